	.target	sm_80

	.elftype	@"ET_EXEC"


//--------------------- .note.nv.tkinfo           --------------------------
	.section	.note.nv.tkinfo,"",@"SHT_NOTE"
	.sectionflags	@"SHF_NOTE_NV_TKINFO"
	.tkinfo
        /*0018*/ 	.word	0x00000002
        /*0030*/ 	.string	""
        /*0030*/ 	.string	"ptxas"
        /*0030*/ 	.string	"Cuda compilation tools, release 13.0, V13.0.88"
        /*0030*/ 	.string	"Build cuda_13.0.r13.0/compiler.36424714_0"
        /*0030*/ 	.string	"-arch sm_80 -m 64 "



//--------------------- .note.nv.cuinfo           --------------------------
	.section	.note.nv.cuinfo,"",@"SHT_NOTE"
	.sectionflags	@"SHF_NOTE_NV_CUINFO"
        /*0018*/ 	.short	0x0002
        /*001a*/ 	.short	0x0050
        /*001c*/ 	.short	0x0082
	.zero		2


//--------------------- .nv.info                  --------------------------
	.section	.nv.info,"",@"SHT_CUDA_INFO"
	.align	4


	//----- nvinfo : EIATTR_REGCOUNT
	.align		4
        /*0000*/ 	.byte	0x04, 0x2f
        /*0002*/ 	.short	(.L_12 - .L_11)
	.align		4
.L_11:
        /*0004*/ 	.word	index@(_ZN5flash25flash_bwd_dot_do_o_kernelILb1E23Flash_bwd_kernel_traitsILi64ELi128ELi128ELi8ELi4ELi4ELi4ELb0ELb0EN7cutlass10bfloat16_tE19Flash_kernel_traitsILi64ELi128ELi128ELi8ES3_EEEEvNS_16Flash_bwd_paramsE)
        /*0008*/ 	.word	0x00000020


	//----- nvinfo : EIATTR_FRAME_SIZE
	.align		4
.L_12:
        /*000c*/ 	.byte	0x04, 0x11
        /*000e*/ 	.short	(.L_14 - .L_13)
	.align		4
.L_13:
        /*0010*/ 	.word	index@(_ZN5flash25flash_bwd_dot_do_o_kernelILb1E23Flash_bwd_kernel_traitsILi64ELi128ELi128ELi8ELi4ELi4ELi4ELb0ELb0EN7cutlass10bfloat16_tE19Flash_kernel_traitsILi64ELi128ELi128ELi8ES3_EEEEvNS_16Flash_bwd_paramsE)
        /*0014*/ 	.word	0x00000000


	//----- nvinfo : EIATTR_REGCOUNT
	.align		4
.L_14:
        /*0018*/ 	.byte	0x04, 0x2f
        /*001a*/ 	.short	(.L_16 - .L_15)
	.align		4
.L_15:
        /*001c*/ 	.word	index@(_ZN5flash25flash_bwd_dot_do_o_kernelILb0E23Flash_bwd_kernel_traitsILi64ELi128ELi128ELi8ELi4ELi4ELi4ELb0ELb0EN7cutlass10bfloat16_tE19Flash_kernel_traitsILi64ELi128ELi128ELi8ES3_EEEEvNS_16Flash_bwd_paramsE)
        /*0020*/ 	.word	0x00000020


	//----- nvinfo : EIATTR_FRAME_SIZE
	.align		4
.L_16:
        /*0024*/ 	.byte	0x04, 0x11
        /*0026*/ 	.short	(.L_18 - .L_17)
	.align		4
.L_17:
        /*0028*/ 	.word	index@(_ZN5flash25flash_bwd_dot_do_o_kernelILb0E23Flash_bwd_kernel_traitsILi64ELi128ELi128ELi8ELi4ELi4ELi4ELb0ELb0EN7cutlass10bfloat16_tE19Flash_kernel_traitsILi64ELi128ELi128ELi8ES3_EEEEvNS_16Flash_bwd_paramsE)
        /*002c*/ 	.word	0x00000000


	//----- nvinfo : EIATTR_REGCOUNT
	.align		4
.L_18:
        /*0030*/ 	.byte	0x04, 0x2f
        /*0032*/ 	.short	(.L_20 - .L_19)
	.align		4
.L_19:
        /*0034*/ 	.word	index@(_ZN5flash44flash_bwd_dq_dk_dv_loop_seqk_parallel_kernelI23Flash_bwd_kernel_traitsILi64ELi128ELi128ELi8ELi4ELi4ELi4ELb0ELb0EN7cutlass10bfloat16_tE19Flash_kernel_traitsILi64ELi128ELi128ELi8ES3_EELb0ELb1ELb0ELb1ELb0ELb0ELb1EEEvNS_16Flash_bwd_paramsE)
        /*0038*/ 	.word	0x000000ff


	//----- nvinfo : EIATTR_FRAME_SIZE
	.align		4
.L_20:
        /*003c*/ 	.byte	0x04, 0x11
        /*003e*/ 	.short	(.L_22 - .L_21)
	.align		4
.L_21:
        /*0040*/ 	.word	index@(_ZN5flash44flash_bwd_dq_dk_dv_loop_seqk_parallel_kernelI23Flash_bwd_kernel_traitsILi64ELi128ELi128ELi8ELi4ELi4ELi4ELb0ELb0EN7cutlass10bfloat16_tE19Flash_kernel_traitsILi64ELi128ELi128ELi8ES3_EELb0ELb1ELb0ELb1ELb0ELb0ELb1EEEvNS_16Flash_bwd_paramsE)
        /*0044*/ 	.word	0x000001f0


	//----- nvinfo : EIATTR_REGCOUNT
	.align		4
.L_22:
        /*0048*/ 	.byte	0x04, 0x2f
        /*004a*/ 	.short	(.L_24 - .L_23)
	.align		4
.L_23:
        /*004c*/ 	.word	index@(_ZN5flash44flash_bwd_dq_dk_dv_loop_seqk_parallel_kernelI23Flash_bwd_kernel_traitsILi64ELi128ELi128ELi8ELi4ELi4ELi4ELb0ELb0EN7cutlass10bfloat16_tE19Flash_kernel_traitsILi64ELi128ELi128ELi8ES3_EELb1ELb1ELb0ELb1ELb0ELb0ELb0EEEvNS_16Flash_bwd_paramsE)
        /*0050*/ 	.word	0x000000ff


	//----- nvinfo : EIATTR_FRAME_SIZE
	.align		4
.L_24:
        /*0054*/ 	.byte	0x04, 0x11
        /*0056*/ 	.short	(.L_26 - .L_25)
	.align		4
.L_25:
        /*0058*/ 	.word	index@(_ZN5flash44flash_bwd_dq_dk_dv_loop_seqk_parallel_kernelI23Flash_bwd_kernel_traitsILi64ELi128ELi128ELi8ELi4ELi4ELi4ELb0ELb0EN7cutlass10bfloat16_tE19Flash_kernel_traitsILi64ELi128ELi128ELi8ES3_EELb1ELb1ELb0ELb1ELb0ELb0ELb0EEEvNS_16Flash_bwd_paramsE)
        /*005c*/ 	.word	0x000000e0


	//----- nvinfo : EIATTR_REGCOUNT
	.align		4
.L_26:
        /*0060*/ 	.byte	0x04, 0x2f
        /*0062*/ 	.short	(.L_28 - .L_27)
	.align		4
.L_27:
        /*0064*/ 	.word	index@(_ZN5flash44flash_bwd_dq_dk_dv_loop_seqk_parallel_kernelI23Flash_bwd_kernel_traitsILi64ELi128ELi128ELi8ELi4ELi4ELi4ELb0ELb0EN7cutlass10bfloat16_tE19Flash_kernel_traitsILi64ELi128ELi128ELi8ES3_EELb0ELb1ELb0ELb0ELb0ELb1ELb1EEEvNS_16Flash_bwd_paramsE)
        /*0068*/ 	.word	0x000000ff


	//----- nvinfo : EIATTR_FRAME_SIZE
	.align		4
.L_28:
        /*006c*/ 	.byte	0x04, 0x11
        /*006e*/ 	.short	(.L_30 - .L_29)
	.align		4
.L_29:
        /*0070*/ 	.word	index@(_ZN5flash44flash_bwd_dq_dk_dv_loop_seqk_parallel_kernelI23Flash_bwd_kernel_traitsILi64ELi128ELi128ELi8ELi4ELi4ELi4ELb0ELb0EN7cutlass10bfloat16_tE19Flash_kernel_traitsILi64ELi128ELi128ELi8ES3_EELb0ELb1ELb0ELb0ELb0ELb1ELb1EEEvNS_16Flash_bwd_paramsE)
        /*0074*/ 	.word	0x00000160


	//----- nvinfo : EIATTR_REGCOUNT
	.align		4
.L_30:
        /*0078*/ 	.byte	0x04, 0x2f
        /*007a*/ 	.short	(.L_32 - .L_31)
	.align		4
.L_31:
        /*007c*/ 	.word	index@(_ZN5flash44flash_bwd_dq_dk_dv_loop_seqk_parallel_kernelI23Flash_bwd_kernel_traitsILi64ELi128ELi128ELi8ELi4ELi4ELi4ELb0ELb0EN7cutlass10bfloat16_tE19Flash_kernel_traitsILi64ELi128ELi128ELi8ES3_EELb1ELb1ELb0ELb0ELb0ELb1ELb0EEEvNS_16Flash_bwd_paramsE)
        /*0080*/ 	.word	0x000000ff


	//----- nvinfo : EIATTR_FRAME_SIZE
	.align		4
.L_32:
        /*0084*/ 	.byte	0x04, 0x11
        /*0086*/ 	.short	(.L_34 - .L_33)
	.align		4
.L_33:
        /*0088*/ 	.word	index@(_ZN5flash44flash_bwd_dq_dk_dv_loop_seqk_parallel_kernelI23Flash_bwd_kernel_traitsILi64ELi128ELi128ELi8ELi4ELi4ELi4ELb0ELb0EN7cutlass10bfloat16_tE19Flash_kernel_traitsILi64ELi128ELi128ELi8ES3_EELb1ELb1ELb0ELb0ELb0ELb1ELb0EEEvNS_16Flash_bwd_paramsE)
        /*008c*/ 	.word	0x00000050


	//----- nvinfo : EIATTR_REGCOUNT
	.align		4
.L_34:
        /*0090*/ 	.byte	0x04, 0x2f
        /*0092*/ 	.short	(.L_36 - .L_35)
	.align		4
.L_35:
        /*0094*/ 	.word	index@(_ZN5flash44flash_bwd_dq_dk_dv_loop_seqk_parallel_kernelI23Flash_bwd_kernel_traitsILi64ELi128ELi128ELi8ELi4ELi4ELi4ELb0ELb0EN7cutlass10bfloat16_tE19Flash_kernel_traitsILi64ELi128ELi128ELi8ES3_EELb0ELb1ELb0ELb0ELb1ELb1ELb1EEEvNS_16Flash_bwd_paramsE)
        /*0098*/ 	.word	0x000000ff


	//----- nvinfo : EIATTR_FRAME_SIZE
	.align		4
.L_36:
        /*009c*/ 	.byte	0x04, 0x11
        /*009e*/ 	.short	(.L_38 - .L_37)
	.align		4
.L_37:
        /*00a0*/ 	.word	index@(_ZN5flash44flash_bwd_dq_dk_dv_loop_seqk_parallel_kernelI23Flash_bwd_kernel_traitsILi64ELi128ELi128ELi8ELi4ELi4ELi4ELb0ELb0EN7cutlass10bfloat16_tE19Flash_kernel_traitsILi64ELi128ELi128ELi8ES3_EELb0ELb1ELb0ELb0ELb1ELb1ELb1EEEvNS_16Flash_bwd_paramsE)
        /*00a4*/ 	.word	0x00000158


	//----- nvinfo : EIATTR_REGCOUNT
	.align		4
.L_38:
        /*00a8*/ 	.byte	0x04, 0x2f
        /*00aa*/ 	.short	(.L_40 - .L_39)
	.align		4
.L_39:
        /*00ac*/ 	.word	index@(_ZN5flash44flash_bwd_dq_dk_dv_loop_seqk_parallel_kernelI23Flash_bwd_kernel_traitsILi64ELi128ELi128ELi8ELi4ELi4ELi4ELb0ELb0EN7cutlass10bfloat16_tE19Flash_kernel_traitsILi64ELi128ELi128ELi8ES3_EELb1ELb1ELb0ELb0ELb1ELb1ELb0EEEvNS_16Flash_bwd_paramsE)
        /*00b0*/ 	.word	0x000000ff


	//----- nvinfo : EIATTR_FRAME_SIZE
	.align		4
.L_40:
        /*00b4*/ 	.byte	0x04, 0x11
        /*00b6*/ 	.short	(.L_42 - .L_41)
	.align		4
.L_41:
        /*00b8*/ 	.word	index@(_ZN5flash44flash_bwd_dq_dk_dv_loop_seqk_parallel_kernelI23Flash_bwd_kernel_traitsILi64ELi128ELi128ELi8ELi4ELi4ELi4ELb0ELb0EN7cutlass10bfloat16_tE19Flash_kernel_traitsILi64ELi128ELi128ELi8ES3_EELb1ELb1ELb0ELb0ELb1ELb1ELb0EEEvNS_16Flash_bwd_paramsE)
        /*00bc*/ 	.word	0x00000050


	//----- nvinfo : EIATTR_REGCOUNT
	.align		4
.L_42:
        /*00c0*/ 	.byte	0x04, 0x2f
        /*00c2*/ 	.short	(.L_44 - .L_43)
	.align		4
.L_43:
        /*00c4*/ 	.word	index@(_ZN5flash44flash_bwd_dq_dk_dv_loop_seqk_parallel_kernelI23Flash_bwd_kernel_traitsILi64ELi128ELi128ELi8ELi4ELi4ELi4ELb0ELb0EN7cutlass10bfloat16_tE19Flash_kernel_traitsILi64ELi128ELi128ELi8ES3_EELb0ELb1ELb0ELb0ELb0ELb0ELb1EEEvNS_16Flash_bwd_paramsE)
        /*00c8*/ 	.word	0x000000ff


	//----- nvinfo : EIATTR_FRAME_SIZE
	.align		4
.L_44:
        /*00cc*/ 	.byte	0x04, 0x11
        /*00ce*/ 	.short	(.L_46 - .L_45)
	.align		4
.L_45:
        /*00d0*/ 	.word	index@(_ZN5flash44flash_bwd_dq_dk_dv_loop_seqk_parallel_kernelI23Flash_bwd_kernel_traitsILi64ELi128ELi128ELi8ELi4ELi4ELi4ELb0ELb0EN7cutlass10bfloat16_tE19Flash_kernel_traitsILi64ELi128ELi128ELi8ES3_EELb0ELb1ELb0ELb0ELb0ELb0ELb1EEEvNS_16Flash_bwd_paramsE)
        /*00d4*/ 	.word	0x00000170


	//----- nvinfo : EIATTR_REGCOUNT
	.align		4
.L_46:
        /*00d8*/ 	.byte	0x04, 0x2f
        /*00da*/ 	.short	(.L_48 - .L_47)
	.align		4
.L_47:
        /*00dc*/ 	.word	index@(_ZN5flash44flash_bwd_dq_dk_dv_loop_seqk_parallel_kernelI23Flash_bwd_kernel_traitsILi64ELi128ELi128ELi8ELi4ELi4ELi4ELb0ELb0EN7cutlass10bfloat16_tE19Flash_kernel_traitsILi64ELi128ELi128ELi8ES3_EELb1ELb1ELb0ELb0ELb0ELb0ELb0EEEvNS_16Flash_bwd_paramsE)
        /*00e0*/ 	.word	0x000000ff


	//----- nvinfo : EIATTR_FRAME_SIZE
	.align		4
.L_48:
        /*00e4*/ 	.byte	0x04, 0x11
        /*00e6*/ 	.short	(.L_50 - .L_49)
	.align		4
.L_49:
        /*00e8*/ 	.word	index@(_ZN5flash44flash_bwd_dq_dk_dv_loop_seqk_parallel_kernelI23Flash_bwd_kernel_traitsILi64ELi128ELi128ELi8ELi4ELi4ELi4ELb0ELb0EN7cutlass10bfloat16_tE19Flash_kernel_traitsILi64ELi128ELi128ELi8ES3_EELb1ELb1ELb0ELb0ELb0ELb0ELb0EEEvNS_16Flash_bwd_paramsE)
        /*00ec*/ 	.word	0x00000060


	//----- nvinfo : EIATTR_REGCOUNT
	.align		4
.L_50:
        /*00f0*/ 	.byte	0x04, 0x2f
        /*00f2*/ 	.short	(.L_52 - .L_51)
	.align		4
.L_51:
        /*00f4*/ 	.word	index@(_ZN5flash27flash_bwd_convert_dq_kernelI23Flash_bwd_kernel_traitsILi64ELi128ELi128ELi8ELi4ELi4ELi4ELb0ELb0EN7cutlass10bfloat16_tE19Flash_kernel_traitsILi64ELi128ELi128ELi8ES3_EEEEvNS_16Flash_bwd_paramsEi)
        /*00f8*/ 	.word	0x00000040


	//----- nvinfo : EIATTR_FRAME_SIZE
	.align		4
.L_52:
        /*00fc*/ 	.byte	0x04, 0x11
        /*00fe*/ 	.short	(.L_54 - .L_53)
	.align		4
.L_53:
        /*0100*/ 	.word	index@(_ZN5flash27flash_bwd_convert_dq_kernelI23Flash_bwd_kernel_traitsILi64ELi128ELi128ELi8ELi4ELi4ELi4ELb0ELb0EN7cutlass10bfloat16_tE19Flash_kernel_traitsILi64ELi128ELi128ELi8ES3_EEEEvNS_16Flash_bwd_paramsEi)
        /*0104*/ 	.word	0x00000000


	//----- nvinfo : EIATTR_REGCOUNT
	.align		4
.L_54:
        /*0108*/ 	.byte	0x04, 0x2f
        /*010a*/ 	.short	(.L_56 - .L_55)
	.align		4
.L_55:
        /*010c*/ 	.word	index@(_ZN5flash25flash_bwd_dot_do_o_kernelILb1E23Flash_bwd_kernel_traitsILi64ELi64ELi128ELi8ELi2ELi4ELi4ELb1ELb0EN7cutlass10bfloat16_tE19Flash_kernel_traitsILi64ELi64ELi128ELi8ES3_EEEEvNS_16Flash_bwd_paramsE)
        /*0110*/ 	.word	0x00000022


	//----- nvinfo : EIATTR_FRAME_SIZE
	.align		4
.L_56:
        /*0114*/ 	.byte	0x04, 0x11
        /*0116*/ 	.short	(.L_58 - .L_57)
	.align		4
.L_57:
        /*0118*/ 	.word	index@(_ZN5flash25flash_bwd_dot_do_o_kernelILb1E23Flash_bwd_kernel_traitsILi64ELi64ELi128ELi8ELi2ELi4ELi4ELb1ELb0EN7cutlass10bfloat16_tE19Flash_kernel_traitsILi64ELi64ELi128ELi8ES3_EEEEvNS_16Flash_bwd_paramsE)
        /*011c*/ 	.word	0x00000000


	//----- nvinfo : EIATTR_REGCOUNT
	.align		4
.L_58:
        /*0120*/ 	.byte	0x04, 0x2f
        /*0122*/ 	.short	(.L_60 - .L_59)
	.align		4
.L_59:
        /*0124*/ 	.word	index@(_ZN5flash25flash_bwd_dot_do_o_kernelILb0E23Flash_bwd_kernel_traitsILi64ELi64ELi128ELi8ELi2ELi4ELi4ELb1ELb0EN7cutlass10bfloat16_tE19Flash_kernel_traitsILi64ELi64ELi128ELi8ES3_EEEEvNS_16Flash_bwd_paramsE)
        /*0128*/ 	.word	0x0000001e


	//----- nvinfo : EIATTR_FRAME_SIZE
	.align		4
.L_60:
        /*012c*/ 	.byte	0x04, 0x11
        /*012e*/ 	.short	(.L_62 - .L_61)
	.align		4
.L_61:
        /*0130*/ 	.word	index@(_ZN5flash25flash_bwd_dot_do_o_kernelILb0E23Flash_bwd_kernel_traitsILi64ELi64ELi128ELi8ELi2ELi4ELi4ELb1ELb0EN7cutlass10bfloat16_tE19Flash_kernel_traitsILi64ELi64ELi128ELi8ES3_EEEEvNS_16Flash_bwd_paramsE)
        /*0134*/ 	.word	0x00000000


	//----- nvinfo : EIATTR_REGCOUNT
	.align		4
.L_62:
        /*0138*/ 	.byte	0x04, 0x2f
        /*013a*/ 	.short	(.L_64 - .L_63)
	.align		4
.L_63:
        /*013c*/ 	.word	index@(_ZN5flash44flash_bwd_dq_dk_dv_loop_seqk_parallel_kernelI23Flash_bwd_kernel_traitsILi64ELi64ELi128ELi8ELi2ELi4ELi4ELb1ELb0EN7cutlass10bfloat16_tE19Flash_kernel_traitsILi64ELi64ELi128ELi8ES3_EELb0ELb1ELb0ELb1ELb0ELb0ELb1EEEvNS_16Flash_bwd_paramsE)
        /*0140*/ 	.word	0x000000ff


	//----- nvinfo : EIATTR_FRAME_SIZE
	.align		4
.L_64:
        /*0144*/ 	.byte	0x04, 0x11
        /*0146*/ 	.short	(.L_66 - .L_65)
	.align		4
.L_65:
        /*0148*/ 	.word	index@(_ZN5flash44flash_bwd_dq_dk_dv_loop_seqk_parallel_kernelI23Flash_bwd_kernel_traitsILi64ELi64ELi128ELi8ELi2ELi4ELi4ELb1ELb0EN7cutlass10bfloat16_tE19Flash_kernel_traitsILi64ELi64ELi128ELi8ES3_EELb0ELb1ELb0ELb1ELb0ELb0ELb1EEEvNS_16Flash_bwd_paramsE)
        /*014c*/ 	.word	0x00000048


	//----- nvinfo : EIATTR_REGCOUNT
	.align		4
.L_66:
        /*0150*/ 	.byte	0x04, 0x2f
        /*0152*/ 	.short	(.L_68 - .L_67)
	.align		4
.L_67:
        /*0154*/ 	.word	index@(_ZN5flash44flash_bwd_dq_dk_dv_loop_seqk_parallel_kernelI23Flash_bwd_kernel_traitsILi64ELi64ELi128ELi8ELi2ELi4ELi4ELb1ELb0EN7cutlass10bfloat16_tE19Flash_kernel_traitsILi64ELi64ELi128ELi8ES3_EELb1ELb1ELb0ELb1ELb0ELb0ELb0EEEvNS_16Flash_bwd_paramsE)
        /*0158*/ 	.word	0x000000ff


	//----- nvinfo : EIATTR_FRAME_SIZE
	.align		4
.L_68:
        /*015c*/ 	.byte	0x04, 0x11
        /*015e*/ 	.short	(.L_70 - .L_69)
	.align		4
.L_69:
        /*0160*/ 	.word	index@(_ZN5flash44flash_bwd_dq_dk_dv_loop_seqk_parallel_kernelI23Flash_bwd_kernel_traitsILi64ELi64ELi128ELi8ELi2ELi4ELi4ELb1ELb0EN7cutlass10bfloat16_tE19Flash_kernel_traitsILi64ELi64ELi128ELi8ES3_EELb1ELb1ELb0ELb1ELb0ELb0ELb0EEEvNS_16Flash_bwd_paramsE)
        /*0164*/ 	.word	0x00000020


	//----- nvinfo : EIATTR_REGCOUNT
	.align		4
.L_70:
        /*0168*/ 	.byte	0x04, 0x2f
        /*016a*/ 	.short	(.L_72 - .L_71)
	.align		4
.L_71:
        /*016c*/ 	.word	index@(_ZN5flash44flash_bwd_dq_dk_dv_loop_seqk_parallel_kernelI23Flash_bwd_kernel_traitsILi64ELi64ELi128ELi8ELi2ELi4ELi4ELb1ELb0EN7cutlass10bfloat16_tE19Flash_kernel_traitsILi64ELi64ELi128ELi8ES3_EELb0ELb1ELb0ELb0ELb0ELb1ELb1EEEvNS_16Flash_bwd_paramsE)
        /*0170*/ 	.word	0x000000ff


	//----- nvinfo : EIATTR_FRAME_SIZE
	.align		4
.L_72:
        /*0174*/ 	.byte	0x04, 0x11
        /*0176*/ 	.short	(.L_74 - .L_73)
	.align		4
.L_73:
        /*0178*/ 	.word	index@(_ZN5flash44flash_bwd_dq_dk_dv_loop_seqk_parallel_kernelI23Flash_bwd_kernel_traitsILi64ELi64ELi128ELi8ELi2ELi4ELi4ELb1ELb0EN7cutlass10bfloat16_tE19Flash_kernel_traitsILi64ELi64ELi128ELi8ES3_EELb0ELb1ELb0ELb0ELb0ELb1ELb1EEEvNS_16Flash_bwd_paramsE)
        /*017c*/ 	.word	0x00000020


	//----- nvinfo : EIATTR_REGCOUNT
	.align		4
.L_74:
        /*0180*/ 	.byte	0x04, 0x2f
        /*0182*/ 	.short	(.L_76 - .L_75)
	.align		4
.L_75:
        /*0184*/ 	.word	index@(_ZN5flash44flash_bwd_dq_dk_dv_loop_seqk_parallel_kernelI23Flash_bwd_kernel_traitsILi64ELi64ELi128ELi8ELi2ELi4ELi4ELb1ELb0EN7cutlass10bfloat16_tE19Flash_kernel_traitsILi64ELi64ELi128ELi8ES3_EELb1ELb1ELb0ELb0ELb0ELb1ELb0EEEvNS_16Flash_bwd_paramsE)
        /*0188*/ 	.word	0x000000fc


	//----- nvinfo : EIATTR_FRAME_SIZE
	.align		4
.L_76:
        /*018c*/ 	.byte	0x04, 0x11
        /*018e*/ 	.short	(.L_78 - .L_77)
	.align		4
.L_77:
        /*0190*/ 	.word	index@(_ZN5flash44flash_bwd_dq_dk_dv_loop_seqk_parallel_kernelI23Flash_bwd_kernel_traitsILi64ELi64ELi128ELi8ELi2ELi4ELi4ELb1ELb0EN7cutlass10bfloat16_tE19Flash_kernel_traitsILi64ELi64ELi128ELi8ES3_EELb1ELb1ELb0ELb0ELb0ELb1ELb0EEEvNS_16Flash_bwd_paramsE)
        /*0194*/ 	.word	0x00000000


	//----- nvinfo : EIATTR_REGCOUNT
	.align		4
.L_78:
        /*0198*/ 	.byte	0x04, 0x2f
        /*019a*/ 	.short	(.L_80 - .L_79)
	.align		4
.L_79:
        /*019c*/ 	.word	index@(_ZN5flash44flash_bwd_dq_dk_dv_loop_seqk_parallel_kernelI23Flash_bwd_kernel_traitsILi64ELi64ELi128ELi8ELi2ELi4ELi4ELb1ELb0EN7cutlass10bfloat16_tE19Flash_kernel_traitsILi64ELi64ELi128ELi8ES3_EELb0ELb1ELb0ELb0ELb1ELb1ELb1EEEvNS_16Flash_bwd_paramsE)
        /*01a0*/ 	.word	0x000000ff


	//----- nvinfo : EIATTR_FRAME_SIZE
	.align		4
.L_80:
        /*01a4*/ 	.byte	0x04, 0x11
        /*01a6*/ 	.short	(.L_82 - .L_81)
	.align		4
.L_81:
        /*01a8*/ 	.word	index@(_ZN5flash44flash_bwd_dq_dk_dv_loop_seqk_parallel_kernelI23Flash_bwd_kernel_traitsILi64ELi64ELi128ELi8ELi2ELi4ELi4ELb1ELb0EN7cutlass10bfloat16_tE19Flash_kernel_traitsILi64ELi64ELi128ELi8ES3_EELb0ELb1ELb0ELb0ELb1ELb1ELb1EEEvNS_16Flash_bwd_paramsE)
        /*01ac*/ 	.word	0x00000000


	//----- nvinfo : EIATTR_REGCOUNT
	.align		4
.L_82:
        /*01b0*/ 	.byte	0x04, 0x2f
        /*01b2*/ 	.short	(.L_84 - .L_83)
	.align		4
.L_83:
        /*01b4*/ 	.word	index@(_ZN5flash44flash_bwd_dq_dk_dv_loop_seqk_parallel_kernelI23Flash_bwd_kernel_traitsILi64ELi64ELi128ELi8ELi2ELi4ELi4ELb1ELb0EN7cutlass10bfloat16_tE19Flash_kernel_traitsILi64ELi64ELi128ELi8ES3_EELb1ELb1ELb0ELb0ELb1ELb1ELb0EEEvNS_16Flash_bwd_paramsE)
        /*01b8*/ 	.word	0x000000ff


	//----- nvinfo : EIATTR_FRAME_SIZE
	.align		4
.L_84:
        /*01bc*/ 	.byte	0x04, 0x11
        /*01be*/ 	.short	(.L_86 - .L_85)
	.align		4
.L_85:
        /*01c0*/ 	.word	index@(_ZN5flash44flash_bwd_dq_dk_dv_loop_seqk_parallel_kernelI23Flash_bwd_kernel_traitsILi64ELi64ELi128ELi8ELi2ELi4ELi4ELb1ELb0EN7cutlass10bfloat16_tE19Flash_kernel_traitsILi64ELi64ELi128ELi8ES3_EELb1ELb1ELb0ELb0ELb1ELb1ELb0EEEvNS_16Flash_bwd_paramsE)
        /*01c4*/ 	.word	0x00000000


	//----- nvinfo : EIATTR_REGCOUNT
	.align		4
.L_86:
        /*01c8*/ 	.byte	0x04, 0x2f
        /*01ca*/ 	.short	(.L_88 - .L_87)
	.align		4
.L_87:
        /*01cc*/ 	.word	index@(_ZN5flash44flash_bwd_dq_dk_dv_loop_seqk_parallel_kernelI23Flash_bwd_kernel_traitsILi64ELi64ELi128ELi8ELi2ELi4ELi4ELb1ELb0EN7cutlass10bfloat16_tE19Flash_kernel_traitsILi64ELi64ELi128ELi8ES3_EELb0ELb1ELb0ELb0ELb0ELb0ELb1EEEvNS_16Flash_bwd_paramsE)
        /*01d0*/ 	.word	0x000000ff


	//----- nvinfo : EIATTR_FRAME_SIZE
	.align		4
.L_88:
        /*01d4*/ 	.byte	0x04, 0x11
        /*01d6*/ 	.short	(.L_90 - .L_89)
	.align		4
.L_89:
        /*01d8*/ 	.word	index@(_ZN5flash44flash_bwd_dq_dk_dv_loop_seqk_parallel_kernelI23Flash_bwd_kernel_traitsILi64ELi64ELi128ELi8ELi2ELi4ELi4ELb1ELb0EN7cutlass10bfloat16_tE19Flash_kernel_traitsILi64ELi64ELi128ELi8ES3_EELb0ELb1ELb0ELb0ELb0ELb0ELb1EEEvNS_16Flash_bwd_paramsE)
        /*01dc*/ 	.word	0x00000020


	//----- nvinfo : EIATTR_REGCOUNT
	.align		4
.L_90:
        /*01e0*/ 	.byte	0x04, 0x2f
        /*01e2*/ 	.short	(.L_92 - .L_91)
	.align		4
.L_91:
        /*01e4*/ 	.word	index@(_ZN5flash44flash_bwd_dq_dk_dv_loop_seqk_parallel_kernelI23Flash_bwd_kernel_traitsILi64ELi64ELi128ELi8ELi2ELi4ELi4ELb1ELb0EN7cutlass10bfloat16_tE19Flash_kernel_traitsILi64ELi64ELi128ELi8ES3_EELb1ELb1ELb0ELb0ELb0ELb0ELb0EEEvNS_16Flash_bwd_paramsE)
        /*01e8*/ 	.word	0x000000ff


	//----- nvinfo : EIATTR_FRAME_SIZE
	.align		4
.L_92:
        /*01ec*/ 	.byte	0x04, 0x11
        /*01ee*/ 	.short	(.L_94 - .L_93)
	.align		4
.L_93:
        /*01f0*/ 	.word	index@(_ZN5flash44flash_bwd_dq_dk_dv_loop_seqk_parallel_kernelI23Flash_bwd_kernel_traitsILi64ELi64ELi128ELi8ELi2ELi4ELi4ELb1ELb0EN7cutlass10bfloat16_tE19Flash_kernel_traitsILi64ELi64ELi128ELi8ES3_EELb1ELb1ELb0ELb0ELb0ELb0ELb0EEEvNS_16Flash_bwd_paramsE)
        /*01f4*/ 	.word	0x00000008


	//----- nvinfo : EIATTR_REGCOUNT
	.align		4
.L_94:
        /*01f8*/ 	.byte	0x04, 0x2f
        /*01fa*/ 	.short	(.L_96 - .L_95)
	.align		4
.L_95:
        /*01fc*/ 	.word	index@(_ZN5flash27flash_bwd_convert_dq_kernelI23Flash_bwd_kernel_traitsILi64ELi64ELi128ELi8ELi2ELi4ELi4ELb1ELb0EN7cutlass10bfloat16_tE19Flash_kernel_traitsILi64ELi64ELi128ELi8ES3_EEEEvNS_16Flash_bwd_paramsEi)
        /*0200*/ 	.word	0x0000002a


	//----- nvinfo : EIATTR_FRAME_SIZE
	.align		4
.L_96:
        /*0204*/ 	.byte	0x04, 0x11
        /*0206*/ 	.short	(.L_98 - .L_97)
	.align		4
.L_97:
        /*0208*/ 	.word	index@(_ZN5flash27flash_bwd_convert_dq_kernelI23Flash_bwd_kernel_traitsILi64ELi64ELi128ELi8ELi2ELi4ELi4ELb1ELb0EN7cutlass10bfloat16_tE19Flash_kernel_traitsILi64ELi64ELi128ELi8ES3_EEEEvNS_16Flash_bwd_paramsEi)
        /*020c*/ 	.word	0x00000000


	//----- nvinfo : EIATTR_REGCOUNT
	.align		4
.L_98:
        /*0210*/ 	.byte	0x04, 0x2f
        /*0212*/ 	.short	(.L_100 - .L_99)
	.align		4
.L_99:
        /*0214*/ 	.word	index@(_ZN5flash44flash_bwd_dq_dk_dv_loop_seqk_parallel_kernelI23Flash_bwd_kernel_traitsILi64ELi128ELi128ELi8ELi4ELi4ELi4ELb0ELb0EN7cutlass10bfloat16_tE19Flash_kernel_traitsILi64ELi128ELi128ELi8ES3_EELb0ELb1ELb0ELb1ELb0ELb0ELb0EEEvNS_16Flash_bwd_paramsE)
        /*0218*/ 	.word	0x000000ff


	//----- nvinfo : EIATTR_FRAME_SIZE
	.align		4
.L_100:
        /*021c*/ 	.byte	0x04, 0x11
        /*021e*/ 	.short	(.L_102 - .L_101)
	.align		4
.L_101:
        /*0220*/ 	.word	index@(_ZN5flash44flash_bwd_dq_dk_dv_loop_seqk_parallel_kernelI23Flash_bwd_kernel_traitsILi64ELi128ELi128ELi8ELi4ELi4ELi4ELb0ELb0EN7cutlass10bfloat16_tE19Flash_kernel_traitsILi64ELi128ELi128ELi8ES3_EELb0ELb1ELb0ELb1ELb0ELb0ELb0EEEvNS_16Flash_bwd_paramsE)
        /*0224*/ 	.word	0x00000090


	//----- nvinfo : EIATTR_REGCOUNT
	.align		4
.L_102:
        /*0228*/ 	.byte	0x04, 0x2f
        /*022a*/ 	.short	(.L_104 - .L_103)
	.align		4
.L_103:
        /*022c*/ 	.word	index@(_ZN5flash44flash_bwd_dq_dk_dv_loop_seqk_parallel_kernelI23Flash_bwd_kernel_traitsILi64ELi128ELi128ELi8ELi4ELi4ELi4ELb0ELb0EN7cutlass10bfloat16_tE19Flash_kernel_traitsILi64ELi128ELi128ELi8ES3_EELb0ELb1ELb0ELb0ELb0ELb1ELb0EEEvNS_16Flash_bwd_paramsE)
        /*0230*/ 	.word	0x000000ff


	//----- nvinfo : EIATTR_FRAME_SIZE
	.align		4
.L_104:
        /*0234*/ 	.byte	0x04, 0x11
        /*0236*/ 	.short	(.L_106 - .L_105)
	.align		4
.L_105:
        /*0238*/ 	.word	index@(_ZN5flash44flash_bwd_dq_dk_dv_loop_seqk_parallel_kernelI23Flash_bwd_kernel_traitsILi64ELi128ELi128ELi8ELi4ELi4ELi4ELb0ELb0EN7cutlass10bfloat16_tE19Flash_kernel_traitsILi64ELi128ELi128ELi8ES3_EELb0ELb1ELb0ELb0ELb0ELb1ELb0EEEvNS_16Flash_bwd_paramsE)
        /*023c*/ 	.word	0x00000060


	//----- nvinfo : EIATTR_REGCOUNT
	.align		4
.L_106:
        /*0240*/ 	.byte	0x04, 0x2f
        /*0242*/ 	.short	(.L_108 - .L_107)
	.align		4
.L_107:
        /*0244*/ 	.word	index@(_ZN5flash44flash_bwd_dq_dk_dv_loop_seqk_parallel_kernelI23Flash_bwd_kernel_traitsILi64ELi128ELi128ELi8ELi4ELi4ELi4ELb0ELb0EN7cutlass10bfloat16_tE19Flash_kernel_traitsILi64ELi128ELi128ELi8ES3_EELb0ELb1ELb0ELb0ELb1ELb1ELb0EEEvNS_16Flash_bwd_paramsE)
        /*0248*/ 	.word	0x000000ff


	//----- nvinfo : EIATTR_FRAME_SIZE
	.align		4
.L_108:
        /*024c*/ 	.byte	0x04, 0x11
        /*024e*/ 	.short	(.L_110 - .L_109)
	.align		4
.L_109:
        /*0250*/ 	.word	index@(_ZN5flash44flash_bwd_dq_dk_dv_loop_seqk_parallel_kernelI23Flash_bwd_kernel_traitsILi64ELi128ELi128ELi8ELi4ELi4ELi4ELb0ELb0EN7cutlass10bfloat16_tE19Flash_kernel_traitsILi64ELi128ELi128ELi8ES3_EELb0ELb1ELb0ELb0ELb1ELb1ELb0EEEvNS_16Flash_bwd_paramsE)
        /*0254*/ 	.word	0x00000060


	//----- nvinfo : EIATTR_REGCOUNT
	.align		4
.L_110:
        /*0258*/ 	.byte	0x04, 0x2f
        /*025a*/ 	.short	(.L_112 - .L_111)
	.align		4
.L_111:
        /*025c*/ 	.word	index@(_ZN5flash44flash_bwd_dq_dk_dv_loop_seqk_parallel_kernelI23Flash_bwd_kernel_traitsILi64ELi128ELi128ELi8ELi4ELi4ELi4ELb0ELb0EN7cutlass10bfloat16_tE19Flash_kernel_traitsILi64ELi128ELi128ELi8ES3_EELb0ELb1ELb0ELb0ELb0ELb0ELb0EEEvNS_16Flash_bwd_paramsE)
        /*0260*/ 	.word	0x000000ff


	//----- nvinfo : EIATTR_FRAME_SIZE
	.align		4
.L_112:
        /*0264*/ 	.byte	0x04, 0x11
        /*0266*/ 	.short	(.L_114 - .L_113)
	.align		4
.L_113:
        /*0268*/ 	.word	index@(_ZN5flash44flash_bwd_dq_dk_dv_loop_seqk_parallel_kernelI23Flash_bwd_kernel_traitsILi64ELi128ELi128ELi8ELi4ELi4ELi4ELb0ELb0EN7cutlass10bfloat16_tE19Flash_kernel_traitsILi64ELi128ELi128ELi8ES3_EELb0ELb1ELb0ELb0ELb0ELb0ELb0EEEvNS_16Flash_bwd_paramsE)
        /*026c*/ 	.word	0x00000070


	//----- nvinfo : EIATTR_REGCOUNT
	.align		4
.L_114:
        /*0270*/ 	.byte	0x04, 0x2f
        /*0272*/ 	.short	(.L_116 - .L_115)
	.align		4
.L_115:
        /*0274*/ 	.word	index@(_ZN5flash44flash_bwd_dq_dk_dv_loop_seqk_parallel_kernelI23Flash_bwd_kernel_traitsILi64ELi64ELi128ELi8ELi2ELi4ELi4ELb1ELb0EN7cutlass10bfloat16_tE19Flash_kernel_traitsILi64ELi64ELi128ELi8ES3_EELb0ELb1ELb0ELb1ELb0ELb0ELb0EEEvNS_16Flash_bwd_paramsE)
        /*0278*/ 	.word	0x000000ff


	//----- nvinfo : EIATTR_FRAME_SIZE
	.align		4
.L_116:
        /*027c*/ 	.byte	0x04, 0x11
        /*027e*/ 	.short	(.L_118 - .L_117)
	.align		4
.L_117:
        /*0280*/ 	.word	index@(_ZN5flash44flash_bwd_dq_dk_dv_loop_seqk_parallel_kernelI23Flash_bwd_kernel_traitsILi64ELi64ELi128ELi8ELi2ELi4ELi4ELb1ELb0EN7cutlass10bfloat16_tE19Flash_kernel_traitsILi64ELi64ELi128ELi8ES3_EELb0ELb1ELb0ELb1ELb0ELb0ELb0EEEvNS_16Flash_bwd_paramsE)
        /*0284*/ 	.word	0x00000010


	//----- nvinfo : EIATTR_REGCOUNT
	.align		4
.L_118:
        /*0288*/ 	.byte	0x04, 0x2f
        /*028a*/ 	.short	(.L_120 - .L_119)
	.align		4
.L_119:
        /*028c*/ 	.word	index@(_ZN5flash44flash_bwd_dq_dk_dv_loop_seqk_parallel_kernelI23Flash_bwd_kernel_traitsILi64ELi64ELi128ELi8ELi2ELi4ELi4ELb1ELb0EN7cutlass10bfloat16_tE19Flash_kernel_traitsILi64ELi64ELi128ELi8ES3_EELb0ELb1ELb0ELb0ELb0ELb1ELb0EEEvNS_16Flash_bwd_paramsE)
        /*0290*/ 	.word	0x000000ff


	//----- nvinfo : EIATTR_FRAME_SIZE
	.align		4
.L_120:
        /*0294*/ 	.byte	0x04, 0x11
        /*0296*/ 	.short	(.L_122 - .L_121)
	.align		4
.L_121:
        /*0298*/ 	.word	index@(_ZN5flash44flash_bwd_dq_dk_dv_loop_seqk_parallel_kernelI23Flash_bwd_kernel_traitsILi64ELi64ELi128ELi8ELi2ELi4ELi4ELb1ELb0EN7cutlass10bfloat16_tE19Flash_kernel_traitsILi64ELi64ELi128ELi8ES3_EELb0ELb1ELb0ELb0ELb0ELb1ELb0EEEvNS_16Flash_bwd_paramsE)
        /*029c*/ 	.word	0x00000010


	//----- nvinfo : EIATTR_REGCOUNT
	.align		4
.L_122:
        /*02a0*/ 	.byte	0x04, 0x2f
        /*02a2*/ 	.short	(.L_124 - .L_123)
	.align		4
.L_123:
        /*02a4*/ 	.word	index@(_ZN5flash44flash_bwd_dq_dk_dv_loop_seqk_parallel_kernelI23Flash_bwd_kernel_traitsILi64ELi64ELi128ELi8ELi2ELi4ELi4ELb1ELb0EN7cutlass10bfloat16_tE19Flash_kernel_traitsILi64ELi64ELi128ELi8ES3_EELb0ELb1ELb0ELb0ELb1ELb1ELb0EEEvNS_16Flash_bwd_paramsE)
        /*02a8*/ 	.word	0x000000ff


	//----- nvinfo : EIATTR_FRAME_SIZE
	.align		4
.L_124:
        /*02ac*/ 	.byte	0x04, 0x11
        /*02ae*/ 	.short	(.L_126 - .L_125)
	.align		4
.L_125:
        /*02b0*/ 	.word	index@(_ZN5flash44flash_bwd_dq_dk_dv_loop_seqk_parallel_kernelI23Flash_bwd_kernel_traitsILi64ELi64ELi128ELi8ELi2ELi4ELi4ELb1ELb0EN7cutlass10bfloat16_tE19Flash_kernel_traitsILi64ELi64ELi128ELi8ES3_EELb0ELb1ELb0ELb0ELb1ELb1ELb0EEEvNS_16Flash_bwd_paramsE)
        /*02b4*/ 	.word	0x00000000


	//----- nvinfo : EIATTR_REGCOUNT
	.align		4
.L_126:
        /*02b8*/ 	.byte	0x04, 0x2f
        /*02ba*/ 	.short	(.L_128 - .L_127)
	.align		4
.L_127:
        /*02bc*/ 	.word	index@(_ZN5flash44flash_bwd_dq_dk_dv_loop_seqk_parallel_kernelI23Flash_bwd_kernel_traitsILi64ELi64ELi128ELi8ELi2ELi4ELi4ELb1ELb0EN7cutlass10bfloat16_tE19Flash_kernel_traitsILi64ELi64ELi128ELi8ES3_EELb0ELb1ELb0ELb0ELb0ELb0ELb0EEEvNS_16Flash_bwd_paramsE)
        /*02c0*/ 	.word	0x000000ff


	//----- nvinfo : EIATTR_FRAME_SIZE
	.align		4
.L_128:
        /*02c4*/ 	.byte	0x04, 0x11
        /*02c6*/ 	.short	(.L_130 - .L_129)
	.align		4
.L_129:
        /*02c8*/ 	.word	index@(_ZN5flash44flash_bwd_dq_dk_dv_loop_seqk_parallel_kernelI23Flash_bwd_kernel_traitsILi64ELi64ELi128ELi8ELi2ELi4ELi4ELb1ELb0EN7cutlass10bfloat16_tE19Flash_kernel_traitsILi64ELi64ELi128ELi8ES3_EELb0ELb1ELb0ELb0ELb0ELb0ELb0EEEvNS_16Flash_bwd_paramsE)
        /*02cc*/ 	.word	0x00000008


	//----- nvinfo : EIATTR_MIN_STACK_SIZE
	.align		4
.L_130:
        /*02d0*/ 	.byte	0x04, 0x12
        /*02d2*/ 	.short	(.L_132 - .L_131)
	.align		4
.L_131:
        /*02d4*/ 	.word	index@(_ZN5flash44flash_bwd_dq_dk_dv_loop_seqk_parallel_kernelI23Flash_bwd_kernel_traitsILi64ELi64ELi128ELi8ELi2ELi4ELi4ELb1ELb0EN7cutlass10bfloat16_tE19Flash_kernel_traitsILi64ELi64ELi128ELi8ES3_EELb0ELb1ELb0ELb0ELb0ELb0ELb0EEEvNS_16Flash_bwd_paramsE)
        /*02d8*/ 	.word	0x00000008


	//----- nvinfo : EIATTR_MIN_STACK_SIZE
	.align		4
.L_132:
        /*02dc*/ 	.byte	0x04, 0x12
        /*02de*/ 	.short	(.L_134 - .L_133)
	.align		4
.L_133:
        /*02e0*/ 	.word	index@(_ZN5flash44flash_bwd_dq_dk_dv_loop_seqk_parallel_kernelI23Flash_bwd_kernel_traitsILi64ELi64ELi128ELi8ELi2ELi4ELi4ELb1ELb0EN7cutlass10bfloat16_tE19Flash_kernel_traitsILi64ELi64ELi128ELi8ES3_EELb0ELb1ELb0ELb0ELb1ELb1ELb0EEEvNS_16Flash_bwd_paramsE)
        /*02e4*/ 	.word	0x00000000


	//----- nvinfo : EIATTR_MIN_STACK_SIZE
	.align		4
.L_134:
        /*02e8*/ 	.byte	0x04, 0x12
        /*02ea*/ 	.short	(.L_136 - .L_135)
	.align		4
.L_135:
        /*02ec*/ 	.word	index@(_ZN5flash44flash_bwd_dq_dk_dv_loop_seqk_parallel_kernelI23Flash_bwd_kernel_traitsILi64ELi64ELi128ELi8ELi2ELi4ELi4ELb1ELb0EN7cutlass10bfloat16_tE19Flash_kernel_traitsILi64ELi64ELi128ELi8ES3_EELb0ELb1ELb0ELb0ELb0ELb1ELb0EEEvNS_16Flash_bwd_paramsE)
        /*02f0*/ 	.word	0x00000010


	//----- nvinfo : EIATTR_MIN_STACK_SIZE
	.align		4
.L_136:
        /*02f4*/ 	.byte	0x04, 0x12
        /*02f6*/ 	.short	(.L_138 - .L_137)
	.align		4
.L_137:
        /*02f8*/ 	.word	index@(_ZN5flash44flash_bwd_dq_dk_dv_loop_seqk_parallel_kernelI23Flash_bwd_kernel_traitsILi64ELi64ELi128ELi8ELi2ELi4ELi4ELb1ELb0EN7cutlass10bfloat16_tE19Flash_kernel_traitsILi64ELi64ELi128ELi8ES3_EELb0ELb1ELb0ELb1ELb0ELb0ELb0EEEvNS_16Flash_bwd_paramsE)
        /*02fc*/ 	.word	0x00000010


	//----- nvinfo : EIATTR_MIN_STACK_SIZE
	.align		4
.L_138:
        /*0300*/ 	.byte	0x04, 0x12
        /*0302*/ 	.short	(.L_140 - .L_139)
	.align		4
.L_139:
        /*0304*/ 	.word	index@(_ZN5flash44flash_bwd_dq_dk_dv_loop_seqk_parallel_kernelI23Flash_bwd_kernel_traitsILi64ELi128ELi128ELi8ELi4ELi4ELi4ELb0ELb0EN7cutlass10bfloat16_tE19Flash_kernel_traitsILi64ELi128ELi128ELi8ES3_EELb0ELb1ELb0ELb0ELb0ELb0ELb0EEEvNS_16Flash_bwd_paramsE)
        /*0308*/ 	.word	0x00000070


	//----- nvinfo : EIATTR_MIN_STACK_SIZE
	.align		4
.L_140:
        /*030c*/ 	.byte	0x04, 0x12
        /*030e*/ 	.short	(.L_142 - .L_141)
	.align		4
.L_141:
        /*0310*/ 	.word	index@(_ZN5flash44flash_bwd_dq_dk_dv_loop_seqk_parallel_kernelI23Flash_bwd_kernel_traitsILi64ELi128ELi128ELi8ELi4ELi4ELi4ELb0ELb0EN7cutlass10bfloat16_tE19Flash_kernel_traitsILi64ELi128ELi128ELi8ES3_EELb0ELb1ELb0ELb0ELb1ELb1ELb0EEEvNS_16Flash_bwd_paramsE)
        /*0314*/ 	.word	0x00000060


	//----- nvinfo : EIATTR_MIN_STACK_SIZE
	.align		4
.L_142:
        /*0318*/ 	.byte	0x04, 0x12
        /*031a*/ 	.short	(.L_144 - .L_143)
	.align		4
.L_143:
        /*031c*/ 	.word	index@(_ZN5flash44flash_bwd_dq_dk_dv_loop_seqk_parallel_kernelI23Flash_bwd_kernel_traitsILi64ELi128ELi128ELi8ELi4ELi4ELi4ELb0ELb0EN7cutlass10bfloat16_tE19Flash_kernel_traitsILi64ELi128ELi128ELi8ES3_EELb0ELb1ELb0ELb0ELb0ELb1ELb0EEEvNS_16Flash_bwd_paramsE)
        /*0320*/ 	.word	0x00000060


	//----- nvinfo : EIATTR_MIN_STACK_SIZE
	.align		4
.L_144:
        /*0324*/ 	.byte	0x04, 0x12
        /*0326*/ 	.short	(.L_146 - .L_145)
	.align		4
.L_145:
        /*0328*/ 	.word	index@(_ZN5flash44flash_bwd_dq_dk_dv_loop_seqk_parallel_kernelI23Flash_bwd_kernel_traitsILi64ELi128ELi128ELi8ELi4ELi4ELi4ELb0ELb0EN7cutlass10bfloat16_tE19Flash_kernel_traitsILi64ELi128ELi128ELi8ES3_EELb0ELb1ELb0ELb1ELb0ELb0ELb0EEEvNS_16Flash_bwd_paramsE)
        /*032c*/ 	.word	0x00000090


	//----- nvinfo : EIATTR_MIN_STACK_SIZE
	.align		4
.L_146:
        /*0330*/ 	.byte	0x04, 0x12
        /*0332*/ 	.short	(.L_148 - .L_147)
	.align		4
.L_147:
        /*0334*/ 	.word	index@(_ZN5flash27flash_bwd_convert_dq_kernelI23Flash_bwd_kernel_traitsILi64ELi64ELi128ELi8ELi2ELi4ELi4ELb1ELb0EN7cutlass10bfloat16_tE19Flash_kernel_traitsILi64ELi64ELi128ELi8ES3_EEEEvNS_16Flash_bwd_paramsEi)
        /*0338*/ 	.word	0x00000000


	//----- nvinfo : EIATTR_MIN_STACK_SIZE
	.align		4
.L_148:
        /*033c*/ 	.byte	0x04, 0x12
        /*033e*/ 	.short	(.L_150 - .L_149)
	.align		4
.L_149:
        /*0340*/ 	.word	index@(_ZN5flash44flash_bwd_dq_dk_dv_loop_seqk_parallel_kernelI23Flash_bwd_kernel_traitsILi64ELi64ELi128ELi8ELi2ELi4ELi4ELb1ELb0EN7cutlass10bfloat16_tE19Flash_kernel_traitsILi64ELi64ELi128ELi8ES3_EELb1ELb1ELb0ELb0ELb0ELb0ELb0EEEvNS_16Flash_bwd_paramsE)
        /*0344*/ 	.word	0x00000008


	//----- nvinfo : EIATTR_MIN_STACK_SIZE
	.align		4
.L_150:
        /*0348*/ 	.byte	0x04, 0x12
        /*034a*/ 	.short	(.L_152 - .L_151)
	.align		4
.L_151:
        /*034c*/ 	.word	index@(_ZN5flash44flash_bwd_dq_dk_dv_loop_seqk_parallel_kernelI23Flash_bwd_kernel_traitsILi64ELi64ELi128ELi8ELi2ELi4ELi4ELb1ELb0EN7cutlass10bfloat16_tE19Flash_kernel_traitsILi64ELi64ELi128ELi8ES3_EELb0ELb1ELb0ELb0ELb0ELb0ELb1EEEvNS_16Flash_bwd_paramsE)
        /*0350*/ 	.word	0x00000020


	//----- nvinfo : EIATTR_MIN_STACK_SIZE
	.align		4
.L_152:
        /*0354*/ 	.byte	0x04, 0x12
        /*0356*/ 	.short	(.L_154 - .L_153)
	.align		4
.L_153:
        /*0358*/ 	.word	index@(_ZN5flash44flash_bwd_dq_dk_dv_loop_seqk_parallel_kernelI23Flash_bwd_kernel_traitsILi64ELi64ELi128ELi8ELi2ELi4ELi4ELb1ELb0EN7cutlass10bfloat16_tE19Flash_kernel_traitsILi64ELi64ELi128ELi8ES3_EELb1ELb1ELb0ELb0ELb1ELb1ELb0EEEvNS_16Flash_bwd_paramsE)
        /*035c*/ 	.word	0x00000000


	//----- nvinfo : EIATTR_MIN_STACK_SIZE
	.align		4
.L_154:
        /*0360*/ 	.byte	0x04, 0x12
        /*0362*/ 	.short	(.L_156 - .L_155)
	.align		4
.L_155:
        /*0364*/ 	.word	index@(_ZN5flash44flash_bwd_dq_dk_dv_loop_seqk_parallel_kernelI23Flash_bwd_kernel_traitsILi64ELi64ELi128ELi8ELi2ELi4ELi4ELb1ELb0EN7cutlass10bfloat16_tE19Flash_kernel_traitsILi64ELi64ELi128ELi8ES3_EELb0ELb1ELb0ELb0ELb1ELb1ELb1EEEvNS_16Flash_bwd_paramsE)
        /*0368*/ 	.word	0x00000000


	//----- nvinfo : EIATTR_MIN_STACK_SIZE
	.align		4
.L_156:
        /*036c*/ 	.byte	0x04, 0x12
        /*036e*/ 	.short	(.L_158 - .L_157)
	.align		4
.L_157:
        /*0370*/ 	.word	index@(_ZN5flash44flash_bwd_dq_dk_dv_loop_seqk_parallel_kernelI23Flash_bwd_kernel_traitsILi64ELi64ELi128ELi8ELi2ELi4ELi4ELb1ELb0EN7cutlass10bfloat16_tE19Flash_kernel_traitsILi64ELi64ELi128ELi8ES3_EELb1ELb1ELb0ELb0ELb0ELb1ELb0EEEvNS_16Flash_bwd_paramsE)
        /*0374*/ 	.word	0x00000000


	//----- nvinfo : EIATTR_MIN_STACK_SIZE
	.align		4
.L_158:
        /*0378*/ 	.byte	0x04, 0x12
        /*037a*/ 	.short	(.L_160 - .L_159)
	.align		4
.L_159:
        /*037c*/ 	.word	index@(_ZN5flash44flash_bwd_dq_dk_dv_loop_seqk_parallel_kernelI23Flash_bwd_kernel_traitsILi64ELi64ELi128ELi8ELi2ELi4ELi4ELb1ELb0EN7cutlass10bfloat16_tE19Flash_kernel_traitsILi64ELi64ELi128ELi8ES3_EELb0ELb1ELb0ELb0ELb0ELb1ELb1EEEvNS_16Flash_bwd_paramsE)
        /*0380*/ 	.word	0x00000020


	//----- nvinfo : EIATTR_MIN_STACK_SIZE
	.align		4
.L_160:
        /*0384*/ 	.byte	0x04, 0x12
        /*0386*/ 	.short	(.L_162 - .L_161)
	.align		4
.L_161:
        /*0388*/ 	.word	index@(_ZN5flash44flash_bwd_dq_dk_dv_loop_seqk_parallel_kernelI23Flash_bwd_kernel_traitsILi64ELi64ELi128ELi8ELi2ELi4ELi4ELb1ELb0EN7cutlass10bfloat16_tE19Flash_kernel_traitsILi64ELi64ELi128ELi8ES3_EELb1ELb1ELb0ELb1ELb0ELb0ELb0EEEvNS_16Flash_bwd_paramsE)
        /*038c*/ 	.word	0x00000020


	//----- nvinfo : EIATTR_MIN_STACK_SIZE
	.align		4
.L_162:
        /*0390*/ 	.byte	0x04, 0x12
        /*0392*/ 	.short	(.L_164 - .L_163)
	.align		4
.L_163:
        /*0394*/ 	.word	index@(_ZN5flash44flash_bwd_dq_dk_dv_loop_seqk_parallel_kernelI23Flash_bwd_kernel_traitsILi64ELi64ELi128ELi8ELi2ELi4ELi4ELb1ELb0EN7cutlass10bfloat16_tE19Flash_kernel_traitsILi64ELi64ELi128ELi8ES3_EELb0ELb1ELb0ELb1ELb0ELb0ELb1EEEvNS_16Flash_bwd_paramsE)
        /*0398*/ 	.word	0x00000048


	//----- nvinfo : EIATTR_MIN_STACK_SIZE
	.align		4
.L_164:
        /*039c*/ 	.byte	0x04, 0x12
        /*039e*/ 	.short	(.L_166 - .L_165)
	.align		4
.L_165:
        /*03a0*/ 	.word	index@(_ZN5flash25flash_bwd_dot_do_o_kernelILb0E23Flash_bwd_kernel_traitsILi64ELi64ELi128ELi8ELi2ELi4ELi4ELb1ELb0EN7cutlass10bfloat16_tE19Flash_kernel_traitsILi64ELi64ELi128ELi8ES3_EEEEvNS_16Flash_bwd_paramsE)
        /*03a4*/ 	.word	0x00000000


	//----- nvinfo : EIATTR_MIN_STACK_SIZE
	.align		4
.L_166:
        /*03a8*/ 	.byte	0x04, 0x12
        /*03aa*/ 	.short	(.L_168 - .L_167)
	.align		4
.L_167:
        /*03ac*/ 	.word	index@(_ZN5flash25flash_bwd_dot_do_o_kernelILb1E23Flash_bwd_kernel_traitsILi64ELi64ELi128ELi8ELi2ELi4ELi4ELb1ELb0EN7cutlass10bfloat16_tE19Flash_kernel_traitsILi64ELi64ELi128ELi8ES3_EEEEvNS_16Flash_bwd_paramsE)
        /*03b0*/ 	.word	0x00000000


	//----- nvinfo : EIATTR_MIN_STACK_SIZE
	.align		4
.L_168:
        /*03b4*/ 	.byte	0x04, 0x12
        /*03b6*/ 	.short	(.L_170 - .L_169)
	.align		4
.L_169:
        /*03b8*/ 	.word	index@(_ZN5flash27flash_bwd_convert_dq_kernelI23Flash_bwd_kernel_traitsILi64ELi128ELi128ELi8ELi4ELi4ELi4ELb0ELb0EN7cutlass10bfloat16_tE19Flash_kernel_traitsILi64ELi128ELi128ELi8ES3_EEEEvNS_16Flash_bwd_paramsEi)
        /*03bc*/ 	.word	0x00000000


	//----- nvinfo : EIATTR_MIN_STACK_SIZE
	.align		4
.L_170:
        /*03c0*/ 	.byte	0x04, 0x12
        /*03c2*/ 	.short	(.L_172 - .L_171)
	.align		4
.L_171:
        /*03c4*/ 	.word	index@(_ZN5flash44flash_bwd_dq_dk_dv_loop_seqk_parallel_kernelI23Flash_bwd_kernel_traitsILi64ELi128ELi128ELi8ELi4ELi4ELi4ELb0ELb0EN7cutlass10bfloat16_tE19Flash_kernel_traitsILi64ELi128ELi128ELi8ES3_EELb1ELb1ELb0ELb0ELb0ELb0ELb0EEEvNS_16Flash_bwd_paramsE)
        /*03c8*/ 	.word	0x00000060


	//----- nvinfo : EIATTR_MIN_STACK_SIZE
	.align		4
.L_172:
        /*03cc*/ 	.byte	0x04, 0x12
        /*03ce*/ 	.short	(.L_174 - .L_173)
	.align		4
.L_173:
        /*03d0*/ 	.word	index@(_ZN5flash44flash_bwd_dq_dk_dv_loop_seqk_parallel_kernelI23Flash_bwd_kernel_traitsILi64ELi128ELi128ELi8ELi4ELi4ELi4ELb0ELb0EN7cutlass10bfloat16_tE19Flash_kernel_traitsILi64ELi128ELi128ELi8ES3_EELb0ELb1ELb0ELb0ELb0ELb0ELb1EEEvNS_16Flash_bwd_paramsE)
        /*03d4*/ 	.word	0x00000170


	//----- nvinfo : EIATTR_MIN_STACK_SIZE
	.align		4
.L_174:
        /*03d8*/ 	.byte	0x04, 0x12
        /*03da*/ 	.short	(.L_176 - .L_175)
	.align		4
.L_175:
        /*03dc*/ 	.word	index@(_ZN5flash44flash_bwd_dq_dk_dv_loop_seqk_parallel_kernelI23Flash_bwd_kernel_traitsILi64ELi128ELi128ELi8ELi4ELi4ELi4ELb0ELb0EN7cutlass10bfloat16_tE19Flash_kernel_traitsILi64ELi128ELi128ELi8ES3_EELb1ELb1ELb0ELb0ELb1ELb1ELb0EEEvNS_16Flash_bwd_paramsE)
        /*03e0*/ 	.word	0x00000050


	//----- nvinfo : EIATTR_MIN_STACK_SIZE
	.align		4
.L_176:
        /*03e4*/ 	.byte	0x04, 0x12
        /*03e6*/ 	.short	(.L_178 - .L_177)
	.align		4
.L_177:
        /*03e8*/ 	.word	index@(_ZN5flash44flash_bwd_dq_dk_dv_loop_seqk_parallel_kernelI23Flash_bwd_kernel_traitsILi64ELi128ELi128ELi8ELi4ELi4ELi4ELb0ELb0EN7cutlass10bfloat16_tE19Flash_kernel_traitsILi64ELi128ELi128ELi8ES3_EELb0ELb1ELb0ELb0ELb1ELb1ELb1EEEvNS_16Flash_bwd_paramsE)
        /*03ec*/ 	.word	0x00000158


	//----- nvinfo : EIATTR_MIN_STACK_SIZE
	.align		4
.L_178:
        /*03f0*/ 	.byte	0x04, 0x12
        /*03f2*/ 	.short	(.L_180 - .L_179)
	.align		4
.L_179:
        /*03f4*/ 	.word	index@(_ZN5flash44flash_bwd_dq_dk_dv_loop_seqk_parallel_kernelI23Flash_bwd_kernel_traitsILi64ELi128ELi128ELi8ELi4ELi4ELi4ELb0ELb0EN7cutlass10bfloat16_tE19Flash_kernel_traitsILi64ELi128ELi128ELi8ES3_EELb1ELb1ELb0ELb0ELb0ELb1ELb0EEEvNS_16Flash_bwd_paramsE)
        /*03f8*/ 	.word	0x00000050


	//----- nvinfo : EIATTR_MIN_STACK_SIZE
	.align		4
.L_180:
        /*03fc*/ 	.byte	0x04, 0x12
        /*03fe*/ 	.short	(.L_182 - .L_181)
	.align		4
.L_181:
        /*0400*/ 	.word	index@(_ZN5flash44flash_bwd_dq_dk_dv_loop_seqk_parallel_kernelI23Flash_bwd_kernel_traitsILi64ELi128ELi128ELi8ELi4ELi4ELi4ELb0ELb0EN7cutlass10bfloat16_tE19Flash_kernel_traitsILi64ELi128ELi128ELi8ES3_EELb0ELb1ELb0ELb0ELb0ELb1ELb1EEEvNS_16Flash_bwd_paramsE)
        /*0404*/ 	.word	0x00000160


	//----- nvinfo : EIATTR_MIN_STACK_SIZE
	.align		4
.L_182:
        /*0408*/ 	.byte	0x04, 0x12
        /*040a*/ 	.short	(.L_184 - .L_183)
	.align		4
.L_183:
        /*040c*/ 	.word	index@(_ZN5flash44flash_bwd_dq_dk_dv_loop_seqk_parallel_kernelI23Flash_bwd_kernel_traitsILi64ELi128ELi128ELi8ELi4ELi4ELi4ELb0ELb0EN7cutlass10bfloat16_tE19Flash_kernel_traitsILi64ELi128ELi128ELi8ES3_EELb1ELb1ELb0ELb1ELb0ELb0ELb0EEEvNS_16Flash_bwd_paramsE)
        /*0410*/ 	.word	0x000000e0


	//----- nvinfo : EIATTR_MIN_STACK_SIZE
	.align		4
.L_184:
        /*0414*/ 	.byte	0x04, 0x12
        /*0416*/ 	.short	(.L_186 - .L_185)
	.align		4
.L_185:
        /*0418*/ 	.word	index@(_ZN5flash44flash_bwd_dq_dk_dv_loop_seqk_parallel_kernelI23Flash_bwd_kernel_traitsILi64ELi128ELi128ELi8ELi4ELi4ELi4ELb0ELb0EN7cutlass10bfloat16_tE19Flash_kernel_traitsILi64ELi128ELi128ELi8ES3_EELb0ELb1ELb0ELb1ELb0ELb0ELb1EEEvNS_16Flash_bwd_paramsE)
        /*041c*/ 	.word	0x000001f0


	//----- nvinfo : EIATTR_MIN_STACK_SIZE
	.align		4
.L_186:
        /*0420*/ 	.byte	0x04, 0x12
        /*0422*/ 	.short	(.L_188 - .L_187)
	.align		4
.L_187:
        /*0424*/ 	.word	index@(_ZN5flash25flash_bwd_dot_do_o_kernelILb0E23Flash_bwd_kernel_traitsILi64ELi128ELi128ELi8ELi4ELi4ELi4ELb0ELb0EN7cutlass10bfloat16_tE19Flash_kernel_traitsILi64ELi128ELi128ELi8ES3_EEEEvNS_16Flash_bwd_paramsE)
        /*0428*/ 	.word	0x00000000


	//----- nvinfo : EIATTR_MIN_STACK_SIZE
	.align		4
.L_188:
        /*042c*/ 	.byte	0x04, 0x12
        /*042e*/ 	.short	(.L_190 - .L_189)
	.align		4
.L_189:
        /*0430*/ 	.word	index@(_ZN5flash25flash_bwd_dot_do_o_kernelILb1E23Flash_bwd_kernel_traitsILi64ELi128ELi128ELi8ELi4ELi4ELi4ELb0ELb0EN7cutlass10bfloat16_tE19Flash_kernel_traitsILi64ELi128ELi128ELi8ES3_EEEEvNS_16Flash_bwd_paramsE)
        /*0434*/ 	.word	0x00000000
.L_190:


//--------------------- .nv.info._ZN5flash44flash_bwd_dq_dk_dv_loop_seqk_parallel_kernelI23Flash_bwd_kernel_traitsILi64ELi64ELi128ELi8ELi2ELi4ELi4ELb1ELb0EN7cutlass10bfloat16_tE19Flash_kernel_traitsILi64ELi64ELi128ELi8ES3_EELb0ELb1ELb0ELb0ELb0ELb0ELb0EEEvNS_16Flash_bwd_paramsE --------------------------
	.section	.nv.info._ZN5flash44flash_bwd_dq_dk_dv_loop_seqk_parallel_kernelI23Flash_bwd_kernel_traitsILi64ELi64ELi128ELi8ELi2ELi4ELi4ELb1ELb0EN7cutlass10bfloat16_tE19Flash_kernel_traitsILi64ELi64ELi128ELi8ES3_EELb0ELb1ELb0ELb0ELb0ELb0ELb0EEEvNS_16Flash_bwd_paramsE,"",@"SHT_CUDA_INFO"
	.sectionflags	@""
	.align	4


	//----- nvinfo : EIATTR_CUDA_API_VERSION
	.align		4
        /*0000*/ 	.byte	0x04, 0x37
        /*0002*/ 	.short	(.L_192 - .L_191)
.L_191:
        /*0004*/ 	.word	0x00000082


	//----- nvinfo : EIATTR_SW2861232_WAR
	.align		4
.L_192:
        /*0008*/ 	.byte	0x01, 0x35
	.zero		2


	//----- nvinfo : EIATTR_PARAM_CBANK
	.align		4
        /*000c*/ 	.byte	0x04, 0x0a
        /*000e*/ 	.short	(.L_194 - .L_193)
	.align		4
.L_193:
        /*0010*/ 	.word	index@(.nv.constant0._ZN5flash44flash_bwd_dq_dk_dv_loop_seqk_parallel_kernelI23Flash_bwd_kernel_traitsILi64ELi64ELi128ELi8ELi2ELi4ELi4ELb1ELb0EN7cutlass10bfloat16_tE19Flash_kernel_traitsILi64ELi64ELi128ELi8ES3_EELb0ELb1ELb0ELb0ELb0ELb0ELb0EEEvNS_16Flash_bwd_paramsE)
        /*0014*/ 	.short	0x0160
        /*0016*/ 	.short	0x0280


	//----- nvinfo : EIATTR_CBANK_PARAM_SIZE
	.align		4
.L_194:
        /*0018*/ 	.byte	0x03, 0x19
        /*001a*/ 	.short	0x0280


	//----- nvinfo : EIATTR_KPARAM_INFO
	.align		4
        /*001c*/ 	.byte	0x04, 0x17
        /*001e*/ 	.short	(.L_196 - .L_195)
.L_195:
        /*0020*/ 	.word	0x00000000
        /*0024*/ 	.short	0x0000
        /*0026*/ 	.short	0x0000
        /*0028*/ 	.byte	0x00, 0xf0, 0x01, 0x0a


	//----- nvinfo : EIATTR_MAXREG_COUNT
	.align		4
.L_196:
        /*002c*/ 	.byte	0x03, 0x1b
        /*002e*/ 	.short	0x00ff


	//----- nvinfo : EIATTR_NUM_BARRIERS
	.align		4
        /*0030*/ 	.byte	0x02, 0x4c
        /*0032*/ 	.byte	0x01
	.zero		1


	//----- nvinfo : EIATTR_ANNOTATIONS
	.align		4
        /*0034*/ 	.byte	0x04, 0x55
        /*0036*/ 	.short	(.L_198 - .L_197)


	//   ....[0]....
.L_197:
        /*0038*/ 	.word	0x00000001
        /*003c*/ 	.byte	0x40, 0x06, 0x00, 0x00, 0x01, 0x00, 0x00, 0x00, 0x90, 0x07, 0x00, 0x00, 0x01, 0x00, 0x00, 0x00
        /*004c*/ 	.byte	0x60, 0x14, 0x00, 0x00, 0x01, 0x00, 0x00, 0x00, 0xd0, 0x64, 0x00, 0x00


	//----- nvinfo : EIATTR_MERCURY_ISA_VERSION
	.align		4
.L_198:
        /*0058*/ 	.byte	0x03, 0x5f
        /*005a*/ 	.short	0x0000


	//----- nvinfo : EIATTR_EXIT_INSTR_OFFSETS
	.align		4
        /*005c*/ 	.byte	0x04, 0x1c
        /*005e*/ 	.short	(.L_200 - .L_199)


	//   ....[0]....
.L_199:
        /*0060*/ 	.word	0x00000090


	//   ....[1]....
        /*0064*/ 	.word	0x000076b0


	//----- nvinfo : EIATTR_CTAIDZ_USED
	.align		4
.L_200:
        /*0068*/ 	.byte	0x01, 0x04
	.zero		2


	//----- nvinfo : EIATTR_CRS_STACK_SIZE
	.align		4
        /*006c*/ 	.byte	0x04, 0x1e
        /*006e*/ 	.short	(.L_202 - .L_201)
.L_201:
        /*0070*/ 	.word	0x00000000
.L_202:


//--------------------- .nv.info._ZN5flash44flash_bwd_dq_dk_dv_loop_seqk_parallel_kernelI23Flash_bwd_kernel_traitsILi64ELi64ELi128ELi8ELi2ELi4ELi4ELb1ELb0EN7cutlass10bfloat16_tE19Flash_kernel_traitsILi64ELi64ELi128ELi8ES3_EELb0ELb1ELb0ELb0ELb1ELb1ELb0EEEvNS_16Flash_bwd_paramsE --------------------------
	.section	.nv.info._ZN5flash44flash_bwd_dq_dk_dv_loop_seqk_parallel_kernelI23Flash_bwd_kernel_traitsILi64ELi64ELi128ELi8ELi2ELi4ELi4ELb1ELb0EN7cutlass10bfloat16_tE19Flash_kernel_traitsILi64ELi64ELi128ELi8ES3_EELb0ELb1ELb0ELb0ELb1ELb1ELb0EEEvNS_16Flash_bwd_paramsE,"",@"SHT_CUDA_INFO"
	.sectionflags	@""
	.align	4


	//----- nvinfo : EIATTR_CUDA_API_VERSION
	.align		4
        /*0000*/ 	.byte	0x04, 0x37
        /*0002*/ 	.short	(.L_204 - .L_203)
.L_203:
        /*0004*/ 	.word	0x00000082


	//----- nvinfo : EIATTR_SW2861232_WAR
	.align		4
.L_204:
        /*0008*/ 	.byte	0x01, 0x35
	.zero		2


	//----- nvinfo : EIATTR_PARAM_CBANK
	.align		4
        /*000c*/ 	.byte	0x04, 0x0a
        /*000e*/ 	.short	(.L_206 - .L_205)
	.align		4
.L_205:
        /*0010*/ 	.word	index@(.nv.constant0._ZN5flash44flash_bwd_dq_dk_dv_loop_seqk_parallel_kernelI23Flash_bwd_kernel_traitsILi64ELi64ELi128ELi8ELi2ELi4ELi4ELb1ELb0EN7cutlass10bfloat16_tE19Flash_kernel_traitsILi64ELi64ELi128ELi8ES3_EELb0ELb1ELb0ELb0ELb1ELb1ELb0EEEvNS_16Flash_bwd_paramsE)
        /*0014*/ 	.short	0x0160
        /*0016*/ 	.short	0x0280


	//----- nvinfo : EIATTR_CBANK_PARAM_SIZE
	.align		4
.L_206:
        /*0018*/ 	.byte	0x03, 0x19
        /*001a*/ 	.short	0x0280


	//----- nvinfo : EIATTR_KPARAM_INFO
	.align		4
        /*001c*/ 	.byte	0x04, 0x17
        /*001e*/ 	.short	(.L_208 - .L_207)
.L_207:
        /*0020*/ 	.word	0x00000000
        /*0024*/ 	.short	0x0000
        /*0026*/ 	.short	0x0000
        /*0028*/ 	.byte	0x00, 0xf0, 0x01, 0x0a


	//----- nvinfo : EIATTR_MAXREG_COUNT
	.align		4
.L_208:
        /*002c*/ 	.byte	0x03, 0x1b
        /*002e*/ 	.short	0x00ff


	//----- nvinfo : EIATTR_NUM_BARRIERS
	.align		4
        /*0030*/ 	.byte	0x02, 0x4c
        /*0032*/ 	.byte	0x01
	.zero		1


	//----- nvinfo : EIATTR_MERCURY_ISA_VERSION
	.align		4
        /*0034*/ 	.byte	0x03, 0x5f
        /*0036*/ 	.short	0x0000


	//----- nvinfo : EIATTR_EXIT_INSTR_OFFSETS
	.align		4
        /*0038*/ 	.byte	0x04, 0x1c
        /*003a*/ 	.short	(.L_210 - .L_209)


	//   ....[0]....
.L_209:
        /*003c*/ 	.word	0x00000080


	//   ....[1]....
        /*0040*/ 	.word	0x000055c0


	//----- nvinfo : EIATTR_CTAIDZ_USED
	.align		4
.L_210:
        /*0044*/ 	.byte	0x01, 0x04
	.zero		2


//--------------------- .nv.info._ZN5flash44flash_bwd_dq_dk_dv_loop_seqk_parallel_kernelI23Flash_bwd_kernel_traitsILi64ELi64ELi128ELi8ELi2ELi4ELi4ELb1ELb0EN7cutlass10bfloat16_tE19Flash_kernel_traitsILi64ELi64ELi128ELi8ES3_EELb0ELb1ELb0ELb0ELb0ELb1ELb0EEEvNS_16Flash_bwd_paramsE --------------------------
	.section	.nv.info._ZN5flash44flash_bwd_dq_dk_dv_loop_seqk_parallel_kernelI23Flash_bwd_kernel_traitsILi64ELi64ELi128ELi8ELi2ELi4ELi4ELb1ELb0EN7cutlass10bfloat16_tE19Flash_kernel_traitsILi64ELi64ELi128ELi8ES3_EELb0ELb1ELb0ELb0ELb0ELb1ELb0EEEvNS_16Flash_bwd_paramsE,"",@"SHT_CUDA_INFO"
	.sectionflags	@""
	.align	4


	//----- nvinfo : EIATTR_CUDA_API_VERSION
	.align		4
        /*0000*/ 	.byte	0x04, 0x37
        /*0002*/ 	.short	(.L_212 - .L_211)
.L_211:
        /*0004*/ 	.word	0x00000082


	//----- nvinfo : EIATTR_SW2861232_WAR
	.align		4
.L_212:
        /*0008*/ 	.byte	0x01, 0x35
	.zero		2


	//----- nvinfo : EIATTR_PARAM_CBANK
	.align		4
        /*000c*/ 	.byte	0x04, 0x0a
        /*000e*/ 	.short	(.L_214 - .L_213)
	.align		4
.L_213:
        /*0010*/ 	.word	index@(.nv.constant0._ZN5flash44flash_bwd_dq_dk_dv_loop_seqk_parallel_kernelI23Flash_bwd_kernel_traitsILi64ELi64ELi128ELi8ELi2ELi4ELi4ELb1ELb0EN7cutlass10bfloat16_tE19Flash_kernel_traitsILi64ELi64ELi128ELi8ES3_EELb0ELb1ELb0ELb0ELb0ELb1ELb0EEEvNS_16Flash_bwd_paramsE)
        /*0014*/ 	.short	0x0160
        /*0016*/ 	.short	0x0280


	//----- nvinfo : EIATTR_CBANK_PARAM_SIZE
	.align		4
.L_214:
        /*0018*/ 	.byte	0x03, 0x19
        /*001a*/ 	.short	0x0280


	//----- nvinfo : EIATTR_KPARAM_INFO
	.align		4
        /*001c*/ 	.byte	0x04, 0x17
        /*001e*/ 	.short	(.L_216 - .L_215)
.L_215:
        /*0020*/ 	.word	0x00000000
        /*0024*/ 	.short	0x0000
        /*0026*/ 	.short	0x0000
        /*0028*/ 	.byte	0x00, 0xf0, 0x01, 0x0a


	//----- nvinfo : EIATTR_MAXREG_COUNT
	.align		4
.L_216:
        /*002c*/ 	.byte	0x03, 0x1b
        /*002e*/ 	.short	0x00ff


	//----- nvinfo : EIATTR_NUM_BARRIERS
	.align		4
        /*0030*/ 	.byte	0x02, 0x4c
        /*0032*/ 	.byte	0x01
	.zero		1


	//----- nvinfo : EIATTR_ANNOTATIONS
	.align		4
        /*0034*/ 	.byte	0x04, 0x55
        /*0036*/ 	.short	(.L_218 - .L_217)


	//   ....[0]....
.L_217:
        /*0038*/ 	.word	0x00000001
        /*003c*/ 	.byte	0x00, 0x05, 0x00, 0x00, 0x01, 0x00, 0x00, 0x00, 0x60, 0x06, 0x00, 0x00, 0x01, 0x00, 0x00, 0x00
        /*004c*/ 	.byte	0x10, 0x08, 0x00, 0x00, 0x01, 0x00, 0x00, 0x00, 0x70, 0x14, 0x00, 0x00, 0x01, 0x00, 0x00, 0x00
        /*005c*/ 	.byte	0xc0, 0x22, 0x00, 0x00, 0x01, 0x00, 0x00, 0x00, 0x40, 0x5e, 0x00, 0x00


	//----- nvinfo : EIATTR_MERCURY_ISA_VERSION
	.align		4
.L_218:
        /*0068*/ 	.byte	0x03, 0x5f
        /*006a*/ 	.short	0x0000


	//----- nvinfo : EIATTR_EXIT_INSTR_OFFSETS
	.align		4
        /*006c*/ 	.byte	0x04, 0x1c
        /*006e*/ 	.short	(.L_220 - .L_219)


	//   ....[0]....
.L_219:
        /*0070*/ 	.word	0x00000090


	//   ....[1]....
        /*0074*/ 	.word	0x00007010


	//----- nvinfo : EIATTR_CTAIDZ_USED
	.align		4
.L_220:
        /*0078*/ 	.byte	0x01, 0x04
	.zero		2


	//----- nvinfo : EIATTR_CRS_STACK_SIZE
	.align		4
        /*007c*/ 	.byte	0x04, 0x1e
        /*007e*/ 	.short	(.L_222 - .L_221)
.L_221:
        /*0080*/ 	.word	0x00000000
.L_222:


//--------------------- .nv.info._ZN5flash44flash_bwd_dq_dk_dv_loop_seqk_parallel_kernelI23Flash_bwd_kernel_traitsILi64ELi64ELi128ELi8ELi2ELi4ELi4ELb1ELb0EN7cutlass10bfloat16_tE19Flash_kernel_traitsILi64ELi64ELi128ELi8ES3_EELb0ELb1ELb0ELb1ELb0ELb0ELb0EEEvNS_16Flash_bwd_paramsE --------------------------
	.section	.nv.info._ZN5flash44flash_bwd_dq_dk_dv_loop_seqk_parallel_kernelI23Flash_bwd_kernel_traitsILi64ELi64ELi128ELi8ELi2ELi4ELi4ELb1ELb0EN7cutlass10bfloat16_tE19Flash_kernel_traitsILi64ELi64ELi128ELi8ES3_EELb0ELb1ELb0ELb1ELb0ELb0ELb0EEEvNS_16Flash_bwd_paramsE,"",@"SHT_CUDA_INFO"
	.sectionflags	@""
	.align	4


	//----- nvinfo : EIATTR_CUDA_API_VERSION
	.align		4
        /*0000*/ 	.byte	0x04, 0x37
        /*0002*/ 	.short	(.L_224 - .L_223)
.L_223:
        /*0004*/ 	.word	0x00000082


	//----- nvinfo : EIATTR_SW2861232_WAR
	.align		4
.L_224:
        /*0008*/ 	.byte	0x01, 0x35
	.zero		2


	//----- nvinfo : EIATTR_PARAM_CBANK
	.align		4
        /*000c*/ 	.byte	0x04, 0x0a
        /*000e*/ 	.short	(.L_226 - .L_225)
	.align		4
.L_225:
        /*0010*/ 	.word	index@(.nv.constant0._ZN5flash44flash_bwd_dq_dk_dv_loop_seqk_parallel_kernelI23Flash_bwd_kernel_traitsILi64ELi64ELi128ELi8ELi2ELi4ELi4ELb1ELb0EN7cutlass10bfloat16_tE19Flash_kernel_traitsILi64ELi64ELi128ELi8ES3_EELb0ELb1ELb0ELb1ELb0ELb0ELb0EEEvNS_16Flash_bwd_paramsE)
        /*0014*/ 	.short	0x0160
        /*0016*/ 	.short	0x0280


	//----- nvinfo : EIATTR_CBANK_PARAM_SIZE
	.align		4
.L_226:
        /*0018*/ 	.byte	0x03, 0x19
        /*001a*/ 	.short	0x0280


	//----- nvinfo : EIATTR_KPARAM_INFO
	.align		4
        /*001c*/ 	.byte	0x04, 0x17
        /*001e*/ 	.short	(.L_228 - .L_227)
.L_227:
        /*0020*/ 	.word	0x00000000
        /*0024*/ 	.short	0x0000
        /*0026*/ 	.short	0x0000
        /*0028*/ 	.byte	0x00, 0xf0, 0x01, 0x0a


	//----- nvinfo : EIATTR_MAXREG_COUNT
	.align		4
.L_228:
        /*002c*/ 	.byte	0x03, 0x1b
        /*002e*/ 	.short	0x00ff


	//----- nvinfo : EIATTR_NUM_BARRIERS
	.align		4
        /*0030*/ 	.byte	0x02, 0x4c
        /*0032*/ 	.byte	0x01
	.zero		1


	//----- nvinfo : EIATTR_ANNOTATIONS
	.align		4
        /*0034*/ 	.byte	0x04, 0x55
        /*0036*/ 	.short	(.L_230 - .L_229)


	//   ....[0]....
.L_229:
        /*0038*/ 	.word	0x00000001
        /*003c*/ 	.byte	0x30, 0x05, 0x00, 0x00, 0x01, 0x00, 0x00, 0x00, 0xa0, 0x08, 0x00, 0x00, 0x01, 0x00, 0x00, 0x00
        /*004c*/ 	.byte	0xf0, 0x08, 0x00, 0x00, 0x01, 0x00, 0x00, 0x00, 0x10, 0x09, 0x00, 0x00, 0x01, 0x00, 0x00, 0x00
        /*005c*/ 	.byte	0x80, 0x14, 0x00, 0x00, 0x01, 0x00, 0x00, 0x00, 0x60, 0x69, 0x00, 0x00, 0x01, 0x00, 0x00, 0x00
        /*006c*/ 	.byte	0x70, 0x69, 0x00, 0x00, 0x01, 0x00, 0x00, 0x00, 0x80, 0x69, 0x00, 0x00


	//----- nvinfo : EIATTR_MERCURY_ISA_VERSION
	.align		4
.L_230:
        /*0078*/ 	.byte	0x03, 0x5f
        /*007a*/ 	.short	0x0000


	//----- nvinfo : EIATTR_EXIT_INSTR_OFFSETS
	.align		4
        /*007c*/ 	.byte	0x04, 0x1c
        /*007e*/ 	.short	(.L_232 - .L_231)


	//   ....[0]....
.L_231:
        /*0080*/ 	.word	0x00000090


	//   ....[1]....
        /*0084*/ 	.word	0x00007b60


	//----- nvinfo : EIATTR_CTAIDZ_USED
	.align		4
.L_232:
        /*0088*/ 	.byte	0x01, 0x04
	.zero		2


	//----- nvinfo : EIATTR_CRS_STACK_SIZE
	.align		4
        /*008c*/ 	.byte	0x04, 0x1e
        /*008e*/ 	.short	(.L_234 - .L_233)
.L_233:
        /*0090*/ 	.word	0x00000000
.L_234:


//--------------------- .nv.info._ZN5flash44flash_bwd_dq_dk_dv_loop_seqk_parallel_kernelI23Flash_bwd_kernel_traitsILi64ELi128ELi128ELi8ELi4ELi4ELi4ELb0ELb0EN7cutlass10bfloat16_tE19Flash_kernel_traitsILi64ELi128ELi128ELi8ES3_EELb0ELb1ELb0ELb0ELb0ELb0ELb0EEEvNS_16Flash_bwd_paramsE --------------------------
	.section	.nv.info._ZN5flash44flash_bwd_dq_dk_dv_loop_seqk_parallel_kernelI23Flash_bwd_kernel_traitsILi64ELi128ELi128ELi8ELi4ELi4ELi4ELb0ELb0EN7cutlass10bfloat16_tE19Flash_kernel_traitsILi64ELi128ELi128ELi8ES3_EELb0ELb1ELb0ELb0ELb0ELb0ELb0EEEvNS_16Flash_bwd_paramsE,"",@"SHT_CUDA_INFO"
	.sectionflags	@""
	.align	4


	//----- nvinfo : EIATTR_CUDA_API_VERSION
	.align		4
        /*0000*/ 	.byte	0x04, 0x37
        /*0002*/ 	.short	(.L_236 - .L_235)
.L_235:
        /*0004*/ 	.word	0x00000082


	//----- nvinfo : EIATTR_SW2861232_WAR
	.align		4
.L_236:
        /*0008*/ 	.byte	0x01, 0x35
	.zero		2


	//----- nvinfo : EIATTR_PARAM_CBANK
	.align		4
        /*000c*/ 	.byte	0x04, 0x0a
        /*000e*/ 	.short	(.L_238 - .L_237)
	.align		4
.L_237:
        /*0010*/ 	.word	index@(.nv.constant0._ZN5flash44flash_bwd_dq_dk_dv_loop_seqk_parallel_kernelI23Flash_bwd_kernel_traitsILi64ELi128ELi128ELi8ELi4ELi4ELi4ELb0ELb0EN7cutlass10bfloat16_tE19Flash_kernel_traitsILi64ELi128ELi128ELi8ES3_EELb0ELb1ELb0ELb0ELb0ELb0ELb0EEEvNS_16Flash_bwd_paramsE)
        /*0014*/ 	.short	0x0160
        /*0016*/ 	.short	0x0280


	//----- nvinfo : EIATTR_CBANK_PARAM_SIZE
	.align		4
.L_238:
        /*0018*/ 	.byte	0x03, 0x19
        /*001a*/ 	.short	0x0280


	//----- nvinfo : EIATTR_KPARAM_INFO
	.align		4
        /*001c*/ 	.byte	0x04, 0x17
        /*001e*/ 	.short	(.L_240 - .L_239)
.L_239:
        /*0020*/ 	.word	0x00000000
        /*0024*/ 	.short	0x0000
        /*0026*/ 	.short	0x0000
        /*0028*/ 	.byte	0x00, 0xf0, 0x01, 0x0a


	//----- nvinfo : EIATTR_MAXREG_COUNT
	.align		4
.L_240:
        /*002c*/ 	.byte	0x03, 0x1b
        /*002e*/ 	.short	0x00ff


	//----- nvinfo : EIATTR_NUM_BARRIERS
	.align		4
        /*0030*/ 	.byte	0x02, 0x4c
        /*0032*/ 	.byte	0x01
	.zero		1


	//----- nvinfo : EIATTR_ANNOTATIONS
	.align		4
        /*0034*/ 	.byte	0x04, 0x55
        /*0036*/ 	.short	(.L_242 - .L_241)


	//   ....[0]....
.L_241:
        /*0038*/ 	.word	0x00000001
        /*003c*/ 	.byte	0xa0, 0x06, 0x00, 0x00, 0x01, 0x00, 0x00, 0x00, 0xe0, 0x07, 0x00, 0x00, 0x01, 0x00, 0x00, 0x00
        /* <DEDUP_REMOVED lines=26> */
        /*01ec*/ 	.byte	0xd0, 0x9e, 0x00, 0x00


	//----- nvinfo : EIATTR_MERCURY_ISA_VERSION
	.align		4
.L_242:
        /*01f0*/ 	.byte	0x03, 0x5f
        /*01f2*/ 	.short	0x0000


	//----- nvinfo : EIATTR_EXIT_INSTR_OFFSETS
	.align		4
        /*01f4*/ 	.byte	0x04, 0x1c
        /*01f6*/ 	.short	(.L_244 - .L_243)


	//   ....[0]....
.L_243:
        /*01f8*/ 	.word	0x000000a0


	//   ....[1]....
        /*01fc*/ 	.word	0x0000b230


	//----- nvinfo : EIATTR_CTAIDZ_USED
	.align		4
.L_244:
        /*0200*/ 	.byte	0x01, 0x04
	.zero		2


	//----- nvinfo : EIATTR_CRS_STACK_SIZE
	.align		4
        /*0204*/ 	.byte	0x04, 0x1e
        /*0206*/ 	.short	(.L_246 - .L_245)
.L_245:
        /*0208*/ 	.word	0x00000000
.L_246:


//--------------------- .nv.info._ZN5flash44flash_bwd_dq_dk_dv_loop_seqk_parallel_kernelI23Flash_bwd_kernel_traitsILi64ELi128ELi128ELi8ELi4ELi4ELi4ELb0ELb0EN7cutlass10bfloat16_tE19Flash_kernel_traitsILi64ELi128ELi128ELi8ES3_EELb0ELb1ELb0ELb0ELb1ELb1ELb0EEEvNS_16Flash_bwd_paramsE --------------------------
	.section	.nv.info._ZN5flash44flash_bwd_dq_dk_dv_loop_seqk_parallel_kernelI23Flash_bwd_kernel_traitsILi64ELi128ELi128ELi8ELi4ELi4ELi4ELb0ELb0EN7cutlass10bfloat16_tE19Flash_kernel_traitsILi64ELi128ELi128ELi8ES3_EELb0ELb1ELb0ELb0ELb1ELb1ELb0EEEvNS_16Flash_bwd_paramsE,"",@"SHT_CUDA_INFO"
	.sectionflags	@""
	.align	4


	//----- nvinfo : EIATTR_CUDA_API_VERSION
	.align		4
        /*0000*/ 	.byte	0x04, 0x37
        /*0002*/ 	.short	(.L_248 - .L_247)
.L_247:
        /*0004*/ 	.word	0x00000082


	//----- nvinfo : EIATTR_SW2861232_WAR
	.align		4
.L_248:
        /*0008*/ 	.byte	0x01, 0x35
	.zero		2


	//----- nvinfo : EIATTR_PARAM_CBANK
	.align		4
        /*000c*/ 	.byte	0x04, 0x0a
        /*000e*/ 	.short	(.L_250 - .L_249)
	.align		4
.L_249:
        /*0010*/ 	.word	index@(.nv.constant0._ZN5flash44flash_bwd_dq_dk_dv_loop_seqk_parallel_kernelI23Flash_bwd_kernel_traitsILi64ELi128ELi128ELi8ELi4ELi4ELi4ELb0ELb0EN7cutlass10bfloat16_tE19Flash_kernel_traitsILi64ELi128ELi128ELi8ES3_EELb0ELb1ELb0ELb0ELb1ELb1ELb0EEEvNS_16Flash_bwd_paramsE)
        /*0014*/ 	.short	0x0160
        /*0016*/ 	.short	0x0280


	//----- nvinfo : EIATTR_CBANK_PARAM_SIZE
	.align		4
.L_250:
        /*0018*/ 	.byte	0x03, 0x19
        /*001a*/ 	.short	0x0280


	//----- nvinfo : EIATTR_KPARAM_INFO
	.align		4
        /*001c*/ 	.byte	0x04, 0x17
        /*001e*/ 	.short	(.L_252 - .L_251)
.L_251:
        /*0020*/ 	.word	0x00000000
        /*0024*/ 	.short	0x0000
        /*0026*/ 	.short	0x0000
        /*0028*/ 	.byte	0x00, 0xf0, 0x01, 0x0a


	//----- nvinfo : EIATTR_MAXREG_COUNT
	.align		4
.L_252:
        /*002c*/ 	.byte	0x03, 0x1b
        /*002e*/ 	.short	0x00ff


	//----- nvinfo : EIATTR_NUM_BARRIERS
	.align		4
        /*0030*/ 	.byte	0x02, 0x4c
        /*0032*/ 	.byte	0x01
	.zero		1


	//----- nvinfo : EIATTR_ANNOTATIONS
	.align		4
        /*0034*/ 	.byte	0x04, 0x55
        /*0036*/ 	.short	(.L_254 - .L_253)


	//   ....[0]....
.L_253:
        /* <DEDUP_REMOVED lines=25> */
        /*01bc*/ 	.byte	0xa0, 0x76, 0x00, 0x00, 0x01, 0x00, 0x00, 0x00, 0xb0, 0x76, 0x00, 0x00


	//----- nvinfo : EIATTR_MERCURY_ISA_VERSION
	.align		4
.L_254:
        /*01c8*/ 	.byte	0x03, 0x5f
        /*01ca*/ 	.short	0x0000


	//----- nvinfo : EIATTR_EXIT_INSTR_OFFSETS
	.align		4
        /*01cc*/ 	.byte	0x04, 0x1c
        /*01ce*/ 	.short	(.L_256 - .L_255)


	//   ....[0]....
.L_255:
        /*01d0*/ 	.word	0x000000a0


	//   ....[1]....
        /*01d4*/ 	.word	0x00008330


	//----- nvinfo : EIATTR_CTAIDZ_USED
	.align		4
.L_256:
        /*01d8*/ 	.byte	0x01, 0x04
	.zero		2


//--------------------- .nv.info._ZN5flash44flash_bwd_dq_dk_dv_loop_seqk_parallel_kernelI23Flash_bwd_kernel_traitsILi64ELi128ELi128ELi8ELi4ELi4ELi4ELb0ELb0EN7cutlass10bfloat16_tE19Flash_kernel_traitsILi64ELi128ELi128ELi8ES3_EELb0ELb1ELb0ELb0ELb0ELb1ELb0EEEvNS_16Flash_bwd_paramsE --------------------------
	.section	.nv.info._ZN5flash44flash_bwd_dq_dk_dv_loop_seqk_parallel_kernelI23Flash_bwd_kernel_traitsILi64ELi128ELi128ELi8ELi4ELi4ELi4ELb0ELb0EN7cutlass10bfloat16_tE19Flash_kernel_traitsILi64ELi128ELi128ELi8ES3_EELb0ELb1ELb0ELb0ELb0ELb1ELb0EEEvNS_16Flash_bwd_paramsE,"",@"SHT_CUDA_INFO"
	.sectionflags	@""
	.align	4


	//----- nvinfo : EIATTR_CUDA_API_VERSION
	.align		4
        /*0000*/ 	.byte	0x04, 0x37
        /*0002*/ 	.short	(.L_258 - .L_257)
.L_257:
        /*0004*/ 	.word	0x00000082


	//----- nvinfo : EIATTR_SW2861232_WAR
	.align		4
.L_258:
        /*0008*/ 	.byte	0x01, 0x35
	.zero		2


	//----- nvinfo : EIATTR_PARAM_CBANK
	.align		4
        /*000c*/ 	.byte	0x04, 0x0a
        /*000e*/ 	.short	(.L_260 - .L_259)
	.align		4
.L_259:
        /*0010*/ 	.word	index@(.nv.constant0._ZN5flash44flash_bwd_dq_dk_dv_loop_seqk_parallel_kernelI23Flash_bwd_kernel_traitsILi64ELi128ELi128ELi8ELi4ELi4ELi4ELb0ELb0EN7cutlass10bfloat16_tE19Flash_kernel_traitsILi64ELi128ELi128ELi8ES3_EELb0ELb1ELb0ELb0ELb0ELb1ELb0EEEvNS_16Flash_bwd_paramsE)
        /*0014*/ 	.short	0x0160
        /*0016*/ 	.short	0x0280


	//----- nvinfo : EIATTR_CBANK_PARAM_SIZE
	.align		4
.L_260:
        /*0018*/ 	.byte	0x03, 0x19
        /*001a*/ 	.short	0x0280


	//----- nvinfo : EIATTR_KPARAM_INFO
	.align		4
        /*001c*/ 	.byte	0x04, 0x17
        /*001e*/ 	.short	(.L_262 - .L_261)
.L_261:
        /*0020*/ 	.word	0x00000000
        /*0024*/ 	.short	0x0000
        /*0026*/ 	.short	0x0000
        /*0028*/ 	.byte	0x00, 0xf0, 0x01, 0x0a


	//----- nvinfo : EIATTR_MAXREG_COUNT
	.align		4
.L_262:
        /*002c*/ 	.byte	0x03, 0x1b
        /*002e*/ 	.short	0x00ff


	//----- nvinfo : EIATTR_NUM_BARRIERS
	.align		4
        /*0030*/ 	.byte	0x02, 0x4c
        /*0032*/ 	.byte	0x01
	.zero		1


	//----- nvinfo : EIATTR_ANNOTATIONS
	.align		4
        /*0034*/ 	.byte	0x04, 0x55
        /*0036*/ 	.short	(.L_264 - .L_263)


	//   ....[0]....
.L_263:
        /* <DEDUP_REMOVED lines=25> */


	//----- nvinfo : EIATTR_MERCURY_ISA_VERSION
	.align		4
.L_264:
        /*01b0*/ 	.byte	0x03, 0x5f
        /*01b2*/ 	.short	0x0000


	//----- nvinfo : EIATTR_EXIT_INSTR_OFFSETS
	.align		4
        /*01b4*/ 	.byte	0x04, 0x1c
        /*01b6*/ 	.short	(.L_266 - .L_265)


	//   ....[0]....
.L_265:
        /*01b8*/ 	.word	0x000000a0


	//   ....[1]....
        /*01bc*/ 	.word	0x0000a4d0


	//----- nvinfo : EIATTR_CTAIDZ_USED
	.align		4
.L_266:
        /*01c0*/ 	.byte	0x01, 0x04
	.zero		2


	//----- nvinfo : EIATTR_CRS_STACK_SIZE
	.align		4
        /*01c4*/ 	.byte	0x04, 0x1e
        /*01c6*/ 	.short	(.L_268 - .L_267)
.L_267:
        /*01c8*/ 	.word	0x00000000
.L_268:


//--------------------- .nv.info._ZN5flash44flash_bwd_dq_dk_dv_loop_seqk_parallel_kernelI23Flash_bwd_kernel_traitsILi64ELi128ELi128ELi8ELi4ELi4ELi4ELb0ELb0EN7cutlass10bfloat16_tE19Flash_kernel_traitsILi64ELi128ELi128ELi8ES3_EELb0ELb1ELb0ELb1ELb0ELb0ELb0EEEvNS_16Flash_bwd_paramsE --------------------------
	.section	.nv.info._ZN5flash44flash_bwd_dq_dk_dv_loop_seqk_parallel_kernelI23Flash_bwd_kernel_traitsILi64ELi128ELi128ELi8ELi4ELi4ELi4ELb0ELb0EN7cutlass10bfloat16_tE19Flash_kernel_traitsILi64ELi128ELi128ELi8ES3_EELb0ELb1ELb0ELb1ELb0ELb0ELb0EEEvNS_16Flash_bwd_paramsE,"",@"SHT_CUDA_INFO"
	.sectionflags	@""
	.align	4


	//----- nvinfo : EIATTR_CUDA_API_VERSION
	.align		4
        /*0000*/ 	.byte	0x04, 0x37
        /*0002*/ 	.short	(.L_270 - .L_269)
.L_269:
        /*0004*/ 	.word	0x00000082


	//----- nvinfo : EIATTR_SW2861232_WAR
	.align		4
.L_270:
        /*0008*/ 	.byte	0x01, 0x35
	.zero		2


	//----- nvinfo : EIATTR_PARAM_CBANK
	.align		4
        /*000c*/ 	.byte	0x04, 0x0a
        /*000e*/ 	.short	(.L_272 - .L_271)
	.align		4
.L_271:
        /*0010*/ 	.word	index@(.nv.constant0._ZN5flash44flash_bwd_dq_dk_dv_loop_seqk_parallel_kernelI23Flash_bwd_kernel_traitsILi64ELi128ELi128ELi8ELi4ELi4ELi4ELb0ELb0EN7cutlass10bfloat16_tE19Flash_kernel_traitsILi64ELi128ELi128ELi8ES3_EELb0ELb1ELb0ELb1ELb0ELb0ELb0EEEvNS_16Flash_bwd_paramsE)
        /*0014*/ 	.short	0x0160
        /*0016*/ 	.short	0x0280


	//----- nvinfo : EIATTR_CBANK_PARAM_SIZE
	.align		4
.L_272:
        /*0018*/ 	.byte	0x03, 0x19
        /*001a*/ 	.short	0x0280


	//----- nvinfo : EIATTR_KPARAM_INFO
	.align		4
        /*001c*/ 	.byte	0x04, 0x17
        /*001e*/ 	.short	(.L_274 - .L_273)
.L_273:
        /*0020*/ 	.word	0x00000000
        /*0024*/ 	.short	0x0000
        /*0026*/ 	.short	0x0000
        /*0028*/ 	.byte	0x00, 0xf0, 0x01, 0x0a


	//----- nvinfo : EIATTR_MAXREG_COUNT
	.align		4
.L_274:
        /*002c*/ 	.byte	0x03, 0x1b
        /*002e*/ 	.short	0x00ff


	//----- nvinfo : EIATTR_NUM_BARRIERS
	.align		4
        /*0030*/ 	.byte	0x02, 0x4c
        /*0032*/ 	.byte	0x01
	.zero		1


	//----- nvinfo : EIATTR_ANNOTATIONS
	.align		4
        /*0034*/ 	.byte	0x04, 0x55
        /*0036*/ 	.short	(.L_276 - .L_275)


	//   ....[0]....
.L_275:
        /* <DEDUP_REMOVED lines=42> */


	//----- nvinfo : EIATTR_MERCURY_ISA_VERSION
	.align		4
.L_276:
        /*02c0*/ 	.byte	0x03, 0x5f
        /*02c2*/ 	.short	0x0000


	//----- nvinfo : EIATTR_EXIT_INSTR_OFFSETS
	.align		4
        /*02c4*/ 	.byte	0x04, 0x1c
        /*02c6*/ 	.short	(.L_278 - .L_277)


	//   ....[0]....
.L_277:
        /*02c8*/ 	.word	0x000000a0


	//   ....[1]....
        /*02cc*/ 	.word	0x0000b940


	//----- nvinfo : EIATTR_CTAIDZ_USED
	.align		4
.L_278:
        /*02d0*/ 	.byte	0x01, 0x04
	.zero		2


	//----- nvinfo : EIATTR_CRS_STACK_SIZE
	.align		4
        /*02d4*/ 	.byte	0x04, 0x1e
        /*02d6*/ 	.short	(.L_280 - .L_279)
.L_279:
        /*02d8*/ 	.word	0x00000000
.L_280:


//--------------------- .nv.info._ZN5flash27flash_bwd_convert_dq_kernelI23Flash_bwd_kernel_traitsILi64ELi64ELi128ELi8ELi2ELi4ELi4ELb1ELb0EN7cutlass10bfloat16_tE19Flash_kernel_traitsILi64ELi64ELi128ELi8ES3_EEEEvNS_16Flash_bwd_paramsEi --------------------------
	.section	.nv.info._ZN5flash27flash_bwd_convert_dq_kernelI23Flash_bwd_kernel_traitsILi64ELi64ELi128ELi8ELi2ELi4ELi4ELb1ELb0EN7cutlass10bfloat16_tE19Flash_kernel_traitsILi64ELi64ELi128ELi8ES3_EEEEvNS_16Flash_bwd_paramsEi,"",@"SHT_CUDA_INFO"
	.sectionflags	@""
	.align	4


	//----- nvinfo : EIATTR_CUDA_API_VERSION
	.align		4
        /*0000*/ 	.byte	0x04, 0x37
        /*0002*/ 	.short	(.L_282 - .L_281)
.L_281:
        /*0004*/ 	.word	0x00000082


	//----- nvinfo : EIATTR_SW2861232_WAR
	.align		4
.L_282:
        /*0008*/ 	.byte	0x01, 0x35
	.zero		2


	//----- nvinfo : EIATTR_PARAM_CBANK
	.align		4
        /*000c*/ 	.byte	0x04, 0x0a
        /*000e*/ 	.short	(.L_284 - .L_283)
	.align		4
.L_283:
        /*0010*/ 	.word	index@(.nv.constant0._ZN5flash27flash_bwd_convert_dq_kernelI23Flash_bwd_kernel_traitsILi64ELi64ELi128ELi8ELi2ELi4ELi4ELb1ELb0EN7cutlass10bfloat16_tE19Flash_kernel_traitsILi64ELi64ELi128ELi8ES3_EEEEvNS_16Flash_bwd_paramsEi)
        /*0014*/ 	.short	0x0160
        /*0016*/ 	.short	0x0284


	//----- nvinfo : EIATTR_CBANK_PARAM_SIZE
	.align		4
.L_284:
        /*0018*/ 	.byte	0x03, 0x19
        /*001a*/ 	.short	0x0284


	//----- nvinfo : EIATTR_KPARAM_INFO
	.align		4
        /*001c*/ 	.byte	0x04, 0x17
        /*001e*/ 	.short	(.L_286 - .L_285)
.L_285:
        /*0020*/ 	.word	0x00000000
        /*0024*/ 	.short	0x0001
        /*0026*/ 	.short	0x0280
        /*0028*/ 	.byte	0x00, 0xf0, 0x11, 0x00


	//----- nvinfo : EIATTR_KPARAM_INFO
	.align		4
.L_286:
        /*002c*/ 	.byte	0x04, 0x17
        /*002e*/ 	.short	(.L_288 - .L_287)
.L_287:
        /*0030*/ 	.word	0x00000000
        /*0034*/ 	.short	0x0000
        /*0036*/ 	.short	0x0000
        /*0038*/ 	.byte	0x00, 0xf0, 0x01, 0x0a


	//----- nvinfo : EIATTR_MAXREG_COUNT
	.align		4
.L_288:
        /*003c*/ 	.byte	0x03, 0x1b
        /*003e*/ 	.short	0x00ff


	//----- nvinfo : EIATTR_NUM_BARRIERS
	.align		4
        /*0040*/ 	.byte	0x02, 0x4c
        /*0042*/ 	.byte	0x01
	.zero		1


	//----- nvinfo : EIATTR_MERCURY_ISA_VERSION
	.align		4
        /*0044*/ 	.byte	0x03, 0x5f
        /*0046*/ 	.short	0x0000


	//----- nvinfo : EIATTR_EXIT_INSTR_OFFSETS
	.align		4
        /*0048*/ 	.byte	0x04, 0x1c
        /*004a*/ 	.short	(.L_290 - .L_289)


	//   ....[0]....
.L_289:
        /*004c*/ 	.word	0x00000170


	//   ....[1]....
        /*0050*/ 	.word	0x00001b70


	//   ....[2]....
        /*0054*/ 	.word	0x00001c30


	//----- nvinfo : EIATTR_CTAIDZ_USED
	.align		4
.L_290:
        /*0058*/ 	.byte	0x01, 0x04
	.zero		2


	//----- nvinfo : EIATTR_CRS_STACK_SIZE
	.align		4
        /*005c*/ 	.byte	0x04, 0x1e
        /*005e*/ 	.short	(.L_292 - .L_291)
.L_291:
        /*0060*/ 	.word	0x00000000
.L_292:


//--------------------- .nv.info._ZN5flash44flash_bwd_dq_dk_dv_loop_seqk_parallel_kernelI23Flash_bwd_kernel_traitsILi64ELi64ELi128ELi8ELi2ELi4ELi4ELb1ELb0EN7cutlass10bfloat16_tE19Flash_kernel_traitsILi64ELi64ELi128ELi8ES3_EELb1ELb1ELb0ELb0ELb0ELb0ELb0EEEvNS_16Flash_bwd_paramsE --------------------------
	.section	.nv.info._ZN5flash44flash_bwd_dq_dk_dv_loop_seqk_parallel_kernelI23Flash_bwd_kernel_traitsILi64ELi64ELi128ELi8ELi2ELi4ELi4ELb1ELb0EN7cutlass10bfloat16_tE19Flash_kernel_traitsILi64ELi64ELi128ELi8ES3_EELb1ELb1ELb0ELb0ELb0ELb0ELb0EEEvNS_16Flash_bwd_paramsE,"",@"SHT_CUDA_INFO"
	.sectionflags	@""
	.align	4


	//----- nvinfo : EIATTR_CUDA_API_VERSION
	.align		4
        /*0000*/ 	.byte	0x04, 0x37
        /*0002*/ 	.short	(.L_294 - .L_293)
.L_293:
        /*0004*/ 	.word	0x00000082


	//----- nvinfo : EIATTR_SW2861232_WAR
	.align		4
.L_294:
        /*0008*/ 	.byte	0x01, 0x35
	.zero		2


	//----- nvinfo : EIATTR_PARAM_CBANK
	.align		4
        /*000c*/ 	.byte	0x04, 0x0a
        /*000e*/ 	.short	(.L_296 - .L_295)
	.align		4
.L_295:
        /*0010*/ 	.word	index@(.nv.constant0._ZN5flash44flash_bwd_dq_dk_dv_loop_seqk_parallel_kernelI23Flash_bwd_kernel_traitsILi64ELi64ELi128ELi8ELi2ELi4ELi4ELb1ELb0EN7cutlass10bfloat16_tE19Flash_kernel_traitsILi64ELi64ELi128ELi8ES3_EELb1ELb1ELb0ELb0ELb0ELb0ELb0EEEvNS_16Flash_bwd_paramsE)
        /*0014*/ 	.short	0x0160
        /*0016*/ 	.short	0x0280


	//----- nvinfo : EIATTR_CBANK_PARAM_SIZE
	.align		4
.L_296:
        /*0018*/ 	.byte	0x03, 0x19
        /*001a*/ 	.short	0x0280


	//----- nvinfo : EIATTR_KPARAM_INFO
	.align		4
        /*001c*/ 	.byte	0x04, 0x17
        /*001e*/ 	.short	(.L_298 - .L_297)
.L_297:
        /*0020*/ 	.word	0x00000000
        /*0024*/ 	.short	0x0000
        /*0026*/ 	.short	0x0000
        /*0028*/ 	.byte	0x00, 0xf0, 0x01, 0x0a


	//----- nvinfo : EIATTR_MAXREG_COUNT
	.align		4
.L_298:
        /*002c*/ 	.byte	0x03, 0x1b
        /*002e*/ 	.short	0x00ff


	//----- nvinfo : EIATTR_NUM_BARRIERS
	.align		4
        /*0030*/ 	.byte	0x02, 0x4c
        /*0032*/ 	.byte	0x01
	.zero		1


	//----- nvinfo : EIATTR_ANNOTATIONS
	.align		4
        /*0034*/ 	.byte	0x04, 0x55
        /*0036*/ 	.short	(.L_300 - .L_299)


	//   ....[0]....
.L_299:
        /*0038*/ 	.word	0x00000001
        /*003c*/ 	.byte	0xb0, 0x07, 0x00, 0x00, 0x01, 0x00, 0x00, 0x00, 0x90, 0x74, 0x00, 0x00


	//----- nvinfo : EIATTR_MERCURY_ISA_VERSION
	.align		4
.L_300:
        /*0048*/ 	.byte	0x03, 0x5f
        /*004a*/ 	.short	0x0000


	//----- nvinfo : EIATTR_EXIT_INSTR_OFFSETS
	.align		4
        /*004c*/ 	.byte	0x04, 0x1c
        /*004e*/ 	.short	(.L_302 - .L_301)


	//   ....[0]....
.L_301:
        /*0050*/ 	.word	0x00000090


	//   ....[1]....
        /*0054*/ 	.word	0x00008870


	//----- nvinfo : EIATTR_CTAIDZ_USED
	.align		4
.L_302:
        /*0058*/ 	.byte	0x01, 0x04
	.zero		2


	//----- nvinfo : EIATTR_CRS_STACK_SIZE
	.align		4
        /*005c*/ 	.byte	0x04, 0x1e
        /*005e*/ 	.short	(.L_304 - .L_303)
.L_303:
        /*0060*/ 	.word	0x00000000
.L_304:


//--------------------- .nv.info._ZN5flash44flash_bwd_dq_dk_dv_loop_seqk_parallel_kernelI23Flash_bwd_kernel_traitsILi64ELi64ELi128ELi8ELi2ELi4ELi4ELb1ELb0EN7cutlass10bfloat16_tE19Flash_kernel_traitsILi64ELi64ELi128ELi8ES3_EELb0ELb1ELb0ELb0ELb0ELb0ELb1EEEvNS_16Flash_bwd_paramsE --------------------------
	.section	.nv.info._ZN5flash44flash_bwd_dq_dk_dv_loop_seqk_parallel_kernelI23Flash_bwd_kernel_traitsILi64ELi64ELi128ELi8ELi2ELi4ELi4ELb1ELb0EN7cutlass10bfloat16_tE19Flash_kernel_traitsILi64ELi64ELi128ELi8ES3_EELb0ELb1ELb0ELb0ELb0ELb0ELb1EEEvNS_16Flash_bwd_paramsE,"",@"SHT_CUDA_INFO"
	.sectionflags	@""
	.align	4


	//----- nvinfo : EIATTR_CUDA_API_VERSION
	.align		4
        /*0000*/ 	.byte	0x04, 0x37
        /*0002*/ 	.short	(.L_306 - .L_305)
.L_305:
        /*0004*/ 	.word	0x00000082


	//----- nvinfo : EIATTR_SW2861232_WAR
	.align		4
.L_306:
        /*0008*/ 	.byte	0x01, 0x35
	.zero		2


	//----- nvinfo : EIATTR_PARAM_CBANK
	.align		4
        /*000c*/ 	.byte	0x04, 0x0a
        /*000e*/ 	.short	(.L_308 - .L_307)
	.align		4
.L_307:
        /*0010*/ 	.word	index@(.nv.constant0._ZN5flash44flash_bwd_dq_dk_dv_loop_seqk_parallel_kernelI23Flash_bwd_kernel_traitsILi64ELi64ELi128ELi8ELi2ELi4ELi4ELb1ELb0EN7cutlass10bfloat16_tE19Flash_kernel_traitsILi64ELi64ELi128ELi8ES3_EELb0ELb1ELb0ELb0ELb0ELb0ELb1EEEvNS_16Flash_bwd_paramsE)
        /*0014*/ 	.short	0x0160
        /*0016*/ 	.short	0x0280


	//----- nvinfo : EIATTR_CBANK_PARAM_SIZE
	.align		4
.L_308:
        /*0018*/ 	.byte	0x03, 0x19
        /*001a*/ 	.short	0x0280


	//----- nvinfo : EIATTR_KPARAM_INFO
	.align		4
        /*001c*/ 	.byte	0x04, 0x17
        /*001e*/ 	.short	(.L_310 - .L_309)
.L_309:
        /*0020*/ 	.word	0x00000000
        /*0024*/ 	.short	0x0000
        /*0026*/ 	.short	0x0000
        /*0028*/ 	.byte	0x00, 0xf0, 0x01, 0x0a


	//----- nvinfo : EIATTR_MAXREG_COUNT
	.align		4
.L_310:
        /*002c*/ 	.byte	0x03, 0x1b
        /*002e*/ 	.short	0x00ff


	//----- nvinfo : EIATTR_NUM_BARRIERS
	.align		4
        /*0030*/ 	.byte	0x02, 0x4c
        /*0032*/ 	.byte	0x01
	.zero		1


	//----- nvinfo : EIATTR_ANNOTATIONS
	.align		4
        /*0034*/ 	.byte	0x04, 0x55
        /*0036*/ 	.short	(.L_312 - .L_311)


	//   ....[0]....
.L_311:
        /* <DEDUP_REMOVED lines=9> */


	//----- nvinfo : EIATTR_MERCURY_ISA_VERSION
	.align		4
.L_312:
        /*00b8*/ 	.byte	0x03, 0x5f
        /*00ba*/ 	.short	0x0000


	//----- nvinfo : EIATTR_EXIT_INSTR_OFFSETS
	.align		4
        /*00bc*/ 	.byte	0x04, 0x1c
        /*00be*/ 	.short	(.L_314 - .L_313)


	//   ....[0]....
.L_313:
        /*00c0*/ 	.word	0x000000a0


	//   ....[1]....
        /*00c4*/ 	.word	0x00008d90


	//----- nvinfo : EIATTR_CTAIDZ_USED
	.align		4
.L_314:
        /*00c8*/ 	.byte	0x01, 0x04
	.zero		2


	//----- nvinfo : EIATTR_CRS_STACK_SIZE
	.align		4
        /*00cc*/ 	.byte	0x04, 0x1e
        /*00ce*/ 	.short	(.L_316 - .L_315)
.L_315:
        /*00d0*/ 	.word	0x00000000
.L_316:


//--------------------- .nv.info._ZN5flash44flash_bwd_dq_dk_dv_loop_seqk_parallel_kernelI23Flash_bwd_kernel_traitsILi64ELi64ELi128ELi8ELi2ELi4ELi4ELb1ELb0EN7cutlass10bfloat16_tE19Flash_kernel_traitsILi64ELi64ELi128ELi8ES3_EELb1ELb1ELb0ELb0ELb1ELb1ELb0EEEvNS_16Flash_bwd_paramsE --------------------------
	.section	.nv.info._ZN5flash44flash_bwd_dq_dk_dv_loop_seqk_parallel_kernelI23Flash_bwd_kernel_traitsILi64ELi64ELi128ELi8ELi2ELi4ELi4ELb1ELb0EN7cutlass10bfloat16_tE19Flash_kernel_traitsILi64ELi64ELi128ELi8ES3_EELb1ELb1ELb0ELb0ELb1ELb1ELb0EEEvNS_16Flash_bwd_paramsE,"",@"SHT_CUDA_INFO"
	.sectionflags	@""
	.align	4


	//----- nvinfo : EIATTR_CUDA_API_VERSION
	.align		4
        /*0000*/ 	.byte	0x04, 0x37
        /*0002*/ 	.short	(.L_318 - .L_317)
.L_317:
        /*0004*/ 	.word	0x00000082


	//----- nvinfo : EIATTR_SW2861232_WAR
	.align		4
.L_318:
        /*0008*/ 	.byte	0x01, 0x35
	.zero		2


	//----- nvinfo : EIATTR_PARAM_CBANK
	.align		4
        /*000c*/ 	.byte	0x04, 0x0a
        /*000e*/ 	.short	(.L_320 - .L_319)
	.align		4
.L_319:
        /*0010*/ 	.word	index@(.nv.constant0._ZN5flash44flash_bwd_dq_dk_dv_loop_seqk_parallel_kernelI23Flash_bwd_kernel_traitsILi64ELi64ELi128ELi8ELi2ELi4ELi4ELb1ELb0EN7cutlass10bfloat16_tE19Flash_kernel_traitsILi64ELi64ELi128ELi8ES3_EELb1ELb1ELb0ELb0ELb1ELb1ELb0EEEvNS_16Flash_bwd_paramsE)
        /*0014*/ 	.short	0x0160
        /*0016*/ 	.short	0x0280


	//----- nvinfo : EIATTR_CBANK_PARAM_SIZE
	.align		4
.L_320:
        /*0018*/ 	.byte	0x03, 0x19
        /*001a*/ 	.short	0x0280


	//----- nvinfo : EIATTR_KPARAM_INFO
	.align		4
        /*001c*/ 	.byte	0x04, 0x17
        /*001e*/ 	.short	(.L_322 - .L_321)
.L_321:
        /*0020*/ 	.word	0x00000000
        /*0024*/ 	.short	0x0000
        /*0026*/ 	.short	0x0000
        /*0028*/ 	.byte	0x00, 0xf0, 0x01, 0x0a


	//----- nvinfo : EIATTR_MAXREG_COUNT
	.align		4
.L_322:
        /*002c*/ 	.byte	0x03, 0x1b
        /*002e*/ 	.short	0x00ff


	//----- nvinfo : EIATTR_NUM_BARRIERS
	.align		4
        /*0030*/ 	.byte	0x02, 0x4c
        /*0032*/ 	.byte	0x01
	.zero		1


	//----- nvinfo : EIATTR_MERCURY_ISA_VERSION
	.align		4
        /*0034*/ 	.byte	0x03, 0x5f
        /*0036*/ 	.short	0x0000


	//----- nvinfo : EIATTR_EXIT_INSTR_OFFSETS
	.align		4
        /*0038*/ 	.byte	0x04, 0x1c
        /*003a*/ 	.short	(.L_324 - .L_323)


	//   ....[0]....
.L_323:
        /*003c*/ 	.word	0x00000080


	//   ....[1]....
        /*0040*/ 	.word	0x000067b0


	//----- nvinfo : EIATTR_CTAIDZ_USED
	.align		4
.L_324:
        /*0044*/ 	.byte	0x01, 0x04
	.zero		2


//--------------------- .nv.info._ZN5flash44flash_bwd_dq_dk_dv_loop_seqk_parallel_kernelI23Flash_bwd_kernel_traitsILi64ELi64ELi128ELi8ELi2ELi4ELi4ELb1ELb0EN7cutlass10bfloat16_tE19Flash_kernel_traitsILi64ELi64ELi128ELi8ES3_EELb0ELb1ELb0ELb0ELb1ELb1ELb1EEEvNS_16Flash_bwd_paramsE --------------------------
	.section	.nv.info._ZN5flash44flash_bwd_dq_dk_dv_loop_seqk_parallel_kernelI23Flash_bwd_kernel_traitsILi64ELi64ELi128ELi8ELi2ELi4ELi4ELb1ELb0EN7cutlass10bfloat16_tE19Flash_kernel_traitsILi64ELi64ELi128ELi8ES3_EELb0ELb1ELb0ELb0ELb1ELb1ELb1EEEvNS_16Flash_bwd_paramsE,"",@"SHT_CUDA_INFO"
	.sectionflags	@""
	.align	4


	//----- nvinfo : EIATTR_CUDA_API_VERSION
	.align		4
        /*0000*/ 	.byte	0x04, 0x37
        /*0002*/ 	.short	(.L_326 - .L_325)
.L_325:
        /*0004*/ 	.word	0x00000082


	//----- nvinfo : EIATTR_SW2861232_WAR
	.align		4
.L_326:
        /*0008*/ 	.byte	0x01, 0x35
	.zero		2


	//----- nvinfo : EIATTR_PARAM_CBANK
	.align		4
        /*000c*/ 	.byte	0x04, 0x0a
        /*000e*/ 	.short	(.L_328 - .L_327)
	.align		4
.L_327:
        /*0010*/ 	.word	index@(.nv.constant0._ZN5flash44flash_bwd_dq_dk_dv_loop_seqk_parallel_kernelI23Flash_bwd_kernel_traitsILi64ELi64ELi128ELi8ELi2ELi4ELi4ELb1ELb0EN7cutlass10bfloat16_tE19Flash_kernel_traitsILi64ELi64ELi128ELi8ES3_EELb0ELb1ELb0ELb0ELb1ELb1ELb1EEEvNS_16Flash_bwd_paramsE)
        /*0014*/ 	.short	0x0160
        /*0016*/ 	.short	0x0280


	//----- nvinfo : EIATTR_CBANK_PARAM_SIZE
	.align		4
.L_328:
        /*0018*/ 	.byte	0x03, 0x19
        /*001a*/ 	.short	0x0280


	//----- nvinfo : EIATTR_KPARAM_INFO
	.align		4
        /*001c*/ 	.byte	0x04, 0x17
        /*001e*/ 	.short	(.L_330 - .L_329)
.L_329:
        /*0020*/ 	.word	0x00000000
        /*0024*/ 	.short	0x0000
        /*0026*/ 	.short	0x0000
        /*0028*/ 	.byte	0x00, 0xf0, 0x01, 0x0a


	//----- nvinfo : EIATTR_MAXREG_COUNT
	.align		4
.L_330:
        /*002c*/ 	.byte	0x03, 0x1b
        /*002e*/ 	.short	0x00ff


	//----- nvinfo : EIATTR_NUM_BARRIERS
	.align		4
        /*0030*/ 	.byte	0x02, 0x4c
        /*0032*/ 	.byte	0x01
	.zero		1


	//----- nvinfo : EIATTR_MERCURY_ISA_VERSION
	.align		4
        /*0034*/ 	.byte	0x03, 0x5f
        /*0036*/ 	.short	0x0000


	//----- nvinfo : EIATTR_EXIT_INSTR_OFFSETS
	.align		4
        /*0038*/ 	.byte	0x04, 0x1c
        /*003a*/ 	.short	(.L_332 - .L_331)


	//   ....[0]....
.L_331:
        /*003c*/ 	.word	0x00000090


	//   ....[1]....
        /*0040*/ 	.word	0x00006560


	//----- nvinfo : EIATTR_CTAIDZ_USED
	.align		4
.L_332:
        /*0044*/ 	.byte	0x01, 0x04
	.zero		2


//--------------------- .nv.info._ZN5flash44flash_bwd_dq_dk_dv_loop_seqk_parallel_kernelI23Flash_bwd_kernel_traitsILi64ELi64ELi128ELi8ELi2ELi4ELi4ELb1ELb0EN7cutlass10bfloat16_tE19Flash_kernel_traitsILi64ELi64ELi128ELi8ES3_EELb1ELb1ELb0ELb0ELb0ELb1ELb0EEEvNS_16Flash_bwd_paramsE --------------------------
	.section	.nv.info._ZN5flash44flash_bwd_dq_dk_dv_loop_seqk_parallel_kernelI23Flash_bwd_kernel_traitsILi64ELi64ELi128ELi8ELi2ELi4ELi4ELb1ELb0EN7cutlass10bfloat16_tE19Flash_kernel_traitsILi64ELi64ELi128ELi8ES3_EELb1ELb1ELb0ELb0ELb0ELb1ELb0EEEvNS_16Flash_bwd_paramsE,"",@"SHT_CUDA_INFO"
	.sectionflags	@""
	.align	4


	//----- nvinfo : EIATTR_CUDA_API_VERSION
	.align		4
        /*0000*/ 	.byte	0x04, 0x37
        /*0002*/ 	.short	(.L_334 - .L_333)
.L_333:
        /*0004*/ 	.word	0x00000082


	//----- nvinfo : EIATTR_SW2861232_WAR
	.align		4
.L_334:
        /*0008*/ 	.byte	0x01, 0x35
	.zero		2


	//----- nvinfo : EIATTR_PARAM_CBANK
	.align		4
        /*000c*/ 	.byte	0x04, 0x0a
        /*000e*/ 	.short	(.L_336 - .L_335)
	.align		4
.L_335:
        /*0010*/ 	.word	index@(.nv.constant0._ZN5flash44flash_bwd_dq_dk_dv_loop_seqk_parallel_kernelI23Flash_bwd_kernel_traitsILi64ELi64ELi128ELi8ELi2ELi4ELi4ELb1ELb0EN7cutlass10bfloat16_tE19Flash_kernel_traitsILi64ELi64ELi128ELi8ES3_EELb1ELb1ELb0ELb0ELb0ELb1ELb0EEEvNS_16Flash_bwd_paramsE)
        /*0014*/ 	.short	0x0160
        /*0016*/ 	.short	0x0280


	//----- nvinfo : EIATTR_CBANK_PARAM_SIZE
	.align		4
.L_336:
        /*0018*/ 	.byte	0x03, 0x19
        /*001a*/ 	.short	0x0280


	//----- nvinfo : EIATTR_KPARAM_INFO
	.align		4
        /*001c*/ 	.byte	0x04, 0x17
        /*001e*/ 	.short	(.L_338 - .L_337)
.L_337:
        /*0020*/ 	.word	0x00000000
        /*0024*/ 	.short	0x0000
        /*0026*/ 	.short	0x0000
        /*0028*/ 	.byte	0x00, 0xf0, 0x01, 0x0a


	//----- nvinfo : EIATTR_MAXREG_COUNT
	.align		4
.L_338:
        /*002c*/ 	.byte	0x03, 0x1b
        /*002e*/ 	.short	0x00ff


	//----- nvinfo : EIATTR_NUM_BARRIERS
	.align		4
        /*0030*/ 	.byte	0x02, 0x4c
        /*0032*/ 	.byte	0x01
	.zero		1


	//----- nvinfo : EIATTR_MERCURY_ISA_VERSION
	.align		4
        /*0034*/ 	.byte	0x03, 0x5f
        /*0036*/ 	.short	0x0000


	//----- nvinfo : EIATTR_EXIT_INSTR_OFFSETS
	.align		4
        /*0038*/ 	.byte	0x04, 0x1c
        /*003a*/ 	.short	(.L_340 - .L_339)


	//   ....[0]....
.L_339:
        /*003c*/ 	.word	0x00000080


	//   ....[1]....
        /*0040*/ 	.word	0x000080f0


	//----- nvinfo : EIATTR_CTAIDZ_USED
	.align		4
.L_340:
        /*0044*/ 	.byte	0x01, 0x04
	.zero		2


	//----- nvinfo : EIATTR_CRS_STACK_SIZE
	.align		4
        /*0048*/ 	.byte	0x04, 0x1e
        /*004a*/ 	.short	(.L_342 - .L_341)
.L_341:
        /*004c*/ 	.word	0x00000000
.L_342:


//--------------------- .nv.info._ZN5flash44flash_bwd_dq_dk_dv_loop_seqk_parallel_kernelI23Flash_bwd_kernel_traitsILi64ELi64ELi128ELi8ELi2ELi4ELi4ELb1ELb0EN7cutlass10bfloat16_tE19Flash_kernel_traitsILi64ELi64ELi128ELi8ES3_EELb0ELb1ELb0ELb0ELb0ELb1ELb1EEEvNS_16Flash_bwd_paramsE --------------------------
	.section	.nv.info._ZN5flash44flash_bwd_dq_dk_dv_loop_seqk_parallel_kernelI23Flash_bwd_kernel_traitsILi64ELi64ELi128ELi8ELi2ELi4ELi4ELb1ELb0EN7cutlass10bfloat16_tE19Flash_kernel_traitsILi64ELi64ELi128ELi8ES3_EELb0ELb1ELb0ELb0ELb0ELb1ELb1EEEvNS_16Flash_bwd_paramsE,"",@"SHT_CUDA_INFO"
	.sectionflags	@""
	.align	4


	//----- nvinfo : EIATTR_CUDA_API_VERSION
	.align		4
        /*0000*/ 	.byte	0x04, 0x37
        /*0002*/ 	.short	(.L_344 - .L_343)
.L_343:
        /*0004*/ 	.word	0x00000082


	//----- nvinfo : EIATTR_SW2861232_WAR
	.align		4
.L_344:
        /*0008*/ 	.byte	0x01, 0x35
	.zero		2


	//----- nvinfo : EIATTR_PARAM_CBANK
	.align		4
        /*000c*/ 	.byte	0x04, 0x0a
        /*000e*/ 	.short	(.L_346 - .L_345)
	.align		4
.L_345:
        /*0010*/ 	.word	index@(.nv.constant0._ZN5flash44flash_bwd_dq_dk_dv_loop_seqk_parallel_kernelI23Flash_bwd_kernel_traitsILi64ELi64ELi128ELi8ELi2ELi4ELi4ELb1ELb0EN7cutlass10bfloat16_tE19Flash_kernel_traitsILi64ELi64ELi128ELi8ES3_EELb0ELb1ELb0ELb0ELb0ELb1ELb1EEEvNS_16Flash_bwd_paramsE)
        /*0014*/ 	.short	0x0160
        /*0016*/ 	.short	0x0280


	//----- nvinfo : EIATTR_CBANK_PARAM_SIZE
	.align		4
.L_346:
        /*0018*/ 	.byte	0x03, 0x19
        /*001a*/ 	.short	0x0280


	//----- nvinfo : EIATTR_KPARAM_INFO
	.align		4
        /*001c*/ 	.byte	0x04, 0x17
        /*001e*/ 	.short	(.L_348 - .L_347)
.L_347:
        /*0020*/ 	.word	0x00000000
        /*0024*/ 	.short	0x0000
        /*0026*/ 	.short	0x0000
        /*0028*/ 	.byte	0x00, 0xf0, 0x01, 0x0a


	//----- nvinfo : EIATTR_MAXREG_COUNT
	.align		4
.L_348:
        /*002c*/ 	.byte	0x03, 0x1b
        /*002e*/ 	.short	0x00ff


	//----- nvinfo : EIATTR_NUM_BARRIERS
	.align		4
        /*0030*/ 	.byte	0x02, 0x4c
        /*0032*/ 	.byte	0x01
	.zero		1


	//----- nvinfo : EIATTR_ANNOTATIONS
	.align		4
        /*0034*/ 	.byte	0x04, 0x55
        /*0036*/ 	.short	(.L_350 - .L_349)


	//   ....[0]....
.L_349:
        /* <DEDUP_REMOVED lines=9> */


	//----- nvinfo : EIATTR_MERCURY_ISA_VERSION
	.align		4
.L_350:
        /*00b8*/ 	.byte	0x03, 0x5f
        /*00ba*/ 	.short	0x0000


	//----- nvinfo : EIATTR_EXIT_INSTR_OFFSETS
	.align		4
        /*00bc*/ 	.byte	0x04, 0x1c
        /*00be*/ 	.short	(.L_352 - .L_351)


	//   ....[0]....
.L_351:
        /*00c0*/ 	.word	0x000000a0


	//   ....[1]....
        /*00c4*/ 	.word	0x00008710


	//----- nvinfo : EIATTR_CTAIDZ_USED
	.align		4
.L_352:
        /*00c8*/ 	.byte	0x01, 0x04
	.zero		2


	//----- nvinfo : EIATTR_CRS_STACK_SIZE
	.align		4
        /*00cc*/ 	.byte	0x04, 0x1e
        /*00ce*/ 	.short	(.L_354 - .L_353)
.L_353:
        /*00d0*/ 	.word	0x00000000
.L_354:


//--------------------- .nv.info._ZN5flash44flash_bwd_dq_dk_dv_loop_seqk_parallel_kernelI23Flash_bwd_kernel_traitsILi64ELi64ELi128ELi8ELi2ELi4ELi4ELb1ELb0EN7cutlass10bfloat16_tE19Flash_kernel_traitsILi64ELi64ELi128ELi8ES3_EELb1ELb1ELb0ELb1ELb0ELb0ELb0EEEvNS_16Flash_bwd_paramsE --------------------------
	.section	.nv.info._ZN5flash44flash_bwd_dq_dk_dv_loop_seqk_parallel_kernelI23Flash_bwd_kernel_traitsILi64ELi64ELi128ELi8ELi2ELi4ELi4ELb1ELb0EN7cutlass10bfloat16_tE19Flash_kernel_traitsILi64ELi64ELi128ELi8ES3_EELb1ELb1ELb0ELb1ELb0ELb0ELb0EEEvNS_16Flash_bwd_paramsE,"",@"SHT_CUDA_INFO"
	.sectionflags	@""
	.align	4


	//----- nvinfo : EIATTR_CUDA_API_VERSION
	.align		4
        /*0000*/ 	.byte	0x04, 0x37
        /*0002*/ 	.short	(.L_356 - .L_355)
.L_355:
        /*0004*/ 	.word	0x00000082


	//----- nvinfo : EIATTR_SW2861232_WAR
	.align		4
.L_356:
        /*0008*/ 	.byte	0x01, 0x35
	.zero		2


	//----- nvinfo : EIATTR_PARAM_CBANK
	.align		4
        /*000c*/ 	.byte	0x04, 0x0a
        /*000e*/ 	.short	(.L_358 - .L_357)
	.align		4
.L_357:
        /*0010*/ 	.word	index@(.nv.constant0._ZN5flash44flash_bwd_dq_dk_dv_loop_seqk_parallel_kernelI23Flash_bwd_kernel_traitsILi64ELi64ELi128ELi8ELi2ELi4ELi4ELb1ELb0EN7cutlass10bfloat16_tE19Flash_kernel_traitsILi64ELi64ELi128ELi8ES3_EELb1ELb1ELb0ELb1ELb0ELb0ELb0EEEvNS_16Flash_bwd_paramsE)
        /*0014*/ 	.short	0x0160
        /*0016*/ 	.short	0x0280


	//----- nvinfo : EIATTR_CBANK_PARAM_SIZE
	.align		4
.L_358:
        /*0018*/ 	.byte	0x03, 0x19
        /*001a*/ 	.short	0x0280


	//----- nvinfo : EIATTR_KPARAM_INFO
	.align		4
        /*001c*/ 	.byte	0x04, 0x17
        /*001e*/ 	.short	(.L_360 - .L_359)
.L_359:
        /*0020*/ 	.word	0x00000000
        /*0024*/ 	.short	0x0000
        /*0026*/ 	.short	0x0000
        /*0028*/ 	.byte	0x00, 0xf0, 0x01, 0x0a


	//----- nvinfo : EIATTR_MAXREG_COUNT
	.align		4
.L_360:
        /*002c*/ 	.byte	0x03, 0x1b
        /*002e*/ 	.short	0x00ff


	//----- nvinfo : EIATTR_NUM_BARRIERS
	.align		4
        /*0030*/ 	.byte	0x02, 0x4c
        /*0032*/ 	.byte	0x01
	.zero		1


	//----- nvinfo : EIATTR_ANNOTATIONS
	.align		4
        /*0034*/ 	.byte	0x04, 0x55
        /*0036*/ 	.short	(.L_362 - .L_361)


	//   ....[0]....
.L_361:
        /* <DEDUP_REMOVED lines=10> */


	//----- nvinfo : EIATTR_MERCURY_ISA_VERSION
	.align		4
.L_362:
        /*00c0*/ 	.byte	0x03, 0x5f
        /*00c2*/ 	.short	0x0000


	//----- nvinfo : EIATTR_EXIT_INSTR_OFFSETS
	.align		4
        /*00c4*/ 	.byte	0x04, 0x1c
        /*00c6*/ 	.short	(.L_364 - .L_363)


	//   ....[0]....
.L_363:
        /*00c8*/ 	.word	0x00000090


	//   ....[1]....
        /*00cc*/ 	.word	0x00008ed0


	//----- nvinfo : EIATTR_CTAIDZ_USED
	.align		4
.L_364:
        /*00d0*/ 	.byte	0x01, 0x04
	.zero		2


	//----- nvinfo : EIATTR_CRS_STACK_SIZE
	.align		4
        /*00d4*/ 	.byte	0x04, 0x1e
        /*00d6*/ 	.short	(.L_366 - .L_365)
.L_365:
        /*00d8*/ 	.word	0x00000000
.L_366:


//--------------------- .nv.info._ZN5flash44flash_bwd_dq_dk_dv_loop_seqk_parallel_kernelI23Flash_bwd_kernel_traitsILi64ELi64ELi128ELi8ELi2ELi4ELi4ELb1ELb0EN7cutlass10bfloat16_tE19Flash_kernel_traitsILi64ELi64ELi128ELi8ES3_EELb0ELb1ELb0ELb1ELb0ELb0ELb1EEEvNS_16Flash_bwd_paramsE --------------------------
	.section	.nv.info._ZN5flash44flash_bwd_dq_dk_dv_loop_seqk_parallel_kernelI23Flash_bwd_kernel_traitsILi64ELi64ELi128ELi8ELi2ELi4ELi4ELb1ELb0EN7cutlass10bfloat16_tE19Flash_kernel_traitsILi64ELi64ELi128ELi8ES3_EELb0ELb1ELb0ELb1ELb0ELb0ELb1EEEvNS_16Flash_bwd_paramsE,"",@"SHT_CUDA_INFO"
	.sectionflags	@""
	.align	4


	//----- nvinfo : EIATTR_CUDA_API_VERSION
	.align		4
        /*0000*/ 	.byte	0x04, 0x37
        /*0002*/ 	.short	(.L_368 - .L_367)
.L_367:
        /*0004*/ 	.word	0x00000082


	//----- nvinfo : EIATTR_SW2861232_WAR
	.align		4
.L_368:
        /*0008*/ 	.byte	0x01, 0x35
	.zero		2


	//----- nvinfo : EIATTR_PARAM_CBANK
	.align		4
        /*000c*/ 	.byte	0x04, 0x0a
        /*000e*/ 	.short	(.L_370 - .L_369)
	.align		4
.L_369:
        /*0010*/ 	.word	index@(.nv.constant0._ZN5flash44flash_bwd_dq_dk_dv_loop_seqk_parallel_kernelI23Flash_bwd_kernel_traitsILi64ELi64ELi128ELi8ELi2ELi4ELi4ELb1ELb0EN7cutlass10bfloat16_tE19Flash_kernel_traitsILi64ELi64ELi128ELi8ES3_EELb0ELb1ELb0ELb1ELb0ELb0ELb1EEEvNS_16Flash_bwd_paramsE)
        /*0014*/ 	.short	0x0160
        /*0016*/ 	.short	0x0280


	//----- nvinfo : EIATTR_CBANK_PARAM_SIZE
	.align		4
.L_370:
        /*0018*/ 	.byte	0x03, 0x19
        /*001a*/ 	.short	0x0280


	//----- nvinfo : EIATTR_KPARAM_INFO
	.align		4
        /*001c*/ 	.byte	0x04, 0x17
        /*001e*/ 	.short	(.L_372 - .L_371)
.L_371:
        /*0020*/ 	.word	0x00000000
        /*0024*/ 	.short	0x0000
        /*0026*/ 	.short	0x0000
        /*0028*/ 	.byte	0x00, 0xf0, 0x01, 0x0a


	//----- nvinfo : EIATTR_MAXREG_COUNT
	.align		4
.L_372:
        /*002c*/ 	.byte	0x03, 0x1b
        /*002e*/ 	.short	0x00ff


	//----- nvinfo : EIATTR_NUM_BARRIERS
	.align		4
        /*0030*/ 	.byte	0x02, 0x4c
        /*0032*/ 	.byte	0x01
	.zero		1


	//----- nvinfo : EIATTR_ANNOTATIONS
	.align		4
        /*0034*/ 	.byte	0x04, 0x55
        /*0036*/ 	.short	(.L_374 - .L_373)


	//   ....[0]....
.L_373:
        /* <DEDUP_REMOVED lines=18> */


	//----- nvinfo : EIATTR_MERCURY_ISA_VERSION
	.align		4
.L_374:
        /*0148*/ 	.byte	0x03, 0x5f
        /*014a*/ 	.short	0x0000


	//----- nvinfo : EIATTR_EXIT_INSTR_OFFSETS
	.align		4
        /*014c*/ 	.byte	0x04, 0x1c
        /*014e*/ 	.short	(.L_376 - .L_375)


	//   ....[0]....
.L_375:
        /*0150*/ 	.word	0x000000a0


	//   ....[1]....
        /*0154*/ 	.word	0x00009170


	//----- nvinfo : EIATTR_CTAIDZ_USED
	.align		4
.L_376:
        /*0158*/ 	.byte	0x01, 0x04
	.zero		2


	//----- nvinfo : EIATTR_CRS_STACK_SIZE
	.align		4
        /*015c*/ 	.byte	0x04, 0x1e
        /*015e*/ 	.short	(.L_378 - .L_377)
.L_377:
        /*0160*/ 	.word	0x00000000
.L_378:


//--------------------- .nv.info._ZN5flash25flash_bwd_dot_do_o_kernelILb0E23Flash_bwd_kernel_traitsILi64ELi64ELi128ELi8ELi2ELi4ELi4ELb1ELb0EN7cutlass10bfloat16_tE19Flash_kernel_traitsILi64ELi64ELi128ELi8ES3_EEEEvNS_16Flash_bwd_paramsE --------------------------
	.section	.nv.info._ZN5flash25flash_bwd_dot_do_o_kernelILb0E23Flash_bwd_kernel_traitsILi64ELi64ELi128ELi8ELi2ELi4ELi4ELb1ELb0EN7cutlass10bfloat16_tE19Flash_kernel_traitsILi64ELi64ELi128ELi8ES3_EEEEvNS_16Flash_bwd_paramsE,"",@"SHT_CUDA_INFO"
	.sectionflags	@""
	.align	4


	//----- nvinfo : EIATTR_CUDA_API_VERSION
	.align		4
        /*0000*/ 	.byte	0x04, 0x37
        /*0002*/ 	.short	(.L_380 - .L_379)
.L_379:
        /*0004*/ 	.word	0x00000082


	//----- nvinfo : EIATTR_SW2861232_WAR
	.align		4
.L_380:
        /*0008*/ 	.byte	0x01, 0x35
	.zero		2


	//----- nvinfo : EIATTR_PARAM_CBANK
	.align		4
        /*000c*/ 	.byte	0x04, 0x0a
        /*000e*/ 	.short	(.L_382 - .L_381)
	.align		4
.L_381:
        /*0010*/ 	.word	index@(.nv.constant0._ZN5flash25flash_bwd_dot_do_o_kernelILb0E23Flash_bwd_kernel_traitsILi64ELi64ELi128ELi8ELi2ELi4ELi4ELb1ELb0EN7cutlass10bfloat16_tE19Flash_kernel_traitsILi64ELi64ELi128ELi8ES3_EEEEvNS_16Flash_bwd_paramsE)
        /*0014*/ 	.short	0x0160
        /*0016*/ 	.short	0x0280


	//----- nvinfo : EIATTR_CBANK_PARAM_SIZE
	.align		4
.L_382:
        /*0018*/ 	.byte	0x03, 0x19
        /*001a*/ 	.short	0x0280


	//----- nvinfo : EIATTR_KPARAM_INFO
	.align		4
        /*001c*/ 	.byte	0x04, 0x17
        /*001e*/ 	.short	(.L_384 - .L_383)
.L_383:
        /*0020*/ 	.word	0x00000000
        /*0024*/ 	.short	0x0000
        /*0026*/ 	.short	0x0000
        /*0028*/ 	.byte	0x00, 0xf0, 0x01, 0x0a


	//----- nvinfo : EIATTR_MAXREG_COUNT
	.align		4
.L_384:
        /*002c*/ 	.byte	0x03, 0x1b
        /*002e*/ 	.short	0x00ff


	//----- nvinfo : EIATTR_MERCURY_ISA_VERSION
	.align		4
        /*0030*/ 	.byte	0x03, 0x5f
        /*0032*/ 	.short	0x0000


	//----- nvinfo : EIATTR_COOP_GROUP_MASK_REGIDS
	.align		4
        /*0034*/ 	.byte	0x04, 0x29
        /*0036*/ 	.short	(.L_386 - .L_385)


	//   ....[0]....
.L_385:
        /*0038*/ 	.word	0xffffffff


	//   ....[1]....
        /*003c*/ 	.word	0xffffffff


	//   ....[2]....
        /*0040*/ 	.word	0xffffffff


	//   ....[3]....
        /*0044*/ 	.word	0xffffffff


	//   ....[4]....
        /*0048*/ 	.word	0xffffffff


	//   ....[5]....
        /*004c*/ 	.word	0xffffffff


	//----- nvinfo : EIATTR_COOP_GROUP_INSTR_OFFSETS
	.align		4
.L_386:
        /*0050*/ 	.byte	0x04, 0x28
        /*0052*/ 	.short	(.L_388 - .L_387)


	//   ....[0]....
.L_387:
        /*0054*/ 	.word	0x00000ad0


	//   ....[1]....
        /*0058*/ 	.word	0x00000b00


	//   ....[2]....
        /*005c*/ 	.word	0x00000b20


	//   ....[3]....
        /*0060*/ 	.word	0x00000b40


	//   ....[4]....
        /*0064*/ 	.word	0x00000b60


	//   ....[5]....
        /*0068*/ 	.word	0x00000b90


	//----- nvinfo : EIATTR_EXIT_INSTR_OFFSETS
	.align		4
.L_388:
        /*006c*/ 	.byte	0x04, 0x1c
        /*006e*/ 	.short	(.L_390 - .L_389)


	//   ....[0]....
.L_389:
        /*0070*/ 	.word	0x00000120


	//   ....[1]....
        /*0074*/ 	.word	0x00000c30


	//   ....[2]....
        /*0078*/ 	.word	0x00000c60


	//----- nvinfo : EIATTR_CTAIDZ_USED
	.align		4
.L_390:
        /*007c*/ 	.byte	0x01, 0x04
	.zero		2


//--------------------- .nv.info._ZN5flash25flash_bwd_dot_do_o_kernelILb1E23Flash_bwd_kernel_traitsILi64ELi64ELi128ELi8ELi2ELi4ELi4ELb1ELb0EN7cutlass10bfloat16_tE19Flash_kernel_traitsILi64ELi64ELi128ELi8ES3_EEEEvNS_16Flash_bwd_paramsE --------------------------
	.section	.nv.info._ZN5flash25flash_bwd_dot_do_o_kernelILb1E23Flash_bwd_kernel_traitsILi64ELi64ELi128ELi8ELi2ELi4ELi4ELb1ELb0EN7cutlass10bfloat16_tE19Flash_kernel_traitsILi64ELi64ELi128ELi8ES3_EEEEvNS_16Flash_bwd_paramsE,"",@"SHT_CUDA_INFO"
	.sectionflags	@""
	.align	4


	//----- nvinfo : EIATTR_CUDA_API_VERSION
	.align		4
        /*0000*/ 	.byte	0x04, 0x37
        /*0002*/ 	.short	(.L_392 - .L_391)
.L_391:
        /*0004*/ 	.word	0x00000082


	//----- nvinfo : EIATTR_SW2861232_WAR
	.align		4
.L_392:
        /*0008*/ 	.byte	0x01, 0x35
	.zero		2


	//----- nvinfo : EIATTR_PARAM_CBANK
	.align		4
        /*000c*/ 	.byte	0x04, 0x0a
        /*000e*/ 	.short	(.L_394 - .L_393)
	.align		4
.L_393:
        /*0010*/ 	.word	index@(.nv.constant0._ZN5flash25flash_bwd_dot_do_o_kernelILb1E23Flash_bwd_kernel_traitsILi64ELi64ELi128ELi8ELi2ELi4ELi4ELb1ELb0EN7cutlass10bfloat16_tE19Flash_kernel_traitsILi64ELi64ELi128ELi8ES3_EEEEvNS_16Flash_bwd_paramsE)
        /*0014*/ 	.short	0x0160
        /*0016*/ 	.short	0x0280


	//----- nvinfo : EIATTR_CBANK_PARAM_SIZE
	.align		4
.L_394:
        /*0018*/ 	.byte	0x03, 0x19
        /*001a*/ 	.short	0x0280


	//----- nvinfo : EIATTR_KPARAM_INFO
	.align		4
        /*001c*/ 	.byte	0x04, 0x17
        /*001e*/ 	.short	(.L_396 - .L_395)
.L_395:
        /*0020*/ 	.word	0x00000000
        /*0024*/ 	.short	0x0000
        /*0026*/ 	.short	0x0000
        /*0028*/ 	.byte	0x00, 0xf0, 0x01, 0x0a


	//----- nvinfo : EIATTR_MAXREG_COUNT
	.align		4
.L_396:
        /*002c*/ 	.byte	0x03, 0x1b
        /*002e*/ 	.short	0x00ff


	//----- nvinfo : EIATTR_MERCURY_ISA_VERSION
	.align		4
        /*0030*/ 	.byte	0x03, 0x5f
        /*0032*/ 	.short	0x0000


	//----- nvinfo : EIATTR_COOP_GROUP_MASK_REGIDS
	.align		4
        /*0034*/ 	.byte	0x04, 0x29
        /*0036*/ 	.short	(.L_398 - .L_397)


	//   ....[0]....
.L_397:
        /*0038*/ 	.word	0xffffffff


	//   ....[1]....
        /*003c*/ 	.word	0xffffffff


	//   ....[2]....
        /*0040*/ 	.word	0xffffffff


	//   ....[3]....
        /*0044*/ 	.word	0xffffffff


	//   ....[4]....
        /*0048*/ 	.word	0xffffffff


	//   ....[5]....
        /*004c*/ 	.word	0xffffffff


	//----- nvinfo : EIATTR_COOP_GROUP_INSTR_OFFSETS
	.align		4
.L_398:
        /*0050*/ 	.byte	0x04, 0x28
        /*0052*/ 	.short	(.L_400 - .L_399)


	//   ....[0]....
.L_399:
        /*0054*/ 	.word	0x00000d70


	//   ....[1]....
        /*0058*/ 	.word	0x00000d80


	//   ....[2]....
        /*005c*/ 	.word	0x00000db0


	//   ....[3]....
        /*0060*/ 	.word	0x00000dc0


	//   ....[4]....
        /*0064*/ 	.word	0x00000e10


	//   ....[5]....
        /*0068*/ 	.word	0x00000e40


	//----- nvinfo : EIATTR_EXIT_INSTR_OFFSETS
	.align		4
.L_400:
        /*006c*/ 	.byte	0x04, 0x1c
        /*006e*/ 	.short	(.L_402 - .L_401)


	//   ....[0]....
.L_401:
        /*0070*/ 	.word	0x00000120


	//   ....[1]....
        /*0074*/ 	.word	0x00000fc0


	//----- nvinfo : EIATTR_CTAIDZ_USED
	.align		4
.L_402:
        /*0078*/ 	.byte	0x01, 0x04
	.zero		2


//--------------------- .nv.info._ZN5flash27flash_bwd_convert_dq_kernelI23Flash_bwd_kernel_traitsILi64ELi128ELi128ELi8ELi4ELi4ELi4ELb0ELb0EN7cutlass10bfloat16_tE19Flash_kernel_traitsILi64ELi128ELi128ELi8ES3_EEEEvNS_16Flash_bwd_paramsEi --------------------------
	.section	.nv.info._ZN5flash27flash_bwd_convert_dq_kernelI23Flash_bwd_kernel_traitsILi64ELi128ELi128ELi8ELi4ELi4ELi4ELb0ELb0EN7cutlass10bfloat16_tE19Flash_kernel_traitsILi64ELi128ELi128ELi8ES3_EEEEvNS_16Flash_bwd_paramsEi,"",@"SHT_CUDA_INFO"
	.sectionflags	@""
	.align	4


	//----- nvinfo : EIATTR_CUDA_API_VERSION
	.align		4
        /*0000*/ 	.byte	0x04, 0x37
        /*0002*/ 	.short	(.L_404 - .L_403)
.L_403:
        /*0004*/ 	.word	0x00000082


	//----- nvinfo : EIATTR_SW2861232_WAR
	.align		4
.L_404:
        /*0008*/ 	.byte	0x01, 0x35
	.zero		2


	//----- nvinfo : EIATTR_PARAM_CBANK
	.align		4
        /*000c*/ 	.byte	0x04, 0x0a
        /*000e*/ 	.short	(.L_406 - .L_405)
	.align		4
.L_405:
        /*0010*/ 	.word	index@(.nv.constant0._ZN5flash27flash_bwd_convert_dq_kernelI23Flash_bwd_kernel_traitsILi64ELi128ELi128ELi8ELi4ELi4ELi4ELb0ELb0EN7cutlass10bfloat16_tE19Flash_kernel_traitsILi64ELi128ELi128ELi8ES3_EEEEvNS_16Flash_bwd_paramsEi)
        /*0014*/ 	.short	0x0160
        /*0016*/ 	.short	0x0284


	//----- nvinfo : EIATTR_CBANK_PARAM_SIZE
	.align		4
.L_406:
        /*0018*/ 	.byte	0x03, 0x19
        /*001a*/ 	.short	0x0284


	//----- nvinfo : EIATTR_KPARAM_INFO
	.align		4
        /*001c*/ 	.byte	0x04, 0x17
        /*001e*/ 	.short	(.L_408 - .L_407)
.L_407:
        /*0020*/ 	.word	0x00000000
        /*0024*/ 	.short	0x0001
        /*0026*/ 	.short	0x0280
        /*0028*/ 	.byte	0x00, 0xf0, 0x11, 0x00


	//----- nvinfo : EIATTR_KPARAM_INFO
	.align		4
.L_408:
        /*002c*/ 	.byte	0x04, 0x17
        /*002e*/ 	.short	(.L_410 - .L_409)
.L_409:
        /*0030*/ 	.word	0x00000000
        /*0034*/ 	.short	0x0000
        /*0036*/ 	.short	0x0000
        /*0038*/ 	.byte	0x00, 0xf0, 0x01, 0x0a


	//----- nvinfo : EIATTR_MAXREG_COUNT
	.align		4
.L_410:
        /*003c*/ 	.byte	0x03, 0x1b
        /*003e*/ 	.short	0x00ff


	//----- nvinfo : EIATTR_NUM_BARRIERS
	.align		4
        /*0040*/ 	.byte	0x02, 0x4c
        /*0042*/ 	.byte	0x01
	.zero		1


	//----- nvinfo : EIATTR_MERCURY_ISA_VERSION
	.align		4
        /*0044*/ 	.byte	0x03, 0x5f
        /*0046*/ 	.short	0x0000


	//----- nvinfo : EIATTR_EXIT_INSTR_OFFSETS
	.align		4
        /*0048*/ 	.byte	0x04, 0x1c
        /*004a*/ 	.short	(.L_412 - .L_411)


	//   ....[0]....
.L_411:
        /*004c*/ 	.word	0x000000f0


	//   ....[1]....
        /*0050*/ 	.word	0x00001910


	//   ....[2]....
        /*0054*/ 	.word	0x000019c0


	//----- nvinfo : EIATTR_CTAIDZ_USED
	.align		4
.L_412:
        /*0058*/ 	.byte	0x01, 0x04
	.zero		2


	//----- nvinfo : EIATTR_CRS_STACK_SIZE
	.align		4
        /*005c*/ 	.byte	0x04, 0x1e
        /*005e*/ 	.short	(.L_414 - .L_413)
.L_413:
        /*0060*/ 	.word	0x00000000
.L_414:


//--------------------- .nv.info._ZN5flash44flash_bwd_dq_dk_dv_loop_seqk_parallel_kernelI23Flash_bwd_kernel_traitsILi64ELi128ELi128ELi8ELi4ELi4ELi4ELb0ELb0EN7cutlass10bfloat16_tE19Flash_kernel_traitsILi64ELi128ELi128ELi8ES3_EELb1ELb1ELb0ELb0ELb0ELb0ELb0EEEvNS_16Flash_bwd_paramsE --------------------------
	.section	.nv.info._ZN5flash44flash_bwd_dq_dk_dv_loop_seqk_parallel_kernelI23Flash_bwd_kernel_traitsILi64ELi128ELi128ELi8ELi4ELi4ELi4ELb0ELb0EN7cutlass10bfloat16_tE19Flash_kernel_traitsILi64ELi128ELi128ELi8ES3_EELb1ELb1ELb0ELb0ELb0ELb0ELb0EEEvNS_16Flash_bwd_paramsE,"",@"SHT_CUDA_INFO"
	.sectionflags	@""
	.align	4


	//----- nvinfo : EIATTR_CUDA_API_VERSION
	.align		4
        /*0000*/ 	.byte	0x04, 0x37
        /*0002*/ 	.short	(.L_416 - .L_415)
.L_415:
        /*0004*/ 	.word	0x00000082


	//----- nvinfo : EIATTR_SW2861232_WAR
	.align		4
.L_416:
        /*0008*/ 	.byte	0x01, 0x35
	.zero		2


	//----- nvinfo : EIATTR_PARAM_CBANK
	.align		4
        /*000c*/ 	.byte	0x04, 0x0a
        /*000e*/ 	.short	(.L_418 - .L_417)
	.align		4
.L_417:
        /*0010*/ 	.word	index@(.nv.constant0._ZN5flash44flash_bwd_dq_dk_dv_loop_seqk_parallel_kernelI23Flash_bwd_kernel_traitsILi64ELi128ELi128ELi8ELi4ELi4ELi4ELb0ELb0EN7cutlass10bfloat16_tE19Flash_kernel_traitsILi64ELi128ELi128ELi8ES3_EELb1ELb1ELb0ELb0ELb0ELb0ELb0EEEvNS_16Flash_bwd_paramsE)
        /*0014*/ 	.short	0x0160
        /*0016*/ 	.short	0x0280


	//----- nvinfo : EIATTR_CBANK_PARAM_SIZE
	.align		4
.L_418:
        /*0018*/ 	.byte	0x03, 0x19
        /*001a*/ 	.short	0x0280


	//----- nvinfo : EIATTR_KPARAM_INFO
	.align		4
        /*001c*/ 	.byte	0x04, 0x17
        /*001e*/ 	.short	(.L_420 - .L_419)
.L_419:
        /*0020*/ 	.word	0x00000000
        /*0024*/ 	.short	0x0000
        /*0026*/ 	.short	0x0000
        /*0028*/ 	.byte	0x00, 0xf0, 0x01, 0x0a


	//----- nvinfo : EIATTR_MAXREG_COUNT
	.align		4
.L_420:
        /*002c*/ 	.byte	0x03, 0x1b
        /*002e*/ 	.short	0x00ff


	//----- nvinfo : EIATTR_NUM_BARRIERS
	.align		4
        /*0030*/ 	.byte	0x02, 0x4c
        /*0032*/ 	.byte	0x01
	.zero		1


	//----- nvinfo : EIATTR_ANNOTATIONS
	.align		4
        /*0034*/ 	.byte	0x04, 0x55
        /*0036*/ 	.short	(.L_422 - .L_421)


	//   ....[0]....
.L_421:
        /* <DEDUP_REMOVED lines=26> */


	//----- nvinfo : EIATTR_MERCURY_ISA_VERSION
	.align		4
.L_422:
        /*01c8*/ 	.byte	0x03, 0x5f
        /*01ca*/ 	.short	0x0000


	//----- nvinfo : EIATTR_EXIT_INSTR_OFFSETS
	.align		4
        /*01cc*/ 	.byte	0x04, 0x1c
        /*01ce*/ 	.short	(.L_424 - .L_423)


	//   ....[0]....
.L_423:
        /*01d0*/ 	.word	0x000000a0


	//   ....[1]....
        /*01d4*/ 	.word	0x0000d3e0


	//----- nvinfo : EIATTR_CTAIDZ_USED
	.align		4
.L_424:
        /*01d8*/ 	.byte	0x01, 0x04
	.zero		2


	//----- nvinfo : EIATTR_CRS_STACK_SIZE
	.align		4
        /*01dc*/ 	.byte	0x04, 0x1e
        /*01de*/ 	.short	(.L_426 - .L_425)
.L_425:
        /*01e0*/ 	.word	0x00000000
.L_426:


//--------------------- .nv.info._ZN5flash44flash_bwd_dq_dk_dv_loop_seqk_parallel_kernelI23Flash_bwd_kernel_traitsILi64ELi128ELi128ELi8ELi4ELi4ELi4ELb0ELb0EN7cutlass10bfloat16_tE19Flash_kernel_traitsILi64ELi128ELi128ELi8ES3_EELb0ELb1ELb0ELb0ELb0ELb0ELb1EEEvNS_16Flash_bwd_paramsE --------------------------
	.section	.nv.info._ZN5flash44flash_bwd_dq_dk_dv_loop_seqk_parallel_kernelI23Flash_bwd_kernel_traitsILi64ELi128ELi128ELi8ELi4ELi4ELi4ELb0ELb0EN7cutlass10bfloat16_tE19Flash_kernel_traitsILi64ELi128ELi128ELi8ES3_EELb0ELb1ELb0ELb0ELb0ELb0ELb1EEEvNS_16Flash_bwd_paramsE,"",@"SHT_CUDA_INFO"
	.sectionflags	@""
	.align	4


	//----- nvinfo : EIATTR_CUDA_API_VERSION
	.align		4
        /*0000*/ 	.byte	0x04, 0x37
        /*0002*/ 	.short	(.L_428 - .L_427)
.L_427:
        /*0004*/ 	.word	0x00000082


	//----- nvinfo : EIATTR_SW2861232_WAR
	.align		4
.L_428:
        /*0008*/ 	.byte	0x01, 0x35
	.zero		2


	//----- nvinfo : EIATTR_PARAM_CBANK
	.align		4
        /*000c*/ 	.byte	0x04, 0x0a
        /*000e*/ 	.short	(.L_430 - .L_429)
	.align		4
.L_429:
        /*0010*/ 	.word	index@(.nv.constant0._ZN5flash44flash_bwd_dq_dk_dv_loop_seqk_parallel_kernelI23Flash_bwd_kernel_traitsILi64ELi128ELi128ELi8ELi4ELi4ELi4ELb0ELb0EN7cutlass10bfloat16_tE19Flash_kernel_traitsILi64ELi128ELi128ELi8ES3_EELb0ELb1ELb0ELb0ELb0ELb0ELb1EEEvNS_16Flash_bwd_paramsE)
        /*0014*/ 	.short	0x0160
        /*0016*/ 	.short	0x0280


	//----- nvinfo : EIATTR_CBANK_PARAM_SIZE
	.align		4
.L_430:
        /*0018*/ 	.byte	0x03, 0x19
        /*001a*/ 	.short	0x0280


	//----- nvinfo : EIATTR_KPARAM_INFO
	.align		4
        /*001c*/ 	.byte	0x04, 0x17
        /*001e*/ 	.short	(.L_432 - .L_431)
.L_431:
        /*0020*/ 	.word	0x00000000
        /*0024*/ 	.short	0x0000
        /*0026*/ 	.short	0x0000
        /*0028*/ 	.byte	0x00, 0xf0, 0x01, 0x0a


	//----- nvinfo : EIATTR_MAXREG_COUNT
	.align		4
.L_432:
        /*002c*/ 	.byte	0x03, 0x1b
        /*002e*/ 	.short	0x00ff


	//----- nvinfo : EIATTR_NUM_BARRIERS
	.align		4
        /*0030*/ 	.byte	0x02, 0x4c
        /*0032*/ 	.byte	0x01
	.zero		1


	//----- nvinfo : EIATTR_ANNOTATIONS
	.align		4
        /*0034*/ 	.byte	0x04, 0x55
        /*0036*/ 	.short	(.L_434 - .L_433)


	//   ....[0]....
.L_433:
        /* <DEDUP_REMOVED lines=98> */


	//----- nvinfo : EIATTR_MERCURY_ISA_VERSION
	.align		4
.L_434:
        /*0640*/ 	.byte	0x03, 0x5f
        /*0642*/ 	.short	0x0000


	//----- nvinfo : EIATTR_EXIT_INSTR_OFFSETS
	.align		4
        /*0644*/ 	.byte	0x04, 0x1c
        /*0646*/ 	.short	(.L_436 - .L_435)


	//   ....[0]....
.L_435:
        /*0648*/ 	.word	0x000000a0


	//   ....[1]....
        /*064c*/ 	.word	0x0000d0d0


	//----- nvinfo : EIATTR_CTAIDZ_USED
	.align		4
.L_436:
        /*0650*/ 	.byte	0x01, 0x04
	.zero		2


	//----- nvinfo : EIATTR_CRS_STACK_SIZE
	.align		4
        /*0654*/ 	.byte	0x04, 0x1e
        /*0656*/ 	.short	(.L_438 - .L_437)
.L_437:
        /*0658*/ 	.word	0x00000000
.L_438:


//--------------------- .nv.info._ZN5flash44flash_bwd_dq_dk_dv_loop_seqk_parallel_kernelI23Flash_bwd_kernel_traitsILi64ELi128ELi128ELi8ELi4ELi4ELi4ELb0ELb0EN7cutlass10bfloat16_tE19Flash_kernel_traitsILi64ELi128ELi128ELi8ES3_EELb1ELb1ELb0ELb0ELb1ELb1ELb0EEEvNS_16Flash_bwd_paramsE --------------------------
	.section	.nv.info._ZN5flash44flash_bwd_dq_dk_dv_loop_seqk_parallel_kernelI23Flash_bwd_kernel_traitsILi64ELi128ELi128ELi8ELi4ELi4ELi4ELb0ELb0EN7cutlass10bfloat16_tE19Flash_kernel_traitsILi64ELi128ELi128ELi8ES3_EELb1ELb1ELb0ELb0ELb1ELb1ELb0EEEvNS_16Flash_bwd_paramsE,"",@"SHT_CUDA_INFO"
	.sectionflags	@""
	.align	4


	//----- nvinfo : EIATTR_CUDA_API_VERSION
	.align		4
        /*0000*/ 	.byte	0x04, 0x37
        /*0002*/ 	.short	(.L_440 - .L_439)
.L_439:
        /*0004*/ 	.word	0x00000082


	//----- nvinfo : EIATTR_SW2861232_WAR
	.align		4
.L_440:
        /*0008*/ 	.byte	0x01, 0x35
	.zero		2


	//----- nvinfo : EIATTR_PARAM_CBANK
	.align		4
        /*000c*/ 	.byte	0x04, 0x0a
        /*000e*/ 	.short	(.L_442 - .L_441)
	.align		4
.L_441:
        /*0010*/ 	.word	index@(.nv.constant0._ZN5flash44flash_bwd_dq_dk_dv_loop_seqk_parallel_kernelI23Flash_bwd_kernel_traitsILi64ELi128ELi128ELi8ELi4ELi4ELi4ELb0ELb0EN7cutlass10bfloat16_tE19Flash_kernel_traitsILi64ELi128ELi128ELi8ES3_EELb1ELb1ELb0ELb0ELb1ELb1ELb0EEEvNS_16Flash_bwd_paramsE)
        /*0014*/ 	.short	0x0160
        /*0016*/ 	.short	0x0280


	//----- nvinfo : EIATTR_CBANK_PARAM_SIZE
	.align		4
.L_442:
        /*0018*/ 	.byte	0x03, 0x19
        /*001a*/ 	.short	0x0280


	//----- nvinfo : EIATTR_KPARAM_INFO
	.align		4
        /*001c*/ 	.byte	0x04, 0x17
        /*001e*/ 	.short	(.L_444 - .L_443)
.L_443:
        /*0020*/ 	.word	0x00000000
        /*0024*/ 	.short	0x0000
        /*0026*/ 	.short	0x0000
        /*0028*/ 	.byte	0x00, 0xf0, 0x01, 0x0a


	//----- nvinfo : EIATTR_MAXREG_COUNT
	.align		4
.L_444:
        /*002c*/ 	.byte	0x03, 0x1b
        /*002e*/ 	.short	0x00ff


	//----- nvinfo : EIATTR_NUM_BARRIERS
	.align		4
        /*0030*/ 	.byte	0x02, 0x4c
        /*0032*/ 	.byte	0x01
	.zero		1


	//----- nvinfo : EIATTR_ANNOTATIONS
	.align		4
        /*0034*/ 	.byte	0x04, 0x55
        /*0036*/ 	.short	(.L_446 - .L_445)


	//   ....[0]....
.L_445:
        /* <DEDUP_REMOVED lines=23> */


	//----- nvinfo : EIATTR_MERCURY_ISA_VERSION
	.align		4
.L_446:
        /*0190*/ 	.byte	0x03, 0x5f
        /*0192*/ 	.short	0x0000


	//----- nvinfo : EIATTR_EXIT_INSTR_OFFSETS
	.align		4
        /*0194*/ 	.byte	0x04, 0x1c
        /*0196*/ 	.short	(.L_448 - .L_447)


	//   ....[0]....
.L_447:
        /*0198*/ 	.word	0x000000a0


	//   ....[1]....
        /*019c*/ 	.word	0x0000a540


	//----- nvinfo : EIATTR_CTAIDZ_USED
	.align		4
.L_448:
        /*01a0*/ 	.byte	0x01, 0x04
	.zero		2


//--------------------- .nv.info._ZN5flash44flash_bwd_dq_dk_dv_loop_seqk_parallel_kernelI23Flash_bwd_kernel_traitsILi64ELi128ELi128ELi8ELi4ELi4ELi4ELb0ELb0EN7cutlass10bfloat16_tE19Flash_kernel_traitsILi64ELi128ELi128ELi8ES3_EELb0ELb1ELb0ELb0ELb1ELb1ELb1EEEvNS_16Flash_bwd_paramsE --------------------------
	.section	.nv.info._ZN5flash44flash_bwd_dq_dk_dv_loop_seqk_parallel_kernelI23Flash_bwd_kernel_traitsILi64ELi128ELi128ELi8ELi4ELi4ELi4ELb0ELb0EN7cutlass10bfloat16_tE19Flash_kernel_traitsILi64ELi128ELi128ELi8ES3_EELb0ELb1ELb0ELb0ELb1ELb1ELb1EEEvNS_16Flash_bwd_paramsE,"",@"SHT_CUDA_INFO"
	.sectionflags	@""
	.align	4


	//----- nvinfo : EIATTR_CUDA_API_VERSION
	.align		4
        /*0000*/ 	.byte	0x04, 0x37
        /*0002*/ 	.short	(.L_450 - .L_449)
.L_449:
        /*0004*/ 	.word	0x00000082


	//----- nvinfo : EIATTR_SW2861232_WAR
	.align		4
.L_450:
        /*0008*/ 	.byte	0x01, 0x35
	.zero		2


	//----- nvinfo : EIATTR_PARAM_CBANK
	.align		4
        /*000c*/ 	.byte	0x04, 0x0a
        /*000e*/ 	.short	(.L_452 - .L_451)
	.align		4
.L_451:
        /*0010*/ 	.word	index@(.nv.constant0._ZN5flash44flash_bwd_dq_dk_dv_loop_seqk_parallel_kernelI23Flash_bwd_kernel_traitsILi64ELi128ELi128ELi8ELi4ELi4ELi4ELb0ELb0EN7cutlass10bfloat16_tE19Flash_kernel_traitsILi64ELi128ELi128ELi8ES3_EELb0ELb1ELb0ELb0ELb1ELb1ELb1EEEvNS_16Flash_bwd_paramsE)
        /*0014*/ 	.short	0x0160
        /*0016*/ 	.short	0x0280


	//----- nvinfo : EIATTR_CBANK_PARAM_SIZE
	.align		4
.L_452:
        /*0018*/ 	.byte	0x03, 0x19
        /*001a*/ 	.short	0x0280


	//----- nvinfo : EIATTR_KPARAM_INFO
	.align		4
        /*001c*/ 	.byte	0x04, 0x17
        /*001e*/ 	.short	(.L_454 - .L_453)
.L_453:
        /*0020*/ 	.word	0x00000000
        /*0024*/ 	.short	0x0000
        /*0026*/ 	.short	0x0000
        /*0028*/ 	.byte	0x00, 0xf0, 0x01, 0x0a


	//----- nvinfo : EIATTR_MAXREG_COUNT
	.align		4
.L_454:
        /*002c*/ 	.byte	0x03, 0x1b
        /*002e*/ 	.short	0x00ff


	//----- nvinfo : EIATTR_NUM_BARRIERS
	.align		4
        /*0030*/ 	.byte	0x02, 0x4c
        /*0032*/ 	.byte	0x01
	.zero		1


	//----- nvinfo : EIATTR_ANNOTATIONS
	.align		4
        /*0034*/ 	.byte	0x04, 0x55
        /*0036*/ 	.short	(.L_456 - .L_455)


	//   ....[0]....
.L_455:
        /* <DEDUP_REMOVED lines=92> */


	//----- nvinfo : EIATTR_MERCURY_ISA_VERSION
	.align		4
.L_456:
        /*05e8*/ 	.byte	0x03, 0x5f
        /*05ea*/ 	.short	0x0000


	//----- nvinfo : EIATTR_EXIT_INSTR_OFFSETS
	.align		4
        /*05ec*/ 	.byte	0x04, 0x1c
        /*05ee*/ 	.short	(.L_458 - .L_457)


	//   ....[0]....
.L_457:
        /*05f0*/ 	.word	0x000000a0


	//   ....[1]....
        /*05f4*/ 	.word	0x0000a370


	//----- nvinfo : EIATTR_CTAIDZ_USED
	.align		4
.L_458:
        /*05f8*/ 	.byte	0x01, 0x04
	.zero		2


//--------------------- .nv.info._ZN5flash44flash_bwd_dq_dk_dv_loop_seqk_parallel_kernelI23Flash_bwd_kernel_traitsILi64ELi128ELi128ELi8ELi4ELi4ELi4ELb0ELb0EN7cutlass10bfloat16_tE19Flash_kernel_traitsILi64ELi128ELi128ELi8ES3_EELb1ELb1ELb0ELb0ELb0ELb1ELb0EEEvNS_16Flash_bwd_paramsE --------------------------
	.section	.nv.info._ZN5flash44flash_bwd_dq_dk_dv_loop_seqk_parallel_kernelI23Flash_bwd_kernel_traitsILi64ELi128ELi128ELi8ELi4ELi4ELi4ELb0ELb0EN7cutlass10bfloat16_tE19Flash_kernel_traitsILi64ELi128ELi128ELi8ES3_EELb1ELb1ELb0ELb0ELb0ELb1ELb0EEEvNS_16Flash_bwd_paramsE,"",@"SHT_CUDA_INFO"
	.sectionflags	@""
	.align	4


	//----- nvinfo : EIATTR_CUDA_API_VERSION
	.align		4
        /*0000*/ 	.byte	0x04, 0x37
        /*0002*/ 	.short	(.L_460 - .L_459)
.L_459:
        /*0004*/ 	.word	0x00000082


	//----- nvinfo : EIATTR_SW2861232_WAR
	.align		4
.L_460:
        /*0008*/ 	.byte	0x01, 0x35
	.zero		2


	//----- nvinfo : EIATTR_PARAM_CBANK
	.align		4
        /*000c*/ 	.byte	0x04, 0x0a
        /*000e*/ 	.short	(.L_462 - .L_461)
	.align		4
.L_461:
        /*0010*/ 	.word	index@(.nv.constant0._ZN5flash44flash_bwd_dq_dk_dv_loop_seqk_parallel_kernelI23Flash_bwd_kernel_traitsILi64ELi128ELi128ELi8ELi4ELi4ELi4ELb0ELb0EN7cutlass10bfloat16_tE19Flash_kernel_traitsILi64ELi128ELi128ELi8ES3_EELb1ELb1ELb0ELb0ELb0ELb1ELb0EEEvNS_16Flash_bwd_paramsE)
        /*0014*/ 	.short	0x0160
        /*0016*/ 	.short	0x0280


	//----- nvinfo : EIATTR_CBANK_PARAM_SIZE
	.align		4
.L_462:
        /*0018*/ 	.byte	0x03, 0x19
        /*001a*/ 	.short	0x0280


	//----- nvinfo : EIATTR_KPARAM_INFO
	.align		4
        /*001c*/ 	.byte	0x04, 0x17
        /*001e*/ 	.short	(.L_464 - .L_463)
.L_463:
        /*0020*/ 	.word	0x00000000
        /*0024*/ 	.short	0x0000
        /*0026*/ 	.short	0x0000
        /*0028*/ 	.byte	0x00, 0xf0, 0x01, 0x0a


	//----- nvinfo : EIATTR_MAXREG_COUNT
	.align		4
.L_464:
        /*002c*/ 	.byte	0x03, 0x1b
        /*002e*/ 	.short	0x00ff


	//----- nvinfo : EIATTR_NUM_BARRIERS
	.align		4
        /*0030*/ 	.byte	0x02, 0x4c
        /*0032*/ 	.byte	0x01
	.zero		1


	//----- nvinfo : EIATTR_ANNOTATIONS
	.align		4
        /*0034*/ 	.byte	0x04, 0x55
        /*0036*/ 	.short	(.L_466 - .L_465)


	//   ....[0]....
.L_465:
        /* <DEDUP_REMOVED lines=21> */


	//----- nvinfo : EIATTR_MERCURY_ISA_VERSION
	.align		4
.L_466:
        /*0178*/ 	.byte	0x03, 0x5f
        /*017a*/ 	.short	0x0000


	//----- nvinfo : EIATTR_EXIT_INSTR_OFFSETS
	.align		4
        /*017c*/ 	.byte	0x04, 0x1c
        /*017e*/ 	.short	(.L_468 - .L_467)


	//   ....[0]....
.L_467:
        /*0180*/ 	.word	0x000000a0


	//   ....[1]....
        /*0184*/ 	.word	0x0000c650


	//----- nvinfo : EIATTR_CTAIDZ_USED
	.align		4
.L_468:
        /*0188*/ 	.byte	0x01, 0x04
	.zero		2


	//----- nvinfo : EIATTR_CRS_STACK_SIZE
	.align		4
        /*018c*/ 	.byte	0x04, 0x1e
        /*018e*/ 	.short	(.L_470 - .L_469)
.L_469:
        /*0190*/ 	.word	0x00000000
.L_470:


//--------------------- .nv.info._ZN5flash44flash_bwd_dq_dk_dv_loop_seqk_parallel_kernelI23Flash_bwd_kernel_traitsILi64ELi128ELi128ELi8ELi4ELi4ELi4ELb0ELb0EN7cutlass10bfloat16_tE19Flash_kernel_traitsILi64ELi128ELi128ELi8ES3_EELb0ELb1ELb0ELb0ELb0ELb1ELb1EEEvNS_16Flash_bwd_paramsE --------------------------
	.section	.nv.info._ZN5flash44flash_bwd_dq_dk_dv_loop_seqk_parallel_kernelI23Flash_bwd_kernel_traitsILi64ELi128ELi128ELi8ELi4ELi4ELi4ELb0ELb0EN7cutlass10bfloat16_tE19Flash_kernel_traitsILi64ELi128ELi128ELi8ES3_EELb0ELb1ELb0ELb0ELb0ELb1ELb1EEEvNS_16Flash_bwd_paramsE,"",@"SHT_CUDA_INFO"
	.sectionflags	@""
	.align	4


	//----- nvinfo : EIATTR_CUDA_API_VERSION
	.align		4
        /*0000*/ 	.byte	0x04, 0x37
        /*0002*/ 	.short	(.L_472 - .L_471)
.L_471:
        /*0004*/ 	.word	0x00000082


	//----- nvinfo : EIATTR_SW2861232_WAR
	.align		4
.L_472:
        /*0008*/ 	.byte	0x01, 0x35
	.zero		2


	//----- nvinfo : EIATTR_PARAM_CBANK
	.align		4
        /*000c*/ 	.byte	0x04, 0x0a
        /*000e*/ 	.short	(.L_474 - .L_473)
	.align		4
.L_473:
        /*0010*/ 	.word	index@(.nv.constant0._ZN5flash44flash_bwd_dq_dk_dv_loop_seqk_parallel_kernelI23Flash_bwd_kernel_traitsILi64ELi128ELi128ELi8ELi4ELi4ELi4ELb0ELb0EN7cutlass10bfloat16_tE19Flash_kernel_traitsILi64ELi128ELi128ELi8ES3_EELb0ELb1ELb0ELb0ELb0ELb1ELb1EEEvNS_16Flash_bwd_paramsE)
        /*0014*/ 	.short	0x0160
        /*0016*/ 	.short	0x0280


	//----- nvinfo : EIATTR_CBANK_PARAM_SIZE
	.align		4
.L_474:
        /*0018*/ 	.byte	0x03, 0x19
        /*001a*/ 	.short	0x0280


	//----- nvinfo : EIATTR_KPARAM_INFO
	.align		4
        /*001c*/ 	.byte	0x04, 0x17
        /*001e*/ 	.short	(.L_476 - .L_475)
.L_475:
        /*0020*/ 	.word	0x00000000
        /*0024*/ 	.short	0x0000
        /*0026*/ 	.short	0x0000
        /*0028*/ 	.byte	0x00, 0xf0, 0x01, 0x0a


	//----- nvinfo : EIATTR_MAXREG_COUNT
	.align		4
.L_476:
        /*002c*/ 	.byte	0x03, 0x1b
        /*002e*/ 	.short	0x00ff


	//----- nvinfo : EIATTR_NUM_BARRIERS
	.align		4
        /*0030*/ 	.byte	0x02, 0x4c
        /*0032*/ 	.byte	0x01
	.zero		1


	//----- nvinfo : EIATTR_ANNOTATIONS
	.align		4
        /*0034*/ 	.byte	0x04, 0x55
        /*0036*/ 	.short	(.L_478 - .L_477)


	//   ....[0]....
.L_477:
        /* <DEDUP_REMOVED lines=95> */


	//----- nvinfo : EIATTR_MERCURY_ISA_VERSION
	.align		4
.L_478:
        /*0610*/ 	.byte	0x03, 0x5f
        /*0612*/ 	.short	0x0000


	//----- nvinfo : EIATTR_EXIT_INSTR_OFFSETS
	.align		4
        /*0614*/ 	.byte	0x04, 0x1c
        /*0616*/ 	.short	(.L_480 - .L_479)


	//   ....[0]....
.L_479:
        /*0618*/ 	.word	0x000000a0


	//   ....[1]....
        /*061c*/ 	.word	0x0000c4a0


	//----- nvinfo : EIATTR_CTAIDZ_USED
	.align		4
.L_480:
        /*0620*/ 	.byte	0x01, 0x04
	.zero		2


	//----- nvinfo : EIATTR_CRS_STACK_SIZE
	.align		4
        /*0624*/ 	.byte	0x04, 0x1e
        /*0626*/ 	.short	(.L_482 - .L_481)
.L_481:
        /*0628*/ 	.word	0x00000000
.L_482:


//--------------------- .nv.info._ZN5flash44flash_bwd_dq_dk_dv_loop_seqk_parallel_kernelI23Flash_bwd_kernel_traitsILi64ELi128ELi128ELi8ELi4ELi4ELi4ELb0ELb0EN7cutlass10bfloat16_tE19Flash_kernel_traitsILi64ELi128ELi128ELi8ES3_EELb1ELb1ELb0ELb1ELb0ELb0ELb0EEEvNS_16Flash_bwd_paramsE --------------------------
	.section	.nv.info._ZN5flash44flash_bwd_dq_dk_dv_loop_seqk_parallel_kernelI23Flash_bwd_kernel_traitsILi64ELi128ELi128ELi8ELi4ELi4ELi4ELb0ELb0EN7cutlass10bfloat16_tE19Flash_kernel_traitsILi64ELi128ELi128ELi8ES3_EELb1ELb1ELb0ELb1ELb0ELb0ELb0EEEvNS_16Flash_bwd_paramsE,"",@"SHT_CUDA_INFO"
	.sectionflags	@""
	.align	4


	//----- nvinfo : EIATTR_CUDA_API_VERSION
	.align		4
        /*0000*/ 	.byte	0x04, 0x37
        /*0002*/ 	.short	(.L_484 - .L_483)
.L_483:
        /*0004*/ 	.word	0x00000082


	//----- nvinfo : EIATTR_SW2861232_WAR
	.align		4
.L_484:
        /*0008*/ 	.byte	0x01, 0x35
	.zero		2


	//----- nvinfo : EIATTR_PARAM_CBANK
	.align		4
        /*000c*/ 	.byte	0x04, 0x0a
        /*000e*/ 	.short	(.L_486 - .L_485)
	.align		4
.L_485:
        /*0010*/ 	.word	index@(.nv.constant0._ZN5flash44flash_bwd_dq_dk_dv_loop_seqk_parallel_kernelI23Flash_bwd_kernel_traitsILi64ELi128ELi128ELi8ELi4ELi4ELi4ELb0ELb0EN7cutlass10bfloat16_tE19Flash_kernel_traitsILi64ELi128ELi128ELi8ES3_EELb1ELb1ELb0ELb1ELb0ELb0ELb0EEEvNS_16Flash_bwd_paramsE)
        /*0014*/ 	.short	0x0160
        /*0016*/ 	.short	0x0280


	//----- nvinfo : EIATTR_CBANK_PARAM_SIZE
	.align		4
.L_486:
        /*0018*/ 	.byte	0x03, 0x19
        /*001a*/ 	.short	0x0280


	//----- nvinfo : EIATTR_KPARAM_INFO
	.align		4
        /*001c*/ 	.byte	0x04, 0x17
        /*001e*/ 	.short	(.L_488 - .L_487)
.L_487:
        /*0020*/ 	.word	0x00000000
        /*0024*/ 	.short	0x0000
        /*0026*/ 	.short	0x0000
        /*0028*/ 	.byte	0x00, 0xf0, 0x01, 0x0a


	//----- nvinfo : EIATTR_MAXREG_COUNT
	.align		4
.L_488:
        /*002c*/ 	.byte	0x03, 0x1b
        /*002e*/ 	.short	0x00ff


	//----- nvinfo : EIATTR_NUM_BARRIERS
	.align		4
        /*0030*/ 	.byte	0x02, 0x4c
        /*0032*/ 	.byte	0x01
	.zero		1


	//----- nvinfo : EIATTR_ANNOTATIONS
	.align		4
        /*0034*/ 	.byte	0x04, 0x55
        /*0036*/ 	.short	(.L_490 - .L_489)


	//   ....[0]....
.L_489:
        /* <DEDUP_REMOVED lines=61> */


	//----- nvinfo : EIATTR_MERCURY_ISA_VERSION
	.align		4
.L_490:
        /*03f8*/ 	.byte	0x03, 0x5f
        /*03fa*/ 	.short	0x0000


	//----- nvinfo : EIATTR_EXIT_INSTR_OFFSETS
	.align		4
        /*03fc*/ 	.byte	0x04, 0x1c
        /*03fe*/ 	.short	(.L_492 - .L_491)


	//   ....[0]....
.L_491:
        /*0400*/ 	.word	0x000000a0


	//   ....[1]....
        /*0404*/ 	.word	0x0000ded0


	//----- nvinfo : EIATTR_CTAIDZ_USED
	.align		4
.L_492:
        /*0408*/ 	.byte	0x01, 0x04
	.zero		2


	//----- nvinfo : EIATTR_CRS_STACK_SIZE
	.align		4
        /*040c*/ 	.byte	0x04, 0x1e
        /*040e*/ 	.short	(.L_494 - .L_493)
.L_493:
        /*0410*/ 	.word	0x00000000
.L_494:


//--------------------- .nv.info._ZN5flash44flash_bwd_dq_dk_dv_loop_seqk_parallel_kernelI23Flash_bwd_kernel_traitsILi64ELi128ELi128ELi8ELi4ELi4ELi4ELb0ELb0EN7cutlass10bfloat16_tE19Flash_kernel_traitsILi64ELi128ELi128ELi8ES3_EELb0ELb1ELb0ELb1ELb0ELb0ELb1EEEvNS_16Flash_bwd_paramsE --------------------------
	.section	.nv.info._ZN5flash44flash_bwd_dq_dk_dv_loop_seqk_parallel_kernelI23Flash_bwd_kernel_traitsILi64ELi128ELi128ELi8ELi4ELi4ELi4ELb0ELb0EN7cutlass10bfloat16_tE19Flash_kernel_traitsILi64ELi128ELi128ELi8ES3_EELb0ELb1ELb0ELb1ELb0ELb0ELb1EEEvNS_16Flash_bwd_paramsE,"",@"SHT_CUDA_INFO"
	.sectionflags	@""
	.align	4


	//----- nvinfo : EIATTR_CUDA_API_VERSION
	.align		4
        /*0000*/ 	.byte	0x04, 0x37
        /*0002*/ 	.short	(.L_496 - .L_495)
.L_495:
        /*0004*/ 	.word	0x00000082


	//----- nvinfo : EIATTR_SW2861232_WAR
	.align		4
.L_496:
        /*0008*/ 	.byte	0x01, 0x35
	.zero		2


	//----- nvinfo : EIATTR_PARAM_CBANK
	.align		4
        /*000c*/ 	.byte	0x04, 0x0a
        /*000e*/ 	.short	(.L_498 - .L_497)
	.align		4
.L_497:
        /*0010*/ 	.word	index@(.nv.constant0._ZN5flash44flash_bwd_dq_dk_dv_loop_seqk_parallel_kernelI23Flash_bwd_kernel_traitsILi64ELi128ELi128ELi8ELi4ELi4ELi4ELb0ELb0EN7cutlass10bfloat16_tE19Flash_kernel_traitsILi64ELi128ELi128ELi8ES3_EELb0ELb1ELb0ELb1ELb0ELb0ELb1EEEvNS_16Flash_bwd_paramsE)
        /*0014*/ 	.short	0x0160
        /*0016*/ 	.short	0x0280


	//----- nvinfo : EIATTR_CBANK_PARAM_SIZE
	.align		4
.L_498:
        /*0018*/ 	.byte	0x03, 0x19
        /*001a*/ 	.short	0x0280


	//----- nvinfo : EIATTR_KPARAM_INFO
	.align		4
        /*001c*/ 	.byte	0x04, 0x17
        /*001e*/ 	.short	(.L_500 - .L_499)
.L_499:
        /*0020*/ 	.word	0x00000000
        /*0024*/ 	.short	0x0000
        /*0026*/ 	.short	0x0000
        /*0028*/ 	.byte	0x00, 0xf0, 0x01, 0x0a


	//----- nvinfo : EIATTR_MAXREG_COUNT
	.align		4
.L_500:
        /*002c*/ 	.byte	0x03, 0x1b
        /*002e*/ 	.short	0x00ff


	//----- nvinfo : EIATTR_NUM_BARRIERS
	.align		4
        /*0030*/ 	.byte	0x02, 0x4c
        /*0032*/ 	.byte	0x01
	.zero		1


	//----- nvinfo : EIATTR_ANNOTATIONS
	.align		4
        /*0034*/ 	.byte	0x04, 0x55
        /*0036*/ 	.short	(.L_502 - .L_501)


	//   ....[0]....
.L_501:
        /* <DEDUP_REMOVED lines=129> */


	//----- nvinfo : EIATTR_MERCURY_ISA_VERSION
	.align		4
.L_502:
        /*0838*/ 	.byte	0x03, 0x5f
        /*083a*/ 	.short	0x0000


	//----- nvinfo : EIATTR_EXIT_INSTR_OFFSETS
	.align		4
        /*083c*/ 	.byte	0x04, 0x1c
        /*083e*/ 	.short	(.L_504 - .L_503)


	//   ....[0]....
.L_503:
        /*0840*/ 	.word	0x000000a0


	//   ....[1]....
        /*0844*/ 	.word	0x0000d660


	//----- nvinfo : EIATTR_CTAIDZ_USED
	.align		4
.L_504:
        /*0848*/ 	.byte	0x01, 0x04
	.zero		2


	//----- nvinfo : EIATTR_CRS_STACK_SIZE
	.align		4
        /*084c*/ 	.byte	0x04, 0x1e
        /*084e*/ 	.short	(.L_506 - .L_505)
.L_505:
        /*0850*/ 	.word	0x00000000
.L_506:


//--------------------- .nv.info._ZN5flash25flash_bwd_dot_do_o_kernelILb0E23Flash_bwd_kernel_traitsILi64ELi128ELi128ELi8ELi4ELi4ELi4ELb0ELb0EN7cutlass10bfloat16_tE19Flash_kernel_traitsILi64ELi128ELi128ELi8ES3_EEEEvNS_16Flash_bwd_paramsE --------------------------
	.section	.nv.info._ZN5flash25flash_bwd_dot_do_o_kernelILb0E23Flash_bwd_kernel_traitsILi64ELi128ELi128ELi8ELi4ELi4ELi4ELb0ELb0EN7cutlass10bfloat16_tE19Flash_kernel_traitsILi64ELi128ELi128ELi8ES3_EEEEvNS_16Flash_bwd_paramsE,"",@"SHT_CUDA_INFO"
	.sectionflags	@""
	.align	4


	//----- nvinfo : EIATTR_CUDA_API_VERSION
	.align		4
        /*0000*/ 	.byte	0x04, 0x37
        /*0002*/ 	.short	(.L_508 - .L_507)
.L_507:
        /*0004*/ 	.word	0x00000082


	//----- nvinfo : EIATTR_SW2861232_WAR
	.align		4
.L_508:
        /*0008*/ 	.byte	0x01, 0x35
	.zero		2


	//----- nvinfo : EIATTR_PARAM_CBANK
	.align		4
        /*000c*/ 	.byte	0x04, 0x0a
        /*000e*/ 	.short	(.L_510 - .L_509)
	.align		4
.L_509:
        /*0010*/ 	.word	index@(.nv.constant0._ZN5flash25flash_bwd_dot_do_o_kernelILb0E23Flash_bwd_kernel_traitsILi64ELi128ELi128ELi8ELi4ELi4ELi4ELb0ELb0EN7cutlass10bfloat16_tE19Flash_kernel_traitsILi64ELi128ELi128ELi8ES3_EEEEvNS_16Flash_bwd_paramsE)
        /*0014*/ 	.short	0x0160
        /*0016*/ 	.short	0x0280


	//----- nvinfo : EIATTR_CBANK_PARAM_SIZE
	.align		4
.L_510:
        /*0018*/ 	.byte	0x03, 0x19
        /*001a*/ 	.short	0x0280


	//----- nvinfo : EIATTR_KPARAM_INFO
	.align		4
        /*001c*/ 	.byte	0x04, 0x17
        /*001e*/ 	.short	(.L_512 - .L_511)
.L_511:
        /*0020*/ 	.word	0x00000000
        /*0024*/ 	.short	0x0000
        /*0026*/ 	.short	0x0000
        /*0028*/ 	.byte	0x00, 0xf0, 0x01, 0x0a


	//----- nvinfo : EIATTR_MAXREG_COUNT
	.align		4
.L_512:
        /*002c*/ 	.byte	0x03, 0x1b
        /*002e*/ 	.short	0x00ff


	//----- nvinfo : EIATTR_MERCURY_ISA_VERSION
	.align		4
        /*0030*/ 	.byte	0x03, 0x5f
        /*0032*/ 	.short	0x0000


	//----- nvinfo : EIATTR_COOP_GROUP_MASK_REGIDS
	.align		4
        /*0034*/ 	.byte	0x04, 0x29
        /*0036*/ 	.short	(.L_514 - .L_513)


	//   ....[0]....
.L_513:
        /*0038*/ 	.word	0xffffffff


	//   ....[1]....
        /*003c*/ 	.word	0xffffffff


	//   ....[2]....
        /*0040*/ 	.word	0xffffffff


	//   ....[3]....
        /*0044*/ 	.word	0xffffffff


	//   ....[4]....
        /*0048*/ 	.word	0xffffffff


	//   ....[5]....
        /*004c*/ 	.word	0xffffffff


	//   ....[6]....
        /*0050*/ 	.word	0xffffffff


	//   ....[7]....
        /*0054*/ 	.word	0xffffffff


	//   ....[8]....
        /*0058*/ 	.word	0xffffffff


	//   ....[9]....
        /*005c*/ 	.word	0xffffffff


	//   ....[10]....
        /*0060*/ 	.word	0xffffffff


	//   ....[11]....
        /*0064*/ 	.word	0xffffffff


	//----- nvinfo : EIATTR_COOP_GROUP_INSTR_OFFSETS
	.align		4
.L_514:
        /*0068*/ 	.byte	0x04, 0x28
        /*006a*/ 	.short	(.L_516 - .L_515)


	//   ....[0]....
.L_515:
        /*006c*/ 	.word	0x00001140


	//   ....[1]....
        /*0070*/ 	.word	0x00001160


	//   ....[2]....
        /*0074*/ 	.word	0x00001170


	//   ....[3]....
        /*0078*/ 	.word	0x00001180


	//   ....[4]....
        /*007c*/ 	.word	0x000011c0


	//   ....[5]....
        /*0080*/ 	.word	0x000011e0


	//   ....[6]....
        /*0084*/ 	.word	0x000011f0


	//   ....[7]....
        /*0088*/ 	.word	0x00001200


	//   ....[8]....
        /*008c*/ 	.word	0x00001240


	//   ....[9]....
        /*0090*/ 	.word	0x00001250


	//   ....[10]....
        /*0094*/ 	.word	0x00001260


	//   ....[11]....
        /*0098*/ 	.word	0x00001290


	//----- nvinfo : EIATTR_EXIT_INSTR_OFFSETS
	.align		4
.L_516:
        /*009c*/ 	.byte	0x04, 0x1c
        /*009e*/ 	.short	(.L_518 - .L_517)


	//   ....[0]....
.L_517:
        /*00a0*/ 	.word	0x00000120


	//   ....[1]....
        /*00a4*/ 	.word	0x00001380


	//   ....[2]....
        /*00a8*/ 	.word	0x000013b0


	//----- nvinfo : EIATTR_CTAIDZ_USED
	.align		4
.L_518:
        /*00ac*/ 	.byte	0x01, 0x04
	.zero		2


//--------------------- .nv.info._ZN5flash25flash_bwd_dot_do_o_kernelILb1E23Flash_bwd_kernel_traitsILi64ELi128ELi128ELi8ELi4ELi4ELi4ELb0ELb0EN7cutlass10bfloat16_tE19Flash_kernel_traitsILi64ELi128ELi128ELi8ES3_EEEEvNS_16Flash_bwd_paramsE --------------------------
	.section	.nv.info._ZN5flash25flash_bwd_dot_do_o_kernelILb1E23Flash_bwd_kernel_traitsILi64ELi128ELi128ELi8ELi4ELi4ELi4ELb0ELb0EN7cutlass10bfloat16_tE19Flash_kernel_traitsILi64ELi128ELi128ELi8ES3_EEEEvNS_16Flash_bwd_paramsE,"",@"SHT_CUDA_INFO"
	.sectionflags	@""
	.align	4


	//----- nvinfo : EIATTR_CUDA_API_VERSION
	.align		4
        /*0000*/ 	.byte	0x04, 0x37
        /*0002*/ 	.short	(.L_520 - .L_519)
.L_519:
        /*0004*/ 	.word	0x00000082


	//----- nvinfo : EIATTR_SW2861232_WAR
	.align		4
.L_520:
        /*0008*/ 	.byte	0x01, 0x35
	.zero		2


	//----- nvinfo : EIATTR_PARAM_CBANK
	.align		4
        /*000c*/ 	.byte	0x04, 0x0a
        /*000e*/ 	.short	(.L_522 - .L_521)
	.align		4
.L_521:
        /*0010*/ 	.word	index@(.nv.constant0._ZN5flash25flash_bwd_dot_do_o_kernelILb1E23Flash_bwd_kernel_traitsILi64ELi128ELi128ELi8ELi4ELi4ELi4ELb0ELb0EN7cutlass10bfloat16_tE19Flash_kernel_traitsILi64ELi128ELi128ELi8ES3_EEEEvNS_16Flash_bwd_paramsE)
        /*0014*/ 	.short	0x0160
        /*0016*/ 	.short	0x0280


	//----- nvinfo : EIATTR_CBANK_PARAM_SIZE
	.align		4
.L_522:
        /*0018*/ 	.byte	0x03, 0x19
        /*001a*/ 	.short	0x0280


	//----- nvinfo : EIATTR_KPARAM_INFO
	.align		4
        /*001c*/ 	.byte	0x04, 0x17
        /*001e*/ 	.short	(.L_524 - .L_523)
.L_523:
        /*0020*/ 	.word	0x00000000
        /*0024*/ 	.short	0x0000
        /*0026*/ 	.short	0x0000
        /*0028*/ 	.byte	0x00, 0xf0, 0x01, 0x0a


	//----- nvinfo : EIATTR_MAXREG_COUNT
	.align		4
.L_524:
        /*002c*/ 	.byte	0x03, 0x1b
        /*002e*/ 	.short	0x00ff


	//----- nvinfo : EIATTR_MERCURY_ISA_VERSION
	.align		4
        /*0030*/ 	.byte	0x03, 0x5f
        /*0032*/ 	.short	0x0000


	//----- nvinfo : EIATTR_COOP_GROUP_MASK_REGIDS
	.align		4
        /*0034*/ 	.byte	0x04, 0x29
        /*0036*/ 	.short	(.L_526 - .L_525)


	//   ....[0]....
.L_525:
        /*0038*/ 	.word	0xffffffff


	//   ....[1]....
        /*003c*/ 	.word	0xffffffff


	//   ....[2]....
        /*0040*/ 	.word	0xffffffff


	//   ....[3]....
        /*0044*/ 	.word	0xffffffff


	//   ....[4]....
        /*0048*/ 	.word	0xffffffff


	//   ....[5]....
        /*004c*/ 	.word	0xffffffff


	//   ....[6]....
        /*0050*/ 	.word	0xffffffff


	//   ....[7]....
        /*0054*/ 	.word	0xffffffff


	//   ....[8]....
        /*0058*/ 	.word	0xffffffff


	//   ....[9]....
        /*005c*/ 	.word	0xffffffff


	//   ....[10]....
        /*0060*/ 	.word	0xffffffff


	//   ....[11]....
        /*0064*/ 	.word	0xffffffff


	//----- nvinfo : EIATTR_COOP_GROUP_INSTR_OFFSETS
	.align		4
.L_526:
        /*0068*/ 	.byte	0x04, 0x28
        /*006a*/ 	.short	(.L_528 - .L_527)


	//   ....[0]....
.L_527:
        /*006c*/ 	.word	0x00001140


	//   ....[1]....
        /*0070*/ 	.word	0x00001160


	//   ....[2]....
        /*0074*/ 	.word	0x00001470


	//   ....[3]....
        /*0078*/ 	.word	0x00001480


	//   ....[4]....
        /*007c*/ 	.word	0x00001490


	//   ....[5]....
        /*0080*/ 	.word	0x000014d0


	//   ....[6]....
        /*0084*/ 	.word	0x000014f0


	//   ....[7]....
        /*0088*/ 	.word	0x00001500


	//   ....[8]....
        /*008c*/ 	.word	0x00001510


	//   ....[9]....
        /*0090*/ 	.word	0x00001580


	//   ....[10]....
        /*0094*/ 	.word	0x000015b0


	//   ....[11]....
        /*0098*/ 	.word	0x000015c0


	//----- nvinfo : EIATTR_EXIT_INSTR_OFFSETS
	.align		4
.L_528:
        /*009c*/ 	.byte	0x04, 0x1c
        /*009e*/ 	.short	(.L_530 - .L_529)


	//   ....[0]....
.L_529:
        /*00a0*/ 	.word	0x00000120


	//   ....[1]....
        /*00a4*/ 	.word	0x00001760


	//----- nvinfo : EIATTR_CTAIDZ_USED
	.align		4
.L_530:
        /*00a8*/ 	.byte	0x01, 0x04
	.zero		2


//--------------------- .nv.callgraph             --------------------------
	.section	.nv.callgraph,"",@"SHT_CUDA_CALLGRAPH"
	.align	4
	.sectionentsize	8
	.align		4
        /*0000*/ 	.word	0x00000000
	.align		4
        /*0004*/ 	.word	0xffffffff
	.align		4
        /*0008*/ 	.word	0x00000000
	.align		4
        /*000c*/ 	.word	0xfffffffe
	.align		4
        /*0010*/ 	.word	0x00000000
	.align		4
        /*0014*/ 	.word	0xfffffffd
	.align		4
        /*0018*/ 	.word	0x00000000
	.align		4
        /*001c*/ 	.word	0xfffffffc


//--------------------- .nv.rel.action            --------------------------
	.section	.nv.rel.action,"",@"SHT_CUDA_RELOCINFO"
	.align	8
	.sectionentsize	8
        /*0000*/ 	.byte	0x73, 0x00, 0x00, 0x00, 0x00, 0x00, 0x00, 0x00, 0x00, 0x00, 0x00, 0x11, 0x25, 0x00, 0x05, 0x36


//--------------------- .nv.constant4             --------------------------
	.section	.nv.constant4,"a",@progbits
	.align	8
	.align		8
.nv.constant4:
        /*0000*/ 	.dword	_ZN72_INTERNAL_926edd0b_36_flash_bwd_hdim64_bf16_causal_sm80_cu_21e1f8cb_28684cuda3std3__45__cpo5beginE
	.align		8
        /*0008*/ 	.dword	_ZN72_INTERNAL_926edd0b_36_flash_bwd_hdim64_bf16_causal_sm80_cu_21e1f8cb_28684cuda3std3__45__cpo3endE
	.align		8
        /*0010*/ 	.dword	_ZN72_INTERNAL_926edd0b_36_flash_bwd_hdim64_bf16_causal_sm80_cu_21e1f8cb_28684cuda3std3__45__cpo6cbeginE
	.align		8
        /*0018*/ 	.dword	_ZN72_INTERNAL_926edd0b_36_flash_bwd_hdim64_bf16_causal_sm80_cu_21e1f8cb_28684cuda3std3__45__cpo4cendE
	.align		8
        /*0020*/ 	.dword	_ZN72_INTERNAL_926edd0b_36_flash_bwd_hdim64_bf16_causal_sm80_cu_21e1f8cb_28684cuda3std3__474_GLOBAL__N__926edd0b_36_flash_bwd_hdim64_bf16_causal_sm80_cu_21e1f8cb_28686ignoreE
	.align		8
        /*0028*/ 	.dword	_ZN72_INTERNAL_926edd0b_36_flash_bwd_hdim64_bf16_causal_sm80_cu_21e1f8cb_28684cuda3std3__419piecewise_constructE
	.align		8
        /*0030*/ 	.dword	_ZN72_INTERNAL_926edd0b_36_flash_bwd_hdim64_bf16_causal_sm80_cu_21e1f8cb_28684cuda3std3__48in_placeE
	.align		8
        /*0038*/ 	.dword	_ZN72_INTERNAL_926edd0b_36_flash_bwd_hdim64_bf16_causal_sm80_cu_21e1f8cb_28684cuda3std6ranges3__45__cpo4swapE
	.align		8
        /*0040*/ 	.dword	_ZN72_INTERNAL_926edd0b_36_flash_bwd_hdim64_bf16_causal_sm80_cu_21e1f8cb_28684cuda3std6ranges3__45__cpo9iter_moveE
	.align		8
        /*0048*/ 	.dword	_ZN72_INTERNAL_926edd0b_36_flash_bwd_hdim64_bf16_causal_sm80_cu_21e1f8cb_28684cute7productE
	.align		8
        /*0050*/ 	.dword	_ZN72_INTERNAL_926edd0b_36_flash_bwd_hdim64_bf16_causal_sm80_cu_21e1f8cb_28684cute1_E


//--------------------- .nv.constant0._ZN5flash44flash_bwd_dq_dk_dv_loop_seqk_parallel_kernelI23Flash_bwd_kernel_traitsILi64ELi64ELi128ELi8ELi2ELi4ELi4ELb1ELb0EN7cutlass10bfloat16_tE19Flash_kernel_traitsILi64ELi64ELi128ELi8ES3_EELb0ELb1ELb0ELb0ELb0ELb0ELb0EEEvNS_16Flash_bwd_paramsE --------------------------
	.section	.nv.constant0._ZN5flash44flash_bwd_dq_dk_dv_loop_seqk_parallel_kernelI23Flash_bwd_kernel_traitsILi64ELi64ELi128ELi8ELi2ELi4ELi4ELb1ELb0EN7cutlass10bfloat16_tE19Flash_kernel_traitsILi64ELi64ELi128ELi8ES3_EELb0ELb1ELb0ELb0ELb0ELb0ELb0EEEvNS_16Flash_bwd_paramsE,"a",@progbits
	.sectionflags	@""
	.align	4
.nv.constant0._ZN5flash44flash_bwd_dq_dk_dv_loop_seqk_parallel_kernelI23Flash_bwd_kernel_traitsILi64ELi64ELi128ELi8ELi2ELi4ELi4ELb1ELb0EN7cutlass10bfloat16_tE19Flash_kernel_traitsILi64ELi64ELi128ELi8ES3_EELb0ELb1ELb0ELb0ELb0ELb0ELb0EEEvNS_16Flash_bwd_paramsE:
	.zero		992


//--------------------- .nv.constant0._ZN5flash44flash_bwd_dq_dk_dv_loop_seqk_parallel_kernelI23Flash_bwd_kernel_traitsILi64ELi64ELi128ELi8ELi2ELi4ELi4ELb1ELb0EN7cutlass10bfloat16_tE19Flash_kernel_traitsILi64ELi64ELi128ELi8ES3_EELb0ELb1ELb0ELb0ELb1ELb1ELb0EEEvNS_16Flash_bwd_paramsE --------------------------
	.section	.nv.constant0._ZN5flash44flash_bwd_dq_dk_dv_loop_seqk_parallel_kernelI23Flash_bwd_kernel_traitsILi64ELi64ELi128ELi8ELi2ELi4ELi4ELb1ELb0EN7cutlass10bfloat16_tE19Flash_kernel_traitsILi64ELi64ELi128ELi8ES3_EELb0ELb1ELb0ELb0ELb1ELb1ELb0EEEvNS_16Flash_bwd_paramsE,"a",@progbits
	.sectionflags	@""
	.align	4
.nv.constant0._ZN5flash44flash_bwd_dq_dk_dv_loop_seqk_parallel_kernelI23Flash_bwd_kernel_traitsILi64ELi64ELi128ELi8ELi2ELi4ELi4ELb1ELb0EN7cutlass10bfloat16_tE19Flash_kernel_traitsILi64ELi64ELi128ELi8ES3_EELb0ELb1ELb0ELb0ELb1ELb1ELb0EEEvNS_16Flash_bwd_paramsE:
	.zero		992


//--------------------- .nv.constant0._ZN5flash44flash_bwd_dq_dk_dv_loop_seqk_parallel_kernelI23Flash_bwd_kernel_traitsILi64ELi64ELi128ELi8ELi2ELi4ELi4ELb1ELb0EN7cutlass10bfloat16_tE19Flash_kernel_traitsILi64ELi64ELi128ELi8ES3_EELb0ELb1ELb0ELb0ELb0ELb1ELb0EEEvNS_16Flash_bwd_paramsE --------------------------
	.section	.nv.constant0._ZN5flash44flash_bwd_dq_dk_dv_loop_seqk_parallel_kernelI23Flash_bwd_kernel_traitsILi64ELi64ELi128ELi8ELi2ELi4ELi4ELb1ELb0EN7cutlass10bfloat16_tE19Flash_kernel_traitsILi64ELi64ELi128ELi8ES3_EELb0ELb1ELb0ELb0ELb0ELb1ELb0EEEvNS_16Flash_bwd_paramsE,"a",@progbits
	.sectionflags	@""
	.align	4
.nv.constant0._ZN5flash44flash_bwd_dq_dk_dv_loop_seqk_parallel_kernelI23Flash_bwd_kernel_traitsILi64ELi64ELi128ELi8ELi2ELi4ELi4ELb1ELb0EN7cutlass10bfloat16_tE19Flash_kernel_traitsILi64ELi64ELi128ELi8ES3_EELb0ELb1ELb0ELb0ELb0ELb1ELb0EEEvNS_16Flash_bwd_paramsE:
	.zero		992


//--------------------- .nv.constant0._ZN5flash44flash_bwd_dq_dk_dv_loop_seqk_parallel_kernelI23Flash_bwd_kernel_traitsILi64ELi64ELi128ELi8ELi2ELi4ELi4ELb1ELb0EN7cutlass10bfloat16_tE19Flash_kernel_traitsILi64ELi64ELi128ELi8ES3_EELb0ELb1ELb0ELb1ELb0ELb0ELb0EEEvNS_16Flash_bwd_paramsE --------------------------
	.section	.nv.constant0._ZN5flash44flash_bwd_dq_dk_dv_loop_seqk_parallel_kernelI23Flash_bwd_kernel_traitsILi64ELi64ELi128ELi8ELi2ELi4ELi4ELb1ELb0EN7cutlass10bfloat16_tE19Flash_kernel_traitsILi64ELi64ELi128ELi8ES3_EELb0ELb1ELb0ELb1ELb0ELb0ELb0EEEvNS_16Flash_bwd_paramsE,"a",@progbits
	.sectionflags	@""
	.align	4
.nv.constant0._ZN5flash44flash_bwd_dq_dk_dv_loop_seqk_parallel_kernelI23Flash_bwd_kernel_traitsILi64ELi64ELi128ELi8ELi2ELi4ELi4ELb1ELb0EN7cutlass10bfloat16_tE19Flash_kernel_traitsILi64ELi64ELi128ELi8ES3_EELb0ELb1ELb0ELb1ELb0ELb0ELb0EEEvNS_16Flash_bwd_paramsE:
	.zero		992


//--------------------- .nv.constant0._ZN5flash44flash_bwd_dq_dk_dv_loop_seqk_parallel_kernelI23Flash_bwd_kernel_traitsILi64ELi128ELi128ELi8ELi4ELi4ELi4ELb0ELb0EN7cutlass10bfloat16_tE19Flash_kernel_traitsILi64ELi128ELi128ELi8ES3_EELb0ELb1ELb0ELb0ELb0ELb0ELb0EEEvNS_16Flash_bwd_paramsE --------------------------
	.section	.nv.constant0._ZN5flash44flash_bwd_dq_dk_dv_loop_seqk_parallel_kernelI23Flash_bwd_kernel_traitsILi64ELi128ELi128ELi8ELi4ELi4ELi4ELb0ELb0EN7cutlass10bfloat16_tE19Flash_kernel_traitsILi64ELi128ELi128ELi8ES3_EELb0ELb1ELb0ELb0ELb0ELb0ELb0EEEvNS_16Flash_bwd_paramsE,"a",@progbits
	.sectionflags	@""
	.align	4
.nv.constant0._ZN5flash44flash_bwd_dq_dk_dv_loop_seqk_parallel_kernelI23Flash_bwd_kernel_traitsILi64ELi128ELi128ELi8ELi4ELi4ELi4ELb0ELb0EN7cutlass10bfloat16_tE19Flash_kernel_traitsILi64ELi128ELi128ELi8ES3_EELb0ELb1ELb0ELb0ELb0ELb0ELb0EEEvNS_16Flash_bwd_paramsE:
	.zero		992


//--------------------- .nv.constant0._ZN5flash44flash_bwd_dq_dk_dv_loop_seqk_parallel_kernelI23Flash_bwd_kernel_traitsILi64ELi128ELi128ELi8ELi4ELi4ELi4ELb0ELb0EN7cutlass10bfloat16_tE19Flash_kernel_traitsILi64ELi128ELi128ELi8ES3_EELb0ELb1ELb0ELb0ELb1ELb1ELb0EEEvNS_16Flash_bwd_paramsE --------------------------
	.section	.nv.constant0._ZN5flash44flash_bwd_dq_dk_dv_loop_seqk_parallel_kernelI23Flash_bwd_kernel_traitsILi64ELi128ELi128ELi8ELi4ELi4ELi4ELb0ELb0EN7cutlass10bfloat16_tE19Flash_kernel_traitsILi64ELi128ELi128ELi8ES3_EELb0ELb1ELb0ELb0ELb1ELb1ELb0EEEvNS_16Flash_bwd_paramsE,"a",@progbits
	.sectionflags	@""
	.align	4
.nv.constant0._ZN5flash44flash_bwd_dq_dk_dv_loop_seqk_parallel_kernelI23Flash_bwd_kernel_traitsILi64ELi128ELi128ELi8ELi4ELi4ELi4ELb0ELb0EN7cutlass10bfloat16_tE19Flash_kernel_traitsILi64ELi128ELi128ELi8ES3_EELb0ELb1ELb0ELb0ELb1ELb1ELb0EEEvNS_16Flash_bwd_paramsE:
	.zero		992


//--------------------- .nv.constant0._ZN5flash44flash_bwd_dq_dk_dv_loop_seqk_parallel_kernelI23Flash_bwd_kernel_traitsILi64ELi128ELi128ELi8ELi4ELi4ELi4ELb0ELb0EN7cutlass10bfloat16_tE19Flash_kernel_traitsILi64ELi128ELi128ELi8ES3_EELb0ELb1ELb0ELb0ELb0ELb1ELb0EEEvNS_16Flash_bwd_paramsE --------------------------
	.section	.nv.constant0._ZN5flash44flash_bwd_dq_dk_dv_loop_seqk_parallel_kernelI23Flash_bwd_kernel_traitsILi64ELi128ELi128ELi8ELi4ELi4ELi4ELb0ELb0EN7cutlass10bfloat16_tE19Flash_kernel_traitsILi64ELi128ELi128ELi8ES3_EELb0ELb1ELb0ELb0ELb0ELb1ELb0EEEvNS_16Flash_bwd_paramsE,"a",@progbits
	.sectionflags	@""
	.align	4
.nv.constant0._ZN5flash44flash_bwd_dq_dk_dv_loop_seqk_parallel_kernelI23Flash_bwd_kernel_traitsILi64ELi128ELi128ELi8ELi4ELi4ELi4ELb0ELb0EN7cutlass10bfloat16_tE19Flash_kernel_traitsILi64ELi128ELi128ELi8ES3_EELb0ELb1ELb0ELb0ELb0ELb1ELb0EEEvNS_16Flash_bwd_paramsE:
	.zero		992


//--------------------- .nv.constant0._ZN5flash44flash_bwd_dq_dk_dv_loop_seqk_parallel_kernelI23Flash_bwd_kernel_traitsILi64ELi128ELi128ELi8ELi4ELi4ELi4ELb0ELb0EN7cutlass10bfloat16_tE19Flash_kernel_traitsILi64ELi128ELi128ELi8ES3_EELb0ELb1ELb0ELb1ELb0ELb0ELb0EEEvNS_16Flash_bwd_paramsE --------------------------
	.section	.nv.constant0._ZN5flash44flash_bwd_dq_dk_dv_loop_seqk_parallel_kernelI23Flash_bwd_kernel_traitsILi64ELi128ELi128ELi8ELi4ELi4ELi4ELb0ELb0EN7cutlass10bfloat16_tE19Flash_kernel_traitsILi64ELi128ELi128ELi8ES3_EELb0ELb1ELb0ELb1ELb0ELb0ELb0EEEvNS_16Flash_bwd_paramsE,"a",@progbits
	.sectionflags	@""
	.align	4
.nv.constant0._ZN5flash44flash_bwd_dq_dk_dv_loop_seqk_parallel_kernelI23Flash_bwd_kernel_traitsILi64ELi128ELi128ELi8ELi4ELi4ELi4ELb0ELb0EN7cutlass10bfloat16_tE19Flash_kernel_traitsILi64ELi128ELi128ELi8ES3_EELb0ELb1ELb0ELb1ELb0ELb0ELb0EEEvNS_16Flash_bwd_paramsE:
	.zero		992


//--------------------- .nv.constant0._ZN5flash27flash_bwd_convert_dq_kernelI23Flash_bwd_kernel_traitsILi64ELi64ELi128ELi8ELi2ELi4ELi4ELb1ELb0EN7cutlass10bfloat16_tE19Flash_kernel_traitsILi64ELi64ELi128ELi8ES3_EEEEvNS_16Flash_bwd_paramsEi --------------------------
	.section	.nv.constant0._ZN5flash27flash_bwd_convert_dq_kernelI23Flash_bwd_kernel_traitsILi64ELi64ELi128ELi8ELi2ELi4ELi4ELb1ELb0EN7cutlass10bfloat16_tE19Flash_kernel_traitsILi64ELi64ELi128ELi8ES3_EEEEvNS_16Flash_bwd_paramsEi,"a",@progbits
	.sectionflags	@""
	.align	4
.nv.constant0._ZN5flash27flash_bwd_convert_dq_kernelI23Flash_bwd_kernel_traitsILi64ELi64ELi128ELi8ELi2ELi4ELi4ELb1ELb0EN7cutlass10bfloat16_tE19Flash_kernel_traitsILi64ELi64ELi128ELi8ES3_EEEEvNS_16Flash_bwd_paramsEi:
	.zero		996


//--------------------- .nv.constant0._ZN5flash44flash_bwd_dq_dk_dv_loop_seqk_parallel_kernelI23Flash_bwd_kernel_traitsILi64ELi64ELi128ELi8ELi2ELi4ELi4ELb1ELb0EN7cutlass10bfloat16_tE19Flash_kernel_traitsILi64ELi64ELi128ELi8ES3_EELb1ELb1ELb0ELb0ELb0ELb0ELb0EEEvNS_16Flash_bwd_paramsE --------------------------
	.section	.nv.constant0._ZN5flash44flash_bwd_dq_dk_dv_loop_seqk_parallel_kernelI23Flash_bwd_kernel_traitsILi64ELi64ELi128ELi8ELi2ELi4ELi4ELb1ELb0EN7cutlass10bfloat16_tE19Flash_kernel_traitsILi64ELi64ELi128ELi8ES3_EELb1ELb1ELb0ELb0ELb0ELb0ELb0EEEvNS_16Flash_bwd_paramsE,"a",@progbits
	.sectionflags	@""
	.align	4
.nv.constant0._ZN5flash44flash_bwd_dq_dk_dv_loop_seqk_parallel_kernelI23Flash_bwd_kernel_traitsILi64ELi64ELi128ELi8ELi2ELi4ELi4ELb1ELb0EN7cutlass10bfloat16_tE19Flash_kernel_traitsILi64ELi64ELi128ELi8ES3_EELb1ELb1ELb0ELb0ELb0ELb0ELb0EEEvNS_16Flash_bwd_paramsE:
	.zero		992


//--------------------- .nv.constant0._ZN5flash44flash_bwd_dq_dk_dv_loop_seqk_parallel_kernelI23Flash_bwd_kernel_traitsILi64ELi64ELi128ELi8ELi2ELi4ELi4ELb1ELb0EN7cutlass10bfloat16_tE19Flash_kernel_traitsILi64ELi64ELi128ELi8ES3_EELb0ELb1ELb0ELb0ELb0ELb0ELb1EEEvNS_16Flash_bwd_paramsE --------------------------
	.section	.nv.constant0._ZN5flash44flash_bwd_dq_dk_dv_loop_seqk_parallel_kernelI23Flash_bwd_kernel_traitsILi64ELi64ELi128ELi8ELi2ELi4ELi4ELb1ELb0EN7cutlass10bfloat16_tE19Flash_kernel_traitsILi64ELi64ELi128ELi8ES3_EELb0ELb1ELb0ELb0ELb0ELb0ELb1EEEvNS_16Flash_bwd_paramsE,"a",@progbits
	.sectionflags	@""
	.align	4
.nv.constant0._ZN5flash44flash_bwd_dq_dk_dv_loop_seqk_parallel_kernelI23Flash_bwd_kernel_traitsILi64ELi64ELi128ELi8ELi2ELi4ELi4ELb1ELb0EN7cutlass10bfloat16_tE19Flash_kernel_traitsILi64ELi64ELi128ELi8ES3_EELb0ELb1ELb0ELb0ELb0ELb0ELb1EEEvNS_16Flash_bwd_paramsE:
	.zero		992


//--------------------- .nv.constant0._ZN5flash44flash_bwd_dq_dk_dv_loop_seqk_parallel_kernelI23Flash_bwd_kernel_traitsILi64ELi64ELi128ELi8ELi2ELi4ELi4ELb1ELb0EN7cutlass10bfloat16_tE19Flash_kernel_traitsILi64ELi64ELi128ELi8ES3_EELb1ELb1ELb0ELb0ELb1ELb1ELb0EEEvNS_16Flash_bwd_paramsE --------------------------
	.section	.nv.constant0._ZN5flash44flash_bwd_dq_dk_dv_loop_seqk_parallel_kernelI23Flash_bwd_kernel_traitsILi64ELi64ELi128ELi8ELi2ELi4ELi4ELb1ELb0EN7cutlass10bfloat16_tE19Flash_kernel_traitsILi64ELi64ELi128ELi8ES3_EELb1ELb1ELb0ELb0ELb1ELb1ELb0EEEvNS_16Flash_bwd_paramsE,"a",@progbits
	.sectionflags	@""
	.align	4
.nv.constant0._ZN5flash44flash_bwd_dq_dk_dv_loop_seqk_parallel_kernelI23Flash_bwd_kernel_traitsILi64ELi64ELi128ELi8ELi2ELi4ELi4ELb1ELb0EN7cutlass10bfloat16_tE19Flash_kernel_traitsILi64ELi64ELi128ELi8ES3_EELb1ELb1ELb0ELb0ELb1ELb1ELb0EEEvNS_16Flash_bwd_paramsE:
	.zero		992


//--------------------- .nv.constant0._ZN5flash44flash_bwd_dq_dk_dv_loop_seqk_parallel_kernelI23Flash_bwd_kernel_traitsILi64ELi64ELi128ELi8ELi2ELi4ELi4ELb1ELb0EN7cutlass10bfloat16_tE19Flash_kernel_traitsILi64ELi64ELi128ELi8ES3_EELb0ELb1ELb0ELb0ELb1ELb1ELb1EEEvNS_16Flash_bwd_paramsE --------------------------
	.section	.nv.constant0._ZN5flash44flash_bwd_dq_dk_dv_loop_seqk_parallel_kernelI23Flash_bwd_kernel_traitsILi64ELi64ELi128ELi8ELi2ELi4ELi4ELb1ELb0EN7cutlass10bfloat16_tE19Flash_kernel_traitsILi64ELi64ELi128ELi8ES3_EELb0ELb1ELb0ELb0ELb1ELb1ELb1EEEvNS_16Flash_bwd_paramsE,"a",@progbits
	.sectionflags	@""
	.align	4
.nv.constant0._ZN5flash44flash_bwd_dq_dk_dv_loop_seqk_parallel_kernelI23Flash_bwd_kernel_traitsILi64ELi64ELi128ELi8ELi2ELi4ELi4ELb1ELb0EN7cutlass10bfloat16_tE19Flash_kernel_traitsILi64ELi64ELi128ELi8ES3_EELb0ELb1ELb0ELb0ELb1ELb1ELb1EEEvNS_16Flash_bwd_paramsE:
	.zero		992


//--------------------- .nv.constant0._ZN5flash44flash_bwd_dq_dk_dv_loop_seqk_parallel_kernelI23Flash_bwd_kernel_traitsILi64ELi64ELi128ELi8ELi2ELi4ELi4ELb1ELb0EN7cutlass10bfloat16_tE19Flash_kernel_traitsILi64ELi64ELi128ELi8ES3_EELb1ELb1ELb0ELb0ELb0ELb1ELb0EEEvNS_16Flash_bwd_paramsE --------------------------
	.section	.nv.constant0._ZN5flash44flash_bwd_dq_dk_dv_loop_seqk_parallel_kernelI23Flash_bwd_kernel_traitsILi64ELi64ELi128ELi8ELi2ELi4ELi4ELb1ELb0EN7cutlass10bfloat16_tE19Flash_kernel_traitsILi64ELi64ELi128ELi8ES3_EELb1ELb1ELb0ELb0ELb0ELb1ELb0EEEvNS_16Flash_bwd_paramsE,"a",@progbits
	.sectionflags	@""
	.align	4
.nv.constant0._ZN5flash44flash_bwd_dq_dk_dv_loop_seqk_parallel_kernelI23Flash_bwd_kernel_traitsILi64ELi64ELi128ELi8ELi2ELi4ELi4ELb1ELb0EN7cutlass10bfloat16_tE19Flash_kernel_traitsILi64ELi64ELi128ELi8ES3_EELb1ELb1ELb0ELb0ELb0ELb1ELb0EEEvNS_16Flash_bwd_paramsE:
	.zero		992


//--------------------- .nv.constant0._ZN5flash44flash_bwd_dq_dk_dv_loop_seqk_parallel_kernelI23Flash_bwd_kernel_traitsILi64ELi64ELi128ELi8ELi2ELi4ELi4ELb1ELb0EN7cutlass10bfloat16_tE19Flash_kernel_traitsILi64ELi64ELi128ELi8ES3_EELb0ELb1ELb0ELb0ELb0ELb1ELb1EEEvNS_16Flash_bwd_paramsE --------------------------
	.section	.nv.constant0._ZN5flash44flash_bwd_dq_dk_dv_loop_seqk_parallel_kernelI23Flash_bwd_kernel_traitsILi64ELi64ELi128ELi8ELi2ELi4ELi4ELb1ELb0EN7cutlass10bfloat16_tE19Flash_kernel_traitsILi64ELi64ELi128ELi8ES3_EELb0ELb1ELb0ELb0ELb0ELb1ELb1EEEvNS_16Flash_bwd_paramsE,"a",@progbits
	.sectionflags	@""
	.align	4
.nv.constant0._ZN5flash44flash_bwd_dq_dk_dv_loop_seqk_parallel_kernelI23Flash_bwd_kernel_traitsILi64ELi64ELi128ELi8ELi2ELi4ELi4ELb1ELb0EN7cutlass10bfloat16_tE19Flash_kernel_traitsILi64ELi64ELi128ELi8ES3_EELb0ELb1ELb0ELb0ELb0ELb1ELb1EEEvNS_16Flash_bwd_paramsE:
	.zero		992


//--------------------- .nv.constant0._ZN5flash44flash_bwd_dq_dk_dv_loop_seqk_parallel_kernelI23Flash_bwd_kernel_traitsILi64ELi64ELi128ELi8ELi2ELi4ELi4ELb1ELb0EN7cutlass10bfloat16_tE19Flash_kernel_traitsILi64ELi64ELi128ELi8ES3_EELb1ELb1ELb0ELb1ELb0ELb0ELb0EEEvNS_16Flash_bwd_paramsE --------------------------
	.section	.nv.constant0._ZN5flash44flash_bwd_dq_dk_dv_loop_seqk_parallel_kernelI23Flash_bwd_kernel_traitsILi64ELi64ELi128ELi8ELi2ELi4ELi4ELb1ELb0EN7cutlass10bfloat16_tE19Flash_kernel_traitsILi64ELi64ELi128ELi8ES3_EELb1ELb1ELb0ELb1ELb0ELb0ELb0EEEvNS_16Flash_bwd_paramsE,"a",@progbits
	.sectionflags	@""
	.align	4
.nv.constant0._ZN5flash44flash_bwd_dq_dk_dv_loop_seqk_parallel_kernelI23Flash_bwd_kernel_traitsILi64ELi64ELi128ELi8ELi2ELi4ELi4ELb1ELb0EN7cutlass10bfloat16_tE19Flash_kernel_traitsILi64ELi64ELi128ELi8ES3_EELb1ELb1ELb0ELb1ELb0ELb0ELb0EEEvNS_16Flash_bwd_paramsE:
	.zero		992


//--------------------- .nv.constant0._ZN5flash44flash_bwd_dq_dk_dv_loop_seqk_parallel_kernelI23Flash_bwd_kernel_traitsILi64ELi64ELi128ELi8ELi2ELi4ELi4ELb1ELb0EN7cutlass10bfloat16_tE19Flash_kernel_traitsILi64ELi64ELi128ELi8ES3_EELb0ELb1ELb0ELb1ELb0ELb0ELb1EEEvNS_16Flash_bwd_paramsE --------------------------
	.section	.nv.constant0._ZN5flash44flash_bwd_dq_dk_dv_loop_seqk_parallel_kernelI23Flash_bwd_kernel_traitsILi64ELi64ELi128ELi8ELi2ELi4ELi4ELb1ELb0EN7cutlass10bfloat16_tE19Flash_kernel_traitsILi64ELi64ELi128ELi8ES3_EELb0ELb1ELb0ELb1ELb0ELb0ELb1EEEvNS_16Flash_bwd_paramsE,"a",@progbits
	.sectionflags	@""
	.align	4
.nv.constant0._ZN5flash44flash_bwd_dq_dk_dv_loop_seqk_parallel_kernelI23Flash_bwd_kernel_traitsILi64ELi64ELi128ELi8ELi2ELi4ELi4ELb1ELb0EN7cutlass10bfloat16_tE19Flash_kernel_traitsILi64ELi64ELi128ELi8ES3_EELb0ELb1ELb0ELb1ELb0ELb0ELb1EEEvNS_16Flash_bwd_paramsE:
	.zero		992


//--------------------- .nv.constant0._ZN5flash25flash_bwd_dot_do_o_kernelILb0E23Flash_bwd_kernel_traitsILi64ELi64ELi128ELi8ELi2ELi4ELi4ELb1ELb0EN7cutlass10bfloat16_tE19Flash_kernel_traitsILi64ELi64ELi128ELi8ES3_EEEEvNS_16Flash_bwd_paramsE --------------------------
	.section	.nv.constant0._ZN5flash25flash_bwd_dot_do_o_kernelILb0E23Flash_bwd_kernel_traitsILi64ELi64ELi128ELi8ELi2ELi4ELi4ELb1ELb0EN7cutlass10bfloat16_tE19Flash_kernel_traitsILi64ELi64ELi128ELi8ES3_EEEEvNS_16Flash_bwd_paramsE,"a",@progbits
	.sectionflags	@""
	.align	4
.nv.constant0._ZN5flash25flash_bwd_dot_do_o_kernelILb0E23Flash_bwd_kernel_traitsILi64ELi64ELi128ELi8ELi2ELi4ELi4ELb1ELb0EN7cutlass10bfloat16_tE19Flash_kernel_traitsILi64ELi64ELi128ELi8ES3_EEEEvNS_16Flash_bwd_paramsE:
	.zero		992


//--------------------- .nv.constant0._ZN5flash25flash_bwd_dot_do_o_kernelILb1E23Flash_bwd_kernel_traitsILi64ELi64ELi128ELi8ELi2ELi4ELi4ELb1ELb0EN7cutlass10bfloat16_tE19Flash_kernel_traitsILi64ELi64ELi128ELi8ES3_EEEEvNS_16Flash_bwd_paramsE --------------------------
	.section	.nv.constant0._ZN5flash25flash_bwd_dot_do_o_kernelILb1E23Flash_bwd_kernel_traitsILi64ELi64ELi128ELi8ELi2ELi4ELi4ELb1ELb0EN7cutlass10bfloat16_tE19Flash_kernel_traitsILi64ELi64ELi128ELi8ES3_EEEEvNS_16Flash_bwd_paramsE,"a",@progbits
	.sectionflags	@""
	.align	4
.nv.constant0._ZN5flash25flash_bwd_dot_do_o_kernelILb1E23Flash_bwd_kernel_traitsILi64ELi64ELi128ELi8ELi2ELi4ELi4ELb1ELb0EN7cutlass10bfloat16_tE19Flash_kernel_traitsILi64ELi64ELi128ELi8ES3_EEEEvNS_16Flash_bwd_paramsE:
	.zero		992


//--------------------- .nv.constant0._ZN5flash27flash_bwd_convert_dq_kernelI23Flash_bwd_kernel_traitsILi64ELi128ELi128ELi8ELi4ELi4ELi4ELb0ELb0EN7cutlass10bfloat16_tE19Flash_kernel_traitsILi64ELi128ELi128ELi8ES3_EEEEvNS_16Flash_bwd_paramsEi --------------------------
	.section	.nv.constant0._ZN5flash27flash_bwd_convert_dq_kernelI23Flash_bwd_kernel_traitsILi64ELi128ELi128ELi8ELi4ELi4ELi4ELb0ELb0EN7cutlass10bfloat16_tE19Flash_kernel_traitsILi64ELi128ELi128ELi8ES3_EEEEvNS_16Flash_bwd_paramsEi,"a",@progbits
	.sectionflags	@""
	.align	4
.nv.constant0._ZN5flash27flash_bwd_convert_dq_kernelI23Flash_bwd_kernel_traitsILi64ELi128ELi128ELi8ELi4ELi4ELi4ELb0ELb0EN7cutlass10bfloat16_tE19Flash_kernel_traitsILi64ELi128ELi128ELi8ES3_EEEEvNS_16Flash_bwd_paramsEi:
	.zero		996


//--------------------- .nv.constant0._ZN5flash44flash_bwd_dq_dk_dv_loop_seqk_parallel_kernelI23Flash_bwd_kernel_traitsILi64ELi128ELi128ELi8ELi4ELi4ELi4ELb0ELb0EN7cutlass10bfloat16_tE19Flash_kernel_traitsILi64ELi128ELi128ELi8ES3_EELb1ELb1ELb0ELb0ELb0ELb0ELb0EEEvNS_16Flash_bwd_paramsE --------------------------
	.section	.nv.constant0._ZN5flash44flash_bwd_dq_dk_dv_loop_seqk_parallel_kernelI23Flash_bwd_kernel_traitsILi64ELi128ELi128ELi8ELi4ELi4ELi4ELb0ELb0EN7cutlass10bfloat16_tE19Flash_kernel_traitsILi64ELi128ELi128ELi8ES3_EELb1ELb1ELb0ELb0ELb0ELb0ELb0EEEvNS_16Flash_bwd_paramsE,"a",@progbits
	.sectionflags	@""
	.align	4
.nv.constant0._ZN5flash44flash_bwd_dq_dk_dv_loop_seqk_parallel_kernelI23Flash_bwd_kernel_traitsILi64ELi128ELi128ELi8ELi4ELi4ELi4ELb0ELb0EN7cutlass10bfloat16_tE19Flash_kernel_traitsILi64ELi128ELi128ELi8ES3_EELb1ELb1ELb0ELb0ELb0ELb0ELb0EEEvNS_16Flash_bwd_paramsE:
	.zero		992


//--------------------- .nv.constant0._ZN5flash44flash_bwd_dq_dk_dv_loop_seqk_parallel_kernelI23Flash_bwd_kernel_traitsILi64ELi128ELi128ELi8ELi4ELi4ELi4ELb0ELb0EN7cutlass10bfloat16_tE19Flash_kernel_traitsILi64ELi128ELi128ELi8ES3_EELb0ELb1ELb0ELb0ELb0ELb0ELb1EEEvNS_16Flash_bwd_paramsE --------------------------
	.section	.nv.constant0._ZN5flash44flash_bwd_dq_dk_dv_loop_seqk_parallel_kernelI23Flash_bwd_kernel_traitsILi64ELi128ELi128ELi8ELi4ELi4ELi4ELb0ELb0EN7cutlass10bfloat16_tE19Flash_kernel_traitsILi64ELi128ELi128ELi8ES3_EELb0ELb1ELb0ELb0ELb0ELb0ELb1EEEvNS_16Flash_bwd_paramsE,"a",@progbits
	.sectionflags	@""
	.align	4
.nv.constant0._ZN5flash44flash_bwd_dq_dk_dv_loop_seqk_parallel_kernelI23Flash_bwd_kernel_traitsILi64ELi128ELi128ELi8ELi4ELi4ELi4ELb0ELb0EN7cutlass10bfloat16_tE19Flash_kernel_traitsILi64ELi128ELi128ELi8ES3_EELb0ELb1ELb0ELb0ELb0ELb0ELb1EEEvNS_16Flash_bwd_paramsE:
	.zero		992


//--------------------- .nv.constant0._ZN5flash44flash_bwd_dq_dk_dv_loop_seqk_parallel_kernelI23Flash_bwd_kernel_traitsILi64ELi128ELi128ELi8ELi4ELi4ELi4ELb0ELb0EN7cutlass10bfloat16_tE19Flash_kernel_traitsILi64ELi128ELi128ELi8ES3_EELb1ELb1ELb0ELb0ELb1ELb1ELb0EEEvNS_16Flash_bwd_paramsE --------------------------
	.section	.nv.constant0._ZN5flash44flash_bwd_dq_dk_dv_loop_seqk_parallel_kernelI23Flash_bwd_kernel_traitsILi64ELi128ELi128ELi8ELi4ELi4ELi4ELb0ELb0EN7cutlass10bfloat16_tE19Flash_kernel_traitsILi64ELi128ELi128ELi8ES3_EELb1ELb1ELb0ELb0ELb1ELb1ELb0EEEvNS_16Flash_bwd_paramsE,"a",@progbits
	.sectionflags	@""
	.align	4
.nv.constant0._ZN5flash44flash_bwd_dq_dk_dv_loop_seqk_parallel_kernelI23Flash_bwd_kernel_traitsILi64ELi128ELi128ELi8ELi4ELi4ELi4ELb0ELb0EN7cutlass10bfloat16_tE19Flash_kernel_traitsILi64ELi128ELi128ELi8ES3_EELb1ELb1ELb0ELb0ELb1ELb1ELb0EEEvNS_16Flash_bwd_paramsE:
	.zero		992


//--------------------- .nv.constant0._ZN5flash44flash_bwd_dq_dk_dv_loop_seqk_parallel_kernelI23Flash_bwd_kernel_traitsILi64ELi128ELi128ELi8ELi4ELi4ELi4ELb0ELb0EN7cutlass10bfloat16_tE19Flash_kernel_traitsILi64ELi128ELi128ELi8ES3_EELb0ELb1ELb0ELb0ELb1ELb1ELb1EEEvNS_16Flash_bwd_paramsE --------------------------
	.section	.nv.constant0._ZN5flash44flash_bwd_dq_dk_dv_loop_seqk_parallel_kernelI23Flash_bwd_kernel_traitsILi64ELi128ELi128ELi8ELi4ELi4ELi4ELb0ELb0EN7cutlass10bfloat16_tE19Flash_kernel_traitsILi64ELi128ELi128ELi8ES3_EELb0ELb1ELb0ELb0ELb1ELb1ELb1EEEvNS_16Flash_bwd_paramsE,"a",@progbits
	.sectionflags	@""
	.align	4
.nv.constant0._ZN5flash44flash_bwd_dq_dk_dv_loop_seqk_parallel_kernelI23Flash_bwd_kernel_traitsILi64ELi128ELi128ELi8ELi4ELi4ELi4ELb0ELb0EN7cutlass10bfloat16_tE19Flash_kernel_traitsILi64ELi128ELi128ELi8ES3_EELb0ELb1ELb0ELb0ELb1ELb1ELb1EEEvNS_16Flash_bwd_paramsE:
	.zero		992


//--------------------- .nv.constant0._ZN5flash44flash_bwd_dq_dk_dv_loop_seqk_parallel_kernelI23Flash_bwd_kernel_traitsILi64ELi128ELi128ELi8ELi4ELi4ELi4ELb0ELb0EN7cutlass10bfloat16_tE19Flash_kernel_traitsILi64ELi128ELi128ELi8ES3_EELb1ELb1ELb0ELb0ELb0ELb1ELb0EEEvNS_16Flash_bwd_paramsE --------------------------
	.section	.nv.constant0._ZN5flash44flash_bwd_dq_dk_dv_loop_seqk_parallel_kernelI23Flash_bwd_kernel_traitsILi64ELi128ELi128ELi8ELi4ELi4ELi4ELb0ELb0EN7cutlass10bfloat16_tE19Flash_kernel_traitsILi64ELi128ELi128ELi8ES3_EELb1ELb1ELb0ELb0ELb0ELb1ELb0EEEvNS_16Flash_bwd_paramsE,"a",@progbits
	.sectionflags	@""
	.align	4
.nv.constant0._ZN5flash44flash_bwd_dq_dk_dv_loop_seqk_parallel_kernelI23Flash_bwd_kernel_traitsILi64ELi128ELi128ELi8ELi4ELi4ELi4ELb0ELb0EN7cutlass10bfloat16_tE19Flash_kernel_traitsILi64ELi128ELi128ELi8ES3_EELb1ELb1ELb0ELb0ELb0ELb1ELb0EEEvNS_16Flash_bwd_paramsE:
	.zero		992


//--------------------- .nv.constant0._ZN5flash44flash_bwd_dq_dk_dv_loop_seqk_parallel_kernelI23Flash_bwd_kernel_traitsILi64ELi128ELi128ELi8ELi4ELi4ELi4ELb0ELb0EN7cutlass10bfloat16_tE19Flash_kernel_traitsILi64ELi128ELi128ELi8ES3_EELb0ELb1ELb0ELb0ELb0ELb1ELb1EEEvNS_16Flash_bwd_paramsE --------------------------
	.section	.nv.constant0._ZN5flash44flash_bwd_dq_dk_dv_loop_seqk_parallel_kernelI23Flash_bwd_kernel_traitsILi64ELi128ELi128ELi8ELi4ELi4ELi4ELb0ELb0EN7cutlass10bfloat16_tE19Flash_kernel_traitsILi64ELi128ELi128ELi8ES3_EELb0ELb1ELb0ELb0ELb0ELb1ELb1EEEvNS_16Flash_bwd_paramsE,"a",@progbits
	.sectionflags	@""
	.align	4
.nv.constant0._ZN5flash44flash_bwd_dq_dk_dv_loop_seqk_parallel_kernelI23Flash_bwd_kernel_traitsILi64ELi128ELi128ELi8ELi4ELi4ELi4ELb0ELb0EN7cutlass10bfloat16_tE19Flash_kernel_traitsILi64ELi128ELi128ELi8ES3_EELb0ELb1ELb0ELb0ELb0ELb1ELb1EEEvNS_16Flash_bwd_paramsE:
	.zero		992


//--------------------- .nv.constant0._ZN5flash44flash_bwd_dq_dk_dv_loop_seqk_parallel_kernelI23Flash_bwd_kernel_traitsILi64ELi128ELi128ELi8ELi4ELi4ELi4ELb0ELb0EN7cutlass10bfloat16_tE19Flash_kernel_traitsILi64ELi128ELi128ELi8ES3_EELb1ELb1ELb0ELb1ELb0ELb0ELb0EEEvNS_16Flash_bwd_paramsE --------------------------
	.section	.nv.constant0._ZN5flash44flash_bwd_dq_dk_dv_loop_seqk_parallel_kernelI23Flash_bwd_kernel_traitsILi64ELi128ELi128ELi8ELi4ELi4ELi4ELb0ELb0EN7cutlass10bfloat16_tE19Flash_kernel_traitsILi64ELi128ELi128ELi8ES3_EELb1ELb1ELb0ELb1ELb0ELb0ELb0EEEvNS_16Flash_bwd_paramsE,"a",@progbits
	.sectionflags	@""
	.align	4
.nv.constant0._ZN5flash44flash_bwd_dq_dk_dv_loop_seqk_parallel_kernelI23Flash_bwd_kernel_traitsILi64ELi128ELi128ELi8ELi4ELi4ELi4ELb0ELb0EN7cutlass10bfloat16_tE19Flash_kernel_traitsILi64ELi128ELi128ELi8ES3_EELb1ELb1ELb0ELb1ELb0ELb0ELb0EEEvNS_16Flash_bwd_paramsE:
	.zero		992


//--------------------- .nv.constant0._ZN5flash44flash_bwd_dq_dk_dv_loop_seqk_parallel_kernelI23Flash_bwd_kernel_traitsILi64ELi128ELi128ELi8ELi4ELi4ELi4ELb0ELb0EN7cutlass10bfloat16_tE19Flash_kernel_traitsILi64ELi128ELi128ELi8ES3_EELb0ELb1ELb0ELb1ELb0ELb0ELb1EEEvNS_16Flash_bwd_paramsE --------------------------
	.section	.nv.constant0._ZN5flash44flash_bwd_dq_dk_dv_loop_seqk_parallel_kernelI23Flash_bwd_kernel_traitsILi64ELi128ELi128ELi8ELi4ELi4ELi4ELb0ELb0EN7cutlass10bfloat16_tE19Flash_kernel_traitsILi64ELi128ELi128ELi8ES3_EELb0ELb1ELb0ELb1ELb0ELb0ELb1EEEvNS_16Flash_bwd_paramsE,"a",@progbits
	.sectionflags	@""
	.align	4
.nv.constant0._ZN5flash44flash_bwd_dq_dk_dv_loop_seqk_parallel_kernelI23Flash_bwd_kernel_traitsILi64ELi128ELi128ELi8ELi4ELi4ELi4ELb0ELb0EN7cutlass10bfloat16_tE19Flash_kernel_traitsILi64ELi128ELi128ELi8ES3_EELb0ELb1ELb0ELb1ELb0ELb0ELb1EEEvNS_16Flash_bwd_paramsE:
	.zero		992


//--------------------- .nv.constant0._ZN5flash25flash_bwd_dot_do_o_kernelILb0E23Flash_bwd_kernel_traitsILi64ELi128ELi128ELi8ELi4ELi4ELi4ELb0ELb0EN7cutlass10bfloat16_tE19Flash_kernel_traitsILi64ELi128ELi128ELi8ES3_EEEEvNS_16Flash_bwd_paramsE --------------------------
	.section	.nv.constant0._ZN5flash25flash_bwd_dot_do_o_kernelILb0E23Flash_bwd_kernel_traitsILi64ELi128ELi128ELi8ELi4ELi4ELi4ELb0ELb0EN7cutlass10bfloat16_tE19Flash_kernel_traitsILi64ELi128ELi128ELi8ES3_EEEEvNS_16Flash_bwd_paramsE,"a",@progbits
	.sectionflags	@""
	.align	4
.nv.constant0._ZN5flash25flash_bwd_dot_do_o_kernelILb0E23Flash_bwd_kernel_traitsILi64ELi128ELi128ELi8ELi4ELi4ELi4ELb0ELb0EN7cutlass10bfloat16_tE19Flash_kernel_traitsILi64ELi128ELi128ELi8ES3_EEEEvNS_16Flash_bwd_paramsE:
	.zero		992


//--------------------- .nv.constant0._ZN5flash25flash_bwd_dot_do_o_kernelILb1E23Flash_bwd_kernel_traitsILi64ELi128ELi128ELi8ELi4ELi4ELi4ELb0ELb0EN7cutlass10bfloat16_tE19Flash_kernel_traitsILi64ELi128ELi128ELi8ES3_EEEEvNS_16Flash_bwd_paramsE --------------------------
	.section	.nv.constant0._ZN5flash25flash_bwd_dot_do_o_kernelILb1E23Flash_bwd_kernel_traitsILi64ELi128ELi128ELi8ELi4ELi4ELi4ELb0ELb0EN7cutlass10bfloat16_tE19Flash_kernel_traitsILi64ELi128ELi128ELi8ES3_EEEEvNS_16Flash_bwd_paramsE,"a",@progbits
	.sectionflags	@""
	.align	4
.nv.constant0._ZN5flash25flash_bwd_dot_do_o_kernelILb1E23Flash_bwd_kernel_traitsILi64ELi128ELi128ELi8ELi4ELi4ELi4ELb0ELb0EN7cutlass10bfloat16_tE19Flash_kernel_traitsILi64ELi128ELi128ELi8ES3_EEEEvNS_16Flash_bwd_paramsE:
	.zero		992


//--------------------- .text._ZN5flash44flash_bwd_dq_dk_dv_loop_seqk_parallel_kernelI23Flash_bwd_kernel_traitsILi64ELi64ELi128ELi8ELi2ELi4ELi4ELb1ELb0EN7cutlass10bfloat16_tE19Flash_kernel_traitsILi64ELi64ELi128ELi8ES3_EELb0ELb1ELb0ELb0ELb0ELb0ELb0EEEvNS_16Flash_bwd_paramsE --------------------------
	.section	.text._ZN5flash44flash_bwd_dq_dk_dv_loop_seqk_parallel_kernelI23Flash_bwd_kernel_traitsILi64ELi64ELi128ELi8ELi2ELi4ELi4ELb1ELb0EN7cutlass10bfloat16_tE19Flash_kernel_traitsILi64ELi64ELi128ELi8ES3_EELb0ELb1ELb0ELb0ELb0ELb0ELb0EEEvNS_16Flash_bwd_paramsE,"ax",@progbits
	.sectioninfo	@"SHI_REGISTERS=255"
	.align	128
        .global         _ZN5flash44flash_bwd_dq_dk_dv_loop_seqk_parallel_kernelI23Flash_bwd_kernel_traitsILi64ELi64ELi128ELi8ELi2ELi4ELi4ELb1ELb0EN7cutlass10bfloat16_tE19Flash_kernel_traitsILi64ELi64ELi128ELi8ES3_EELb0ELb1ELb0ELb0ELb0ELb0ELb0EEEvNS_16Flash_bwd_paramsE
        .type           _ZN5flash44flash_bwd_dq_dk_dv_loop_seqk_parallel_kernelI23Flash_bwd_kernel_traitsILi64ELi64ELi128ELi8ELi2ELi4ELi4ELb1ELb0EN7cutlass10bfloat16_tE19Flash_kernel_traitsILi64ELi64ELi128ELi8ES3_EELb0ELb1ELb0ELb0ELb0ELb0ELb0EEEvNS_16Flash_bwd_paramsE,@function
        .size           _ZN5flash44flash_bwd_dq_dk_dv_loop_seqk_parallel_kernelI23Flash_bwd_kernel_traitsILi64ELi64ELi128ELi8ELi2ELi4ELi4ELb1ELb0EN7cutlass10bfloat16_tE19Flash_kernel_traitsILi64ELi64ELi128ELi8ES3_EELb0ELb1ELb0ELb0ELb0ELb0ELb0EEEvNS_16Flash_bwd_paramsE,(.L_x_1251 - _ZN5flash44flash_bwd_dq_dk_dv_loop_seqk_parallel_kernelI23Flash_bwd_kernel_traitsILi64ELi64ELi128ELi8ELi2ELi4ELi4ELb1ELb0EN7cutlass10bfloat16_tE19Flash_kernel_traitsILi64ELi64ELi128ELi8ES3_EELb0ELb1ELb0ELb0ELb0ELb0ELb0EEEvNS_16Flash_bwd_paramsE)
        .other          _ZN5flash44flash_bwd_dq_dk_dv_loop_seqk_parallel_kernelI23Flash_bwd_kernel_traitsILi64ELi64ELi128ELi8ELi2ELi4ELi4ELb1ELb0EN7cutlass10bfloat16_tE19Flash_kernel_traitsILi64ELi64ELi128ELi8ES3_EELb0ELb1ELb0ELb0ELb0ELb0ELb0EEEvNS_16Flash_bwd_paramsE,@"STO_CUDA_ENTRY STV_DEFAULT"
_ZN5flash44flash_bwd_dq_dk_dv_loop_seqk_parallel_kernelI23Flash_bwd_kernel_traitsILi64ELi64ELi128ELi8ELi2ELi4ELi4ELb1ELb0EN7cutlass10bfloat16_tE19Flash_kernel_traitsILi64ELi64ELi128ELi8ES3_EELb0ELb1ELb0ELb0ELb0ELb0ELb0EEEvNS_16Flash_bwd_paramsE:
.text._ZN5flash44flash_bwd_dq_dk_dv_loop_seqk_parallel_kernelI23Flash_bwd_kernel_traitsILi64ELi64ELi128ELi8ELi2ELi4ELi4ELb1ELb0EN7cutlass10bfloat16_tE19Flash_kernel_traitsILi64ELi64ELi128ELi8ES3_EELb0ELb1ELb0ELb0ELb0ELb0ELb0EEEvNS_16Flash_bwd_paramsE:
[----:B------:R-:W-:Y:S02]  /*0000*/  MOV R1, c[0x0][0x28] ;  /* 0x00000a0000017a02 */ /* 0x000fe40000000f00 */
[----:B------:R-:W1:Y:S01]  /*0010*/  S2R R226, SR_CTAID.X ;  /* 0x0000000000e27919 */ /* 0x000e620000002500 */
[----:B------:R-:W-:Y:S01]  /*0020*/  ULDC UR5, c[0x0][0x218] ;  /* 0x0000860000057ab9 */ /* 0x000fe20000000800 */
[----:B------:R-:W-:Y:S01]  /*0030*/  IADD3 R1, R1, -0x8, RZ ;  /* 0xfffffff801017810 */ /* 0x000fe20007ffe0ff */
[----:B------:R-:W-:-:S04]  /*0040*/  UIADD3 UR5, UR5, 0x7f, URZ ;  /* 0x0000007f05057890 */ /* 0x000fc8000fffe03f */
[----:B------:R-:W-:-:S04]  /*0050*/  USHF.R.S32.HI UR4, URZ, 0x1f, UR5 ;  /* 0x0000001f3f047899 */ /* 0x000fc80008011405 */
[----:B------:R-:W-:-:S04]  /*0060*/  ULEA.HI UR4, UR4, UR5, URZ, 0x7 ;  /* 0x0000000504047291 */ /* 0x000fc8000f8f383f */
[----:B------:R-:W-:-:S06]  /*0070*/  USHF.R.S32.HI UR4, URZ, 0x7, UR4 ;  /* 0x000000073f047899 */ /* 0x000fcc0008011404 */
[----:B-1----:R-:W-:-:S13]  /*0080*/  ISETP.GE.AND P0, PT, R226, UR4, PT ;  /* 0x00000004e2007c0c */ /* 0x002fda000bf06270 */
[----:B------:R-:W-:Y:S05]  /*0090*/  @P0 EXIT ;  /* 0x000000000000094d */ /* 0x000fea0003800000 */
[----:B------:R-:W1:Y:S01]  /*00a0*/  S2R R16, SR_TID.X ;  /* 0x0000000000107919 */ /* 0x000e620000002100 */
[----:B------:R-:W-:Y:S01]  /*00b0*/  IMAD.MOV.U32 R183, RZ, RZ, -0x10 ;  /* 0xfffffff0ffb77424 */ /* 0x000fe200078e00ff */
[----:B------:R-:W-:Y:S02]  /*00c0*/  ULDC.64 UR6, c[0x0][0x118] ;  /* 0x0000460000067ab9 */ /* 0x000fe40000000a00 */
[----:B------:R-:W2:Y:S01]  /*00d0*/  S2R R251, SR_CTAID.Y ;  /* 0x0000000000fb7919 */ /* 0x000ea20000002600 */
[----:B-1----:R-:W-:Y:S01]  /*00e0*/  SHF.R.S32.HI R15, RZ, 0x1f, R16 ;  /* 0x0000001fff0f7819 */ /* 0x002fe20000011410 */
[----:B------:R-:W-:-:S03]  /*00f0*/  IMAD.SHL.U32 R237, R16, 0x2, RZ ;  /* 0x0000000210ed7824 */ /* 0x000fc600078e00ff */
[CC--:B------:R-:W-:Y:S02]  /*0100*/  LEA.HI R4, R15.reuse, R16.reuse, RZ, 0x4 ;  /* 0x000000100f047211 */ /* 0x0c0fe400078f20ff */
[C---:B------:R-:W-:Y:S02]  /*0110*/  LEA.HI R18, R15.reuse, R16, RZ, 0x3 ;  /* 0x000000100f127211 */ /* 0x040fe400078f18ff */
[----:B------:R-:W-:Y:S02]  /*0120*/  SHF.R.S32.HI R2, RZ, 0x4, R4 ;  /* 0x00000004ff027819 */ /* 0x000fe40000011404 */
[----:B------:R-:W-:Y:S02]  /*0130*/  SHF.R.S32.HI R218, RZ, 0x3, R18 ;  /* 0x00000003ffda7819 */ /* 0x000fe40000011412 */
[----:B------:R-:W-:Y:S02]  /*0140*/  LEA.HI R0, R4, R2, RZ, 0x1 ;  /* 0x0000000204007211 */ /* 0x000fe400078f08ff */
[----:B------:R-:W-:-:S02]  /*0150*/  LEA.HI R17, R15, R16, RZ, 0x2 ;  /* 0x000000100f117211 */ /* 0x000fc400078f10ff */
[----:B------:R-:W-:Y:S02]  /*0160*/  LOP3.LUT R0, R0, 0xfffffffe, RZ, 0xc0, !PT ;  /* 0xfffffffe00007812 */ /* 0x000fe400078ec0ff */
[--C-:B------:R-:W-:Y:S02]  /*0170*/  SHF.R.S32.HI R9, RZ, 0x2, R17.reuse ;  /* 0x00000002ff097819 */ /* 0x100fe40000011411 */
[----:B------:R-:W-:Y:S01]  /*0180*/  SHF.R.S32.HI R3, RZ, 0x1f, R17 ;  /* 0x0000001fff037819 */ /* 0x000fe20000011411 */
[----:B------:R-:W-:Y:S01]  /*0190*/  IMAD.IADD R12, R2, 0x1, -R0 ;  /* 0x00000001020c7824 */ /* 0x000fe200078e0a00 */
[----:B------:R-:W-:Y:S01]  /*01a0*/  LOP3.LUT R0, R18, 0xfffffff8, RZ, 0xc0, !PT ;  /* 0xfffffff812007812 */ /* 0x000fe200078ec0ff */
[----:B------:R-:W-:Y:S01]  /*01b0*/  IMAD.SHL.U32 R2, R218, 0x40, RZ ;  /* 0x00000040da027824 */ /* 0x000fe200078e00ff */
[----:B------:R-:W-:Y:S02]  /*01c0*/  LEA.HI R10, R15, R16, RZ, 0x5 ;  /* 0x000000100f0a7211 */ /* 0x000fe400078f28ff */
[----:B------:R-:W-:Y:S01]  /*01d0*/  LEA.HI R3, R3, R9, RZ, 0x3 ;  /* 0x0000000903037211 */ /* 0x000fe200078f18ff */
[----:B------:R-:W-:Y:S01]  /*01e0*/  IMAD.IADD R0, R16, 0x1, -R0 ;  /* 0x0000000110007824 */ /* 0x000fe200078e0a00 */
[----:B------:R-:W-:-:S02]  /*01f0*/  LOP3.LUT R2, R2, 0x1c0, RZ, 0xc0, !PT ;  /* 0x000001c002027812 */ /* 0x000fc400078ec0ff */
[--C-:B------:R-:W-:Y:S01]  /*0200*/  SHF.R.S32.HI R20, RZ, 0x5, R10.reuse ;  /* 0x00000005ff147819 */ /* 0x100fe2000001140a */
[----:B------:R-:W-:Y:S01]  /*0210*/  IMAD.SHL.U32 R206, R0, 0x8, RZ ;  /* 0x0000000800ce7824 */ /* 0x000fe200078e00ff */
[----:B------:R-:W-:Y:S02]  /*0220*/  SHF.R.S32.HI R7, RZ, 0x1f, R10 ;  /* 0x0000001fff077819 */ /* 0x000fe4000001140a */
[----:B------:R-:W-:Y:S02]  /*0230*/  LOP3.LUT R5, R3, 0xfffffff8, RZ, 0xc0, !PT ;  /* 0xfffffff803057812 */ /* 0x000fe400078ec0ff */
[----:B------:R-:W-:Y:S02]  /*0240*/  SHF.R.U32.HI R6, RZ, 0x3, R2 ;  /* 0x00000003ff067819 */ /* 0x000fe40000011602 */
[----:B------:R-:W-:Y:S01]  /*0250*/  LOP3.LUT R3, R2, 0x38, R206, 0xf8, !PT ;  /* 0x0000003802037812 */ /* 0x000fe200078ef8ce */
[----:B------:R-:W-:Y:S01]  /*0260*/  IMAD.IADD R9, R9, 0x1, -R5 ;  /* 0x0000000109097824 */ /* 0x000fe200078e0a05 */
[----:B------:R-:W-:-:S02]  /*0270*/  LOP3.LUT R2, R4, 0xfffffff0, RZ, 0xc0, !PT ;  /* 0xfffffff004027812 */ /* 0x000fc400078ec0ff */
[----:B------:R-:W-:Y:S02]  /*0280*/  LEA.HI R4, R7, R20, RZ, 0x2 ;  /* 0x0000001407047211 */ /* 0x000fe400078f10ff */
[----:B------:R-:W-:Y:S01]  /*0290*/  LOP3.LUT R11, R3, R6, RZ, 0x3c, !PT ;  /* 0x00000006030b7212 */ /* 0x000fe200078e3cff */
[----:B------:R-:W-:Y:S01]  /*02a0*/  IMAD.IADD R2, R16, 0x1, -R2 ;  /* 0x0000000110027824 */ /* 0x000fe200078e0a02 */
[----:B------:R-:W-:Y:S02]  /*02b0*/  LOP3.LUT R3, R4, 0xfffffffc, RZ, 0xc0, !PT ;  /* 0xfffffffc04037812 */ /* 0x000fe400078ec0ff */
[C---:B------:R-:W-:Y:S02]  /*02c0*/  LOP3.LUT P4, RZ, R0.reuse, 0x2, RZ, 0xc0, !PT ;  /* 0x0000000200ff7812 */ /* 0x040fe4000788c0ff */
[C---:B------:R-:W-:Y:S01]  /*02d0*/  LOP3.LUT P3, RZ, R0.reuse, 0x4, RZ, 0xc0, !PT ;  /* 0x0000000400ff7812 */ /* 0x040fe2000786c0ff */
[----:B------:R-:W-:Y:S01]  /*02e0*/  IMAD.SHL.U32 R0, R0, 0x40, RZ ;  /* 0x0000004000007824 */ /* 0x000fe200078e00ff */
[----:B------:R-:W-:Y:S01]  /*02f0*/  SHF.R.S32.HI R5, RZ, 0x1f, R2 ;  /* 0x0000001fff057819 */ /* 0x000fe20000011402 */
[----:B------:R-:W-:Y:S01]  /*0300*/  IMAD.IADD R171, R20, 0x1, -R3 ;  /* 0x0000000114ab7824 */ /* 0x000fe200078e0a03 */
[----:B------:R-:W-:-:S02]  /*0310*/  LEA.HI R4, R15, R16, RZ, 0x6 ;  /* 0x000000100f047211 */ /* 0x000fc400078f30ff */
[----:B------:R-:W-:Y:S01]  /*0320*/  LOP3.LUT R0, R0, 0x1c0, RZ, 0xc0, !PT ;  /* 0x000001c000007812 */ /* 0x000fe200078ec0ff */
[----:B------:R-:W-:Y:S01]  /*0330*/  IMAD.SHL.U32 R3, R171, 0x10, RZ ;  /* 0x00000010ab037824 */ /* 0x000fe200078e00ff */
[----:B------:R-:W-:Y:S02]  /*0340*/  LEA.HI R13, R5, R2, RZ, 0x3 ;  /* 0x00000002050d7211 */ /* 0x000fe400078f18ff */
[C---:B------:R-:W-:Y:S02]  /*0350*/  LOP3.LUT R174, R0.reuse, 0x8, R18, 0xf8, !PT ;  /* 0x0000000800ae7812 */ /* 0x040fe400078ef812 */
[----:B------:R-:W-:Y:S01]  /*0360*/  LOP3.LUT R8, R0, 0x30, R3, 0xf8, !PT ;  /* 0x0000003000087812 */ /* 0x000fe200078ef803 */
[----:B------:R-:W-:Y:S01]  /*0370*/  IMAD.SHL.U32 R3, R12, 0x200, RZ ;  /* 0x000002000c037824 */ /* 0x000fe200078e00ff */
[----:B------:R-:W-:Y:S02]  /*0380*/  LOP3.LUT R7, R13, 0xfffffff8, RZ, 0xc0, !PT ;  /* 0xfffffff80d077812 */ /* 0x000fe400078ec0ff */
[----:B------:R-:W-:-:S02]  /*0390*/  SHF.R.S32.HI R4, RZ, 0x6, R4 ;  /* 0x00000006ff047819 */ /* 0x000fc40000011404 */
[----:B------:R-:W-:Y:S01]  /*03a0*/  SHF.R.U32.HI R0, RZ, 0x3, R0 ;  /* 0x00000003ff007819 */ /* 0x000fe20000011600 */
[----:B------:R-:W-:Y:S01]  /*03b0*/  IMAD.IADD R14, R2, 0x1, -R7 ;  /* 0x00000001020e7824 */ /* 0x000fe200078e0a07 */
[----:B------:R-:W-:Y:S01]  /*03c0*/  LOP3.LUT R2, R8, 0x8, R18, 0xf8, !PT ;  /* 0x0000000808027812 */ /* 0x000fe200078ef812 */
[----:B------:R-:W-:Y:S01]  /*03d0*/  IMAD R6, R4, 0x800, R3 ;  /* 0x0000080004067824 */ /* 0x000fe200078e0203 */
[----:B------:R-:W-:Y:S01]  /*03e0*/  LOP3.LUT R174, R174, R0, RZ, 0x3c, !PT ;  /* 0x00000000aeae7212 */ /* 0x000fe200078e3cff */
[C---:B------:R-:W-:Y:S01]  /*03f0*/  IMAD R252, R4.reuse, 0x200, R11 ;  /* 0x0000020004fc7824 */ /* 0x040fe200078e020b */
[----:B------:R-:W-:Y:S01]  /*0400*/  LOP3.LUT R5, R9, 0x1, RZ, 0xc0, !PT ;  /* 0x0000000109057812 */ /* 0x000fe200078ec0ff */
[----:B------:R-:W-:Y:S01]  /*0410*/  IMAD.SHL.U32 R4, R4, 0x20, RZ ;  /* 0x0000002004047824 */ /* 0x000fe200078e00ff */
[----:B------:R-:W-:Y:S01]  /*0420*/  LOP3.LUT R3, R3, R2, R0, 0xf6, !PT ;  /* 0x0000000203037212 */ /* 0x000fe200078ef600 */
[----:B------:R-:W-:Y:S01]  /*0430*/  IMAD.IADD R174, R6, 0x1, R174 ;  /* 0x0000000106ae7824 */ /* 0x000fe200078e02ae */
[----:B------:R-:W-:Y:S01]  /*0440*/  LOP3.LUT R6, R10, 0xffffffe0, RZ, 0xc0, !PT ;  /* 0xffffffe00a067812 */ /* 0x000fe200078ec0ff */
[----:B------:R-:W-:Y:S01]  /*0450*/  IMAD.SHL.U32 R193, R252, 0x2, RZ ;  /* 0x00000002fcc17824 */ /* 0x000fe200078e00ff */
[----:B------:R-:W-:Y:S01]  /*0460*/  LEA.HI R2, R15, R16, RZ, 0x7 ;  /* 0x000000100f027211 */ /* 0x000fe200078f38ff */
[----:B------:R-:W-:Y:S01]  /*0470*/  IMAD.SHL.U32 R174, R174, 0x2, RZ ;  /* 0x00000002aeae7824 */ /* 0x000fe200078e00ff */
[----:B------:R-:W-:Y:S01]  /*0480*/  ISETP.NE.U32.AND P0, PT, R5, 0x1, PT ;  /* 0x000000010500780c */ /* 0x000fe20003f05070 */
[----:B------:R-:W-:Y:S01]  /*0490*/  IMAD.IADD R19, R16, 0x1, -R6 ;  /* 0x0000000110137824 */ /* 0x000fe200078e0a06 */
[----:B------:R-:W-:Y:S01]  /*04a0*/  LOP3.LUT R5, R17, 0x7ffffffc, RZ, 0xc0, !PT ;  /* 0x7ffffffc11057812 */ /* 0x000fe200078ec0ff */
[----:B------:R-:W-:Y:S01]  /*04b0*/  IMAD.SHL.U32 R3, R3, 0x2, RZ ;  /* 0x0000000203037824 */ /* 0x000fe200078e00ff */
[----:B------:R-:W-:-:S02]  /*04c0*/  LEA.HI R0, R10, R20, RZ, 0x1 ;  /* 0x000000140a007211 */ /* 0x000fc400078f08ff */
[----:B------:R-:W-:Y:S01]  /*04d0*/  SHF.R.S32.HI R2, RZ, 0x7, R2 ;  /* 0x00000007ff027819 */ /* 0x000fe20000011402 */
[----:B------:R-:W-:Y:S01]  /*04e0*/  IMAD.IADD R5, R16, 0x1, -R5 ;  /* 0x0000000110057824 */ /* 0x000fe200078e0a05 */
[----:B------:R-:W-:Y:S01]  /*04f0*/  LOP3.LUT R6, R0, 0xfffffffe, RZ, 0xc0, !PT ;  /* 0xfffffffe00067812 */ /* 0x000fe200078ec0ff */
[C---:B------:R-:W-:Y:S01]  /*0500*/  IMAD.SHL.U32 R0, R9.reuse, 0x40, RZ ;  /* 0x0000004009007824 */ /* 0x040fe200078e00ff */
[----:B------:R-:W-:Y:S01]  /*0510*/  R2P PR, R9, 0x6 ;  /* 0x0000000609007804 */ /* 0x000fe20000000000 */
[----:B------:R-:W-:Y:S01]  /*0520*/  IMAD.SHL.U32 R7, R2, 0x8, RZ ;  /* 0x0000000802077824 */ /* 0x000fe200078e00ff */
[----:B------:R-:W-:Y:S01]  /*0530*/  LOP3.LUT R237, R4, 0x6, R237, 0xf8, !PT ;  /* 0x0000000604ed7812 */ /* 0x000fe200078ef8ed */
[----:B------:R-:W-:Y:S01]  /*0540*/  IMAD.SHL.U32 R9, R5, 0x2, RZ ;  /* 0x0000000205097824 */ /* 0x000fe200078e00ff */
[----:B------:R-:W-:Y:S01]  /*0550*/  LOP3.LUT R0, R0, 0x1c0, RZ, 0xc0, !PT ;  /* 0x000001c000007812 */ /* 0x000fe200078ec0ff */
[----:B------:R-:W-:Y:S01]  /*0560*/  IMAD.IADD R180, R20, 0x1, -R6 ;  /* 0x0000000114b47824 */ /* 0x000fe200078e0a06 */
[----:B------:R-:W-:Y:S01]  /*0570*/  LOP3.LUT R5, R7, 0x8, RZ, 0xc0, !PT ;  /* 0x0000000807057812 */ /* 0x000fe200078ec0ff */
[----:B------:R-:W-:Y:S01]  /*0580*/  IMAD R6, R2, 0x1000, R9 ;  /* 0x0000100002067824 */ /* 0x000fe200078e0209 */
[----:B------:R-:W-:Y:S01]  /*0590*/  SHF.R.U32.HI R2, RZ, 0x3, R0 ;  /* 0x00000003ff027819 */ /* 0x000fe20000011600 */
[----:B------:R-:W-:Y:S01]  /*05a0*/  IMAD.SHL.U32 R7, R12, 0x10, RZ ;  /* 0x000000100c077824 */ /* 0x000fe200078e00ff */
[----:B------:R-:W-:Y:S01]  /*05b0*/  LOP3.LUT R4, R0, 0x20, R4, 0xf8, !PT ;  /* 0x0000002000047812 */ /* 0x000fe200078ef804 */
[----:B------:R-:W-:Y:S01]  /*05c0*/  IMAD R8, R180, 0x400, R6 ;  /* 0x00000400b4087824 */ /* 0x000fe200078e0206 */
[----:B------:R-:W-:Y:S01]  /*05d0*/  LOP3.LUT R11, R2, R0, R5, 0x1e, !PT ;  /* 0x00000000020b7212 */ /* 0x000fe200078e1e05 */
[----:B------:R-:W-:Y:S01]  /*05e0*/  IMAD.SHL.U32 R6, R14, 0x40, RZ ;  /* 0x000000400e067824 */ /* 0x000fe200078e00ff */
[----:B------:R-:W-:Y:S01]  /*05f0*/  LOP3.LUT R10, R5, 0x10, R7, 0xf8, !PT ;  /* 0x00000010050a7812 */ /* 0x000fe200078ef807 */
[----:B------:R-:W-:Y:S01]  /*0600*/  IMAD.SHL.U32 R0, R12, 0x8, RZ ;  /* 0x000000080c007824 */ /* 0x000fe200078e00ff */
[----:B------:R-:W-:Y:S01]  /*0610*/  SHF.R.S32.HI R5, RZ, 0x1f, R19 ;  /* 0x0000001fff057819 */ /* 0x000fe20000011413 */
[----:B------:R-:W-:Y:S01]  /*0620*/  IMAD.SHL.U32 R7, R13, 0x40, RZ ;  /* 0x000000400d077824 */ /* 0x000fe200078e00ff */
[----:B------:R-:W-:Y:S01]  /*0630*/  LOP3.LUT R4, R4, R2, RZ, 0x3c, !PT ;  /* 0x0000000204047212 */ /* 0x000fe200078e3cff */
[----:B------:R1:W-:Y:S01]  /*0640*/  STL [R1+0x4], R19 ;  /* 0x0000041301007387 */ /* 0x0003e20000100800 */
[----:B------:R-:W-:-:S02]  /*0650*/  LEA.HI R5, R5, R19, RZ, 0x2 ;  /* 0x0000001305057211 */ /* 0x000fc400078f10ff */
[----:B------:R-:W-:Y:S01]  /*0660*/  LOP3.LUT R2, R6, 0x1c0, RZ, 0xc0, !PT ;  /* 0x000001c006027812 */ /* 0x000fe200078ec0ff */
[----:B------:R-:W-:Y:S01]  /*0670*/  IMAD.IADD R189, R4, 0x1, R8 ;  /* 0x0000000104bd7824 */ /* 0x000fe200078e0208 */
[----:B------:R-:W-:Y:S01]  /*0680*/  SHF.R.S32.HI R6, RZ, 0x2, R5 ;  /* 0x00000002ff067819 */ /* 0x000fe20000011405 */
[----:B------:R-:W-:Y:S01]  /*0690*/  IMAD R5, R171, 0x400, R9 ;  /* 0x00000400ab057824 */ /* 0x000fe200078e0209 */
[----:B------:R-:W-:Y:S01]  /*06a0*/  SHF.R.U32.HI R4, RZ, 0x3, R2 ;  /* 0x00000003ff047819 */ /* 0x000fe20000011602 */
[----:B------:R-:W-:Y:S01]  /*06b0*/  IMAD.SHL.U32 R189, R189, 0x2, RZ ;  /* 0x00000002bdbd7824 */ /* 0x000fe200078e00ff */
[----:B------:R-:W-:Y:S01]  /*06c0*/  LOP3.LUT R8, R2, 0x8, R0, 0xf8, !PT ;  /* 0x0000000802087812 */ /* 0x000fe200078ef800 */
[----:B------:R-:W-:Y:S01]  /*06d0*/  IMAD.IADD R5, R5, 0x1, R11 ;  /* 0x0000000105057824 */ /* 0x000fe200078e020b */
[----:B------:R-:W-:Y:S01]  /*06e0*/  LOP3.LUT R0, R7, 0xfffffe00, RZ, 0xc0, !PT ;  /* 0xfffffe0007007812 */ /* 0x000fe200078ec0ff */
[----:B------:R-:W-:Y:S01]  /*06f0*/  IMAD R240, R180, 0x10, R6 ;  /* 0x00000010b4f07824 */ /* 0x000fe200078e0206 */
[----:B------:R-:W-:-:S02]  /*0700*/  LOP3.LUT R2, R4, R10, R2, 0x1e, !PT ;  /* 0x0000000a04027212 */ /* 0x000fc400078e1e02 */
[----:B------:R-:W-:Y:S01]  /*0710*/  LEA R241, R5, 0x6000, 0x1 ;  /* 0x0000600005f17811 */ /* 0x000fe200078e08ff */
[----:B------:R-:W-:Y:S01]  /*0720*/  IMAD R180, R180, 0x400, R0 ;  /* 0x00000400b4b47824 */ /* 0x000fe200078e0200 */
[----:B------:R-:W-:Y:S01]  /*0730*/  SHF.R.S32.HI R6, RZ, 0x1f, R240 ;  /* 0x0000001fff067819 */ /* 0x000fe200000114f0 */
[----:B------:R-:W-:Y:S01]  /*0740*/  IMAD R171, R171, 0x400, R0 ;  /* 0x00000400abab7824 */ /* 0x000fe200078e0200 */
[C---:B------:R-:W-:Y:S02]  /*0750*/  IADD3 R6, R241.reuse, 0x420, RZ ;  /* 0x00000420f1067810 */ /* 0x040fe40007ffe0ff */
[----:B------:R-:W-:Y:S02]  /*0760*/  @P1 IADD3 R6, R241, 0x3e0, RZ ;  /* 0x000003e0f1061810 */ /* 0x000fe40007ffe0ff */
[----:B------:R-:W-:Y:S02]  /*0770*/  LOP3.LUT R4, R8, R4, RZ, 0x3c, !PT ;  /* 0x0000000408047212 */ /* 0x000fe400078e3cff */
[----:B------:R-:W-:Y:S01]  /*0780*/  LOP3.LUT R179, R2, R0, RZ, 0xfc, !PT ;  /* 0x0000000002b37212 */ /* 0x000fe200078efcff */
[----:B------:R1:W-:Y:S01]  /*0790*/  STL [R1], R6 ;  /* 0x0000000601007387 */ /* 0x0003e20000100800 */
[----:B------:R-:W-:Y:S01]  /*07a0*/  IMAD.MOV.U32 R0, RZ, RZ, 0x40 ;  /* 0x00000040ff007424 */ /* 0x000fe200078e00ff */
[----:B------:R-:W-:Y:S01]  /*07b0*/  IADD3 R2, R240, -0x40, RZ ;  /* 0xffffffc0f0027810 */ /* 0x000fe20007ffe0ff */
[----:B------:R-:W-:Y:S01]  /*07c0*/  IMAD.IADD R180, R180, 0x1, R4 ;  /* 0x00000001b4b47824 */ /* 0x000fe200078e0204 */
[----:B------:R-:W-:Y:S01]  /*07d0*/  SEL R183, R183, 0x10, !P0 ;  /* 0x00000010b7b77807 */ /* 0x000fe20004000000 */
[----:B------:R-:W-:Y:S01]  /*07e0*/  IMAD.IADD R171, R4, 0x1, R171 ;  /* 0x0000000104ab7824 */ /* 0x000fe200078e02ab */
[----:B------:R-:W-:Y:S01]  /*07f0*/  SEL R0, R0, 0xffffffc0, !P3 ;  /* 0xffffffc000007807 */ /* 0x000fe20005800000 */
[----:B------:R-:W-:Y:S01]  /*0800*/  IMAD.MOV.U32 R4, RZ, RZ, 0x20 ;  /* 0x00000020ff047424 */ /* 0x000fe200078e00ff */
[----:B------:R-:W-:Y:S01]  /*0810*/  IADD3 R242, R241, 0x40, RZ ;  /* 0x00000040f1f27810 */ /* 0x000fe20007ffe0ff */
[----:B------:R-:W-:Y:S01]  /*0820*/  IMAD.IADD R190, R189, 0x1, R183 ;  /* 0x00000001bdbe7824 */ /* 0x000fe200078e02b7 */
[----:B------:R-:W-:Y:S01]  /*0830*/  @P2 IADD3 R242, R241, -0x40, RZ ;  /* 0xffffffc0f1f22810 */ /* 0x000fe20007ffe0ff */
[----:B------:R-:W-:Y:S01]  /*0840*/  IMAD.IADD R175, R174, 0x1, R0 ;  /* 0x00000001aeaf7824 */ /* 0x000fe200078e0200 */
[----:B------:R-:W-:Y:S01]  /*0850*/  SEL R176, R4, 0xffffffe0, !P4 ;  /* 0xffffffe004b07807 */ /* 0x000fe20006000000 */
[----:B------:R-:W-:Y:S01]  /*0860*/  IMAD.SHL.U32 R235, R2, 0x4, RZ ;  /* 0x0000000402eb7824 */ /* 0x000fe200078e00ff */
[----:B------:R-:W-:-:S02]  /*0870*/  SEL R4, R4, 0xffffffe0, !P1 ;  /* 0xffffffe004047807 */ /* 0x000fc40004800000 */
[----:B------:R-:W-:Y:S01]  /*0880*/  SHF.R.S32.HI R236, RZ, 0x1f, R2 ;  /* 0x0000001fffec7819 */ /* 0x000fe20000011402 */
[----:B------:R-:W-:Y:S01]  /*0890*/  IMAD.IADD R177, R174, 0x1, R176 ;  /* 0x00000001aeb17824 */ /* 0x000fe200078e02b0 */
[----:B------:R-:W-:Y:S01]  /*08a0*/  LEA R171, R171, 0xa000, 0x1 ;  /* 0x0000a000abab7811 */ /* 0x000fe200078e08ff */
[----:B------:R-:W-:Y:S01]  /*08b0*/  IMAD.IADD R188, R189, 0x1, R4 ;  /* 0x00000001bdbc7824 */ /* 0x000fe200078e0204 */
[----:B------:R-:W-:Y:S01]  /*08c0*/  SHF.L.U64.HI R236, R2, 0x2, R236 ;  /* 0x0000000202ec7819 */ /* 0x000fe200000102ec */
[----:B------:R-:W-:Y:S02]  /*08d0*/  IMAD.IADD R176, R176, 0x1, R175 ;  /* 0x00000001b0b07824 */ /* 0x000fe400078e02af */
[C---:B------:R-:W-:Y:S02]  /*08e0*/  IMAD.IADD R244, R4.reuse, 0x1, R241 ;  /* 0x0000000104f47824 */ /* 0x040fe400078e02f1 */
[----:B------:R-:W-:Y:S02]  /*08f0*/  IMAD.IADD R183, R183, 0x1, R188 ;  /* 0x00000001b7b77824 */ /* 0x000fe400078e02bc */
[----:B-12---:R-:W-:-:S02]  /*0900*/  IMAD.IADD R243, R4, 0x1, R242 ;  /* 0x0000000104f37824 */ /* 0x006fc400078e02f2 */
.L_x_68:
[----:B-1----:R-:W1:Y:S01]  /*0910*/  LDC.U8 R0, c[0x0][0x312] ;  /* 0x0000c480ff007b82 */ /* 0x002e620000000000 */
[----:B------:R-:W-:Y:S01]  /*0920*/  ISETP.NE.U32.AND P2, PT, RZ, c[0x0][0x240], PT ;  /* 0x00009000ff007a0c */ /* 0x000fe20003f45070 */
[----:B------:R-:W-:Y:S01]  /*0930*/  IMAD.SHL.U32 R9, R251, 0x4, RZ ;  /* 0x00000004fb097824 */ /* 0x000fe200078e00ff */
[----:B------:R-:W-:-:S02]  /*0940*/  ISETP.NE.U32.AND P3, PT, RZ, c[0x0][0x250], PT ;  /* 0x00009400ff007a0c */ /* 0x000fc40003f65070 */
[----:B------:R-:W-:Y:S02]  /*0950*/  SHF.R.S32.HI R30, RZ, 0x1f, R251 ;  /* 0x0000001fff1e7819 */ /* 0x000fe400000114fb */
[----:B------:R-:W-:Y:S02]  /*0960*/  ISETP.NE.AND.EX P2, PT, RZ, c[0x0][0x244], PT, P2 ;  /* 0x00009100ff007a0c */ /* 0x000fe40003f45320 */
[----:B------:R-:W-:Y:S02]  /*0970*/  ISETP.NE.AND.EX P3, PT, RZ, c[0x0][0x254], PT, P3 ;  /* 0x00009500ff007a0c */ /* 0x000fe40003f65330 */
[----:B------:R-:W-:Y:S02]  /*0980*/  SHF.L.U64.HI R8, R251, 0x2, R30 ;  /* 0x00000002fb087819 */ /* 0x000fe4000001021e */
[----:B--2---:R-:W-:Y:S02]  /*0990*/  IADD3 R4, P0, R9, c[0x0][0x240], RZ ;  /* 0x0000900009047a10 */ /* 0x004fe40007f1e0ff */
[----:B------:R-:W-:-:S02]  /*09a0*/  ISETP.EQ.U32.AND P5, PT, RZ, c[0x0][0x248], PT ;  /* 0x00009200ff007a0c */ /* 0x000fc40003fa2070 */
[----:B------:R-:W-:Y:S01]  /*09b0*/  IADD3.X R5, R8, c[0x0][0x244], RZ, P0, !PT ;  /* 0x0000910008057a10 */ /* 0x000fe200007fe4ff */
[----:B------:R-:W-:-:S04]  /*09c0*/  IMAD.MOV.U32 R225, RZ, RZ, RZ ;  /* 0x000000ffffe17224 */ /* 0x000fc800078e00ff */
[----:B---3--:R2:W3:Y:S01]  /*09d0*/  @P2 LDG.E R2, [R4.64+0x4] ;  /* 0x0000040604022981 */ /* 0x0084e2000c1e1900 */
[----:B------:R-:W-:Y:S02]  /*09e0*/  @P3 IADD3 R6, P0, R9, c[0x0][0x250], RZ ;  /* 0x0000940009063a10 */ /* 0x000fe40007f1e0ff */
[----:B-1----:R-:W-:Y:S01]  /*09f0*/  ISETP.NE.AND P4, PT, R0, RZ, PT ;  /* 0x000000ff0000720c */ /* 0x002fe20003f85270 */
[----:B------:R-:W-:-:S03]  /*0a00*/  IMAD.MOV.U32 R0, RZ, RZ, -0x1 ;  /* 0xffffffffff007424 */ /* 0x000fc600078e00ff */
[----:B------:R-:W-:-:S03]  /*0a10*/  ISETP.EQ.OR.EX P5, PT, RZ, c[0x0][0x24c], !P4, P5 ;  /* 0x00009300ff007a0c */ /* 0x000fc600067a2750 */
[----:B------:R2:W3:Y:S01]  /*0a20*/  @P2 LDG.E R0, [R4.64] ;  /* 0x0000000604002981 */ /* 0x0004e2000c1e1900 */
[----:B------:R-:W-:Y:S01]  /*0a30*/  IMAD.MOV.U32 R238, RZ, RZ, -0x1 ;  /* 0xffffffffffee7424 */ /* 0x000fe200078e00ff */
[----:B------:R-:W-:-:S05]  /*0a40*/  @P3 IADD3.X R7, R8, c[0x0][0x254], RZ, P0, !PT ;  /* 0x0000950008073a10 */ /* 0x000fca00007fe4ff */
[----:B-----5:R1:W5:Y:S01]  /*0a50*/  @P3 LDG.E R225, [R6.64] ;  /* 0x0000000606e13981 */ /* 0x020362000c1e1900 */
[----:B--2---:R-:W-:-:S04]  /*0a60*/  IADD3 R4, P1, R9, c[0x0][0x248], RZ ;  /* 0x0000920009047a10 */ /* 0x004fc80007f3e0ff */
[----:B------:R-:W-:-:S05]  /*0a70*/  IADD3.X R5, R8, c[0x0][0x24c], RZ, P1, !PT ;  /* 0x0000930008057a10 */ /* 0x000fca0000ffe4ff */
[----:B------:R1:W5:Y:S01]  /*0a80*/  @!P5 LDG.E R238, [R4.64] ;  /* 0x0000000604eed981 */ /* 0x000362000c1e1900 */
[----:B------:R-:W-:-:S04]  /*0a90*/  ISETP.NE.U32.AND P0, PT, RZ, c[0x0][0x248], PT ;  /* 0x00009200ff007a0c */ /* 0x000fc80003f05070 */
[----:B------:R-:W-:Y:S01]  /*0aa0*/  ISETP.NE.AND.EX P0, PT, RZ, c[0x0][0x24c], PT, P0 ;  /* 0x00009300ff007a0c */ /* 0x000fe20003f05300 */
[----:B---3--:R-:W-:Y:S02]  /*0ab0*/  @P2 IMAD.IADD R19, R2, 0x1, -R0 ;  /* 0x0000000102132824 */ /* 0x008fe400078e0a00 */
[----:B------:R-:W-:Y:S02]  /*0ac0*/  IMAD.MOV.U32 R2, RZ, RZ, c[0x0][0x218] ;  /* 0x00008600ff027624 */ /* 0x000fe400078e00ff */
[----:B------:R-:W-:-:S08]  /*0ad0*/  @!P2 IMAD.MOV.U32 R19, RZ, RZ, c[0x0][0x214] ;  /* 0x00008500ff13a624 */ /* 0x000fd000078e00ff */
[----:B----4-:R-:W-:Y:S05]  /*0ae0*/  @!P0 BRA `(.L_x_0) ;  /* 0x0000003000008947 */ /* 0x010fea0003800000 */
[----:B-1----:R-:W2:Y:S02]  /*0af0*/  @P4 LDG.E R2, [R4.64+0x4] ;  /* 0x0000040604024981 */ /* 0x002ea4000c1e1900 */
[----:B--2--5:R-:W-:-:S06]  /*0b00*/  @P4 IADD3 R2, R2, -R238, RZ ;  /* 0x800000ee02024210 */ /* 0x024fcc0007ffe0ff */
[----:B------:R1:W5:Y:S02]  /*0b10*/  @!P4 LDG.E R2, [R4.64] ;  /* 0x000000060402c981 */ /* 0x000364000c1e1900 */
.L_x_0:
[----:B-1----:R-:W-:-:S04]  /*0b20*/  ISETP.NE.U32.AND P1, PT, RZ, c[0x0][0x258], PT ;  /* 0x00009600ff007a0c */ /* 0x002fc80003f25070 */
[----:B------:R-:W-:-:S13]  /*0b30*/  ISETP.NE.AND.EX P1, PT, RZ, c[0x0][0x25c], PT, P1 ;  /* 0x00009700ff007a0c */ /* 0x000fda0003f25310 */
[----:B------:R-:W-:-:S04]  /*0b40*/  @P1 IADD3 R4, P0, R9, c[0x0][0x258], RZ ;  /* 0x0000960009041a10 */ /* 0x000fc80007f1e0ff */
[----:B------:R-:W-:-:S06]  /*0b50*/  @P1 IADD3.X R5, R8, c[0x0][0x25c], RZ, P0, !PT ;  /* 0x0000970008051a10 */ /* 0x000fcc00007fe4ff */
[----:B------:R-:W2:Y:S01]  /*0b60*/  @P1 LDG.E R5, [R4.64] ;  /* 0x0000000604051981 */ /* 0x000ea2000c1e1900 */
[----:B------:R-:W-:Y:S01]  /*0b70*/  @!P1 ISETP.NE.U32.AND P0, PT, RZ, c[0x0][0x268], PT ;  /* 0x00009a00ff009a0c */ /* 0x000fe20003f05070 */
[----:B------:R-:W-:-:S03]  /*0b80*/  IMAD.SHL.U32 R233, R226, 0x80, RZ ;  /* 0x00000080e2e97824 */ /* 0x000fc600078e00ff */
[----:B------:R-:W-:-:S04]  /*0b90*/  @!P1 ISETP.NE.AND.EX P0, PT, RZ, c[0x0][0x26c], PT, P0 ;  /* 0x00009b00ff009a0c */ /* 0x000fc80003f05300 */
[----:B------:R-:W-:Y:S01]  /*0ba0*/  @!P1 SEL R4, RZ, c[0x0][0x21c], !P0 ;  /* 0x00008700ff049a07 */ /* 0x000fe20004000000 */
[----:B--2--5:R-:W-:-:S03]  /*0bb0*/  @P1 IMAD.IADD R194, R5, 0x1, -R225 ;  /* 0x0000000105c21824 */ /* 0x024fc600078e0ae1 */
[----:B------:R-:W-:-:S04]  /*0bc0*/  @!P1 IADD3 R194, R4, R2, -R225 ;  /* 0x0000000204c29210 */ /* 0x000fc80007ffe8e1 */
[----:B------:R-:W-:-:S13]  /*0bd0*/  ISETP.GT.AND P0, PT, R194, R233, PT ;  /* 0x000000e9c200720c */ /* 0x000fda0003f04270 */
[----:B------:R-:W-:Y:S05]  /*0be0*/  @!P0 BRA `(.L_x_1) ;  /* 0x00006a3000008947 */ /* 0x000fea0003800000 */
[----:B------:R-:W-:Y:S01]  /*0bf0*/  ISETP.NE.AND P0, PT, R238, -0x1, PT ;  /* 0xffffffffee00780c */ /* 0x000fe20003f05270 */
[----:B------:R-:W-:Y:S01]  /*0c00*/  IMAD R4, R30, c[0x0][0x178], RZ ;  /* 0x00005e001e047a24 */ /* 0x000fe200078e02ff */
[----:B------:R-:W-:Y:S01]  /*0c10*/  IADD3 R2, R19, 0x3f, RZ ;  /* 0x0000003f13027810 */ /* 0x000fe20007ffe0ff */
[C---:B------:R-:W-:Y:S01]  /*0c20*/  IMAD.WIDE.U32 R26, R251.reuse, c[0x0][0x178], RZ ;  /* 0x00005e00fb1a7a25 */ /* 0x040fe200078e00ff */
[C---:B------:R-:W-:Y:S02]  /*0c30*/  ISETP.NE.AND P1, PT, R0.reuse, -0x1, PT ;  /* 0xffffffff0000780c */ /* 0x040fe40003f25270 */
[----:B------:R-:W-:Y:S01]  /*0c40*/  SHF.R.S32.HI R8, RZ, 0x1f, R2 ;  /* 0x0000001fff087819 */ /* 0x000fe20000011402 */
[----:B------:R-:W-:Y:S02]  /*0c50*/  IMAD R4, R251, c[0x0][0x17c], R4 ;  /* 0x00005f00fb047a24 */ /* 0x000fe400078e0204 */
[----:B------:R-:W-:Y:S01]  /*0c60*/  IMAD.WIDE.U32 R6, R0, c[0x0][0x190], RZ ;  /* 0x0000640000067a25 */ /* 0x000fe200078e00ff */
[----:B------:R-:W-:-:S03]  /*0c70*/  LEA.HI R8, R8, R2, RZ, 0x6 ;  /* 0x0000000208087211 */ /* 0x000fc600078f30ff */
[----:B------:R-:W-:Y:S01]  /*0c80*/  IMAD R10, R0, c[0x0][0x194], RZ ;  /* 0x00006500000a7a24 */ /* 0x000fe200078e02ff */
[----:B------:R-:W-:Y:S01]  /*0c90*/  LOP3.LUT R9, R8, 0xffffffc0, RZ, 0xc0, !PT ;  /* 0xffffffc008097812 */ /* 0x000fe200078ec0ff */
[----:B------:R-:W-:Y:S01]  /*0ca0*/  @P0 IMAD.IADD R2, R225, 0x1, R238 ;  /* 0x00000001e1020824 */ /* 0x000fe200078e02ee */
[----:B------:R-:W-:Y:S01]  /*0cb0*/  SEL R26, R26, R6, !P1 ;  /* 0x000000061a1a7207 */ /* 0x000fe20004800000 */
[----:B------:R-:W-:Y:S01]  /*0cc0*/  IMAD.IADD R23, R27, 0x1, R4 ;  /* 0x000000011b177824 */ /* 0x000fe200078e0204 */
[----:B------:R-:W-:Y:S01]  /*0cd0*/  @P1 IADD3 R23, R7, R10, RZ ;  /* 0x0000000a07171210 */ /* 0x000fe20007ffe0ff */
[C---:B------:R-:W-:Y:S01]  /*0ce0*/  @P0 IMAD.WIDE.U32 R4, R2.reuse, c[0x0][0x198], RZ ;  /* 0x0000660002040a25 */ /* 0x040fe200078e00ff */
[----:B------:R-:W-:Y:S02]  /*0cf0*/  IADD3 R10, R9, -0x40, RZ ;  /* 0xffffffc0090a7810 */ /* 0x000fe40007ffe0ff */
[----:B------:R-:W-:Y:S01]  /*0d00*/  SHF.R.S32.HI R182, RZ, 0x6, R8 ;  /* 0x00000006ffb67819 */ /* 0x000fe20000011408 */
[----:B------:R-:W-:Y:S01]  /*0d10*/  @P0 IMAD R28, R2, c[0x0][0x19c], R5 ;  /* 0x00006700021c0a24 */ /* 0x000fe200078e0205 */
[----:B------:R-:W-:Y:S01]  /*0d20*/  SHF.R.S32.HI R16, RZ, 0x1f, R10 ;  /* 0x0000001fff107819 */ /* 0x000fe2000001140a */
[----:B------:R-:W-:Y:S01]  /*0d30*/  @P0 IMAD.MOV.U32 R27, RZ, RZ, R4 ;  /* 0x000000ffff1b0224 */ /* 0x000fe200078e0004 */
[----:B------:R-:W-:Y:S05]  /*0d40*/  @P0 BRA `(.L_x_2) ;  /* 0x000000a000000947 */ /* 0x000fea0003800000 */
[----:B------:R-:W-:Y:S01]  /*0d50*/  SHF.R.S32.HI R2, RZ, 0x1f, R225 ;  /* 0x0000001fff027819 */ /* 0x000fe200000114e1 */
[----:B------:R-:W-:-:S04]  /*0d60*/  IMAD.WIDE.U32 R4, R225, c[0x0][0x198], RZ ;  /* 0x00006600e1047a25 */ /* 0x000fc800078e00ff */
[----:B------:R-:W-:Y:S02]  /*0d70*/  IMAD R2, R2, c[0x0][0x198], RZ ;  /* 0x0000660002027a24 */ /* 0x000fe400078e02ff */
[----:B------:R-:W-:Y:S02]  /*0d80*/  IMAD R6, R30, c[0x0][0x180], RZ ;  /* 0x000060001e067a24 */ /* 0x000fe400078e02ff */
[----:B------:R-:W-:-:S05]  /*0d90*/  IMAD R2, R225, c[0x0][0x19c], R2 ;  /* 0x00006700e1027a24 */ /* 0x000fca00078e0202 */
[----:B------:R-:W-:Y:S01]  /*0da0*/  IADD3 R5, R5, R2, RZ ;  /* 0x0000000205057210 */ /* 0x000fe20007ffe0ff */
[----:B------:R-:W-:-:S04]  /*0db0*/  IMAD R2, R251, c[0x0][0x184], R6 ;  /* 0x00006100fb027a24 */ /* 0x000fc800078e0206 */
[----:B------:R-:W-:-:S05]  /*0dc0*/  IMAD.WIDE.U32 R4, R251, c[0x0][0x180], R4 ;  /* 0x00006000fb047a25 */ /* 0x000fca00078e0004 */
[----:B------:R-:W-:Y:S02]  /*0dd0*/  IADD3 R28, R5, R2, RZ ;  /* 0x00000002051c7210 */ /* 0x000fe40007ffe0ff */
[----:B------:R-:W-:Y:S02]  /*0de0*/  MOV R27, R4 ;  /* 0x00000004001b7202 */ /* 0x000fe40000000f00 */
.L_x_2:
[----:B------:R-:W-:-:S05]  /*0df0*/  @P0 IADD3 R2, R225, R238, RZ ;  /* 0x000000eee1020210 */ /* 0x000fca0007ffe0ff */
[----:B------:R-:W-:-:S04]  /*0e00*/  @P0 IMAD.WIDE.U32 R4, R2, c[0x0][0x1a0], RZ ;  /* 0x0000680002040a25 */ /* 0x000fc800078e00ff */
[----:B------:R-:W-:Y:S01]  /*0e10*/  @P0 IMAD R24, R2, c[0x0][0x1a4], R5 ;  /* 0x0000690002180a24 */ /* 0x000fe200078e0205 */
[----:B------:R-:W-:Y:S01]  /*0e20*/  @P0 MOV R22, R4 ;  /* 0x0000000400160202 */ /* 0x000fe20000000f00 */
        /* <DEDUP_REMOVED lines=11> */
.L_x_3:
[----:B------:R-:W-:Y:S01]  /*0ee0*/  IABS R11, c[0x0][0x1c8] ;  /* 0x00007200000b7a13 */ /* 0x000fe20000000000 */
[----:B------:R-:W1:Y:S01]  /*0ef0*/  S2R R34, SR_CTAID.Z ;  /* 0x0000000000227919 */ /* 0x000e620000002700 */
[----:B------:R-:W-:Y:S01]  /*0f00*/  IMAD.MOV.U32 R14, RZ, RZ, c[0x0][0x224] ;  /* 0x00008900ff0e7624 */ /* 0x000fe200078e00ff */
[----:B------:R-:W2:Y:S01]  /*0f10*/  LDC.U8 R17, c[0x0][0x328] ;  /* 0x0000ca00ff117b82 */ /* 0x000ea20000000000 */
[----:B------:R-:W3:Y:S01]  /*0f20*/  I2F.RP R4, R11 ;  /* 0x0000000b00047306 */ /* 0x000ee20000209400 */
[C---:B------:R-:W-:Y:S01]  /*0f30*/  @P1 IMAD.WIDE.U32 R6, R0.reuse, c[0x0][0x370], RZ ;  /* 0x0000dc0000061a25 */ /* 0x040fe200078e00ff */
[----:B------:R-:W4:Y:S01]  /*0f40*/  S2R R25, SR_CTAID.X ;  /* 0x0000000000197919 */ /* 0x000f220000002500 */
[----:B------:R-:W-:Y:S02]  /*0f50*/  SHF.R.S32.HI R14, RZ, 0x1f, R14 ;  /* 0x0000001fff0e7819 */ /* 0x000fe4000001140e */
[----:B------:R-:W-:Y:S01]  /*0f60*/  @P1 IMAD R13, R0, c[0x0][0x374], R7 ;  /* 0x0000dd00000d1a24 */ /* 0x000fe200078e0207 */
[----:B------:R-:W-:Y:S01]  /*0f70*/  @P1 MOV R12, R6 ;  /* 0x00000006000c1202 */ /* 0x000fe20000000f00 */
[----:B------:R-:W-:Y:S01]  /*0f80*/  @!P1 IMAD.WIDE.U32 R6, R251, c[0x0][0x368], RZ ;  /* 0x0000da00fb069a25 */ /* 0x000fe200078e00ff */
[----:B------:R-:W5:Y:S03]  /*0f90*/  LDC.U8 R29, c[0x0][0x3d0] ;  /* 0x0000f400ff1d7b82 */ /* 0x000f660000000000 */
[----:B------:R-:W-:-:S02]  /*0fa0*/  IMAD.MOV.U32 R245, RZ, RZ, c[0x0][0x22c] ;  /* 0x00008b00fff57624 */ /* 0x000fc400078e00ff */
[----:B------:R-:W-:Y:S02]  /*0fb0*/  @!P1 IMAD.MOV.U32 R12, RZ, RZ, R6 ;  /* 0x000000ffff0c9224 */ /* 0x000fe400078e0006 */
[----:B------:R-:W-:Y:S01]  /*0fc0*/  IMAD.WIDE R20, R245, c[0x0][0x1c0], RZ ;  /* 0x00007000f5147a25 */ /* 0x000fe200078e02ff */
[----:B---3--:R-:W3:Y:S03]  /*0fd0*/  MUFU.RCP R4, R4 ;  /* 0x0000000400047308 */ /* 0x008ee60000001000 */
[----:B------:R-:W-:Y:S01]  /*0fe0*/  IMAD.SHL.U32 R6, R251, 0x80, RZ ;  /* 0x00000080fb067824 */ /* 0x000fe200078e00ff */
[----:B-1----:R-:W-:Y:S02]  /*0ff0*/  IABS R8, R34 ;  /* 0x0000002200087213 */ /* 0x002fe40000000000 */
[----:B------:R-:W-:Y:S02]  /*1000*/  LOP3.LUT R9, R34, c[0x0][0x1c8], RZ, 0x3c, !PT ;  /* 0x0000720022097a12 */ /* 0x000fe400078e3cff */
[----:B--2---:R-:W-:-:S02]  /*1010*/  ISETP.NE.AND P3, PT, R17, RZ, PT ;  /* 0x000000ff1100720c */ /* 0x004fc40003f65270 */
[----:B------:R-:W-:Y:S02]  /*1020*/  ISETP.GE.AND P4, PT, R9, RZ, PT ;  /* 0x000000ff0900720c */ /* 0x000fe40003f86270 */
[----:B------:R-:W-:Y:S02]  /*1030*/  SHF.L.U64.HI R9, R251, 0x7, R30 ;  /* 0x00000007fb097819 */ /* 0x000fe4000001021e */
[----:B------:R-:W-:Y:S02]  /*1040*/  SHF.R.S32.HI R32, RZ, 0x1f, R34 ;  /* 0x0000001fff207819 */ /* 0x000fe40000011422 */
[----:B---3--:R-:W-:Y:S02]  /*1050*/  IADD3 R4, R4, 0xffffffe, RZ ;  /* 0x0ffffffe04047810 */ /* 0x008fe40007ffe0ff */
[----:B------:R-:W-:Y:S02]  /*1060*/  SEL R9, R9, RZ, P2 ;  /* 0x000000ff09097207 */ /* 0x000fe40001000000 */
[----:B------:R-:W1:Y:S02]  /*1070*/  F2I.FTZ.U32.TRUNC.NTZ R5, R4 ;  /* 0x0000000400057305 */ /* 0x000e64000021f000 */
[----:B-1----:R-:W-:Y:S01]  /*1080*/  IADD3 R2, RZ, -R5, RZ ;  /* 0x80000005ff027210 */ /* 0x002fe20007ffe0ff */
[----:B------:R-:W-:-:S04]  /*1090*/  IMAD.MOV.U32 R4, RZ, RZ, RZ ;  /* 0x000000ffff047224 */ /* 0x000fc800078e00ff */
[----:B------:R-:W-:-:S04]  /*10a0*/  IMAD R2, R2, R11, RZ ;  /* 0x0000000b02027224 */ /* 0x000fc800078e02ff */
[----:B------:R-:W-:-:S04]  /*10b0*/  IMAD.HI.U32 R2, R5, R2, R4 ;  /* 0x0000000205027227 */ /* 0x000fc800078e0004 */
[----:B------:R-:W-:Y:S02]  /*10c0*/  @!P1 IMAD R5, R30, c[0x0][0x368], RZ ;  /* 0x0000da001e059a24 */ /* 0x000fe400078e02ff */
[----:B------:R-:W-:-:S04]  /*10d0*/  IMAD.HI.U32 R2, R2, R8, RZ ;  /* 0x0000000802027227 */ /* 0x000fc800078e00ff */
[----:B------:R-:W-:Y:S01]  /*10e0*/  @!P1 IMAD R5, R251, c[0x0][0x36c], R5 ;  /* 0x0000db00fb059a24 */ /* 0x000fe200078e0205 */
[----:B------:R-:W-:-:S04]  /*10f0*/  IADD3 R4, -R2, RZ, RZ ;  /* 0x000000ff02047210 */ /* 0x000fc80007ffe1ff */
[----:B------:R-:W-:Y:S01]  /*1100*/  @!P1 IADD3 R13, R7, R5, RZ ;  /* 0x00000005070d9210 */ /* 0x000fe20007ffe0ff */
[----:B------:R-:W-:Y:S02]  /*1110*/  IMAD R4, R11, R4, R8 ;  /* 0x000000040b047224 */ /* 0x000fe400078e0208 */
[----:B------:R-:W-:Y:S02]  /*1120*/  IMAD R8, R14, R251, RZ ;  /* 0x000000fb0e087224 */ /* 0x000fe400078e02ff */
[----:B------:R-:W-:Y:S01]  /*1130*/  IMAD.WIDE.U32 R14, R251, c[0x0][0x224], RZ ;  /* 0x00008900fb0e7a25 */ /* 0x000fe200078e00ff */
[----:B------:R-:W-:-:S03]  /*1140*/  ISETP.GT.U32.AND P5, PT, R11, R4, PT ;  /* 0x000000040b00720c */ /* 0x000fc60003fa4070 */
[----:B------:R-:W-:Y:S02]  /*1150*/  IMAD R5, R30, c[0x0][0x224], R8 ;  /* 0x000089001e057a24 */ /* 0x000fe400078e0208 */
[----:B------:R-:W-:-:S03]  /*1160*/  IMAD R8, R21, R14, RZ ;  /* 0x0000000e15087224 */ /* 0x000fc600078e02ff */
[----:B------:R-:W-:Y:S01]  /*1170*/  IADD3 R5, R15, R5, RZ ;  /* 0x000000050f057210 */ /* 0x000fe20007ffe0ff */
[----:B------:R-:W-:-:S04]  /*1180*/  IMAD.WIDE.U32 R14, R20, R14, RZ ;  /* 0x0000000e140e7225 */ /* 0x000fc800078e00ff */
[----:B------:R-:W-:Y:S01]  /*1190*/  @!P5 IADD3 R4, R4, -R11, RZ ;  /* 0x8000000b0404d210 */ /* 0x000fe20007ffe0ff */
[----:B------:R-:W-:Y:S01]  /*11a0*/  IMAD R8, R20, R5, R8 ;  /* 0x0000000514087224 */ /* 0x000fe200078e0208 */
[----:B------:R-:W-:Y:S01]  /*11b0*/  SEL R5, R6, RZ, P2 ;  /* 0x000000ff06057207 */ /* 0x000fe20001000000 */
[-C--:B------:R-:W-:Y:S01]  /*11c0*/  IMAD.WIDE.U32 R6, R20, R0.reuse, RZ ;  /* 0x0000000014067225 */ /* 0x080fe200078e00ff */
[----:B------:R-:W-:Y:S02]  /*11d0*/  ISETP.GE.U32.AND P6, PT, R4, R11, PT ;  /* 0x0000000b0400720c */ /* 0x000fe40003fc6070 */
[----:B------:R-:W-:Y:S01]  /*11e0*/  IADD3 R5, P2, R10, R5, RZ ;  /* 0x000000050a057210 */ /* 0x000fe20007f5e0ff */
[C---:B------:R-:W-:Y:S01]  /*11f0*/  IMAD R11, R21.reuse, R0, RZ ;  /* 0x00000000150b7224 */ /* 0x040fe200078e02ff */
[----:B------:R-:W-:Y:S02]  /*1200*/  @!P5 IADD3 R2, R2, 0x1, RZ ;  /* 0x000000010202d810 */ /* 0x000fe40007ffe0ff */
[----:B------:R-:W-:Y:S01]  /*1210*/  ISETP.NE.AND P5, PT, RZ, c[0x0][0x1c8], PT ;  /* 0x00007200ff007a0c */ /* 0x000fe20003fa5270 */
[----:B------:R-:W-:Y:S01]  /*1220*/  IMAD.X R4, R16, 0x1, R9, P2 ;  /* 0x0000000110047824 */ /* 0x000fe200010e0609 */
[----:B------:R-:W-:Y:S01]  /*1230*/  SEL R18, R14, R6, !P1 ;  /* 0x000000060e127207 */ /* 0x000fe20004800000 */
[-C--:B------:R-:W-:Y:S01]  /*1240*/  IMAD R17, R21, R5.reuse, RZ ;  /* 0x0000000515117224 */ /* 0x080fe200078e02ff */
[----:B------:R-:W-:Y:S01]  /*1250*/  IADD3 R15, R15, R8, RZ ;  /* 0x000000080f0f7210 */ /* 0x000fe20007ffe0ff */
[----:B------:R-:W-:Y:S01]  /*1260*/  IMAD.WIDE.U32 R8, R20, R5, RZ ;  /* 0x0000000514087225 */ /* 0x000fe200078e00ff */
[----:B-----5:R-:W-:-:S02]  /*1270*/  ISETP.NE.AND P2, PT, R29, RZ, PT ;  /* 0x000000ff1d00720c */ /* 0x020fc40003f45270 */
[----:B------:R-:W-:Y:S01]  /*1280*/  @P6 IADD3 R2, R2, 0x1, RZ ;  /* 0x0000000102026810 */ /* 0x000fe20007ffe0ff */
[----:B------:R-:W-:Y:S01]  /*1290*/  IMAD R6, R20, R4, R17 ;  /* 0x0000000414067224 */ /* 0x000fe200078e0211 */
[----:B------:R-:W-:Y:S01]  /*12a0*/  @P1 IADD3 R15, R7, R11, RZ ;  /* 0x0000000b070f1210 */ /* 0x000fe20007ffe0ff */
[----:B------:R-:W-:Y:S02]  /*12b0*/  @P3 IMAD R4, R251, c[0x0][0x214], RZ ;  /* 0x00008500fb043a24 */ /* 0x000fe400078e02ff */
[----:B------:R-:W-:Y:S01]  /*12c0*/  IMAD.MOV.U32 R14, RZ, RZ, R2 ;  /* 0x000000ffff0e7224 */ /* 0x000fe200078e0002 */
[----:B------:R-:W-:Y:S01]  /*12d0*/  IADD3 R11, R9, R6, RZ ;  /* 0x00000006090b7210 */ /* 0x000fe20007ffe0ff */
[C---:B----4-:R-:W-:Y:S01]  /*12e0*/  IMAD.WIDE.U32 R20, R25.reuse, c[0x0][0x3d8], RZ ;  /* 0x0000f60019147a25 */ /* 0x050fe200078e00ff */
[----:B------:R-:W-:Y:S02]  /*12f0*/  @P3 SEL R4, R4, R0, !P1 ;  /* 0x0000000004043207 */ /* 0x000fe40004800000 */
[----:B------:R-:W-:Y:S01]  /*1300*/  @!P4 IADD3 R14, -R14, RZ, RZ ;  /* 0x000000ff0e0ec210 */ /* 0x000fe20007ffe1ff */
[----:B------:R-:W-:Y:S01]  /*1310*/  IMAD R5, R25, c[0x0][0x3dc], R21 ;  /* 0x0000f70019057a24 */ /* 0x000fe200078e0215 */
[----:B------:R-:W-:Y:S01]  /*1320*/  @!P5 LOP3.LUT R14, RZ, c[0x0][0x1c8], RZ, 0x33, !PT ;  /* 0x00007200ff0eda12 */ /* 0x000fe200078e33ff */
[----:B------:R-:W-:Y:S01]  /*1330*/  IMAD R29, R34, c[0x0][0x22c], RZ ;  /* 0x00008b00221d7a24 */ /* 0x000fe200078e02ff */
[----:B------:R-:W-:Y:S01]  /*1340*/  SEL R21, R20, RZ, P2 ;  /* 0x000000ff14157207 */ /* 0x000fe20001000000 */
[----:B------:R-:W-:Y:S01]  /*1350*/  @!P3 IMAD R7, R251, c[0x0][0x1c0], R34 ;  /* 0x00007000fb07ba24 */ /* 0x000fe200078e0222 */
[----:B------:R-:W-:Y:S01]  /*1360*/  SHF.R.S32.HI R20, RZ, 0x1f, R233 ;  /* 0x0000001fff147819 */ /* 0x000fe200000114e9 */
[----:B------:R-:W-:Y:S01]  /*1370*/  @P3 IMAD R2, R34, c[0x0][0x234], R4 ;  /* 0x00008d0022023a24 */ /* 0x000fe200078e0204 */
[----:B------:R-:W-:Y:S01]  /*1380*/  SHF.R.S32.HI R31, RZ, 0x1f, R29 ;  /* 0x0000001fff1f7819 */ /* 0x000fe2000001141d */
[----:B------:R-:W-:Y:S01]  /*1390*/  @!P3 IMAD R2, R7, c[0x0][0x214], RZ ;  /* 0x000085000702ba24 */ /* 0x000fe200078e02ff */
[----:B------:R-:W-:-:S02]  /*13a0*/  SEL R17, R5, RZ, P2 ;  /* 0x000000ff05117207 */ /* 0x000fc40001000000 */
[----:B------:R-:W-:Y:S01]  /*13b0*/  SHF.R.S32.HI R25, RZ, 0x1f, R14 ;  /* 0x0000001fff197819 */ /* 0x000fe2000001140e */
[----:B------:R-:W-:Y:S05]  /*13c0*/  @!P3 BRA `(.L_x_4) ;  /* 0x000000700000b947 */ /* 0x000fea0003800000 */
[C---:B------:R-:W-:Y:S01]  /*13d0*/  @!P1 IMAD R0, R251.reuse, c[0x0][0x224], RZ ;  /* 0x00008900fb009a24 */ /* 0x040fe200078e02ff */
[----:B------:R-:W-:Y:S02]  /*13e0*/  MOV R5, 0x80 ;  /* 0x0000008000057802 */ /* 0x000fe40000000f00 */
[----:B------:R-:W-:Y:S02]  /*13f0*/  MOV R4, c[0x0][0x210] ;  /* 0x0000840000047a02 */ /* 0x000fe40000000f00 */
[----:B------:R-:W-:-:S03]  /*1400*/  LEA R0, R251, R0, 0x7 ;  /* 0x00000000fb007211 */ /* 0x000fc600078e38ff */
[----:B------:R-:W-:-:S04]  /*1410*/  IMAD R4, R5, R4, c[0x0][0x234] ;  /* 0x00008d0005047624 */ /* 0x000fc800078e0204 */
[----:B------:R-:W-:Y:S01]  /*1420*/  IMAD R0, R4, R34, R0 ;  /* 0x0000002204007224 */ /* 0x000fe200078e0200 */
[----:B------:R-:W-:Y:S05]  /*1430*/  BRA `(.L_x_5) ;  /* 0x0000002000007947 */ /* 0x000fea0003800000 */
.L_x_4:
[----:B------:R-:W-:-:S04]  /*1440*/  IMAD R0, R251, c[0x0][0x1c0], R34 ;  /* 0x00007000fb007a24 */ /* 0x000fc800078e0222 */
[----:B------:R-:W-:Y:S02]  /*1450*/  IMAD R0, R0, c[0x0][0x224], RZ ;  /* 0x0000890000007a24 */ /* 0x000fe400078e02ff */
.L_x_5:
[----:B------:R-:W2:Y:S01]  /*1460*/  LDL R37, [R1+0x4] ;  /* 0x0000040001257983 */ /* 0x000ea20000100800 */
[----:B------:R-:W-:Y:S01]  /*1470*/  IMAD R245, R245, c[0x0][0x1c0], RZ ;  /* 0x00007000f5f57a24 */ /* 0x000fe200078e02ff */
[----:B------:R-:W-:Y:S01]  /*1480*/  IADD3 R4, P1, R206, R12, RZ ;  /* 0x0000000cce047210 */ /* 0x000fe20007f3e0ff */
[----:B------:R-:W-:Y:S01]  /*1490*/  IMAD.IADD R6, R10, 0x1, R2 ;  /* 0x000000010a067824 */ /* 0x000fe200078e0202 */
[----:B------:R-:W1:Y:S01]  /*14a0*/  S2R R35, SR_TID.X ;  /* 0x0000000000237919 */ /* 0x000e620000002100 */
[----:B------:R-:W-:Y:S01]  /*14b0*/  SHF.R.S32.HI R207, RZ, 0x1f, R206 ;  /* 0x0000001fffcf7819 */ /* 0x000fe200000114ce */
[----:B------:R-:W-:Y:S01]  /*14c0*/  IMAD.SHL.U32 R222, R245, 0x40, RZ ;  /* 0x00000040f5de7824 */ /* 0x000fe200078e00ff */
[----:B------:R-:W-:Y:S01]  /*14d0*/  BSSY B1, `(.L_x_1) ;  /* 0x0000614000017945 */ /* 0x000fe20003800000 */
[----:B------:R-:W3:Y:S01]  /*14e0*/  S2R R36, SR_TID.X ;  /* 0x0000000000247919 */ /* 0x000ee20000002100 */
[----:B------:R-:W-:Y:S02]  /*14f0*/  IMAD.MOV.U32 R33, RZ, RZ, 0x4 ;  /* 0x00000004ff217424 */ /* 0x000fe400078e00ff */
[----:B------:R-:W-:Y:S01]  /*1500*/  IMAD.X R5, R207, 0x1, R13, P1 ;  /* 0x00000001cf057824 */ /* 0x000fe200008e060d */
[----:B------:R-:W-:Y:S01]  /*1510*/  IADD3 R7, P3, P1, R8, R222, R29 ;  /* 0x000000de08077210 */ /* 0x000fe2000797e01d */
[----:B------:R-:W-:Y:S01]  /*1520*/  IMAD.WIDE R8, R6, R33, c[0x0][0x200] ;  /* 0x0000800006087625 */ /* 0x000fe200078e0221 */
[----:B------:R-:W-:-:S02]  /*1530*/  IADD3 R13, R10, R0, RZ ;  /* 0x000000000a0d7210 */ /* 0x000fc40007ffe0ff */
[----:B------:R-:W-:Y:S01]  /*1540*/  SHF.R.S32.HI R0, RZ, 0x1f, R222 ;  /* 0x0000001fff007819 */ /* 0x000fe200000114de */
[----:B------:R-:W-:Y:S01]  /*1550*/  IMAD R2, R16, c[0x0][0x370], RZ ;  /* 0x0000dc0010027a24 */ /* 0x000fe200078e02ff */
[----:B------:R-:W-:Y:S01]  /*1560*/  IADD3 R6, P4, R218, R10, RZ ;  /* 0x0000000ada067210 */ /* 0x000fe20007f9e0ff */
[----:B------:R-:W-:Y:S01]  /*1570*/  IMAD.MOV.U32 R214, RZ, RZ, R9 ;  /* 0x000000ffffd67224 */ /* 0x000fe200078e0009 */
[----:B------:R-:W-:Y:S01]  /*1580*/  SHF.R.S32.HI R29, RZ, 0x1f, R218 ;  /* 0x0000001fff1d7819 */ /* 0x000fe200000114da */
[C---:B------:R-:W-:Y:S01]  /*1590*/  IMAD R2, R10.reuse, c[0x0][0x374], R2 ;  /* 0x0000dd000a027a24 */ /* 0x040fe200078e0202 */
[----:B------:R-:W-:Y:S01]  /*15a0*/  IADD3.X R9, R11, R0, R31, P3, P1 ;  /* 0x000000000b097210 */ /* 0x000fe20001fe241f */
[----:B------:R-:W-:Y:S01]  /*15b0*/  IMAD.WIDE.U32 R4, R10, c[0x0][0x370], R4 ;  /* 0x0000dc000a047a25 */ /* 0x000fe200078e0004 */
[----:B------:R-:W-:-:S03]  /*15c0*/  IADD3.X R0, R29, R16, RZ, P4, !PT ;  /* 0x000000101d007210 */ /* 0x000fc600027fe4ff */
[----:B------:R-:W-:Y:S01]  /*15d0*/  IMAD.IADD R5, R5, 0x1, R2 ;  /* 0x0000000105057824 */ /* 0x000fe200078e0202 */
[----:B-1----:R-:W-:Y:S01]  /*15e0*/  SHF.R.S32.HI R35, RZ, 0x1f, R35 ;  /* 0x0000001fff237819 */ /* 0x002fe20000011423 */
[----:B------:R-:W-:Y:S01]  /*15f0*/  IMAD R0, R0, c[0x0][0x190], RZ ;  /* 0x0000640000007a24 */ /* 0x000fe200078e02ff */
[----:B------:R-:W-:Y:S01]  /*1600*/  IADD3 R2, -R194, R19, R233 ;  /* 0x00000013c2027210 */ /* 0x000fe20007ffe1e9 */
[----:B------:R-:W-:Y:S01]  /*1610*/  IMAD.MOV.U32 R215, RZ, RZ, R8 ;  /* 0x000000ffffd77224 */ /* 0x000fe200078e0008 */
[----:B---3--:R-:W-:Y:S01]  /*1620*/  LEA.HI R35, R35, R36, RZ, 0x5 ;  /* 0x0000002423237211 */ /* 0x008fe200078f28ff */
[----:B------:R-:W-:Y:S01]  /*1630*/  IMAD R12, R6, c[0x0][0x194], R0 ;  /* 0x00006500060c7a24 */ /* 0x000fe200078e0200 */
[----:B------:R-:W-:Y:S01]  /*1640*/  IADD3 R2, R2, -c[0x0][0x2e8], RZ ;  /* 0x8000ba0002027a10 */ /* 0x000fe20007ffe0ff */
[----:B------:R-:W-:Y:S01]  /*1650*/  IMAD R11, R32, c[0x0][0x378], RZ ;  /* 0x0000de00200b7a24 */ /* 0x000fe200078e02ff */
[----:B------:R-:W-:Y:S01]  /*1660*/  SHF.R.S32.HI R35, RZ, 0x5, R35 ;  /* 0x00000005ff237819 */ /* 0x000fe20000011423 */
[----:B------:R-:W-:Y:S01]  /*1670*/  IMAD.WIDE.U32 R4, R34, c[0x0][0x378], R4 ;  /* 0x0000de0022047a25 */ /* 0x000fe200078e0004 */
[----:B------:R-:W-:-:S02]  /*1680*/  IADD3 R8, P3, P1, R21, R7, R18 ;  /* 0x0000000715087210 */ /* 0x000fc4000797e012 */
[----:B------:R-:W-:Y:S01]  /*1690*/  SHF.R.S32.HI R10, RZ, 0x1f, R2 ;  /* 0x0000001fff0a7819 */ /* 0x000fe20000011402 */
[----:B------:R-:W-:Y:S01]  /*16a0*/  IMAD.WIDE.U32 R6, R6, c[0x0][0x190], R206 ;  /* 0x0000640006067a25 */ /* 0x000fe200078e00ce */
[----:B------:R-:W-:Y:S02]  /*16b0*/  IADD3.X R9, R17, R9, R15, P3, P1 ;  /* 0x0000000911097210 */ /* 0x000fe40001fe240f */
[----:B------:R-:W-:Y:S01]  /*16c0*/  LEA.HI R10, R10, R2, RZ, 0x6 ;  /* 0x000000020a0a7211 */ /* 0x000fe200078f30ff */
[----:B------:R-:W-:Y:S01]  /*16d0*/  IMAD R11, R34, c[0x0][0x37c], R11 ;  /* 0x0000df00220b7a24 */ /* 0x000fe200078e020b */
[----:B------:R-:W-:Y:S01]  /*16e0*/  IADD3 R6, P3, R26, R6, RZ ;  /* 0x000000061a067210 */ /* 0x000fe20007f7e0ff */
[----:B------:R-:W-:Y:S02]  /*16f0*/  IMAD R2, R32, c[0x0][0x1a8], RZ ;  /* 0x00006a0020027a24 */ /* 0x000fe400078e02ff */
[----:B------:R-:W-:Y:S01]  /*1700*/  IMAD.IADD R5, R5, 0x1, R11 ;  /* 0x0000000105057824 */ /* 0x000fe200078e020b */
[----:B------:R-:W-:Y:S01]  /*1710*/  IADD3.X R7, R23, R7, R12, P3, !PT ;  /* 0x0000000717077210 */ /* 0x000fe20001ffe40c */
[----:B------:R-:W-:-:S02]  /*1720*/  IMAD R2, R34, c[0x0][0x1ac], R2 ;  /* 0x00006b0022027a24 */ /* 0x000fc400078e0202 */
[----:B------:R-:W-:-:S04]  /*1730*/  IMAD.WIDE.U32 R4, R218, c[0x0][0x370], R4 ;  /* 0x0000dc00da047a25 */ /* 0x000fc800078e0004 */
[----:B------:R-:W-:Y:S01]  /*1740*/  IMAD.WIDE.U32 R6, R34, c[0x0][0x1a8], R6 ;  /* 0x00006a0022067a25 */ /* 0x000fe200078e0006 */
[----:B------:R-:W-:-:S03]  /*1750*/  LEA R184, P3, R4, c[0x0][0x330], 0x1 ;  /* 0x0000cc0004b87a11 */ /* 0x000fc600078608ff */
[----:B------:R-:W-:Y:S01]  /*1760*/  IMAD.IADD R2, R7, 0x1, R2 ;  /* 0x0000000107027824 */ /* 0x000fe200078e0202 */
[----:B------:R-:W-:-:S04]  /*1770*/  LEA R186, P4, R6, c[0x0][0x160], 0x1 ;  /* 0x0000580006ba7a11 */ /* 0x000fc800078808ff */
[----:B------:R-:W-:Y:S01]  /*1780*/  LEA.HI.X R187, R6, c[0x0][0x164], R2, 0x1, P4 ;  /* 0x0000590006bb7a11 */ /* 0x000fe200020f0c02 */
[----:B--2---:R-:W-:-:S05]  /*1790*/  IMAD R0, R35, R245, R37 ;  /* 0x000000f523007224 */ /* 0x004fca00078e0225 */
[----:B------:R-:W-:-:S04]  /*17a0*/  IADD3 R8, P1, R0, R8, RZ ;  /* 0x0000000800087210 */ /* 0x000fc80007f3e0ff */
[----:B------:R-:W-:Y:S01]  /*17b0*/  LEA.HI.X.SX32 R191, R0, R9, 0x1, P1 ;  /* 0x0000000900bf7211 */ /* 0x000fe200008f0eff */
[----:B------:R-:W-:Y:S01]  /*17c0*/  IMAD R0, R29, c[0x0][0x370], RZ ;  /* 0x0000dc001d007a24 */ /* 0x000fe200078e02ff */
[----:B------:R-:W-:Y:S01]  /*17d0*/  SHF.R.S32.HI R9, RZ, 0x6, R10 ;  /* 0x00000006ff097819 */ /* 0x000fe2000001140a */
[----:B------:R-:W-:Y:S01]  /*17e0*/  IMAD.WIDE R10, R13, R33, c[0x0][0x3c8] ;  /* 0x0000f2000d0a7625 */ /* 0x000fe200078e0221 */
[----:B------:R-:W-:Y:S02]  /*17f0*/  LEA R192, P1, R8, c[0x0][0x350], 0x2 ;  /* 0x0000d40008c07a11 */ /* 0x000fe400078210ff */
[----:B------:R-:W-:Y:S01]  /*1800*/  IMNMX R223, RZ, R9, !PT ;  /* 0x00000009ffdf7217 */ /* 0x000fe20007800200 */
[----:B------:R-:W-:Y:S01]  /*1810*/  IMAD R0, R218, c[0x0][0x374], R0 ;  /* 0x0000dd00da007a24 */ /* 0x000fe200078e0200 */
[----:B------:R-:W-:Y:S01]  /*1820*/  MOV R217, R10 ;  /* 0x0000000a00d97202 */ /* 0x000fe20000000f00 */
[----:B------:R-:W-:Y:S01]  /*1830*/  IMAD.MOV.U32 R216, RZ, RZ, R11 ;  /* 0x000000ffffd87224 */ /* 0x000fe200078e000b */
[----:B------:R-:W-:Y:S01]  /*1840*/  ISETP.GT.AND P5, PT, R182, R223, PT ;  /* 0x000000dfb600720c */ /* 0x000fe20003fa4270 */
[----:B------:R-:W-:Y:S01]  /*1850*/  IMAD.IADD R0, R5, 0x1, R0 ;  /* 0x0000000105007824 */ /* 0x000fe200078e0200 */
[----:B------:R-:W-:-:S02]  /*1860*/  LEA.HI.X R191, R8, c[0x0][0x354], R191, 0x2, P1 ;  /* 0x0000d50008bf7a11 */ /* 0x000fc400008f14bf */
[----:B------:R-:W-:Y:S02]  /*1870*/  IADD3 R182, R182, -0x1, RZ ;  /* 0xffffffffb6b67810 */ /* 0x000fe40007ffe0ff */
[----:B------:R-:W-:-:S07]  /*1880*/  LEA.HI.X R185, R4, c[0x0][0x334], R0, 0x1, P3 ;  /* 0x0000cd0004b97a11 */ /* 0x000fce00018f0c00 */
[----:B------:R-:W-:Y:S05]  /*1890*/  @P5 BRA `(.L_x_6) ;  /* 0x00000a2000005947 */ /* 0x000fea0003800000 */
        /* <DEDUP_REMOVED lines=15> */
.L_x_7:
        /* <DEDUP_REMOVED lines=15> */
.L_x_8:
[----:B------:R-:W-:Y:S01]  /*1a80*/  IMAD R11, R226, -0x80, R194 ;  /* 0xffffff80e20b7824 */ /* 0x000fe200078e02c2 */
[----:B------:R-:W-:Y:S01]  /*1a90*/  ISETP.GE.AND P4, PT, R206, c[0x0][0x220], PT ;  /* 0x00008800ce007a0c */ /* 0x000fe20003f86270 */
[----:B------:R-:W-:Y:S01]  /*1aa0*/  IMAD R0, R20, c[0x0][0x3a0], RZ ;  /* 0x0000e80014007a24 */ /* 0x000fe200078e02ff */
[----:B------:R-:W-:Y:S01]  /*1ab0*/  BSSY B0, `(.L_x_9) ;  /* 0x0000014000007945 */ /* 0x000fe20003800000 */
[----:B------:R-:W-:Y:S01]  /*1ac0*/  IMAD.WIDE.U32 R4, R233, c[0x0][0x3a0], R206 ;  /* 0x0000e800e9047a25 */ /* 0x000fe200078e00ce */
[----:B------:R-:W-:-:S03]  /*1ad0*/  ISETP.GE.OR P3, PT, R218, R11, P4 ;  /* 0x0000000bda00720c */ /* 0x000fc60002766670 */
[----:B------:R-:W-:Y:S01]  /*1ae0*/  IMAD R0, R233, c[0x0][0x3a4], R0 ;  /* 0x0000e900e9007a24 */ /* 0x000fe200078e0200 */
[----:B------:R-:W-:-:S04]  /*1af0*/  IADD3 R4, P0, R2, R4, RZ ;  /* 0x0000000402047210 */ /* 0x000fc80007f1e0ff */
[----:B------:R-:W-:Y:S01]  /*1b00*/  IADD3.X R5, R6, R5, R0, P0, !PT ;  /* 0x0000000506057210 */ /* 0x000fe200007fe400 */
[----:B------:R-:W-:-:S04]  /*1b10*/  IMAD R0, R32, c[0x0][0x3b8], RZ ;  /* 0x0000ee0020007a24 */ /* 0x000fc800078e02ff */
[C---:B------:R-:W-:Y:S02]  /*1b20*/  IMAD R0, R34.reuse, c[0x0][0x3bc], R0 ;  /* 0x0000ef0022007a24 */ /* 0x040fe400078e0200 */
[----:B------:R-:W-:-:S05]  /*1b30*/  IMAD.WIDE.U32 R4, R34, c[0x0][0x3b8], R4 ;  /* 0x0000ee0022047a25 */ /* 0x000fca00078e0004 */
[----:B------:R-:W-:Y:S01]  /*1b40*/  IADD3 R10, R5, R0, RZ ;  /* 0x00000000050a7210 */ /* 0x000fe20007ffe0ff */
[----:B------:R-:W-:Y:S05]  /*1b50*/  @P3 BRA `(.L_x_10) ;  /* 0x0000009000003947 */ /* 0x000fea0003800000 */
[----:B------:R-:W-:Y:S01]  /*1b60*/  MOV R6, R4 ;  /* 0x0000000400067202 */ /* 0x000fe20000000f00 */
[----:B------:R-:W-:Y:S01]  /*1b70*/  IMAD R0, R29, c[0x0][0x3a0], RZ ;  /* 0x0000e8001d007a24 */ /* 0x000fe200078e02ff */
[----:B------:R-:W-:-:S03]  /*1b80*/  MOV R7, R10 ;  /* 0x0000000a00077202 */ /* 0x000fc60000000f00 */
[C---:B------:R-:W-:Y:S02]  /*1b90*/  IMAD R0, R218.reuse, c[0x0][0x3a4], R0 ;  /* 0x0000e900da007a24 */ /* 0x040fe400078e0200 */
[----:B------:R-:W-:-:S05]  /*1ba0*/  IMAD.WIDE.U32 R6, R218, c[0x0][0x3a0], R6 ;  /* 0x0000e800da067a25 */ /* 0x000fca00078e0006 */
[----:B------:R-:W-:Y:S02]  /*1bb0*/  IADD3 R0, R7, R0, RZ ;  /* 0x0000000007007210 */ /* 0x000fe40007ffe0ff */
[----:B------:R-:W-:-:S04]  /*1bc0*/  LEA R8, P0, R6, c[0x0][0x340], 0x1 ;  /* 0x0000d00006087a11 */ /* 0x000fc800078008ff */
[----:B------:R-:W-:-:S05]  /*1bd0*/  LEA.HI.X R9, R6, c[0x0][0x344], R0, 0x1, P0 ;  /* 0x0000d10006097a11 */ /* 0x000fca00000f0c00 */
[----:B------:R1:W-:Y:S04]  /*1be0*/  STG.E.128 [R8.64], RZ ;  /* 0x000000ff08007986 */ /* 0x0003e8000c101d06 */
.L_x_10:
[----:B------:R-:W-:Y:S05]  /*1bf0*/  BSYNC B0 ;  /* 0x0000000000007941 */ /* 0x000fea0003800000 */
.L_x_9:
[----:B------:R-:W-:Y:S01]  /*1c00*/  IADD3 R0, R218, 0x20, RZ ;  /* 0x00000020da007810 */ /* 0x000fe20007ffe0ff */
[----:B------:R-:W-:Y:S03]  /*1c10*/  BSSY B0, `(.L_x_11) ;  /* 0x000000e000007945 */ /* 0x000fe60003800000 */
[----:B------:R-:W-:-:S13]  /*1c20*/  ISETP.GE.OR P2, PT, R0, R11, P4 ;  /* 0x0000000b0000720c */ /* 0x000fda0002746670 */
[----:B------:R-:W-:Y:S05]  /*1c30*/  @P2 BRA `(.L_x_12) ;  /* 0x000000b000002947 */ /* 0x000fea0003800000 */
[----:B------:R-:W-:Y:S01]  /*1c40*/  IADD3 R0, P0, R218, 0x20, RZ ;  /* 0x00000020da007810 */ /* 0x000fe20007f1e0ff */
[----:B------:R-:W-:Y:S01]  /*1c50*/  IMAD.MOV.U32 R6, RZ, RZ, R4 ;  /* 0x000000ffff067224 */ /* 0x000fe200078e0004 */
[----:B------:R-:W-:-:S03]  /*1c60*/  MOV R7, R10 ;  /* 0x0000000a00077202 */ /* 0x000fc60000000f00 */
[----:B------:R-:W-:Y:S02]  /*1c70*/  IMAD.X R2, RZ, RZ, R29, P0 ;  /* 0x000000ffff027224 */ /* 0x000fe400000e061d */
[----:B------:R-:W-:-:S04]  /*1c80*/  IMAD.WIDE.U32 R6, R0, c[0x0][0x3a0], R6 ;  /* 0x0000e80000067a25 */ /* 0x000fc800078e0006 */
[----:B------:R-:W-:Y:S01]  /*1c90*/  IMAD R2, R2, c[0x0][0x3a0], RZ ;  /* 0x0000e80002027a24 */ /* 0x000fe200078e02ff */
[----:B-1----:R-:W-:-:S03]  /*1ca0*/  LEA R8, P0, R6, c[0x0][0x340], 0x1 ;  /* 0x0000d00006087a11 */ /* 0x002fc600078008ff */
[----:B------:R-:W-:-:S05]  /*1cb0*/  IMAD R0, R0, c[0x0][0x3a4], R2 ;  /* 0x0000e90000007a24 */ /* 0x000fca00078e0202 */
[----:B------:R-:W-:-:S04]  /*1cc0*/  IADD3 R0, R7, R0, RZ ;  /* 0x0000000007007210 */ /* 0x000fc80007ffe0ff */
[----:B------:R-:W-:-:S05]  /*1cd0*/  LEA.HI.X R9, R6, c[0x0][0x344], R0, 0x1, P0 ;  /* 0x0000d10006097a11 */ /* 0x000fca00000f0c00 */
[----:B------:R1:W-:Y:S02]  /*1ce0*/  STG.E.128 [R8.64], RZ ;  /* 0x000000ff08007986 */ /* 0x0003e4000c101d06 */
.L_x_12:
[----:B------:R-:W-:Y:S05]  /*1cf0*/  BSYNC B0 ;  /* 0x0000000000007941 */ /* 0x000fea0003800000 */
.L_x_11:
        /* <DEDUP_REMOVED lines=15> */
.L_x_14:
[----:B------:R-:W-:Y:S05]  /*1df0*/  BSYNC B0 ;  /* 0x0000000000007941 */ /* 0x000fea0003800000 */
.L_x_13:
[----:B------:R-:W-:Y:S01]  /*1e00*/  IADD3 R0, R218, 0x60, RZ ;  /* 0x00000060da007810 */ /* 0x000fe20007ffe0ff */
[----:B------:R-:W-:Y:S03]  /*1e10*/  BSSY B0, `(.L_x_15) ;  /* 0x000000d000007945 */ /* 0x000fe60003800000 */
[----:B------:R-:W-:-:S13]  /*1e20*/  ISETP.GE.OR P0, PT, R0, R11, P4 ;  /* 0x0000000b0000720c */ /* 0x000fda0002706670 */
[----:B------:R-:W-:Y:S05]  /*1e30*/  @P0 BRA `(.L_x_16) ;  /* 0x000000a000000947 */ /* 0x000fea0003800000 */
[----:B------:R-:W-:Y:S02]  /*1e40*/  IADD3 R0, P4, R218, 0x60, RZ ;  /* 0x00000060da007810 */ /* 0x000fe40007f9e0ff */
[----:B------:R-:W-:Y:S02]  /*1e50*/  MOV R5, R10 ;  /* 0x0000000a00057202 */ /* 0x000fe40000000f00 */
[----:B------:R-:W-:-:S03]  /*1e60*/  IADD3.X R2, RZ, R29, RZ, P4, !PT ;  /* 0x0000001dff027210 */ /* 0x000fc600027fe4ff */
[----:B------:R-:W-:-:S04]  /*1e70*/  IMAD.WIDE.U32 R6, R0, c[0x0][0x3a0], R4 ;  /* 0x0000e80000067a25 */ /* 0x000fc800078e0004 */
[----:B------:R-:W-:Y:S01]  /*1e80*/  IMAD R2, R2, c[0x0][0x3a0], RZ ;  /* 0x0000e80002027a24 */ /* 0x000fe200078e02ff */
[----:B------:R-:W-:-:S03]  /*1e90*/  LEA R4, P4, R6, c[0x0][0x340], 0x1 ;  /* 0x0000d00006047a11 */ /* 0x000fc600078808ff */
[----:B------:R-:W-:-:S05]  /*1ea0*/  IMAD R0, R0, c[0x0][0x3a4], R2 ;  /* 0x0000e90000007a24 */ /* 0x000fca00078e0202 */
[----:B------:R-:W-:-:S04]  /*1eb0*/  IADD3 R0, R7, R0, RZ ;  /* 0x0000000007007210 */ /* 0x000fc80007ffe0ff */
[----:B------:R-:W-:-:S05]  /*1ec0*/  LEA.HI.X R5, R6, c[0x0][0x344], R0, 0x1, P4 ;  /* 0x0000d10006057a11 */ /* 0x000fca00020f0c00 */
[----:B------:R2:W-:Y:S02]  /*1ed0*/  STG.E.128 [R4.64], RZ ;  /* 0x000000ff04007986 */ /* 0x0005e4000c101d06 */
.L_x_16:
[----:B------:R-:W-:Y:S05]  /*1ee0*/  BSYNC B0 ;  /* 0x0000000000007941 */ /* 0x000fea0003800000 */
.L_x_15:
[C---:B--2---:R-:W-:Y:S01]  /*1ef0*/  IMAD.WIDE.U32 R4, R233.reuse, c[0x0][0x3a8], R206 ;  /* 0x0000ea00e9047a25 */ /* 0x044fe200078e00ce */
[----:B------:R-:W-:Y:S03]  /*1f00*/  BSSY B0, `(.L_x_17) ;  /* 0x0000013000007945 */ /* 0x000fe60003800000 */
[----:B------:R-:W-:Y:S01]  /*1f10*/  IMAD R0, R20, c[0x0][0x3a8], RZ ;  /* 0x0000ea0014007a24 */ /* 0x000fe200078e02ff */
[----:B------:R-:W-:Y:S01]  /*1f20*/  IADD3 R4, P4, R12, R4, RZ ;  /* 0x000000040c047210 */ /* 0x000fe20007f9e0ff */
[----:B------:R-:W-:Y:S02]  /*1f30*/  IMAD R2, R32, c[0x0][0x3c0], RZ ;  /* 0x0000f00020027a24 */ /* 0x000fe400078e02ff */
[----:B------:R-:W-:-:S05]  /*1f40*/  IMAD R0, R233, c[0x0][0x3ac], R0 ;  /* 0x0000eb00e9007a24 */ /* 0x000fca00078e0200 */
[----:B------:R-:W-:Y:S01]  /*1f50*/  IADD3.X R5, R13, R5, R0, P4, !PT ;  /* 0x000000050d057210 */ /* 0x000fe200027fe400 */
[----:B------:R-:W-:-:S04]  /*1f60*/  IMAD R0, R34, c[0x0][0x3c4], R2 ;  /* 0x0000f10022007a24 */ /* 0x000fc800078e0202 */
        /* <DEDUP_REMOVED lines=9> */
[----:B-1----:R-:W-:-:S04]  /*2000*/  LEA R8, P3, R6, c[0x0][0x348], 0x1 ;  /* 0x0000d20006087a11 */ /* 0x002fc800078608ff */
[----:B------:R-:W-:-:S05]  /*2010*/  LEA.HI.X R9, R6, c[0x0][0x34c], R0, 0x1, P3 ;  /* 0x0000d30006097a11 */ /* 0x000fca00018f0c00 */
[----:B------:R1:W-:Y:S04]  /*2020*/  STG.E.128 [R8.64], RZ ;  /* 0x000000ff08007986 */ /* 0x0003e8000c101d06 */
.L_x_18:
[----:B------:R-:W-:Y:S05]  /*2030*/  BSYNC B0 ;  /* 0x0000000000007941 */ /* 0x000fea0003800000 */
.L_x_17:
[----:B------:R-:W-:Y:S01]  /*2040*/  BSSY B0, `(.L_x_19) ;  /* 0x000000d000007945 */ /* 0x000fe20003800000 */
        /* <DEDUP_REMOVED lines=12> */
.L_x_20:
[----:B------:R-:W-:Y:S05]  /*2110*/  BSYNC B0 ;  /* 0x0000000000007941 */ /* 0x000fea0003800000 */
.L_x_19:
        /* <DEDUP_REMOVED lines=13> */
.L_x_22:
[----:B------:R-:W-:Y:S05]  /*21f0*/  BSYNC B0 ;  /* 0x0000000000007941 */ /* 0x000fea0003800000 */
.L_x_21:
        /* <DEDUP_REMOVED lines=10> */
[----:B------:R2:W-:Y:S01]  /*22a0*/  STG.E.128 [R4.64], RZ ;  /* 0x000000ff04007986 */ /* 0x0005e2000c101d06 */
[----:B------:R-:W-:Y:S05]  /*22b0*/  BRA `(.L_x_23) ;  /* 0x0000535000007947 */ /* 0x000fea0003800000 */
.L_x_6:
[----:B------:R-:W-:Y:S01]  /*22c0*/  @P2 BAR.SYNC.DEFER_BLOCKING 0x0 ;  /* 0x0000000000002b1d */ /* 0x000fe20000010000 */
[----:B------:R-:W-:Y:S01]  /*22d0*/  IMAD R11, R226, -0x80, R194 ;  /* 0xffffff80e20b7824 */ /* 0x000fe200078e02c2 */
[----:B------:R-:W-:Y:S01]  /*22e0*/  LEA.HI R2, R182, R182, RZ, 0x1 ;  /* 0x000000b6b6027211 */ /* 0x000fe200078f08ff */
[----:B------:R-:W-:-:S03]  /*22f0*/  IMAD.WIDE.U32 R4, R233, c[0x0][0x1a0], R206 ;  /* 0x00006800e9047a25 */ /* 0x000fc600078e00ce */
[----:B------:R-:W-:Y:S01]  /*2300*/  ISETP.GE.AND P3, PT, R218, R11, PT ;  /* 0x0000000bda00720c */ /* 0x000fe20003f66270 */
[----:B------:R-:W-:Y:S01]  /*2310*/  IMAD R0, R20, c[0x0][0x1a0], RZ ;  /* 0x0000680014007a24 */ /* 0x000fe200078e02ff */
[----:B------:R-:W-:Y:S01]  /*2320*/  IADD3 R4, P0, R22, R4, RZ ;  /* 0x0000000416047210 */ /* 0x000fe20007f1e0ff */
[----:B------:R-:W-:Y:S01]  /*2330*/  BSSY B0, `(.L_x_24) ;  /* 0x000001c000007945 */ /* 0x000fe20003800000 */
[----:B------:R-:W-:Y:S01]  /*2340*/  LOP3.LUT R2, R2, 0xfffffffe, RZ, 0xc0, !PT ;  /* 0xfffffffe02027812 */ /* 0x000fe200078ec0ff */
[----:B------:R-:W-:Y:S01]  /*2350*/  IMAD R0, R233, c[0x0][0x1a4], R0 ;  /* 0x00006900e9007a24 */ /* 0x000fe200078e0200 */
[----:B------:R-:W-:Y:S02]  /*2360*/  P2R R12, PR, RZ, 0x8 ;  /* 0x00000008ff0c7803 */ /* 0x000fe40000000000 */
[----:B------:R-:W-:Y:S02]  /*2370*/  IADD3 R2, R182, -R2, RZ ;  /* 0x80000002b6027210 */ /* 0x000fe40007ffe0ff */
[----:B------:R-:W-:Y:S01]  /*2380*/  IADD3.X R5, R24, R5, R0, P0, !PT ;  /* 0x0000000518057210 */ /* 0x000fe200007fe400 */
[----:B------:R-:W-:Y:S01]  /*2390*/  IMAD R0, R25, c[0x0][0x1b8], RZ ;  /* 0x00006e0019007a24 */ /* 0x000fe200078e02ff */
[----:B------:R-:W-:-:S03]  /*23a0*/  ISETP.NE.AND P1, PT, R2, 0x1, PT ;  /* 0x000000010200780c */ /* 0x000fc60003f25270 */
[C---:B------:R-:W-:Y:S02]  /*23b0*/  IMAD R0, R14.reuse, c[0x0][0x1bc], R0 ;  /* 0x00006f000e007a24 */ /* 0x040fe400078e0200 */
[----:B------:R-:W-:Y:S01]  /*23c0*/  IMAD.WIDE.U32 R4, R14, c[0x0][0x1b8], R4 ;  /* 0x00006e000e047a25 */ /* 0x000fe200078e0004 */
[----:B------:R1:W-:Y:S04]  /*23d0*/  @P3 STS.128 [R193+0xa000], RZ ;  /* 0x00a000ffc1003388 */ /* 0x0003e80000000c00 */
[----:B------:R-:W-:Y:S01]  /*23e0*/  IADD3 R10, R5, R0, RZ ;  /* 0x00000000050a7210 */ /* 0x000fe20007ffe0ff */
[----:B------:R-:W-:Y:S05]  /*23f0*/  @P3 BRA `(.L_x_25) ;  /* 0x000000f000003947 */ /* 0x000fea0003800000 */
[----:B------:R-:W-:-:S13]  /*2400*/  ISETP.GE.AND P0, PT, R206, c[0x0][0x220], PT ;  /* 0x00008800ce007a0c */ /* 0x000fda0003f06270 */
[----:B------:R2:W-:Y:S01]  /*2410*/  @P0 STS.128 [R193+0xa000], RZ ;  /* 0x00a000ffc1000388 */ /* 0x0005e20000000c00 */
        /* <DEDUP_REMOVED lines=9> */
[----:B------:R-:W-:Y:S01]  /*24b0*/  @!PT LDS RZ, [RZ] ;  /* 0x00000000fffff984 */ /* 0x000fe20000000800 */
[----:B------:R-:W-:Y:S01]  /*24c0*/  @!PT LDS RZ, [RZ] ;  /* 0x00000000fffff984 */ /* 0x000fe20000000800 */
[----:B------:R-:W-:Y:S01]  /*24d0*/  @!PT LDS RZ, [RZ] ;  /* 0x00000000fffff984 */ /* 0x000fe20000000800 */
[----:B------:R3:W-:Y:S04]  /*24e0*/  LDGSTS.E.BYPASS.LTC128B.128 [R193+0xa000], [R8.64] ;  /* 0x0a00000008c17fae */ /* 0x0007e8000b901d46 */
.L_x_25:
[----:B------:R-:W-:Y:S05]  /*24f0*/  BSYNC B0 ;  /* 0x0000000000007941 */ /* 0x000fea0003800000 */
.L_x_24:
[----:B------:R-:W-:Y:S01]  /*2500*/  IADD3 R13, R218, 0x20, RZ ;  /* 0x00000020da0d7810 */ /* 0x000fe20007ffe0ff */
[----:B------:R-:W-:Y:S03]  /*2510*/  BSSY B0, `(.L_x_26) ;  /* 0x0000015000007945 */ /* 0x000fe60003800000 */
[----:B------:R-:W-:-:S13]  /*2520*/  ISETP.GE.AND P6, PT, R13, R11, PT ;  /* 0x0000000b0d00720c */ /* 0x000fda0003fc6270 */
[----:B------:R4:W-:Y:S01]  /*2530*/  @P6 STS.128 [R193+0xb000], RZ ;  /* 0x00b000ffc1006388 */ /* 0x0009e20000000c00 */
[----:B------:R-:W-:Y:S05]  /*2540*/  @P6 BRA `(.L_x_27) ;  /* 0x0000011000006947 */ /* 0x000fea0003800000 */
[----:B------:R-:W-:-:S13]  /*2550*/  ISETP.GE.AND P0, PT, R206, c[0x0][0x220], PT ;  /* 0x00008800ce007a0c */ /* 0x000fda0003f06270 */
[----:B------:R1:W-:Y:S01]  /*2560*/  @P0 STS.128 [R193+0xb000], RZ ;  /* 0x00b000ffc1000388 */ /* 0x0003e20000000c00 */
[----:B------:R-:W-:Y:S05]  /*2570*/  @P0 BRA `(.L_x_27) ;  /* 0x000000e000000947 */ /* 0x000fea0003800000 */
[----:B------:R-:W-:Y:S01]  /*2580*/  IADD3 R0, P0, R218, 0x20, RZ ;  /* 0x00000020da007810 */ /* 0x000fe20007f1e0ff */
[----:B------:R-:W-:Y:S01]  /*2590*/  IMAD.MOV.U32 R6, RZ, RZ, R4 ;  /* 0x000000ffff067224 */ /* 0x000fe200078e0004 */
[----:B------:R-:W-:-:S03]  /*25a0*/  MOV R7, R10 ;  /* 0x0000000a00077202 */ /* 0x000fc60000000f00 */
[----:B------:R-:W-:Y:S02]  /*25b0*/  IMAD.X R2, RZ, RZ, R29, P0 ;  /* 0x000000ffff027224 */ /* 0x000fe400000e061d */
[----:B------:R-:W-:-:S04]  /*25c0*/  IMAD.WIDE.U32 R6, R0, c[0x0][0x1a0], R6 ;  /* 0x0000680000067a25 */ /* 0x000fc800078e0006 */
[----:B------:R-:W-:Y:S01]  /*25d0*/  IMAD R2, R2, c[0x0][0x1a0], RZ ;  /* 0x0000680002027a24 */ /* 0x000fe200078e02ff */
[----:B---3--:R-:W-:-:S03]  /*25e0*/  LEA R8, P0, R6, c[0x0][0x170], 0x1 ;  /* 0x00005c0006087a11 */ /* 0x008fc600078008ff */
[----:B------:R-:W-:-:S05]  /*25f0*/  IMAD R0, R0, c[0x0][0x1a4], R2 ;  /* 0x0000690000007a24 */ /* 0x000fca00078e0202 */
[----:B------:R-:W-:-:S04]  /*2600*/  IADD3 R0, R7, R0, RZ ;  /* 0x0000000007007210 */ /* 0x000fc80007ffe0ff */
[----:B------:R-:W-:-:S05]  /*2610*/  LEA.HI.X R9, R6, c[0x0][0x174], R0, 0x1, P0 ;  /* 0x00005d0006097a11 */ /* 0x000fca00000f0c00 */
[----:B------:R-:W-:Y:S01]  /*2620*/  @!PT LDS RZ, [RZ] ;  /* 0x00000000fffff984 */ /* 0x000fe20000000800 */
[----:B------:R-:W-:Y:S01]  /*2630*/  @!PT LDS RZ, [RZ] ;  /* 0x00000000fffff984 */ /* 0x000fe20000000800 */
[----:B------:R-:W-:Y:S01]  /*2640*/  @!PT LDS RZ, [RZ] ;  /* 0x00000000fffff984 */ /* 0x000fe20000000800 */
[----:B------:R3:W-:Y:S02]  /*2650*/  LDGSTS.E.BYPASS.LTC128B.128 [R193+0xb000], [R8.64] ;  /* 0x0b00000008c17fae */ /* 0x0007e4000b901d46 */
.L_x_27:
[----:B------:R-:W-:Y:S05]  /*2660*/  BSYNC B0 ;  /* 0x0000000000007941 */ /* 0x000fea0003800000 */
.L_x_26:
        /* <DEDUP_REMOVED lines=22> */
.L_x_29:
[----:B------:R-:W-:Y:S05]  /*27d0*/  BSYNC B0 ;  /* 0x0000000000007941 */ /* 0x000fea0003800000 */
.L_x_28:
        /* <DEDUP_REMOVED lines=17> */
[----:B------:R-:W-:Y:S01]  /*28f0*/  @!PT LDS RZ, [RZ] ;  /* 0x00000000fffff984 */ /* 0x000fe20000000800 */
[----:B------:R-:W-:Y:S01]  /*2900*/  @!PT LDS RZ, [RZ] ;  /* 0x00000000fffff984 */ /* 0x000fe20000000800 */
[----:B------:R-:W-:Y:S01]  /*2910*/  @!PT LDS RZ, [RZ] ;  /* 0x00000000fffff984 */ /* 0x000fe20000000800 */
[----:B------:R1:W-:Y:S02]  /*2920*/  LDGSTS.E.BYPASS.LTC128B.128 [R193+0xd000], [R4.64] ;  /* 0x0d00000004c17fae */ /* 0x0003e4000b901d46 */
.L_x_31:
[----:B------:R-:W-:Y:S05]  /*2930*/  BSYNC B0 ;  /* 0x0000000000007941 */ /* 0x000fea0003800000 */
.L_x_30:
[----:B------:R-:W-:Y:S01]  /*2940*/  IMAD R0, R182, -0x40, R19 ;  /* 0xffffffc0b6007824 */ /* 0x000fe200078e0213 */
[----:B------:R-:W0:Y:S01]  /*2950*/  LDGDEPBAR ;  /* 0x00000000000079af */ /* 0x000e220000000000 */
[----:B------:R-:W-:Y:S03]  /*2960*/  BSSY B0, `(.L_x_32) ;  /* 0x000000b000007945 */ /* 0x000fe60003800000 */
[----:B------:R-:W-:-:S13]  /*2970*/  ISETP.GE.AND P3, PT, R218, R0, PT ;  /* 0x00000000da00720c */ /* 0x000fda0003f66270 */
[----:B------:R1:W-:Y:S01]  /*2980*/  @P3 STS.128 [R193+0x4000], RZ ;  /* 0x004000ffc1003388 */ /* 0x0003e20000000c00 */
[----:B------:R-:W-:Y:S05]  /*2990*/  @P3 BRA `(.L_x_33) ;  /* 0x0000007000003947 */ /* 0x000fea0003800000 */
[----:B------:R-:W-:-:S13]  /*29a0*/  ISETP.GE.AND P0, PT, R206, c[0x0][0x220], PT ;  /* 0x00008800ce007a0c */ /* 0x000fda0003f06270 */
[----:B------:R1:W-:Y:S01]  /*29b0*/  @P0 STS.128 [R193+0x4000], RZ ;  /* 0x004000ffc1000388 */ /* 0x0003e20000000c00 */
[----:B------:R-:W-:Y:S05]  /*29c0*/  @P0 BRA `(.L_x_33) ;  /* 0x0000004000000947 */ /* 0x000fea0003800000 */
[----:B------:R-:W-:Y:S01]  /*29d0*/  @!PT LDS RZ, [RZ] ;  /* 0x00000000fffff984 */ /* 0x000fe20000000800 */
[----:B------:R-:W-:Y:S01]  /*29e0*/  @!PT LDS RZ, [RZ] ;  /* 0x00000000fffff984 */ /* 0x000fe20000000800 */
[----:B------:R-:W-:Y:S01]  /*29f0*/  @!PT LDS RZ, [RZ] ;  /* 0x00000000fffff984 */ /* 0x000fe20000000800 */
[----:B------:R1:W-:Y:S02]  /*2a00*/  LDGSTS.E.BYPASS.LTC128B.128 [R193+0x4000], [R184.64] ;  /* 0x04000000b8c17fae */ /* 0x0003e4000b901d46 */
.L_x_33:
[----:B------:R-:W-:Y:S05]  /*2a10*/  BSYNC B0 ;  /* 0x0000000000007941 */ /* 0x000fea0003800000 */
.L_x_32:
[----:B------:R-:W-:Y:S01]  /*2a20*/  ISETP.GE.AND P2, PT, R13, R0, PT ;  /* 0x000000000d00720c */ /* 0x000fe20003f46270 */
[----:B------:R-:W-:-:S12]  /*2a30*/  BSSY B0, `(.L_x_34) ;  /* 0x000000e000007945 */ /* 0x000fd80003800000 */
[----:B------:R1:W-:Y:S01]  /*2a40*/  @P2 STS.128 [R193+0x5000], RZ ;  /* 0x005000ffc1002388 */ /* 0x0003e20000000c00 */
[----:B------:R-:W-:Y:S05]  /*2a50*/  @P2 BRA `(.L_x_35) ;  /* 0x000000b000002947 */ /* 0x000fea0003800000 */
[----:B------:R-:W-:-:S13]  /*2a60*/  ISETP.GE.AND P0, PT, R206, c[0x0][0x220], PT ;  /* 0x00008800ce007a0c */ /* 0x000fda0003f06270 */
[----:B------:R1:W-:Y:S01]  /*2a70*/  @P0 STS.128 [R193+0x5000], RZ ;  /* 0x005000ffc1000388 */ /* 0x0003e20000000c00 */
[----:B------:R-:W-:Y:S05]  /*2a80*/  @P0 BRA `(.L_x_35) ;  /* 0x0000008000000947 */ /* 0x000fea0003800000 */
[----:B------:R-:W-:Y:S02]  /*2a90*/  IMAD.MOV.U32 R2, RZ, RZ, c[0x0][0x370] ;  /* 0x0000dc00ff027624 */ /* 0x000fe400078e00ff */
[----:B-1----:R-:W-:-:S03]  /*2aa0*/  IMAD.MOV.U32 R5, RZ, RZ, c[0x0][0x374] ;  /* 0x0000dd00ff057624 */ /* 0x002fc600078e00ff */
[----:B------:R-:W-:-:S04]  /*2ab0*/  LEA R4, P0, R2, R184, 0x6 ;  /* 0x000000b802047211 */ /* 0x000fc800078030ff */
[----:B------:R-:W-:-:S05]  /*2ac0*/  LEA.HI.X R5, R2, R185, R5, 0x6, P0 ;  /* 0x000000b902057211 */ /* 0x000fca00000f3405 */
[----:B------:R-:W-:Y:S01]  /*2ad0*/  @!PT LDS RZ, [RZ] ;  /* 0x00000000fffff984 */ /* 0x000fe20000000800 */
[----:B------:R-:W-:Y:S01]  /*2ae0*/  @!PT LDS RZ, [RZ] ;  /* 0x00000000fffff984 */ /* 0x000fe20000000800 */
[----:B------:R-:W-:Y:S01]  /*2af0*/  @!PT LDS RZ, [RZ] ;  /* 0x00000000fffff984 */ /* 0x000fe20000000800 */
[----:B------:R1:W-:Y:S04]  /*2b00*/  LDGSTS.E.BYPASS.LTC128B.128 [R193+0x5000], [R4.64] ;  /* 0x0500000004c17fae */ /* 0x0003e8000b901d46 */
.L_x_35:
[----:B------:R-:W-:Y:S05]  /*2b10*/  BSYNC B0 ;  /* 0x0000000000007941 */ /* 0x000fea0003800000 */
.L_x_34:
[----:B------:R-:W-:Y:S01]  /*2b20*/  IADD3 R2, R252, 0x1000, RZ ;  /* 0x00001000fc027810 */ /* 0x000fe20007ffe0ff */
[----:B------:R-:W-:Y:S03]  /*2b30*/  BSSY B0, `(.L_x_36) ;  /* 0x0000012000007945 */ /* 0x000fe60003800000 */
[----:B------:R-:W-:-:S05]  /*2b40*/  SEL R2, R2, R252, !P1 ;  /* 0x000000fc02027207 */ /* 0x000fca0004800000 */
[----:B------:R-:W-:-:S05]  /*2b50*/  IMAD.SHL.U32 R181, R2, 0x2, RZ ;  /* 0x0000000202b57824 */ /* 0x000fca00078e00ff */
[----:B------:R1:W-:Y:S04]  /*2b60*/  @P3 STS [R181], RZ ;  /* 0x000000ffb5003388 */ /* 0x0003e80000000800 */
[----:B------:R1:W-:Y:S04]  /*2b70*/  @P3 STS [R181+0x4], RZ ;  /* 0x000004ffb5003388 */ /* 0x0003e80000000800 */
[----:B------:R1:W-:Y:S04]  /*2b80*/  @P3 STS [R181+0x8], RZ ;  /* 0x000008ffb5003388 */ /* 0x0003e80000000800 */
[----:B------:R1:W-:Y:S01]  /*2b90*/  @P3 STS [R181+0xc], RZ ;  /* 0x00000cffb5003388 */ /* 0x0003e20000000800 */
[----:B------:R-:W-:Y:S05]  /*2ba0*/  @P3 BRA `(.L_x_37) ;  /* 0x000000a000003947 */ /* 0x000fea0003800000 */
[----:B------:R-:W-:-:S13]  /*2bb0*/  ISETP.GE.AND P0, PT, R206, c[0x0][0x220], PT ;  /* 0x00008800ce007a0c */ /* 0x000fda0003f06270 */
[----:B------:R1:W-:Y:S04]  /*2bc0*/  @P0 STS [R181], RZ ;  /* 0x000000ffb5000388 */ /* 0x0003e80000000800 */
[----:B------:R1:W-:Y:S04]  /*2bd0*/  @P0 STS [R181+0x4], RZ ;  /* 0x000004ffb5000388 */ /* 0x0003e80000000800 */
[----:B------:R1:W-:Y:S04]  /*2be0*/  @P0 STS [R181+0x8], RZ ;  /* 0x000008ffb5000388 */ /* 0x0003e80000000800 */
[----:B------:R1:W-:Y:S01]  /*2bf0*/  @P0 STS [R181+0xc], RZ ;  /* 0x00000cffb5000388 */ /* 0x0003e20000000800 */
[----:B------:R-:W-:Y:S05]  /*2c00*/  @P0 BRA `(.L_x_37) ;  /* 0x0000004000000947 */ /* 0x000fea0003800000 */
[----:B------:R-:W-:Y:S01]  /*2c10*/  @!PT LDS RZ, [RZ] ;  /* 0x00000000fffff984 */ /* 0x000fe20000000800 */
[----:B------:R-:W-:Y:S01]  /*2c20*/  @!PT LDS RZ, [RZ] ;  /* 0x00000000fffff984 */ /* 0x000fe20000000800 */
[----:B------:R-:W-:Y:S01]  /*2c30*/  @!PT LDS RZ, [RZ] ;  /* 0x00000000fffff984 */ /* 0x000fe20000000800 */
[----:B------:R1:W-:Y:S02]  /*2c40*/  LDGSTS.E.BYPASS.LTC128B.128 [R181], [R186.64] ;  /* 0x00000000bab57fae */ /* 0x0003e4000b901d46 */
.L_x_37:
[----:B------:R-:W-:Y:S05]  /*2c50*/  BSYNC B0 ;  /* 0x0000000000007941 */ /* 0x000fea0003800000 */
.L_x_36:
[----:B------:R1:W-:Y:S01]  /*2c60*/  @P2 STS [R181+0x1000], RZ ;  /* 0x001000ffb5002388 */ /* 0x0003e20000000800 */
[----:B------:R-:W-:Y:S03]  /*2c70*/  BSSY B0, `(.L_x_38) ;  /* 0x0000013000007945 */ /* 0x000fe60003800000 */
[----:B------:R1:W-:Y:S04]  /*2c80*/  @P2 STS [R181+0x1004], RZ ;  /* 0x001004ffb5002388 */ /* 0x0003e80000000800 */
[----:B------:R1:W-:Y:S04]  /*2c90*/  @P2 STS [R181+0x1008], RZ ;  /* 0x001008ffb5002388 */ /* 0x0003e80000000800 */
[----:B------:R1:W-:Y:S01]  /*2ca0*/  @P2 STS [R181+0x100c], RZ ;  /* 0x00100cffb5002388 */ /* 0x0003e20000000800 */
[----:B------:R-:W-:Y:S05]  /*2cb0*/  @P2 BRA `(.L_x_39) ;  /* 0x000000e000002947 */ /* 0x000fea0003800000 */
[----:B------:R-:W-:-:S13]  /*2cc0*/  ISETP.GE.AND P0, PT, R206, c[0x0][0x220], PT ;  /* 0x00008800ce007a0c */ /* 0x000fda0003f06270 */
[----:B------:R1:W-:Y:S04]  /*2cd0*/  @P0 STS [R181+0x1000], RZ ;  /* 0x001000ffb5000388 */ /* 0x0003e80000000800 */
[----:B------:R1:W-:Y:S04]  /*2ce0*/  @P0 STS [R181+0x1004], RZ ;  /* 0x001004ffb5000388 */ /* 0x0003e80000000800 */
[----:B------:R1:W-:Y:S04]  /*2cf0*/  @P0 STS [R181+0x1008], RZ ;  /* 0x001008ffb5000388 */ /* 0x0003e80000000800 */
[----:B------:R1:W-:Y:S01]  /*2d00*/  @P0 STS [R181+0x100c], RZ ;  /* 0x00100cffb5000388 */ /* 0x0003e20000000800 */
        /* <DEDUP_REMOVED lines=9> */
.L_x_39:
[----:B------:R-:W-:Y:S05]  /*2da0*/  BSYNC B0 ;  /* 0x0000000000007941 */ /* 0x000fea0003800000 */
.L_x_38:
[C---:B------:R-:W-:Y:S01]  /*2db0*/  IADD3 R2, R240.reuse, 0x28, RZ ;  /* 0x00000028f0027810 */ /* 0x040fe20007ffe0ff */
[----:B-1----:R-:W-:Y:S01]  /*2dc0*/  IMAD.SHL.U32 R5, R240, 0x4, RZ ;  /* 0x00000004f0057824 */ /* 0x002fe200078e00ff */
[----:B------:R-:W-:Y:S01]  /*2dd0*/  SHF.R.S32.HI R10, RZ, 0x1f, R240 ;  /* 0x0000001fff0a7819 */ /* 0x000fe200000114f0 */
[----:B------:R-:W-:Y:S01]  /*2de0*/  IMAD.MOV.U32 R213, RZ, RZ, 0x7f800000 ;  /* 0x7f800000ffd57424 */ /* 0x000fe200078e00ff */
[----:B------:R-:W-:Y:S02]  /*2df0*/  ISETP.GE.AND P2, PT, R2, R0, PT ;  /* 0x000000000200720c */ /* 0x000fe40003f46270 */
[----:B------:R-:W-:Y:S01]  /*2e00*/  SHF.R.S32.HI R4, RZ, 0x1f, R2 ;  /* 0x0000001fff047819 */ /* 0x000fe20000011402 */
[----:B------:R-:W-:Y:S01]  /*2e10*/  IMAD.MOV.U32 R211, RZ, RZ, 0x7f800000 ;  /* 0x7f800000ffd37424 */ /* 0x000fe200078e00ff */
[----:B---3--:R-:W-:Y:S02]  /*2e20*/  SHF.L.U64.HI R8, R240, 0x2, R10 ;  /* 0x00000002f0087819 */ /* 0x008fe4000001020a */
[----:B------:R-:W-:-:S07]  /*2e30*/  ISETP.NE.AND P3, PT, R12, RZ, PT ;  /* 0x000000ff0c00720c */ /* 0x000fce0003f65270 */
[----:B------:R-:W-:-:S04]  /*2e40*/  @!P2 LEA R6, P0, R2, R215, 0x2 ;  /* 0x000000d70206a211 */ /* 0x000fc800078010ff */
[----:B------:R-:W-:Y:S02]  /*2e50*/  @!P2 LEA.HI.X R7, R2, R214, R4, 0x2, P0 ;  /* 0x000000d60207a211 */ /* 0x000fe400000f1404 */
[----:B------:R-:W-:Y:S02]  /*2e60*/  IADD3 R4, P0, R5, R215, RZ ;  /* 0x000000d705047210 */ /* 0x000fe40007f1e0ff */
[----:B------:R-:W-:Y:S01]  /*2e70*/  IADD3 R2, R240, 0x8, RZ ;  /* 0x00000008f0027810 */ /* 0x000fe20007ffe0ff */
[----:B------:R1:W5:Y:S02]  /*2e80*/  @!P2 LDG.E R211, [R6.64] ;  /* 0x0000000606d3a981 */ /* 0x000364000c1e1900 */
[----:B------:R-:W-:Y:S01]  /*2e90*/  IMAD.X R5, R8, 0x1, R214, P0 ;  /* 0x0000000108057824 */ /* 0x000fe200000e06d6 */
[----:B------:R-:W-:Y:S01]  /*2ea0*/  ISETP.GE.AND P0, PT, R240, R0, PT ;  /* 0x00000000f000720c */ /* 0x000fe20003f06270 */
[----:B------:R-:W-:-:S12]  /*2eb0*/  IMAD.MOV.U32 R212, RZ, RZ, 0x7f800000 ;  /* 0x7f800000ffd47424 */ /* 0x000fd800078e00ff */
[----:B------:R3:W5:Y:S01]  /*2ec0*/  @!P0 LDG.E R213, [R4.64] ;  /* 0x0000000604d58981 */ /* 0x000762000c1e1900 */
[----:B------:R-:W-:Y:S02]  /*2ed0*/  ISETP.GE.AND P0, PT, R2, R0, PT ;  /* 0x000000000200720c */ /* 0x000fe40003f06270 */
[----:B------:R-:W-:Y:S01]  /*2ee0*/  IADD3 R2, R240, 0x20, RZ ;  /* 0x00000020f0027810 */ /* 0x000fe20007ffe0ff */
[----:B------:R-:W-:-:S10]  /*2ef0*/  IMAD.MOV.U32 R210, RZ, RZ, 0x7f800000 ;  /* 0x7f800000ffd27424 */ /* 0x000fd400078e00ff */
[----:B------:R3:W5:Y:S01]  /*2f00*/  @!P0 LDG.E R212, [R4.64+0x20] ;  /* 0x0000200604d48981 */ /* 0x000762000c1e1900 */
[----:B------:R-:W-:Y:S01]  /*2f10*/  ISETP.GE.AND P0, PT, R2, R0, PT ;  /* 0x000000000200720c */ /* 0x000fe20003f06270 */
[----:B------:R-:W-:Y:S02]  /*2f20*/  IMAD R0, R20, c[0x0][0x198], RZ ;  /* 0x0000660014007a24 */ /* 0x000fe400078e02ff */
[----:B------:R1:W-:Y:S02]  /*2f30*/  @P3 STS.128 [R193+0x6000], RZ ;  /* 0x006000ffc1003388 */ /* 0x0003e40000000c00 */
[----:B------:R-:W-:-:S08]  /*2f40*/  IMAD R0, R233, c[0x0][0x19c], R0 ;  /* 0x00006700e9007a24 */ /* 0x000fd000078e0200 */
[----:B------:R3:W5:Y:S01]  /*2f50*/  @!P0 LDG.E R210, [R4.64+0x80] ;  /* 0x0000800604d28981 */ /* 0x000762000c1e1900 */
[----:B------:R-:W-:Y:S01]  /*2f60*/  BSSY B0, `(.L_x_40) ;  /* 0x0000018000007945 */ /* 0x000fe20003800000 */
[----:B---3--:R-:W-:-:S05]  /*2f70*/  IMAD.WIDE.U32 R4, R233, c[0x0][0x198], R206 ;  /* 0x00006600e9047a25 */ /* 0x008fca00078e00ce */
[----:B------:R-:W-:-:S04]  /*2f80*/  IADD3 R4, P0, R27, R4, RZ ;  /* 0x000000041b047210 */ /* 0x000fc80007f1e0ff */
[----:B------:R-:W-:Y:S01]  /*2f90*/  IADD3.X R5, R28, R5, R0, P0, !PT ;  /* 0x000000051c057210 */ /* 0x000fe200007fe400 */
[----:B------:R-:W-:-:S04]  /*2fa0*/  IMAD R0, R25, c[0x0][0x1b0], RZ ;  /* 0x00006c0019007a24 */ /* 0x000fc800078e02ff */
[C---:B------:R-:W-:Y:S02]  /*2fb0*/  IMAD R0, R14.reuse, c[0x0][0x1b4], R0 ;  /* 0x00006d000e007a24 */ /* 0x040fe400078e0200 */
[----:B------:R-:W-:-:S04]  /*2fc0*/  IMAD.WIDE.U32 R4, R14, c[0x0][0x1b0], R4 ;  /* 0x00006c000e047a25 */ /* 0x000fc800078e0004 */
[----:B------:R-:W-:Y:S01]  /*2fd0*/  IMAD.IADD R2, R5, 0x1, R0 ;  /* 0x0000000105027824 */ /* 0x000fe200078e0200 */
[----:B------:R-:W-:Y:S05]  /*2fe0*/  @P3 BRA `(.L_x_41) ;  /* 0x000000f000003947 */ /* 0x000fea0003800000 */
[----:B-1----:R-:W-:-:S13]  /*2ff0*/  ISETP.GE.AND P0, PT, R206, c[0x0][0x220], PT ;  /* 0x00008800ce007a0c */ /* 0x002fda0003f06270 */
        /* <DEDUP_REMOVED lines=14> */
.L_x_41:
[----:B-1----:R-:W-:Y:S05]  /*30e0*/  BSYNC B0 ;  /* 0x0000000000007941 */ /* 0x002fea0003800000 */
.L_x_40:
[----:B------:R1:W-:Y:S01]  /*30f0*/  @P6 STS.128 [R193+0x7000], RZ ;  /* 0x007000ffc1006388 */ /* 0x0003e20000000c00 */
[----:B------:R-:W-:Y:S01]  /*3100*/  BSSY B0, `(.L_x_42) ;  /* 0x0000013000007945 */ /* 0x000fe20003800000 */
[----:B------:R-:W-:Y:S05]  /*3110*/  @P6 BRA `(.L_x_43) ;  /* 0x0000011000006947 */ /* 0x000fea0003800000 */
[----:B------:R-:W-:-:S13]  /*3120*/  ISETP.GE.AND P0, PT, R206, c[0x0][0x220], PT ;  /* 0x00008800ce007a0c */ /* 0x000fda0003f06270 */
[----:B------:R1:W-:Y:S01]  /*3130*/  @P0 STS.128 [R193+0x7000], RZ ;  /* 0x007000ffc1000388 */ /* 0x0003e20000000c00 */
[----:B------:R-:W-:Y:S05]  /*3140*/  @P0 BRA `(.L_x_43) ;  /* 0x000000e000000947 */ /* 0x000fea0003800000 */
[----:B------:R-:W-:Y:S02]  /*3150*/  IADD3 R0, P0, R218, 0x20, RZ ;  /* 0x00000020da007810 */ /* 0x000fe40007f1e0ff */
[----:B------:R-:W-:-:S03]  /*3160*/  MOV R7, R2 ;  /* 0x0000000200077202 */ /* 0x000fc60000000f00 */
[----:B------:R-:W-:-:S04]  /*3170*/  IMAD.X R6, RZ, RZ, R29, P0 ;  /* 0x000000ffff067224 */ /* 0x000fc800000e061d */
[----:B---3--:R-:W-:Y:S02]  /*3180*/  IMAD R8, R6, c[0x0][0x198], RZ ;  /* 0x0000660006087a24 */ /* 0x008fe400078e02ff */
[----:B------:R-:W-:-:S04]  /*3190*/  IMAD.MOV.U32 R6, RZ, RZ, R4 ;  /* 0x000000ffff067224 */ /* 0x000fc800078e0004 */
[----:B------:R-:W-:-:S04]  /*31a0*/  IMAD.WIDE.U32 R6, R0, c[0x0][0x198], R6 ;  /* 0x0000660000067a25 */ /* 0x000fc800078e0006 */
[----:B------:R-:W-:Y:S01]  /*31b0*/  IMAD R0, R0, c[0x0][0x19c], R8 ;  /* 0x0000670000007a24 */ /* 0x000fe200078e0208 */
[----:B------:R-:W-:-:S04]  /*31c0*/  LEA R8, P0, R6, c[0x0][0x168], 0x1 ;  /* 0x00005a0006087a11 */ /* 0x000fc800078008ff */
[----:B------:R-:W-:-:S04]  /*31d0*/  IADD3 R0, R7, R0, RZ ;  /* 0x0000000007007210 */ /* 0x000fc80007ffe0ff */
[----:B------:R-:W-:-:S05]  /*31e0*/  LEA.HI.X R9, R6, c[0x0][0x16c], R0, 0x1, P0 ;  /* 0x00005b0006097a11 */ /* 0x000fca00000f0c00 */
[----:B------:R-:W-:Y:S01]  /*31f0*/  @!PT LDS RZ, [RZ] ;  /* 0x00000000fffff984 */ /* 0x000fe20000000800 */
[----:B------:R-:W-:Y:S01]  /*3200*/  @!PT LDS RZ, [RZ] ;  /* 0x00000000fffff984 */ /* 0x000fe20000000800 */
[----:B------:R-:W-:Y:S01]  /*3210*/  @!PT LDS RZ, [RZ] ;  /* 0x00000000fffff984 */ /* 0x000fe20000000800 */
[----:B------:R3:W-:Y:S02]  /*3220*/  LDGSTS.E.BYPASS.LTC128B.128 [R193+0x7000], [R8.64] ;  /* 0x0700000008c17fae */ /* 0x0007e4000b901d46 */
.L_x_43:
[----:B------:R-:W-:Y:S05]  /*3230*/  BSYNC B0 ;  /* 0x0000000000007941 */ /* 0x000fea0003800000 */
.L_x_42:
        /* <DEDUP_REMOVED lines=20> */
.L_x_45:
[----:B------:R-:W-:Y:S05]  /*3380*/  BSYNC B0 ;  /* 0x0000000000007941 */ /* 0x000fea0003800000 */
.L_x_44:
[----:B------:R1:W-:Y:S01]  /*3390*/  @P4 STS.128 [R193+0x9000], RZ ;  /* 0x009000ffc1004388 */ /* 0x0003e20000000c00 */
[----:B------:R-:W-:Y:S01]  /*33a0*/  BSSY B0, `(.L_x_46) ;  /* 0x0000012000007945 */ /* 0x000fe20003800000 */
[----:B------:R-:W-:Y:S05]  /*33b0*/  @P4 BRA `(.L_x_47) ;  /* 0x0000010000004947 */ /* 0x000fea0003800000 */
[----:B------:R-:W-:-:S13]  /*33c0*/  ISETP.GE.AND P0, PT, R206, c[0x0][0x220], PT ;  /* 0x00008800ce007a0c */ /* 0x000fda0003f06270 */
[----:B------:R1:W-:Y:S01]  /*33d0*/  @P0 STS.128 [R193+0x9000], RZ ;  /* 0x009000ffc1000388 */ /* 0x0003e20000000c00 */
[----:B------:R-:W-:Y:S05]  /*33e0*/  @P0 BRA `(.L_x_47) ;  /* 0x000000d000000947 */ /* 0x000fea0003800000 */
[----:B------:R-:W-:-:S04]  /*33f0*/  IADD3 R0, P0, R218, 0x60, RZ ;  /* 0x00000060da007810 */ /* 0x000fc80007f1e0ff */
[----:B------:R-:W-:-:S05]  /*3400*/  IADD3.X R5, RZ, R29, RZ, P0, !PT ;  /* 0x0000001dff057210 */ /* 0x000fca00007fe4ff */
[----:B------:R-:W-:Y:S01]  /*3410*/  IMAD R6, R5, c[0x0][0x198], RZ ;  /* 0x0000660005067a24 */ /* 0x000fe200078e02ff */
[----:B------:R-:W-:-:S05]  /*3420*/  MOV R5, R2 ;  /* 0x0000000200057202 */ /* 0x000fca0000000f00 */
[----:B---3--:R-:W-:-:S04]  /*3430*/  IMAD.WIDE.U32 R8, R0, c[0x0][0x198], R4 ;  /* 0x0000660000087a25 */ /* 0x008fc800078e0004 */
        /* <DEDUP_REMOVED lines=8> */
.L_x_47:
[----:B------:R-:W-:Y:S05]  /*34c0*/  BSYNC B0 ;  /* 0x0000000000007941 */ /* 0x000fea0003800000 */
.L_x_46:
[----:B------:R-:W0:Y:S01]  /*34d0*/  LDGDEPBAR ;  /* 0x00000000000079af */ /* 0x000e220000000000 */
[C---:B------:R-:W-:Y:S01]  /*34e0*/  IMAD.SHL.U32 R239, R245.reuse, 0x10, RZ ;  /* 0x00000010f5ef7824 */ /* 0x040fe200078e00ff */
[C---:B------:R-:W-:Y:S01]  /*34f0*/  SHF.L.U32 R248, R245.reuse, 0x5, RZ ;  /* 0x00000005f5f87819 */ /* 0x040fe200000006ff */
[----:B------:R-:W-:Y:S01]  /*3500*/  IMAD.SHL.U32 R224, R245, 0x8, RZ ;  /* 0x00000008f5e07824 */ /* 0x000fe200078e00ff */
[----:B------:R-:W1:Y:S01]  /*3510*/  S2R R2, SR_TID.X ;  /* 0x0000000000027919 */ /* 0x000e620000002100 */
[----:B------:R-:W-:Y:S01]  /*3520*/  IMAD.MOV.U32 R178, RZ, RZ, 0x20 ;  /* 0x00000020ffb27424 */ /* 0x000fe200078e00ff */
[----:B------:R-:W-:Y:S01]  /*3530*/  IADD3 R234, R239, 0x20, RZ ;  /* 0x00000020efea7810 */ /* 0x000fe20007ffe0ff */
[----:B------:R-:W-:Y:S01]  /*3540*/  IMAD.MOV.U32 R128, RZ, RZ, 0x40 ;  /* 0x00000040ff807424 */ /* 0x000fe200078e00ff */
[----:B------:R-:W-:Y:S01]  /*3550*/  CS2R R94, SRZ ;  /* 0x00000000005e7805 */ /* 0x000fe2000001ff00 */
[----:B------:R-:W-:Y:S01]  /*3560*/  IMAD.SHL.U32 R170, R180, 0x2, RZ ;  /* 0x00000002b4aa7824 */ /* 0x000fe200078e00ff */
[----:B------:R-:W-:Y:S01]  /*3570*/  CS2R R92, SRZ ;  /* 0x00000000005c7805 */ /* 0x000fe2000001ff00 */
[C---:B------:R-:W-:Y:S01]  /*3580*/  IMAD.IADD R232, R224.reuse, 0x1, R234 ;  /* 0x00000001e0e87824 */ /* 0x040fe200078e02ea */
[----:B------:R-:W-:Y:S01]  /*3590*/  CS2R R98, SRZ ;  /* 0x0000000000627805 */ /* 0x000fe2000001ff00 */
[C---:B------:R-:W-:Y:S01]  /*35a0*/  IMAD R249, R245.reuse, 0x18, RZ ;  /* 0x00000018f5f97824 */ /* 0x040fe200078e02ff */
[----:B------:R-:W-:Y:S01]  /*35b0*/  CS2R R96, SRZ ;  /* 0x0000000000607805 */ /* 0x000fe2000001ff00 */
[C---:B------:R-:W-:Y:S01]  /*35c0*/  IMAD.IADD R250, R224.reuse, 0x1, R232 ;  /* 0x00000001e0fa7824 */ /* 0x040fe200078e02e8 */
[----:B------:R-:W-:Y:S01]  /*35d0*/  CS2R R90, SRZ ;  /* 0x00000000005a7805 */ /* 0x000fe2000001ff00 */
[C---:B------:R-:W-:Y:S01]  /*35e0*/  IMAD R247, R245.reuse, 0x28, RZ ;  /* 0x00000028f5f77824 */ /* 0x040fe200078e02ff */
[----:B------:R-:W-:Y:S01]  /*35f0*/  CS2R R88, SRZ ;  /* 0x0000000000587805 */ /* 0x000fe2000001ff00 */
[C---:B------:R-:W-:Y:S01]  /*3600*/  IMAD R246, R245.reuse, 0x30, RZ ;  /* 0x00000030f5f67824 */ /* 0x040fe200078e02ff */
[----:B------:R-:W-:Y:S01]  /*3610*/  IADD3 R220, R224, R250, RZ ;  /* 0x000000fae0dc7210 */ /* 0x000fe20007ffe0ff */
[----:B------:R-:W-:Y:S01]  /*3620*/  IMAD.MOV R222, RZ, RZ, -R222 ;  /* 0x000000ffffde7224 */ /* 0x000fe200078e0ade */
[----:B------:R-:W-:Y:S01]  /*3630*/  CS2R R86, SRZ ;  /* 0x0000000000567805 */ /* 0x000fe2000001ff00 */
[----:B------:R-:W-:Y:S01]  /*3640*/  IMAD R245, R245, 0x38, RZ ;  /* 0x00000038f5f57824 */ /* 0x000fe200078e02ff */
[----:B------:R-:W-:-:S04]  /*3650*/  DEPBAR.LE SB0, 0x1 ;  /* 0x000080400000791a */ /* 0x000fc80000000000 */
[----:B------:R-:W-:Y:S01]  /*3660*/  BAR.SYNC.DEFER_BLOCKING 0x0 ;  /* 0x0000000000007b1d */ /* 0x000fe20000010000 */
[----:B-1----:R-:W-:Y:S01]  /*3670*/  SHF.R.S32.HI R0, RZ, 0x1f, R2 ;  /* 0x0000001fff007819 */ /* 0x002fe20000011402 */
[----:B------:R-:W-:Y:S01]  /*3680*/  IMAD.IADD R219, R224, 0x1, R220 ;  /* 0x00000001e0db7824 */ /* 0x000fe200078e02dc */
[----:B------:R-:W-:Y:S01]  /*3690*/  CS2R R84, SRZ ;  /* 0x0000000000547805 */ /* 0x000fe2000001ff00 */
[----:B------:R-:W-:Y:S01]  /*36a0*/  IMAD.MOV.U32 R195, RZ, RZ, R181 ;  /* 0x000000ffffc37224 */ /* 0x000fe200078e00b5 */
[----:B------:R-:W-:Y:S01]  /*36b0*/  LEA.HI R0, R0, R2, RZ, 0x4 ;  /* 0x0000000200007211 */ /* 0x000fe200078f20ff */
[----:B------:R-:W-:Y:S01]  /*36c0*/  CS2R R78, SRZ ;  /* 0x00000000004e7805 */ /* 0x000fe2000001ff00 */
[----:B------:R-:W-:Y:S01]  /*36d0*/  CS2R R76, SRZ ;  /* 0x00000000004c7805 */ /* 0x000fe2000001ff00 */
[----:B------:R-:W-:Y:S01]  /*36e0*/  CS2R R82, SRZ ;  /* 0x0000000000527805 */ /* 0x000fe2000001ff00 */
[----:B------:R-:W-:Y:S01]  /*36f0*/  LOP3.LUT R0, R0, 0xfffffff0, RZ, 0xc0, !PT ;  /* 0xfffffff000007812 */ /* 0x000fe200078ec0ff */
[----:B------:R-:W-:Y:S01]  /*3700*/  CS2R R80, SRZ ;  /* 0x0000000000507805 */ /* 0x000fe2000001ff00 */
[----:B------:R-:W-:Y:S01]  /*3710*/  CS2R R74, SRZ ;  /* 0x00000000004a7805 */ /* 0x000fe2000001ff00 */
[----:B------:R-:W-:Y:S01]  /*3720*/  CS2R R72, SRZ ;  /* 0x0000000000487805 */ /* 0x000fe2000001ff00 */
[----:B------:R-:W-:Y:S01]  /*3730*/  CS2R R70, SRZ ;  /* 0x0000000000467805 */ /* 0x000fe2000001ff00 */
[----:B------:R-:W-:Y:S01]  /*3740*/  IMAD.IADD R0, R2, 0x1, -R0 ;  /* 0x0000000102007824 */ /* 0x000fe200078e0a00 */
[----:B------:R-:W-:Y:S01]  /*3750*/  CS2R R68, SRZ ;  /* 0x0000000000447805 */ /* 0x000fe2000001ff00 */
[----:B------:R-:W-:Y:S01]  /*3760*/  CS2R R62, SRZ ;  /* 0x00000000003e7805 */ /* 0x000fe2000001ff00 */
[----:B------:R-:W-:Y:S01]  /*3770*/  CS2R R60, SRZ ;  /* 0x00000000003c7805 */ /* 0x000fe2000001ff00 */
[----:B------:R-:W-:Y:S01]  /*3780*/  CS2R R66, SRZ ;  /* 0x0000000000427805 */ /* 0x000fe2000001ff00 */
[----:B------:R-:W-:Y:S01]  /*3790*/  SHF.R.S32.HI R2, RZ, 0x1f, R0 ;  /* 0x0000001fff027819 */ /* 0x000fe20000011400 */
[----:B------:R-:W-:Y:S01]  /*37a0*/  CS2R R64, SRZ ;  /* 0x0000000000407805 */ /* 0x000fe2000001ff00 */
[----:B------:R-:W-:Y:S01]  /*37b0*/  CS2R R58, SRZ ;  /* 0x00000000003a7805 */ /* 0x000fe2000001ff00 */
[----:B------:R-:W-:Y:S01]  /*37c0*/  CS2R R56, SRZ ;  /* 0x0000000000387805 */ /* 0x000fe2000001ff00 */
[----:B------:R-:W-:Y:S01]  /*37d0*/  LEA.HI R2, R2, R0, RZ, 0x3 ;  /* 0x0000000002027211 */ /* 0x000fe200078f18ff */
[----:B------:R1:W2:Y:S01]  /*37e0*/  LDSM.16.M88.4 R136, [R174+0xa000] ;  /* 0x00a00000ae88783b */ /* 0x0002a20000000200 */
[----:B------:R-:W-:Y:S01]  /*37f0*/  CS2R R54, SRZ ;  /* 0x0000000000367805 */ /* 0x000fe2000001ff00 */
[----:B------:R-:W-:Y:S01]  /*3800*/  CS2R R52, SRZ ;  /* 0x0000000000347805 */ /* 0x000fe2000001ff00 */
[----:B------:R-:W-:Y:S01]  /*3810*/  LOP3.LUT R2, R2, 0xfffffff8, RZ, 0xc0, !PT ;  /* 0xfffffff802027812 */ /* 0x000fe200078ec0ff */
[----:B------:R1:W3:Y:S01]  /*3820*/  LDSM.16.M88.4 R140, [R174+0xa800] ;  /* 0x00a80000ae8c783b */ /* 0x0002e20000000200 */
[----:B------:R-:W-:Y:S01]  /*3830*/  CS2R R46, SRZ ;  /* 0x00000000002e7805 */ /* 0x000fe2000001ff00 */
[----:B------:R-:W-:Y:S01]  /*3840*/  CS2R R44, SRZ ;  /* 0x00000000002c7805 */ /* 0x000fe2000001ff00 */
[----:B------:R-:W-:Y:S01]  /*3850*/  CS2R R50, SRZ ;  /* 0x0000000000327805 */ /* 0x000fe2000001ff00 */
[----:B------:R1:W4:Y:S01]  /*3860*/  LDSM.16.M88.4 R144, [R177+0xa000] ;  /* 0x00a00000b190783b */ /* 0x0003220000000200 */
[----:B------:R-:W-:Y:S01]  /*3870*/  IMAD.IADD R0, R0, 0x1, -R2 ;  /* 0x0000000100007824 */ /* 0x000fe200078e0a02 */
[----:B------:R-:W-:Y:S01]  /*3880*/  IADD3 R2, R240, 0x1, RZ ;  /* 0x00000001f0027810 */ /* 0x000fe20007ffe0ff */
[----:B------:R-:W-:Y:S01]  /*3890*/  CS2R R48, SRZ ;  /* 0x0000000000307805 */ /* 0x000fe2000001ff00 */
[----:B------:R1:W1:Y:S01]  /*38a0*/  LDSM.16.M88.4 R148, [R177+0xa800] ;  /* 0x00a80000b194783b */ /* 0x0002620000000200 */
[----:B------:R-:W-:Y:S01]  /*38b0*/  CS2R R42, SRZ ;  /* 0x00000000002a7805 */ /* 0x000fe2000001ff00 */
[C---:B------:R-:W-:Y:S01]  /*38c0*/  LOP3.LUT P0, RZ, R0.reuse, 0x2, RZ, 0xc0, !PT ;  /* 0x0000000200ff7812 */ /* 0x040fe2000780c0ff */
[----:B------:R-:W-:Y:S01]  /*38d0*/  CS2R R40, SRZ ;  /* 0x0000000000287805 */ /* 0x000fe2000001ff00 */
[----:B------:R1:W1:Y:S01]  /*38e0*/  LDSM.16.M88.4 R152, [R175+0xa000] ;  /* 0x00a00000af98783b */ /* 0x0002620000000200 */
[----:B------:R-:W-:Y:S01]  /*38f0*/  LOP3.LUT P2, RZ, R0, 0x4, RZ, 0xc0, !PT ;  /* 0x0000000400ff7812 */ /* 0x000fe2000784c0ff */
[----:B------:R-:W-:Y:S01]  /*3900*/  CS2R R38, SRZ ;  /* 0x0000000000267805 */ /* 0x000fe2000001ff00 */
[----:B------:R-:W-:Y:S01]  /*3910*/  IADD3 R231, R194, R2, -R19 ;  /* 0x00000002c2e77210 */ /* 0x000fe20007ffe813 */
[----:B------:R1:W1:Y:S01]  /*3920*/  LDSM.16.M88.4 R156, [R175+0xa800] ;  /* 0x00a80000af9c783b */ /* 0x0002620000000200 */
[----:B------:R-:W-:Y:S01]  /*3930*/  IADD3 R0, R179, 0x1000, RZ ;  /* 0x00001000b3007810 */ /* 0x000fe20007ffe0ff */
[----:B------:R-:W-:Y:S01]  /*3940*/  CS2R R36, SRZ ;  /* 0x0000000000247805 */ /* 0x000fe2000001ff00 */
[----:B------:R-:W-:Y:S01]  /*3950*/  IADD3 R2, R180, 0x1000, RZ ;  /* 0x00001000b4027810 */ /* 0x000fe20007ffe0ff */
[----:B------:R1:W1:Y:S01]  /*3960*/  LDSM.16.M88.4 R160, [R176+0xa000] ;  /* 0x00a00000b0a0783b */ /* 0x0002620000000200 */
[----:B------:R-:W-:Y:S01]  /*3970*/  IADD3 R19, R19, 0x80, R233 ;  /* 0x0000008013137810 */ /* 0x000fe20007ffe0e9 */
[----:B------:R-:W-:Y:S01]  /*3980*/  IMAD.SHL.U32 R228, R240, 0x4, RZ ;  /* 0x00000004f0e47824 */ /* 0x000fe200078e00ff */
[----:B------:R-:W-:Y:S01]  /*3990*/  SEL R0, R0, R179, !P1 ;  /* 0x000000b300007207 */ /* 0x000fe20004800000 */
[----:B------:R1:W1:Y:S01]  /*39a0*/  LDSM.16.M88.4 R164, [R176+0xa800] ;  /* 0x00a80000b0a4783b */ /* 0x0002620000000200 */
[----:B------:R-:W-:Y:S01]  /*39b0*/  SEL R178, R178, 0xffffffe0, !P0 ;  /* 0xffffffe0b2b27807 */ /* 0x000fe20004000000 */
[----:B------:R-:W-:Y:S01]  /*39c0*/  IMAD.IADD R230, R19, 0x1, -R194 ;  /* 0x0000000113e67824 */ /* 0x000fe200078e0ac2 */
[----:B------:R-:W-:Y:S01]  /*39d0*/  SEL R2, R2, R180, !P1 ;  /* 0x000000b402027207 */ /* 0x000fe20004800000 */
[----:B------:R-:W-:Y:S01]  /*39e0*/  IMAD.SHL.U32 R168, R0, 0x2, RZ ;  /* 0x0000000200a87824 */ /* 0x000fe200078e00ff */
[----:B------:R-:W-:Y:S01]  /*39f0*/  SEL R128, R128, 0xffffffc0, !P2 ;  /* 0xffffffc080807807 */ /* 0x000fe20005000000 */
[----:B------:R-:W-:Y:S01]  /*3a00*/  IMAD.IADD R173, R178, 0x1, R170 ;  /* 0x00000001b2ad7824 */ /* 0x000fe200078e02aa */
[----:B------:R-:W-:Y:S01]  /*3a10*/  SHF.L.U32 R169, R2, 0x1, RZ ;  /* 0x0000000102a97819 */ /* 0x000fe200000006ff */
[----:B------:R-:W-:Y:S01]  /*3a20*/  IMAD.IADD R221, R224, 0x1, R219 ;  /* 0x00000001e0dd7824 */ /* 0x000fe200078e02db */
[----:B------:R-:W-:-:S02]  /*3a30*/  SHF.L.U64.HI R229, R240, 0x2, R10 ;  /* 0x00000002f0e57819 */ /* 0x000fc4000001020a */
[----:B------:R-:W-:Y:S02]  /*3a40*/  IADD3 R227, R233, 0x80, RZ ;  /* 0x00000080e9e37810 */ /* 0x000fe40007ffe0ff */
[----:B--2---:R-:W-:Y:S02]  /*3a50*/  IADD3 R172, R171, R178, RZ ;  /* 0x000000b2abac7210 */ /* 0x004fe40007ffe0ff */
.L_x_50:
[----:B------:R-:W0:Y:S01]  /*3a60*/  LDGDEPBAR ;  /* 0x00000000000079af */ /* 0x000e220000000000 */
[C---:B------:R-:W-:Y:S01]  /*3a70*/  IMAD.IADD R0, R169.reuse, 0x1, R178 ;  /* 0x00000001a9007824 */ /* 0x040fe200078e02b2 */
[----:B------:R-:W-:Y:S01]  /*3a80*/  SHF.L.U32 R2, R182, 0x6, RZ ;  /* 0x00000006b6027819 */ /* 0x000fe200000006ff */
[----:B------:R-:W-:Y:S01]  /*3a90*/  IMAD.IADD R124, R169, 0x1, R128 ;  /* 0x00000001a97c7824 */ /* 0x000fe200078e0280 */
[----:B-----5:R-:W-:Y:S02]  /*3aa0*/  FSETP.NEU.FTZ.AND P0, PT, R213, -INF , PT ;  /* 0xff800000d500780b */ /* 0x020fe40003f1d000 */
[----:B------:R-:W-:Y:S02]  /*3ab0*/  ISETP.GE.AND P3, PT, R2, R230, PT ;  /* 0x000000e60200720c */ /* 0x000fe40003f66270 */
[----:B------:R-:W-:Y:S02]  /*3ac0*/  ISETP.GT.AND P6, PT, R182, R223, PT ;  /* 0x000000dfb600720c */ /* 0x000fe40003fc4270 */
[-C--:B------:R-:W-:Y:S11]  /*3ad0*/  ISETP.LT.AND P3, PT, R227, R194.reuse, P3 ;  /* 0x000000c2e300720c */ /* 0x080ff60001f61270 */
[----:B------:R-:W-:Y:S02]  /*3ae0*/  @!UPT UIADD3 URZ, URZ, URZ, URZ ;  /* 0x0000003f3f3ff290 */ /* 0x000fe4000fffe03f */
[----:B------:R-:W-:Y:S01]  /*3af0*/  @!P3 IMAD.IADD R2, R231, 0x1, R2 ;  /* 0x00000001e702b824 */ /* 0x000fe200078e0202 */
[----:B------:R-:W-:Y:S04]  /*3b00*/  DEPBAR.LE SB0, 0x0 ;  /* 0x000080000000791a */ /* 0x000fe80000000000 */
[----:B------:R-:W-:Y:S08]  /*3b10*/  BAR.SYNC.DEFER_BLOCKING 0x0 ;  /* 0x0000000000007b1d */ /* 0x000ff00000010000 */
[----:B------:R-:W-:Y:S08]  /*3b20*/  LDSM.16.M88.4 R32, [R169] ;  /* 0x00000000a920783b */ /* 0x000ff00000000200 */
[----:B------:R-:W2:Y:S08]  /*3b30*/  LDSM.16.M88.4 R16, [R174+0x6000] ;  /* 0x00600000ae10783b */ /* 0x000eb00000000200 */
[----:B------:R-:W4:Y:S08]  /*3b40*/  LDSM.16.M88.4 R28, [R169+0x1000] ;  /* 0x00100000a91c783b */ /* 0x000f300000000200 */
[----:B------:R-:W3:Y:S08]  /*3b50*/  LDSM.16.M88.4 R100, [R174+0x6800] ;  /* 0x00680000ae64783b */ /* 0x000ef00000000200 */
[----:B------:R-:W-:Y:S08]  /*3b60*/  LDSM.16.M88.4 R104, [R0] ;  /* 0x000000000068783b */ /* 0x000ff00000000200 */
[----:B------:R-:W1:Y:S01]  /*3b70*/  LDSM.16.M88.4 R108, [R177+0x6000] ;  /* 0x00600000b16c783b */ /* 0x000e620000000200 */
[-C--:B--23--:R-:W-:Y:S07]  /*3b80*/  HMMA.16816.F32.BF16 R4, R32, R16.reuse, RZ ;  /* 0x000000102004723c */ /* 0x08cfee00000418ff */
[----:B------:R2:W3:Y:S01]  /*3b90*/  LDSM.16.M88.4 R112, [R0+0x1000] ;  /* 0x001000000070783b */ /* 0x0004e20000000200 */
[C---:B----4-:R-:W-:Y:S07]  /*3ba0*/  HMMA.16816.F32.BF16 R8, R28.reuse, R16, RZ ;  /* 0x000000101c08723c */ /* 0x050fee00000418ff */
[----:B------:R-:W4:Y:S01]  /*3bb0*/  LDSM.16.M88.4 R116, [R177+0x6800] ;  /* 0x00680000b174783b */ /* 0x000f220000000200 */
[-C--:B------:R-:W-:Y:S07]  /*3bc0*/  HMMA.16816.F32.BF16 R12, R28, R18.reuse, RZ ;  /* 0x000000121c0c723c */ /* 0x080fee00000418ff */
[----:B------:R-:W-:Y:S01]  /*3bd0*/  LDSM.16.M88.4 R120, [R175+0x6000] ;  /* 0x00600000af78783b */ /* 0x000fe20000000200 */
[C---:B------:R-:W-:Y:S07]  /*3be0*/  HMMA.16816.F32.BF16 R16, R32.reuse, R18, RZ ;  /* 0x000000122010723c */ /* 0x040fee00000418ff */
[----:B------:R-:W-:Y:S01]  /*3bf0*/  LDSM.16.M88.4 R132, [R176+0x6000] ;  /* 0x00600000b084783b */ /* 0x000fe20000000200 */
[----:B--2---:R-:W-:Y:S01]  /*3c00*/  IMAD.IADD R0, R0, 0x1, R128 ;  /* 0x0000000100007824 */ /* 0x004fe200078e0280 */
[-C--:B------:R-:W-:Y:S06]  /*3c10*/  HMMA.16816.F32.BF16 R20, R32, R100.reuse, RZ ;  /* 0x000000642014723c */ /* 0x080fec00000418ff */
[----:B------:R-:W-:Y:S02]  /*3c20*/  LDSM.16.M88.4 R128, [R0] ;  /* 0x000000000080783b */ /* 0x000fe40000000200 */
[C---:B------:R-:W-:Y:S08]  /*3c30*/  HMMA.16816.F32.BF16 R24, R28.reuse, R100, RZ ;  /* 0x000000641c18723c */ /* 0x040ff000000418ff */
[-C--:B------:R-:W-:Y:S08]  /*3c40*/  HMMA.16816.F32.BF16 R28, R28, R102.reuse, RZ ;  /* 0x000000661c1c723c */ /* 0x080ff000000418ff */
[----:B------:R-:W-:Y:S01]  /*3c50*/  HMMA.16816.F32.BF16 R32, R32, R102, RZ ;  /* 0x000000662020723c */ /* 0x000fe200000418ff */
[----:B------:R-:W2:Y:S07]  /*3c60*/  LDSM.16.M88.4 R100, [R124] ;  /* 0x000000007c64783b */ /* 0x000eae0000000200 */
[-C--:B-1----:R-:W-:Y:S01]  /*3c70*/  HMMA.16816.F32.BF16 R4, R104, R108.reuse, R4 ;  /* 0x0000006c6804723c */ /* 0x082fe20000041804 */
[----:B------:R-:W1:Y:S07]  /*3c80*/  LDSM.16.M88.4 R124, [R124+0x1000] ;  /* 0x001000007c7c783b */ /* 0x000e6e0000000200 */
[C---:B---3--:R-:W-:Y:S08]  /*3c90*/  HMMA.16816.F32.BF16 R8, R112.reuse, R108, R8 ;  /* 0x0000006c7008723c */ /* 0x048ff00000041808 */
[-C--:B------:R-:W-:Y:S08]  /*3ca0*/  HMMA.16816.F32.BF16 R12, R112, R110.reuse, R12 ;  /* 0x0000006e700c723c */ /* 0x080ff0000004180c */
[C---:B------:R-:W-:Y:S01]  /*3cb0*/  HMMA.16816.F32.BF16 R16, R104.reuse, R110, R16 ;  /* 0x0000006e6810723c */ /* 0x040fe20000041810 */
[----:B------:R-:W3:Y:S07]  /*3cc0*/  LDSM.16.M88.4 R108, [R175+0x6800] ;  /* 0x00680000af6c783b */ /* 0x000eee0000000200 */
[-C--:B----4-:R-:W-:Y:S08]  /*3cd0*/  HMMA.16816.F32.BF16 R20, R104, R116.reuse, R20 ;  /* 0x000000746814723c */ /* 0x090ff00000041814 */
[C---:B------:R-:W-:Y:S08]  /*3ce0*/  HMMA.16816.F32.BF16 R24, R112.reuse, R116, R24 ;  /* 0x000000747018723c */ /* 0x040ff00000041818 */
[-C--:B------:R-:W-:Y:S08]  /*3cf0*/  HMMA.16816.F32.BF16 R28, R112, R118.reuse, R28 ;  /* 0x00000076701c723c */ /* 0x080ff0000004181c */
[----:B------:R-:W-:Y:S07]  /*3d00*/  HMMA.16816.F32.BF16 R32, R104, R118, R32 ;  /* 0x000000766820723c */ /* 0x000fee0000041820 */
[----:B------:R-:W-:Y:S01]  /*3d10*/  FMUL.FTZ R106, R213, 1.4426950216293334961 ;  /* 0x3fb8aa3bd56a7820 */ /* 0x000fe20000410000 */
[-C--:B--2---:R-:W-:Y:S05]  /*3d20*/  HMMA.16816.F32.BF16 R4, R100, R120.reuse, R4 ;  /* 0x000000786404723c */ /* 0x084fea0000041804 */
[----:B------:R-:W-:Y:S01]  /*3d30*/  FSEL R106, R106, RZ, P0 ;  /* 0x000000ff6a6a7208 */ /* 0x000fe20000000000 */
[----:B------:R-:W-:Y:S02]  /*3d40*/  FMUL.FTZ R105, R212, 1.4426950216293334961 ;  /* 0x3fb8aa3bd4697820 */ /* 0x000fe40000410000 */
[C---:B-1----:R-:W-:Y:S04]  /*3d50*/  HMMA.16816.F32.BF16 R8, R124.reuse, R120, R8 ;  /* 0x000000787c08723c */ /* 0x042fe80000041808 */
[----:B------:R-:W-:Y:S04]  /*3d60*/  FMUL.FTZ R104, R210, 1.4426950216293334961 ;  /* 0x3fb8aa3bd2687820 */ /* 0x000fe80000410000 */
[-C--:B------:R-:W-:Y:S08]  /*3d70*/  HMMA.16816.F32.BF16 R12, R124, R122.reuse, R12 ;  /* 0x0000007a7c0c723c */ /* 0x080ff0000004180c */
[C---:B------:R-:W-:Y:S08]  /*3d80*/  HMMA.16816.F32.BF16 R16, R100.reuse, R122, R16 ;  /* 0x0000007a6410723c */ /* 0x040ff00000041810 */
[-C--:B---3--:R-:W-:Y:S08]  /*3d90*/  HMMA.16816.F32.BF16 R20, R100, R108.reuse, R20 ;  /* 0x0000006c6414723c */ /* 0x088ff00000041814 */
[C---:B------:R-:W-:Y:S07]  /*3da0*/  HMMA.16816.F32.BF16 R24, R124.reuse, R108, R24 ;  /* 0x0000006c7c18723c */ /* 0x040fee0000041818 */
[C---:B------:R-:W-:Y:S01]  /*3db0*/  @!P3 IADD3 R109, R2.reuse, 0x28, RZ ;  /* 0x00000028026db810 */ /* 0x040fe20007ffe0ff */
[-C--:B------:R-:W-:Y:S04]  /*3dc0*/  HMMA.16816.F32.BF16 R28, R124, R110.reuse, R28 ;  /* 0x0000006e7c1c723c */ /* 0x080fe8000004181c */
[-C--:B------:R-:W-:Y:S02]  /*3dd0*/  @!P3 IMNMX R109, R109, R194.reuse, PT ;  /* 0x000000c26d6db217 */ /* 0x080fe40003800200 */
[----:B------:R-:W-:Y:S02]  /*3de0*/  @!P3 IADD3 R108, R2, 0x20, RZ ;  /* 0x00000020026cb810 */ /* 0x000fe40007ffe0ff */
[----:B------:R-:W-:Y:S01]  /*3df0*/  HMMA.16816.F32.BF16 R32, R100, R110, R32 ;  /* 0x0000006e6420723c */ /* 0x000fe20000041820 */
[----:B------:R1:W2:Y:S03]  /*3e00*/  LDSM.16.M88.4 R100, [R0+0x1000] ;  /* 0x001000000064783b */ /* 0x0002a60000000200 */
[-C--:B------:R-:W-:Y:S03]  /*3e10*/  @!P3 IMNMX R108, R108, R194.reuse, PT ;  /* 0x000000c26c6cb217 */ /* 0x080fe60003800200 */
[CC--:B------:R-:W-:Y:S01]  /*3e20*/  @!P3 IMNMX R111, R2.reuse, R194.reuse, PT ;  /* 0x000000c2026fb217 */ /* 0x0c0fe20003800200 */
[-C--:B------:R-:W-:Y:S05]  /*3e30*/  HMMA.16816.F32.BF16 R4, R128, R132.reuse, R4 ;  /* 0x000000848004723c */ /* 0x080fea0000041804 */
[----:B------:R-:W-:Y:S01]  /*3e40*/  @!P3 IADD3 R110, R2, 0x8, RZ ;  /* 0x00000008026eb810 */ /* 0x000fe20007ffe0ff */
[----:B------:R-:W-:Y:S03]  /*3e50*/  FMUL.FTZ R2, R211, 1.4426950216293334961 ;  /* 0x3fb8aa3bd3027820 */ /* 0x000fe60000410000 */
[----:B------:R-:W-:Y:S03]  /*3e60*/  @!P3 IMNMX R110, R110, R194, PT ;  /* 0x000000c26e6eb217 */ /* 0x000fe60003800200 */
[----:B-1----:R-:W-:Y:S05]  /*3e70*/  @!P3 IMAD R0, R226, 0x80, R237 ;  /* 0x00000080e200b824 */ /* 0x002fea00078e02ed */
[C---:B------:R-:W-:Y:S02]  /*3e80*/  @!P3 IADD3 R107, R0.reuse, 0x1, RZ ;  /* 0x00000001006bb810 */ /* 0x040fe40007ffe0ff */
[-C--:B------:R-:W-:Y:S02]  /*3e90*/  @!P3 ISETP.GE.AND P1, PT, R0, R111.reuse, PT ;  /* 0x0000006f0000b20c */ /* 0x080fe40003f26270 */
[----:B------:R-:W-:Y:S03]  /*3ea0*/  @!P3 ISETP.GE.AND P0, PT, R107, R111, PT ;  /* 0x0000006f6b00b20c */ /* 0x000fe60003f06270 */
[----:B------:R-:W-:Y:S02]  /*3eb0*/  @!P3 FSEL R4, R4, -INF , !P1 ;  /* 0xff8000000404b808 */ /* 0x000fe40004800000 */
[----:B------:R-:W-:Y:S02]  /*3ec0*/  @!P3 FSEL R5, R5, -INF , !P0 ;  /* 0xff8000000505b808 */ /* 0x000fe40004000000 */
[----:B------:R-:W-:Y:S01]  /*3ed0*/  FSETP.NEU.FTZ.AND P0, PT, R212, -INF , PT ;  /* 0xff800000d400780b */ /* 0x000fe20003f1d000 */
[--C-:B------:R-:W-:Y:S01]  /*3ee0*/  FFMA.FTZ R4, R4, c[0x0][0x23c], -R106.reuse ;  /* 0x00008f0004047a23 */ /* 0x100fe2000001086a */
[-C--:B------:R-:W-:Y:S01]  /*3ef0*/  @!P3 ISETP.GE.AND P1, PT, R0, R110.reuse, PT ;  /* 0x0000006e0000b20c */ /* 0x080fe20003f26270 */
[C---:B--2---:R-:W-:Y:S02]  /*3f00*/  HMMA.16816.F32.BF16 R8, R100.reuse, R132, R8 ;  /* 0x000000846408723c */ /* 0x044fe40000041808 */
[----:B------:R-:W-:Y:S02]  /*3f10*/  MUFU.EX2 R112, R4 ;  /* 0x0000000400707308 */ /* 0x000fe40000000800 */
[----:B------:R-:W-:Y:S01]  /*3f20*/  FSEL R105, R105, RZ, P0 ;  /* 0x000000ff69697208 */ /* 0x000fe20000000000 */
[----:B------:R-:W-:Y:S01]  /*3f30*/  FFMA.FTZ R5, R5, c[0x0][0x23c], -R106 ;  /* 0x00008f0005057a23 */ /* 0x000fe2000001086a */
[----:B------:R-:W-:Y:S02]  /*3f40*/  @!P3 ISETP.GE.AND P0, PT, R107, R110, PT ;  /* 0x0000006e6b00b20c */ /* 0x000fe40003f06270 */
[----:B------:R-:W-:Y:S01]  /*3f50*/  @!P3 FSEL R6, R6, -INF , !P1 ;  /* 0xff8000000606b808 */ /* 0x000fe20004800000 */
[-C--:B------:R-:W-:Y:S03]  /*3f60*/  HMMA.16816.F32.BF16 R12, R100, R134.reuse, R12 ;  /* 0x00000086640c723c */ /* 0x080fe6000004180c */
[----:B------:R-:W-:Y:S01]  /*3f70*/  MUFU.EX2 R133, R5 ;  /* 0x0000000500857308 */ /* 0x000fe20000000800 */
[----:B------:R-:W-:Y:S01]  /*3f80*/  @!P3 FSEL R7, R7, -INF , !P0 ;  /* 0xff8000000707b808 */ /* 0x000fe20004000000 */
[--C-:B------:R-:W-:Y:S01]  /*3f90*/  FFMA.FTZ R6, R6, c[0x0][0x23c], -R105.reuse ;  /* 0x00008f0006067a23 */ /* 0x100fe20000010869 */
[-C--:B------:R-:W-:Y:S02]  /*3fa0*/  @!P3 ISETP.GE.AND P1, PT, R0, R108.reuse, PT ;  /* 0x0000006c0000b20c */ /* 0x080fe40003f26270 */
[----:B------:R-:W-:Y:S01]  /*3fb0*/  FSETP.NEU.FTZ.AND P0, PT, R210, -INF , PT ;  /* 0xff800000d200780b */ /* 0x000fe20003f1d000 */
[--C-:B------:R-:W-:Y:S01]  /*3fc0*/  FFMA.FTZ R7, R7, c[0x0][0x23c], -R105.reuse ;  /* 0x00008f0007077a23 */ /* 0x100fe20000010869 */
[C---:B------:R-:W-:Y:S03]  /*3fd0*/  HMMA.16816.F32.BF16 R16, R128.reuse, R134, R16 ;  /* 0x000000868010723c */ /* 0x040fe60000041810 */
[----:B------:R-:W-:Y:S01]  /*3fe0*/  MUFU.EX2 R132, R6 ;  /* 0x0000000600847308 */ /* 0x000fe20000000800 */
[----:B------:R-:W-:Y:S02]  /*3ff0*/  FSEL R104, R104, RZ, P0 ;  /* 0x000000ff68687208 */ /* 0x000fe40000000000 */
[-C--:B------:R-:W-:Y:S02]  /*4000*/  @!P3 ISETP.GE.AND P0, PT, R107, R108.reuse, PT ;  /* 0x0000006c6b00b20c */ /* 0x080fe40003f06270 */
[----:B------:R-:W-:Y:S02]  /*4010*/  @!P3 FSEL R8, R8, -INF , !P1 ;  /* 0xff8000000808b808 */ /* 0x000fe40004800000 */
[-C--:B------:R-:W-:Y:S02]  /*4020*/  @!P3 ISETP.GE.AND P1, PT, R0, R109.reuse, PT ;  /* 0x0000006d0000b20c */ /* 0x080fe40003f26270 */
[----:B------:R-:W-:Y:S01]  /*4030*/  @!P3 FSEL R9, R9, -INF , !P0 ;  /* 0xff8000000909b808 */ /* 0x000fe20004000000 */
[----:B------:R1:W2:Y:S01]  /*4040*/  MUFU.EX2 R201, R7 ;  /* 0x0000000700c97308 */ /* 0x0002a20000000800 */
[--C-:B------:R-:W-:Y:S01]  /*4050*/  FFMA.FTZ R8, R8, c[0x0][0x23c], -R104.reuse ;  /* 0x00008f0008087a23 */ /* 0x100fe20000010868 */
[----:B------:R-:W-:Y:S02]  /*4060*/  FSETP.NEU.FTZ.AND P0, PT, R211, -INF , PT ;  /* 0xff800000d300780b */ /* 0x000fe40003f1d000 */
[----:B------:R-:W-:Y:S01]  /*4070*/  FFMA.FTZ R9, R9, c[0x0][0x23c], -R104 ;  /* 0x00008f0009097a23 */ /* 0x000fe20000010868 */
[----:B------:R-:W-:Y:S02]  /*4080*/  @!P3 FSEL R10, R10, -INF , !P1 ;  /* 0xff8000000a0ab808 */ /* 0x000fe40004800000 */
[----:B------:R-:W-:Y:S02]  /*4090*/  FSEL R2, R2, RZ, P0 ;  /* 0x000000ff02027208 */ /* 0x000fe40000000000 */
[-C--:B------:R-:W-:Y:S01]  /*40a0*/  @!P3 ISETP.GE.AND P0, PT, R107, R109.reuse, PT ;  /* 0x0000006d6b00b20c */ /* 0x080fe20003f06270 */
[----:B------:R3:W-:Y:S02]  /*40b0*/  MUFU.EX2 R205, R8 ;  /* 0x0000000800cd7308 */ /* 0x0007e40000000800 */
[--C-:B------:R-:W-:Y:S01]  /*40c0*/  FFMA.FTZ R10, R10, c[0x0][0x23c], -R2.reuse ;  /* 0x00008f000a0a7a23 */ /* 0x100fe20000010802 */
[----:B------:R-:W-:Y:S05]  /*40d0*/  @!P3 FSEL R11, R11, -INF , !P0 ;  /* 0xff8000000b0bb808 */ /* 0x000fea0004000000 */
[----:B------:R-:W-:Y:S02]  /*40e0*/  FFMA.FTZ R11, R11, c[0x0][0x23c], -R2 ;  /* 0x00008f000b0b7a23 */ /* 0x000fe40000010802 */
[----:B------:R4:W2:Y:S01]  /*40f0*/  MUFU.EX2 R204, R9 ;  /* 0x0000000900cc7308 */ /* 0x0008a20000000800 */
[----:B-1----:R-:W1:Y:S09]  /*4100*/  LDSM.16.M88.4 R4, [R176+0x6800] ;  /* 0x00680000b004783b */ /* 0x002e720000000200 */
[----:B------:R-:W-:Y:S01]  /*4110*/  MUFU.EX2 R209, R10 ;  /* 0x0000000a00d17308 */ /* 0x000fe20000000800 */
[----:B---3--:R-:W-:Y:S04]  /*4120*/  @!P3 IADD3 R8, R0, 0x8, RZ ;  /* 0x000000080008b810 */ /* 0x008fe80007ffe0ff */
[-C--:B------:R-:W-:Y:S05]  /*4130*/  @!P3 ISETP.GE.AND P0, PT, R8, R108.reuse, PT ;  /* 0x0000006c0800b20c */ /* 0x080fea0003f06270 */
[----:B------:R-:W-:Y:S01]  /*4140*/  MUFU.EX2 R208, R11 ;  /* 0x0000000b00d07308 */ /* 0x000fe20000000800 */
[----:B------:R-:W-:Y:S02]  /*4150*/  @!P3 FSEL R12, R12, -INF , !P0 ;  /* 0xff8000000c0cb808 */ /* 0x000fe40004000000 */
[----:B----4-:R-:W-:Y:S03]  /*4160*/  @!P3 IADD3 R9, R0, 0x9, RZ ;  /* 0x000000090009b810 */ /* 0x010fe60007ffe0ff */
[--C-:B------:R-:W-:Y:S01]  /*4170*/  FFMA.FTZ R12, R12, c[0x0][0x23c], -R104.reuse ;  /* 0x00008f000c0c7a23 */ /* 0x100fe20000010868 */
[----:B------:R-:W-:Y:S03]  /*4180*/  @!P3 ISETP.GE.AND P0, PT, R9, R108, PT ;  /* 0x0000006c0900b20c */ /* 0x000fe60003f06270 */
[----:B------:R-:W-:Y:S01]  /*4190*/  MUFU.EX2 R200, R12 ;  /* 0x0000000c00c87308 */ /* 0x000fe20000000800 */
[----:B------:R-:W-:Y:S02]  /*41a0*/  @!P3 FSEL R13, R13, -INF , !P0 ;  /* 0xff8000000d0db808 */ /* 0x000fe40004000000 */
[-C--:B------:R-:W-:Y:S03]  /*41b0*/  @!P3 ISETP.GE.AND P0, PT, R8, R109.reuse, PT ;  /* 0x0000006d0800b20c */ /* 0x080fe60003f06270 */
[----:B------:R-:W-:Y:S01]  /*41c0*/  FFMA.FTZ R13, R13, c[0x0][0x23c], -R104 ;  /* 0x00008f000d0d7a23 */ /* 0x000fe20000010868 */
[----:B------:R-:W-:Y:S02]  /*41d0*/  @!P3 FSEL R14, R14, -INF , !P0 ;  /* 0xff8000000e0eb808 */ /* 0x000fe40004000000 */
[----:B------:R-:W-:Y:S01]  /*41e0*/  @!P3 ISETP.GE.AND P0, PT, R9, R109, PT ;  /* 0x0000006d0900b20c */ /* 0x000fe20003f06270 */
[----:B------:R-:W3:Y:S02]  /*41f0*/  MUFU.EX2 R199, R13 ;  /* 0x0000000d00c77308 */ /* 0x000ee40000000800 */
[--C-:B------:R-:W-:Y:S01]  /*4200*/  FFMA.FTZ R14, R14, c[0x0][0x23c], -R2.reuse ;  /* 0x00008f000e0e7a23 */ /* 0x100fe20000010802 */
[-C--:B-1----:R-:W-:Y:S03]  /*4210*/  HMMA.16816.F32.BF16 R20, R128, R4.reuse, R20 ;  /* 0x000000048014723c */ /* 0x082fe60000041814 */
[----:B------:R-:W-:Y:S02]  /*4220*/  @!P3 FSEL R15, R15, -INF , !P0 ;  /* 0xff8000000f0fb808 */ /* 0x000fe40004000000 */
[-C--:B------:R-:W-:Y:S02]  /*4230*/  @!P3 ISETP.GE.AND P0, PT, R8, R111.reuse, PT ;  /* 0x0000006f0800b20c */ /* 0x080fe40003f06270 */
[----:B------:R-:W-:Y:S01]  /*4240*/  MUFU.EX2 R203, R14 ;  /* 0x0000000e00cb7308 */ /* 0x000fe20000000800 */
[C---:B------:R-:W-:Y:S04]  /*4250*/  HMMA.16816.F32.BF16 R24, R100.reuse, R4, R24 ;  /* 0x000000046418723c */ /* 0x040fe80000041818 */
[----:B------:R-:W-:Y:S01]  /*4260*/  @!P3 FSEL R16, R16, -INF , !P0 ;  /* 0xff8000001010b808 */ /* 0x000fe20004000000 */
[----:B------:R-:W-:Y:S01]  /*4270*/  FFMA.FTZ R15, R15, c[0x0][0x23c], -R2 ;  /* 0x00008f000f0f7a23 */ /* 0x000fe20000010802 */
[-C--:B------:R-:W-:Y:S02]  /*4280*/  @!P3 ISETP.GE.AND P0, PT, R9, R111.reuse, PT ;  /* 0x0000006f0900b20c */ /* 0x080fe40003f06270 */
[-C--:B------:R-:W-:Y:S01]  /*4290*/  HMMA.16816.F32.BF16 R28, R100, R6.reuse, R28 ;  /* 0x00000006641c723c */ /* 0x080fe2000004181c */
[----:B------:R-:W-:Y:S03]  /*42a0*/  MUFU.EX2 R202, R15 ;  /* 0x0000000f00ca7308 */ /* 0x000fe60000000800 */
[----:B------:R-:W-:Y:S01]  /*42b0*/  @!P3 FSEL R17, R17, -INF , !P0 ;  /* 0xff8000001111b808 */ /* 0x000fe20004000000 */
[--C-:B------:R-:W-:Y:S01]  /*42c0*/  FFMA.FTZ R16, R16, c[0x0][0x23c], -R106.reuse ;  /* 0x00008f0010107a23 */ /* 0x100fe2000001086a */
[-C--:B------:R-:W-:Y:S02]  /*42d0*/  @!P3 ISETP.GE.AND P0, PT, R8, R110.reuse, PT ;  /* 0x0000006e0800b20c */ /* 0x080fe40003f06270 */
[----:B------:R-:W-:Y:S03]  /*42e0*/  HMMA.16816.F32.BF16 R32, R128, R6, R32 ;  /* 0x000000068020723c */ /* 0x000fe60000041820 */
[----:B------:R-:W-:Y:S01]  /*42f0*/  MUFU.EX2 R127, R16 ;  /* 0x00000010007f7308 */ /* 0x000fe20000000800 */
[----:B------:R-:W-:Y:S01]  /*4300*/  @!P3 IADD3 R8, R0, 0x10, RZ ;  /* 0x000000100008b810 */ /* 0x000fe20007ffe0ff */
[--C-:B------:R-:W-:Y:S01]  /*4310*/  FFMA.FTZ R17, R17, c[0x0][0x23c], -R106.reuse ;  /* 0x00008f0011117a23 */ /* 0x100fe2000001086a */
[----:B------:R-:W-:Y:S02]  /*4320*/  @!P3 FSEL R18, R18, -INF , !P0 ;  /* 0xff8000001212b808 */ /* 0x000fe40004000000 */
[-C--:B------:R-:W-:Y:S04]  /*4330*/  @!P3 ISETP.GE.AND P0, PT, R9, R110.reuse, PT ;  /* 0x0000006e0900b20c */ /* 0x080fe80003f06270 */
[----:B------:R-:W-:Y:S01]  /*4340*/  @!P3 IADD3 R9, R0, 0x11, RZ ;  /* 0x000000110009b810 */ /* 0x000fe20007ffe0ff */
[--C-:B------:R-:W-:Y:S01]  /*4350*/  FFMA.FTZ R18, R18, c[0x0][0x23c], -R105.reuse ;  /* 0x00008f0012127a23 */ /* 0x100fe20000010869 */
[----:B------:R-:W-:Y:S01]  /*4360*/  @!P3 FSEL R19, R19, -INF , !P0 ;  /* 0xff8000001313b808 */ /* 0x000fe20004000000 */
[----:B------:R-:W-:Y:S01]  /*4370*/  MUFU.EX2 R125, R17 ;  /* 0x00000011007d7308 */ /* 0x000fe20000000800 */
[-C--:B------:R-:W-:Y:S02]  /*4380*/  @!P3 ISETP.GE.AND P0, PT, R8, R111.reuse, PT ;  /* 0x0000006f0800b20c */ /* 0x080fe40003f06270 */
[----:B------:R-:W-:Y:S01]  /*4390*/  @!P3 IADD3 R4, R0, 0x18, RZ ;  /* 0x000000180004b810 */ /* 0x000fe20007ffe0ff */
[--C-:B------:R-:W-:Y:S01]  /*43a0*/  FFMA.FTZ R19, R19, c[0x0][0x23c], -R105.reuse ;  /* 0x00008f0013137a23 */ /* 0x100fe20000010869 */
[----:B------:R-:W-:Y:S02]  /*43b0*/  @!P3 FSEL R20, R20, -INF , !P0 ;  /* 0xff8000001414b808 */ /* 0x000fe40004000000 */
[----:B------:R-:W-:Y:S02]  /*43c0*/  @!P3 ISETP.GE.AND P0, PT, R9, R111, PT ;  /* 0x0000006f0900b20c */ /* 0x000fe40003f06270 */
[----:B------:R-:W-:Y:S01]  /*43d0*/  @!P3 IADD3 R0, R0, 0x19, RZ ;  /* 0x000000190000b810 */ /* 0x000fe20007ffe0ff */
[----:B------:R-:W-:Y:S01]  /*43e0*/  MUFU.EX2 R135, R18 ;  /* 0x0000001200877308 */ /* 0x000fe20000000800 */
[----:B------:R-:W-:Y:S01]  /*43f0*/  @!P3 FSEL R21, R21, -INF , !P0 ;  /* 0xff8000001515b808 */ /* 0x000fe20004000000 */
[--C-:B------:R-:W-:Y:S01]  /*4400*/  FFMA.FTZ R20, R20, c[0x0][0x23c], -R106.reuse ;  /* 0x00008f0014147a23 */ /* 0x100fe2000001086a */
[----:B------:R-:W-:Y:S02]  /*4410*/  @!P3 ISETP.GE.AND P0, PT, R8, R110, PT ;  /* 0x0000006e0800b20c */ /* 0x000fe40003f06270 */
[----:B--2---:R-:W-:Y:S01]  /*4420*/  F2FP.BF16.PACK_AB R6, R201, R132 ;  /* 0x00000084c906723e */ /* 0x004fe200000010ff */
[----:B------:R-:W-:Y:S01]  /*4430*/  FFMA.FTZ R21, R21, c[0x0][0x23c], -R106 ;  /* 0x00008f0015157a23 */ /* 0x000fe2000001086a */
[----:B------:R-:W-:Y:S02]  /*4440*/  @!P3 FSEL R22, R22, -INF , !P0 ;  /* 0xff8000001616b808 */ /* 0x000fe40004000000 */
[----:B------:R-:W-:Y:S01]  /*4450*/  @!P3 ISETP.GE.AND P0, PT, R9, R110, PT ;  /* 0x0000006e0900b20c */ /* 0x000fe20003f06270 */
[----:B------:R-:W1:Y:S01]  /*4460*/  MUFU.EX2 R134, R19 ;  /* 0x0000001300867308 */ /* 0x000e620000000800 */
[----:B------:R3:W-:Y:S01]  /*4470*/  STS [R189+0xe400], R6 ;  /* 0x00e40006bd007388 */ /* 0x0007e20000000800 */
[----:B------:R-:W-:Y:S01]  /*4480*/  F2FP.BF16.PACK_AB R5, R204, R205 ;  /* 0x000000cdcc05723e */ /* 0x000fe200000010ff */
[--C-:B------:R-:W-:Y:S01]  /*4490*/  FFMA.FTZ R22, R22, c[0x0][0x23c], -R105.reuse ;  /* 0x00008f0016167a23 */ /* 0x100fe20000010869 */
[----:B------:R-:W-:Y:S02]  /*44a0*/  @!P3 FSEL R23, R23, -INF , !P0 ;  /* 0xff8000001717b808 */ /* 0x000fe40004000000 */
[-C--:B------:R-:W-:Y:S03]  /*44b0*/  @!P3 ISETP.GE.AND P0, PT, R8, R108.reuse, PT ;  /* 0x0000006c0800b20c */ /* 0x080fe60003f06270 */
[--C-:B------:R-:W-:Y:S01]  /*44c0*/  FFMA.FTZ R23, R23, c[0x0][0x23c], -R105.reuse ;  /* 0x00008f0017177a23 */ /* 0x100fe20000010869 */
[----:B------:R-:W-:Y:S01]  /*44d0*/  @!P3 FSEL R24, R24, -INF , !P0 ;  /* 0xff8000001818b808 */ /* 0x000fe20004000000 */
[----:B------:R-:W-:Y:S01]  /*44e0*/  MUFU.EX2 R122, R20 ;  /* 0x00000014007a7308 */ /* 0x000fe20000000800 */
[----:B------:R-:W-:Y:S03]  /*44f0*/  @!P3 ISETP.GE.AND P0, PT, R9, R108, PT ;  /* 0x0000006c0900b20c */ /* 0x000fe60003f06270 */
[--C-:B------:R-:W-:Y:S01]  /*4500*/  FFMA.FTZ R24, R24, c[0x0][0x23c], -R104.reuse ;  /* 0x00008f0018187a23 */ /* 0x100fe20000010868 */
[----:B------:R-:W-:Y:S02]  /*4510*/  @!P3 FSEL R25, R25, -INF , !P0 ;  /* 0xff8000001919b808 */ /* 0x000fe40004000000 */
[-C--:B------:R-:W-:Y:S03]  /*4520*/  @!P3 ISETP.GE.AND P0, PT, R8, R109.reuse, PT ;  /* 0x0000006d0800b20c */ /* 0x080fe60003f06270 */
[----:B------:R-:W-:Y:S01]  /*4530*/  MUFU.EX2 R120, R21 ;  /* 0x0000001500787308 */ /* 0x000fe20000000800 */
[----:B------:R-:W-:Y:S01]  /*4540*/  @!P3 FSEL R26, R26, -INF , !P0 ;  /* 0xff8000001a1ab808 */ /* 0x000fe20004000000 */
[----:B------:R-:W-:Y:S01]  /*4550*/  FFMA.FTZ R25, R25, c[0x0][0x23c], -R104 ;  /* 0x00008f0019197a23 */ /* 0x000fe20000010868 */
[-C--:B------:R-:W-:Y:S02]  /*4560*/  @!P3 ISETP.GE.AND P0, PT, R9, R109.reuse, PT ;  /* 0x0000006d0900b20c */ /* 0x080fe40003f06270 */
[----:B---3--:R-:W-:Y:S01]  /*4570*/  F2FP.BF16.PACK_AB R6, R199, R200 ;  /* 0x000000c8c706723e */ /* 0x008fe200000010ff */
[--C-:B------:R-:W-:Y:S01]  /*4580*/  FFMA.FTZ R26, R26, c[0x0][0x23c], -R2.reuse ;  /* 0x00008f001a1a7a23 */ /* 0x100fe20000010802 */
[----:B------:R-:W-:Y:S02]  /*4590*/  @!P3 FSEL R27, R27, -INF , !P0 ;  /* 0xff8000001b1bb808 */ /* 0x000fe40004000000 */
[-C--:B------:R-:W-:Y:S01]  /*45a0*/  @!P3 ISETP.GE.AND P0, PT, R4, R108.reuse, PT ;  /* 0x0000006c0400b20c */ /* 0x080fe20003f06270 */
[----:B------:R-:W-:Y:S02]  /*45b0*/  MUFU.EX2 R124, R22 ;  /* 0x00000016007c7308 */ /* 0x000fe40000000800 */
[----:B------:R-:W-:Y:S01]  /*45c0*/  FFMA.FTZ R27, R27, c[0x0][0x23c], -R2 ;  /* 0x00008f001b1b7a23 */ /* 0x000fe20000010802 */
[----:B------:R-:W-:Y:S02]  /*45d0*/  @!P3 FSEL R28, R28, -INF , !P0 ;  /* 0xff8000001c1cb808 */ /* 0x000fe40004000000 */
[----:B------:R-:W-:Y:S02]  /*45e0*/  @!P3 ISETP.GE.AND P0, PT, R0, R108, PT ;  /* 0x0000006c0000b20c */ /* 0x000fe40003f06270 */
[----:B------:R-:W-:Y:S01]  /*45f0*/  MOV R108, 0x40 ;  /* 0x00000040006c7802 */ /* 0x000fe20000000f00 */
[--C-:B------:R-:W-:Y:S01]  /*4600*/  FFMA.FTZ R28, R28, c[0x0][0x23c], -R104.reuse ;  /* 0x00008f001c1c7a23 */ /* 0x100fe20000010868 */
[----:B------:R-:W-:Y:S01]  /*4610*/  @!P3 FSEL R29, R29, -INF , !P0 ;  /* 0xff8000001d1db808 */ /* 0x000fe20004000000 */
[----:B------:R-:W-:Y:S01]  /*4620*/  MUFU.EX2 R123, R23 ;  /* 0x00000017007b7308 */ /* 0x000fe20000000800 */
[----:B------:R-:W-:Y:S02]  /*4630*/  @!P3 ISETP.GE.AND P0, PT, R4, R109, PT ;  /* 0x0000006d0400b20c */ /* 0x000fe40003f06270 */
[----:B------:R-:W-:Y:S01]  /*4640*/  SEL R128, R108, 0xffffffc0, !P2 ;  /* 0xffffffc06c807807 */ /* 0x000fe20005000000 */
[----:B------:R-:W-:Y:S01]  /*4650*/  FFMA.FTZ R104, R29, c[0x0][0x23c], -R104 ;  /* 0x00008f001d687a23 */ /* 0x000fe20000010868 */
[----:B------:R-:W-:Y:S02]  /*4660*/  @!P3 FSEL R30, R30, -INF , !P0 ;  /* 0xff8000001e1eb808 */ /* 0x000fe40004000000 */
[-C--:B------:R-:W-:Y:S03]  /*4670*/  @!P3 ISETP.GE.AND P0, PT, R4, R111.reuse, PT ;  /* 0x0000006f0400b20c */ /* 0x080fe60003f06270 */
[----:B------:R-:W-:Y:S01]  /*4680*/  FFMA.FTZ R30, R30, c[0x0][0x23c], -R2 ;  /* 0x00008f001e1e7a23 */ /* 0x000fe20000010802 */
[----:B------:R-:W-:Y:S01]  /*4690*/  @!P3 FSEL R32, R32, -INF , !P0 ;  /* 0xff8000002020b808 */ /* 0x000fe20004000000 */
[----:B------:R-:W-:Y:S01]  /*46a0*/  MUFU.EX2 R197, R24 ;  /* 0x0000001800c57308 */ /* 0x000fe20000000800 */
[----:B------:R-:W-:Y:S03]  /*46b0*/  @!P3 ISETP.GE.AND P0, PT, R0, R111, PT ;  /* 0x0000006f0000b20c */ /* 0x000fe60003f06270 */
[--C-:B------:R-:W-:Y:S01]  /*46c0*/  FFMA.FTZ R32, R32, c[0x0][0x23c], -R106.reuse ;  /* 0x00008f0020207a23 */ /* 0x100fe2000001086a */
[----:B------:R-:W-:Y:S02]  /*46d0*/  @!P3 FSEL R33, R33, -INF , !P0 ;  /* 0xff8000002121b808 */ /* 0x000fe40004000000 */
[-C--:B------:R-:W-:Y:S02]  /*46e0*/  @!P3 ISETP.GE.AND P0, PT, R4, R110.reuse, PT ;  /* 0x0000006e0400b20c */ /* 0x080fe40003f06270 */
[----:B------:R-:W-:Y:S01]  /*46f0*/  F2FP.BF16.PACK_AB R4, R208, R209 ;  /* 0x000000d1d004723e */ /* 0x000fe200000010ff */
[----:B------:R-:W-:Y:S01]  /*4700*/  FFMA.FTZ R106, R33, c[0x0][0x23c], -R106 ;  /* 0x00008f00216a7a23 */ /* 0x000fe2000001086a */
[----:B------:R-:W-:Y:S01]  /*4710*/  @!P3 FSEL R34, R34, -INF , !P0 ;  /* 0xff8000002222b808 */ /* 0x000fe20004000000 */
[----:B------:R-:W-:Y:S01]  /*4720*/  MUFU.EX2 R114, R32 ;  /* 0x0000002000727308 */ /* 0x000fe20000000800 */
[----:B------:R-:W-:Y:S03]  /*4730*/  @!P3 ISETP.GE.AND P0, PT, R0, R110, PT ;  /* 0x0000006e0000b20c */ /* 0x000fe60003f06270 */
[--C-:B------:R-:W-:Y:S01]  /*4740*/  FFMA.FTZ R34, R34, c[0x0][0x23c], -R105.reuse ;  /* 0x00008f0022227a23 */ /* 0x100fe20000010869 */
[----:B------:R-:W-:Y:S02]  /*4750*/  @!P3 FSEL R35, R35, -INF , !P0 ;  /* 0xff8000002323b808 */ /* 0x000fe40004000000 */
[----:B------:R-:W-:Y:S02]  /*4760*/  @!P3 ISETP.GE.AND P0, PT, R0, R109, PT ;  /* 0x0000006d0000b20c */ /* 0x000fe40003f06270 */
[----:B------:R-:W-:Y:S01]  /*4770*/  F2FP.BF16.PACK_AB R0, R133, R112 ;  /* 0x000000708500723e */ /* 0x000fe200000010ff */
[----:B------:R-:W2:Y:S01]  /*4780*/  MUFU.EX2 R113, R106 ;  /* 0x0000006a00717308 */ /* 0x000ea20000000800 */
[----:B------:R-:W-:Y:S01]  /*4790*/  @!P3 FSEL R31, R31, -INF , !P0 ;  /* 0xff8000001f1fb808 */ /* 0x000fe20004000000 */
[----:B------:R-:W-:Y:S01]  /*47a0*/  FFMA.FTZ R105, R35, c[0x0][0x23c], -R105 ;  /* 0x00008f0023697a23 */ /* 0x000fe20000010869 */
[----:B------:R-:W-:Y:S01]  /*47b0*/  IADD3 R110, P0, R228, R217, RZ ;  /* 0x000000d9e46e7210 */ /* 0x000fe20007f1e0ff */
[----:B------:R1:W-:Y:S02]  /*47c0*/  STS [R189+0xe000], R0 ;  /* 0x00e00000bd007388 */ /* 0x0003e40000000800 */
[----:B------:R-:W-:Y:S02]  /*47d0*/  FFMA.FTZ R2, R31, c[0x0][0x23c], -R2 ;  /* 0x00008f001f027a23 */ /* 0x000fe40000010802 */
[----:B------:R-:W-:Y:S02]  /*47e0*/  IMAD.X R111, R229, 0x1, R216, P0 ;  /* 0x00000001e56f7824 */ /* 0x000fe400000e06d8 */
[----:B------:R3:W-:Y:S03]  /*47f0*/  MUFU.EX2 R117, R2 ;  /* 0x0000000200757308 */ /* 0x0007e60000000800 */
[----:B------:R-:W4:Y:S04]  /*4800*/  LDG.E R109, [R110.64] ;  /* 0x000000066e6d7981 */ /* 0x000f28000c1e1900 */
[----:B------:R-:W4:Y:S03]  /*4810*/  LDG.E R108, [R110.64+0x20] ;  /* 0x000020066e6c7981 */ /* 0x000f26000c1e1900 */
[----:B------:R-:W-:Y:S01]  /*4820*/  MUFU.EX2 R116, R34 ;  /* 0x0000002200747308 */ /* 0x000fe20000000800 */
[----:B-1----:R-:W-:Y:S09]  /*4830*/  F2FP.BF16.PACK_AB R0, R134, R135 ;  /* 0x000000878600723e */ /* 0x002ff200000010ff */
[----:B------:R-:W-:Y:S01]  /*4840*/  MUFU.EX2 R115, R105 ;  /* 0x0000006900737308 */ /* 0x000fe20000000800 */
[----:B---3--:R-:W-:Y:S01]  /*4850*/  F2FP.BF16.PACK_AB R2, R125, R127 ;  /* 0x0000007f7d02723e */ /* 0x008fe200000010ff */
[----:B------:R2:W-:Y:S04]  /*4860*/  STS [R190+0xe400], R0 ;  /* 0x00e40000be007388 */ /* 0x0005e80000000800 */
[----:B------:R1:W-:Y:S04]  /*4870*/  STS [R190+0xe000], R2 ;  /* 0x00e00002be007388 */ /* 0x0003e80000000800 */
[----:B------:R-:W3:Y:S01]  /*4880*/  MUFU.EX2 R126, R25 ;  /* 0x00000019007e7308 */ /* 0x000ee20000000800 */
[----:B------:R3:W-:Y:S04]  /*4890*/  STS [R189+0xf000], R5 ;  /* 0x00f00005bd007388 */ /* 0x0007e80000000800 */
[----:B------:R3:W-:Y:S05]  /*48a0*/  STS [R189+0xf400], R4 ;  /* 0x00f40004bd007388 */ /* 0x0007ea0000000800 */
[----:B------:R-:W-:Y:S01]  /*48b0*/  MUFU.EX2 R198, R26 ;  /* 0x0000001a00c67308 */ /* 0x000fe20000000800 */
[----:B------:R3:W-:Y:S01]  /*48c0*/  STS [R190+0xf000], R6 ;  /* 0x00f00006be007388 */ /* 0x0007e20000000800 */
[----:B--2---:R-:W-:Y:S08]  /*48d0*/  F2FP.BF16.PACK_AB R0, R113, R114 ;  /* 0x000000727100723e */ /* 0x004ff000000010ff */
[----:B------:R-:W2:Y:S01]  /*48e0*/  MUFU.EX2 R196, R27 ;  /* 0x0000001b00c47308 */ /* 0x000ea20000000800 */
[----:B-1----:R-:W-:Y:S02]  /*48f0*/  F2FP.BF16.PACK_AB R2, R123, R124 ;  /* 0x0000007c7b02723e */ /* 0x002fe400000010ff */
[----:B---3--:R-:W-:Y:S07]  /*4900*/  F2FP.BF16.PACK_AB R5, R202, R203 ;  /* 0x000000cbca05723e */ /* 0x008fee00000010ff */
[----:B------:R-:W-:Y:S01]  /*4910*/  MUFU.EX2 R119, R28 ;  /* 0x0000001c00777308 */ /* 0x000fe20000000800 */
[----:B------:R-:W-:Y:S01]  /*4920*/  F2FP.BF16.PACK_AB R4, R120, R122 ;  /* 0x0000007a7804723e */ /* 0x000fe200000010ff */
[----:B------:R2:W-:Y:S01]  /*4930*/  STS [R190+0xf400], R5 ;  /* 0x00f40005be007388 */ /* 0x0005e20000000800 */
[----:B------:R-:W-:Y:S03]  /*4940*/  F2FP.BF16.PACK_AB R6, R126, R197 ;  /* 0x000000c57e06723e */ /* 0x000fe600000010ff */
[----:B------:R1:W-:Y:S04]  /*4950*/  STS [R188+0xe000], R4 ;  /* 0x00e00004bc007388 */ /* 0x0003e80000000800 */
[----:B------:R3:W-:Y:S01]  /*4960*/  STS [R188+0xe400], R2 ;  /* 0x00e40002bc007388 */ /* 0x0007e20000000800 */
[----:B------:R-:W3:Y:S03]  /*4970*/  MUFU.EX2 R118, R104 ;  /* 0x0000006800767308 */ /* 0x000ee60000000800 */
[----:B------:R3:W-:Y:S07]  /*4980*/  STS [R183+0xe000], R0 ;  /* 0x00e00000b7007388 */ /* 0x0007ee0000000800 */
[----:B------:R-:W3:Y:S01]  /*4990*/  MUFU.EX2 R121, R30 ;  /* 0x0000001e00797308 */ /* 0x000ee20000000800 */
[----:B--2---:R-:W-:Y:S02]  /*49a0*/  F2FP.BF16.PACK_AB R5, R196, R198 ;  /* 0x000000c6c405723e */ /* 0x004fe400000010ff */
[----:B-1----:R-:W-:Y:S02]  /*49b0*/  F2FP.BF16.PACK_AB R4, R115, R116 ;  /* 0x000000747304723e */ /* 0x002fe400000010ff */
[----:B---3--:R-:W-:Y:S03]  /*49c0*/  F2FP.BF16.PACK_AB R2, R118, R119 ;  /* 0x000000777602723e */ /* 0x008fe600000010ff */
[----:B------:R-:W-:Y:S04]  /*49d0*/  STS [R183+0xe400], R4 ;  /* 0x00e40004b7007388 */ /* 0x000fe80000000800 */
[----:B------:R-:W-:Y:S04]  /*49e0*/  STS [R188+0xf000], R6 ;  /* 0x00f00006bc007388 */ /* 0x000fe80000000800 */
[----:B------:R-:W-:Y:S01]  /*49f0*/  STS [R188+0xf400], R5 ;  /* 0x00f40005bc007388 */ /* 0x000fe20000000800 */
[----:B------:R-:W-:Y:S03]  /*4a00*/  F2FP.BF16.PACK_AB R0, R117, R121 ;  /* 0x000000797500723e */ /* 0x000fe600000010ff */
[----:B------:R-:W-:Y:S04]  /*4a10*/  STS [R183+0xf000], R2 ;  /* 0x00f00002b7007388 */ /* 0x000fe80000000800 */
[----:B------:R1:W-:Y:S04]  /*4a20*/  STS [R183+0xf400], R0 ;  /* 0x00f40000b7007388 */ /* 0x0003e80000000800 */
[----:B------:R-:W2:Y:S08]  /*4a30*/  LDSM.16.M88.4 R32, [R170+0x4000] ;  /* 0x00400000aa20783b */ /* 0x000eb00000000200 */
[----:B------:R-:W3:Y:S08]  /*4a40*/  LDSM.16.M88.4 R28, [R170+0x5000] ;  /* 0x00500000aa1c783b */ /* 0x000ef00000000200 */
[----:B------:R-:W3:Y:S01]  /*4a50*/  LDSM.16.M88.4 R100, [R173+0x4000] ;  /* 0x00400000ad64783b */ /* 0x000ee20000000200 */
[C---:B-1----:R-:W-:Y:S07]  /*4a60*/  IMAD.IADD R0, R128.reuse, 0x1, R170 ;  /* 0x0000000180007824 */ /* 0x042fee00078e02aa */
[----:B------:R-:W4:Y:S04]  /*4a70*/  LDG.E R2, [R110.64+0xa0] ;  /* 0x0000a0066e027981 */ /* 0x000f28000c1e1900 */
[----:B------:R-:W1:Y:S01]  /*4a80*/  LDSM.16.M88.4 R104, [R173+0x5000] ;  /* 0x00500000ad68783b */ /* 0x000e620000000200 */
[-C--:B--2---:R-:W-:Y:S08]  /*4a90*/  HMMA.16816.F32.BF16 R4, R32, R136.reuse, RZ ;  /* 0x000000882004723c */ /* 0x084ff000000418ff */
[C---:B---3--:R-:W-:Y:S08]  /*4aa0*/  HMMA.16816.F32.BF16 R8, R28.reuse, R136, RZ ;  /* 0x000000881c08723c */ /* 0x048ff000000418ff */
[-C--:B------:R-:W-:Y:S08]  /*4ab0*/  HMMA.16816.F32.BF16 R12, R28, R138.reuse, RZ ;  /* 0x0000008a1c0c723c */ /* 0x080ff000000418ff */
[C---:B------:R-:W-:Y:S08]  /*4ac0*/  HMMA.16816.F32.BF16 R16, R32.reuse, R138, RZ ;  /* 0x0000008a2010723c */ /* 0x040ff000000418ff */
[-C--:B------:R-:W-:Y:S08]  /*4ad0*/  HMMA.16816.F32.BF16 R20, R32, R140.reuse, RZ ;  /* 0x0000008c2014723c */ /* 0x080ff000000418ff */
[C---:B------:R-:W-:Y:S08]  /*4ae0*/  HMMA.16816.F32.BF16 R24, R28.reuse, R140, RZ ;  /* 0x0000008c1c18723c */ /* 0x040ff000000418ff */
[-C--:B------:R-:W-:Y:S08]  /*4af0*/  HMMA.16816.F32.BF16 R28, R28, R142.reuse, RZ ;  /* 0x0000008e1c1c723c */ /* 0x080ff000000418ff */
[----:B------:R-:W-:Y:S08]  /*4b00*/  HMMA.16816.F32.BF16 R32, R32, R142, RZ ;  /* 0x0000008e2020723c */ /* 0x000ff000000418ff */
[-C--:B------:R-:W-:Y:S08]  /*4b10*/  HMMA.16816.F32.BF16 R4, R100, R144.reuse, R4 ;  /* 0x000000906404723c */ /* 0x080ff00000041804 */
[C---:B-1----:R-:W-:Y:S08]  /*4b20*/  HMMA.16816.F32.BF16 R8, R104.reuse, R144, R8 ;  /* 0x000000906808723c */ /* 0x042ff00000041808 */
[-C--:B------:R-:W-:Y:S08]  /*4b30*/  HMMA.16816.F32.BF16 R12, R104, R146.reuse, R12 ;  /* 0x00000092680c723c */ /* 0x080ff0000004180c */
[C---:B------:R-:W-:Y:S08]  /*4b40*/  HMMA.16816.F32.BF16 R16, R100.reuse, R146, R16 ;  /* 0x000000926410723c */ /* 0x040ff00000041810 */
[-C--:B------:R-:W-:Y:S08]  /*4b50*/  HMMA.16816.F32.BF16 R20, R100, R148.reuse, R20 ;  /* 0x000000946414723c */ /* 0x080ff00000041814 */
[C---:B------:R-:W-:Y:S08]  /*4b60*/  HMMA.16816.F32.BF16 R24, R104.reuse, R148, R24 ;  /* 0x000000946818723c */ /* 0x040ff00000041818 */
[-C--:B------:R-:W-:Y:S01]  /*4b70*/  HMMA.16816.F32.BF16 R28, R104, R150.reuse, R28 ;  /* 0x00000096681c723c */ /* 0x080fe2000004181c */
[----:B------:R-:W1:Y:S07]  /*4b80*/  LDSM.16.M88.4 R104, [R0+0x4000] ;  /* 0x004000000068783b */ /* 0x000e6e0000000200 */
[----:B------:R-:W-:Y:S01]  /*4b90*/  HMMA.16816.F32.BF16 R32, R100, R150, R32 ;  /* 0x000000966420723c */ /* 0x000fe20000041820 */
[----:B------:R2:W3:Y:S03]  /*4ba0*/  LDSM.16.M88.4 R100, [R0+0x5000] ;  /* 0x005000000064783b */ /* 0x0004e60000000200 */
[----:B--2---:R-:W-:Y:S04]  /*4bb0*/  IADD3 R0, R128, R173, RZ ;  /* 0x000000ad80007210 */ /* 0x004fe80007ffe0ff */
[-C--:B-1----:R-:W-:Y:S08]  /*4bc0*/  HMMA.16816.F32.BF16 R4, R104, R152.reuse, R4 ;  /* 0x000000986804723c */ /* 0x082ff00000041804 */
[C---:B---3--:R-:W-:Y:S08]  /*4bd0*/  HMMA.16816.F32.BF16 R8, R100.reuse, R152, R8 ;  /* 0x000000986408723c */ /* 0x048ff00000041808 */
[-C--:B------:R-:W-:Y:S08]  /*4be0*/  HMMA.16816.F32.BF16 R12, R100, R154.reuse, R12 ;  /* 0x0000009a640c723c */ /* 0x080ff0000004180c */
[C---:B------:R-:W-:Y:S08]  /*4bf0*/  HMMA.16816.F32.BF16 R16, R104.reuse, R154, R16 ;  /* 0x0000009a6810723c */ /* 0x040ff00000041810 */
[-C--:B------:R-:W-:Y:S08]  /*4c00*/  HMMA.16816.F32.BF16 R20, R104, R156.reuse, R20 ;  /* 0x0000009c6814723c */ /* 0x080ff00000041814 */
[C---:B------:R-:W-:Y:S08]  /*4c10*/  HMMA.16816.F32.BF16 R24, R100.reuse, R156, R24 ;  /* 0x0000009c6418723c */ /* 0x040ff00000041818 */
[-C--:B------:R-:W-:Y:S01]  /*4c20*/  HMMA.16816.F32.BF16 R28, R100, R158.reuse, R28 ;  /* 0x0000009e641c723c */ /* 0x080fe2000004181c */
[----:B------:R-:W1:Y:S07]  /*4c30*/  LDSM.16.M88.4 R100, [R0+0x4000] ;  /* 0x004000000064783b */ /* 0x000e6e0000000200 */
[----:B------:R-:W-:Y:S01]  /*4c40*/  HMMA.16816.F32.BF16 R32, R104, R158, R32 ;  /* 0x0000009e6820723c */ /* 0x000fe20000041820 */
[----:B------:R-:W2:Y:S07]  /*4c50*/  LDSM.16.M88.4 R104, [R0+0x5000] ;  /* 0x005000000068783b */ /* 0x000eae0000000200 */
[-C--:B-1----:R-:W-:Y:S08]  /*4c60*/  HMMA.16816.F32.BF16 R4, R100, R160.reuse, R4 ;  /* 0x000000a06404723c */ /* 0x082ff00000041804 */
[C---:B--2---:R-:W-:Y:S08]  /*4c70*/  HMMA.16816.F32.BF16 R8, R104.reuse, R160, R8 ;  /* 0x000000a06808723c */ /* 0x044ff00000041808 */
[-C--:B------:R-:W-:Y:S08]  /*4c80*/  HMMA.16816.F32.BF16 R12, R104, R162.reuse, R12 ;  /* 0x000000a2680c723c */ /* 0x080ff0000004180c */
[C---:B----4-:R-:W-:Y:S01]  /*4c90*/  FADD.FTZ R4, -R109.reuse, R4 ;  /* 0x000000046d047221 */ /* 0x050fe20000010100 */
[C---:B------:R-:W-:Y:S04]  /*4ca0*/  HMMA.16816.F32.BF16 R16, R100.reuse, R162, R16 ;  /* 0x000000a26410723c */ /* 0x040fe80000041810 */
[----:B------:R-:W-:Y:S02]  /*4cb0*/  FMUL.FTZ R112, R112, R4 ;  /* 0x0000000470707220 */ /* 0x000fe40000410000 */
[C---:B------:R-:W-:Y:S01]  /*4cc0*/  FADD.FTZ R5, -R109.reuse, R5 ;  /* 0x000000056d057221 */ /* 0x040fe20000010100 */
[----:B------:R1:W2:Y:S01]  /*4cd0*/  LDG.E R4, [R110.64+0x80] ;  /* 0x000080066e047981 */ /* 0x0002a2000c1e1900 */
[C---:B------:R-:W-:Y:S01]  /*4ce0*/  FADD.FTZ R6, -R108.reuse, R6 ;  /* 0x000000066c067221 */ /* 0x040fe20000010100 */
[-C--:B------:R-:W-:Y:S03]  /*4cf0*/  HMMA.16816.F32.BF16 R20, R100, R164.reuse, R20 ;  /* 0x000000a46414723c */ /* 0x080fe60000041814 */
[----:B------:R-:W-:Y:S02]  /*4d00*/  FADD.FTZ R7, -R108, R7 ;  /* 0x000000076c077221 */ /* 0x000fe40000010100 */
[----:B------:R-:W-:Y:S03]  /*4d10*/  FADD.FTZ R11, -R2, R11 ;  /* 0x0000000b020b7221 */ /* 0x000fe60000010100 */
[C---:B------:R-:W-:Y:S07]  /*4d20*/  HMMA.16816.F32.BF16 R24, R104.reuse, R164, R24 ;  /* 0x000000a46818723c */ /* 0x040fee0000041818 */
[C---:B------:R-:W-:Y:S02]  /*4d30*/  FADD.FTZ R17, -R109.reuse, R17 ;  /* 0x000000116d117221 */ /* 0x040fe40000010100 */
[----:B------:R-:W-:Y:S01]  /*4d40*/  FADD.FTZ R16, -R109, R16 ;  /* 0x000000106d107221 */ /* 0x000fe20000010100 */
[-C--:B------:R-:W-:Y:S03]  /*4d50*/  HMMA.16816.F32.BF16 R28, R104, R166.reuse, R28 ;  /* 0x000000a6681c723c */ /* 0x080fe6000004181c */
[C---:B------:R-:W-:Y:S02]  /*4d60*/  FADD.FTZ R19, -R108.reuse, R19 ;  /* 0x000000136c137221 */ /* 0x040fe40000010100 */
[----:B-1----:R-:W-:Y:S02]  /*4d70*/  FMUL.FTZ R110, R133, R5 ;  /* 0x00000005856e7220 */ /* 0x002fe40000410000 */
[C---:B------:R-:W-:Y:S01]  /*4d80*/  FADD.FTZ R20, -R109.reuse, R20 ;  /* 0x000000146d147221 */ /* 0x040fe20000010100 */
[----:B------:R-:W-:Y:S04]  /*4d90*/  HMMA.16816.F32.BF16 R32, R100, R166, R32 ;  /* 0x000000a66420723c */ /* 0x000fe80000041820 */
[----:B------:R-:W-:Y:S02]  /*4da0*/  FADD.FTZ R21, -R109, R21 ;  /* 0x000000156d157221 */ /* 0x000fe40000010100 */
[C---:B------:R-:W-:Y:S02]  /*4db0*/  FADD.FTZ R22, -R108.reuse, R22 ;  /* 0x000000166c167221 */ /* 0x040fe40000010100 */
[----:B------:R-:W-:Y:S04]  /*4dc0*/  FADD.FTZ R23, -R108, R23 ;  /* 0x000000176c177221 */ /* 0x000fe80000010100 */
[----:B------:R-:W-:Y:S02]  /*4dd0*/  FMUL.FTZ R111, R132, R6 ;  /* 0x00000006846f7220 */ /* 0x000fe40000410000 */
[----:B------:R-:W-:Y:S02]  /*4de0*/  FMUL.FTZ R102, R125, R17 ;  /* 0x000000117d667220 */ /* 0x000fe40000410000 */
[----:B------:R-:W-:Y:S02]  /*4df0*/  FMUL.FTZ R107, R122, R20 ;  /* 0x000000147a6b7220 */ /* 0x000fe40000410000 */
[----:B------:R-:W-:Y:S02]  /*4e00*/  FMUL.FTZ R106, R120, R21 ;  /* 0x00000015786a7220 */ /* 0x000fe40000410000 */
[C---:B------:R-:W-:Y:S02]  /*4e10*/  FADD.FTZ R6, -R2.reuse, R10 ;  /* 0x0000000a02067221 */ /* 0x040fe40000010100 */
[----:B------:R-:W-:Y:S02]  /*4e20*/  FADD.FTZ R20, -R2, R26 ;  /* 0x0000001a02147221 */ /* 0x000fe40000010100 */
[C---:B------:R-:W-:Y:S02]  /*4e30*/  FADD.FTZ R32, -R109.reuse, R32 ;  /* 0x000000206d207221 */ /* 0x040fe40000010100 */
[----:B------:R-:W-:Y:S02]  /*4e40*/  FADD.FTZ R103, -R109, R33 ;  /* 0x000000216d677221 */ /* 0x000fe40000010100 */
[C---:B------:R-:W-:Y:S02]  /*4e50*/  FADD.FTZ R33, -R108.reuse, R18 ;  /* 0x000000126c217221 */ /* 0x040fe40000010100 */
[----:B------:R-:W-:Y:S02]  /*4e60*/  FMUL.FTZ R18, R201, R7 ;  /* 0x00000007c9127220 */ /* 0x000fe40000410000 */
[C---:B------:R-:W-:Y:S02]  /*4e70*/  FADD.FTZ R101, -R108.reuse, R34 ;  /* 0x000000226c657221 */ /* 0x040fe40000010100 */
[----:B------:R-:W-:Y:S02]  /*4e80*/  FADD.FTZ R100, -R108, R35 ;  /* 0x000000236c647221 */ /* 0x000fe40000010100 */
[----:B------:R-:W-:Y:S02]  /*4e90*/  FMUL.FTZ R35, R124, R22 ;  /* 0x000000167c237220 */ /* 0x000fe40000410000 */
[----:B------:R-:W-:Y:S02]  /*4ea0*/  FMUL.FTZ R34, R123, R23 ;  /* 0x000000177b227220 */ /* 0x000fe40000410000 */
[C---:B------:R-:W-:Y:S02]  /*4eb0*/  FADD.FTZ R7, -R2.reuse, R14 ;  /* 0x0000000e02077221 */ /* 0x040fe40000010100 */
[C---:B------:R-:W-:Y:S02]  /*4ec0*/  FADD.FTZ R22, -R2.reuse, R30 ;  /* 0x0000001e02167221 */ /* 0x040fe40000010100 */
[----:B------:R-:W-:Y:S02]  /*4ed0*/  FADD.FTZ R21, -R2, R31 ;  /* 0x0000001f02157221 */ /* 0x000fe40000010100 */
[----:B------:R-:W-:Y:S02]  /*4ee0*/  FMUL.FTZ R104, R127, R16 ;  /* 0x000000107f687220 */ /* 0x000fe40000410000 */
        /* <DEDUP_REMOVED lines=12> */
[C---:B--2---:R-:W-:Y:S02]  /*4fb0*/  FADD.FTZ R8, -R4.reuse, R8 ;  /* 0x0000000804087221 */ /* 0x044fe40000010100 */
[C---:B------:R-:W-:Y:S02]  /*4fc0*/  FADD.FTZ R12, -R4.reuse, R12 ;  /* 0x0000000c040c7221 */ /* 0x040fe40000010100 */
[C---:B------:R-:W-:Y:S02]  /*4fd0*/  FADD.FTZ R17, -R4.reuse, R9 ;  /* 0x0000000904117221 */ /* 0x040fe40000010100 */
[----:B------:R-:W-:Y:S02]  /*4fe0*/  FADD.FTZ R13, -R4, R13 ;  /* 0x0000000d040d7221 */ /* 0x000fe40000010100 */
[----:B------:R-:W-:Y:S02]  /*4ff0*/  FMUL.FTZ R9, R205, R8 ;  /* 0x00000008cd097220 */ /* 0x000fe40000410000 */
[----:B------:R-:W-:Y:S02]  /*5000*/  FMUL.FTZ R23, R200, R12 ;  /* 0x0000000cc8177220 */ /* 0x000fe40000410000 */
[C---:B------:R-:W-:Y:S02]  /*5010*/  FADD.FTZ R5, -R4.reuse, R24 ;  /* 0x0000001804057221 */ /* 0x040fe40000010100 */
[C---:B------:R-:W-:Y:S02]  /*5020*/  FADD.FTZ R24, -R4.reuse, R25 ;  /* 0x0000001904187221 */ /* 0x040fe40000010100 */
[C---:B------:R-:W-:Y:S02]  /*5030*/  FADD.FTZ R0, -R4.reuse, R28 ;  /* 0x0000001c04007221 */ /* 0x040fe40000010100 */
[----:B------:R-:W-:Y:S02]  /*5040*/  FADD.FTZ R28, -R4, R29 ;  /* 0x0000001d041c7221 */ /* 0x000fe40000010100 */
[C---:B------:R-:W-:Y:S02]  /*5050*/  FADD.FTZ R12, -R2.reuse, R15 ;  /* 0x0000000f020c7221 */ /* 0x040fe40000010100 */
[----:B------:R-:W-:Y:S02]  /*5060*/  FADD.FTZ R8, -R2, R27 ;  /* 0x0000001b02087221 */ /* 0x000fe40000010100 */
[----:B------:R-:W-:Y:S02]  /*5070*/  FMUL.FTZ R17, R204, R17 ;  /* 0x00000011cc117220 */ /* 0x000fe40000410000 */
[----:B------:R-:W-:Y:S02]  /*5080*/  FMUL.FTZ R13, R199, R13 ;  /* 0x0000000dc70d7220 */ /* 0x000fe40000410000 */
[----:B------:R-:W-:Y:S02]  /*5090*/  FMUL.FTZ R25, R197, R5 ;  /* 0x00000005c5197220 */ /* 0x000fe40000410000 */
[----:B------:R-:W-:Y:S02]  /*50a0*/  FMUL.FTZ R24, R126, R24 ;  /* 0x000000187e187220 */ /* 0x000fe40000410000 */
[----:B------:R-:W-:Y:S01]  /*50b0*/  FMUL.FTZ R29, R119, R0 ;  /* 0x00000000771d7220 */ /* 0x000fe20000410000 */
[----:B------:R-:W-:Y:S01]  /*50c0*/  MOV R119, R191 ;  /* 0x000000bf00777202 */ /* 0x000fe20000000f00 */
[----:B------:R-:W-:Y:S02]  /*50d0*/  FMUL.FTZ R28, R118, R28 ;  /* 0x0000001c761c7220 */ /* 0x000fe40000410000 */
[----:B------:R-:W-:Y:S02]  /*50e0*/  FMUL.FTZ R12, R202, R12 ;  /* 0x0000000cca0c7220 */ /* 0x000fe40000410000 */
[----:B------:R-:W-:Y:S02]  /*50f0*/  FMUL.FTZ R8, R196, R8 ;  /* 0x00000008c4087220 */ /* 0x000fe40000410000 */
[----:B------:R-:W-:Y:S01]  /*5100*/  IMAD.MOV.U32 R118, RZ, RZ, R192 ;  /* 0x000000ffff767224 */ /* 0x000fe200078e00c0 */
[----:B------:R-:W-:-:S05]  /*5110*/  @!P6 BRA `(.L_x_48) ;  /* 0x000002200000e947 */ /* 0x000fca0003800000 */
[----:B------:R-:W-:Y:S01]  /*5120*/  LOP3.LUT R0, R182, 0x1, RZ, 0xc0, !PT ;  /* 0x00000001b6007812 */ /* 0x000fe200078ec0ff */
[----:B------:R-:W-:Y:S01]  /*5130*/  IMAD.MOV.U32 R10, RZ, RZ, c[0x0][0x190] ;  /* 0x00006400ff0a7624 */ /* 0x000fe200078e00ff */
[----:B------:R-:W-:Y:S02]  /*5140*/  ISETP.GE.AND P1, PT, R206, c[0x0][0x220], PT ;  /* 0x00008800ce007a0c */ /* 0x000fe40003f26270 */
[----:B------:R-:W-:Y:S01]  /*5150*/  ISETP.NE.U32.AND P3, PT, R0, 0x1, PT ;  /* 0x000000010000780c */ /* 0x000fe20003f65070 */
[----:B------:R-:W-:Y:S02]  /*5160*/  IMAD.MOV.U32 R0, RZ, RZ, -0x2000 ;  /* 0xffffe000ff007424 */ /* 0x000fe400078e00ff */
[----:B------:R-:W-:Y:S03]  /*5170*/  IMAD.U32 R2, R10, -0x40, RZ ;  /* 0xffffffc00a027824 */ /* 0x000fe600078e00ff */
[----:B------:R-:W-:Y:S02]  /*5180*/  SEL R0, R0, 0x2000, !P3 ;  /* 0x0000200000007807 */ /* 0x000fe40005800000 */
[C---:B------:R-:W-:Y:S03]  /*5190*/  LEA R4, P0, R2.reuse, R186, 0x1 ;  /* 0x000000ba02047211 */ /* 0x040fe600078008ff */
[----:B------:R-:W-:Y:S01]  /*51a0*/  IMAD.IADD R181, R181, 0x1, R0 ;  /* 0x00000001b5b57824 */ /* 0x000fe200078e0200 */
[----:B------:R-:W-:Y:S01]  /*51b0*/  LEA.HI.X.SX32 R2, R2, R187, 0x1, P0 ;  /* 0x000000bb02027211 */ /* 0x000fe200000f0eff */
[----:B------:R-:W-:Y:S01]  /*51c0*/  IMAD.MOV.U32 R186, RZ, RZ, R4 ;  /* 0x000000ffffba7224 */ /* 0x000fe200078e0004 */
[----:B------:R-:W-:Y:S01]  /*51d0*/  @!P1 MOV R5, c[0x0][0x194] ;  /* 0x0000650000059a02 */ /* 0x000fe20000000f00 */
[--C-:B------:R-:W-:Y:S01]  /*51e0*/  IMAD.IADD R195, R195, 0x1, R0.reuse ;  /* 0x00000001c3c37824 */ /* 0x100fe200078e0200 */
[----:B------:R1:W-:Y:S01]  /*51f0*/  @P1 STS [R181], RZ ;  /* 0x000000ffb5001388 */ /* 0x0003e20000000800 */
[----:B------:R-:W-:Y:S01]  /*5200*/  MOV R187, R2 ;  /* 0x0000000200bb7202 */ /* 0x000fe20000000f00 */
[----:B------:R-:W-:Y:S01]  /*5210*/  IMAD.IADD R169, R169, 0x1, R0 ;  /* 0x00000001a9a97824 */ /* 0x000fe200078e0200 */
[C---:B------:R-:W-:Y:S01]  /*5220*/  @!P1 LEA R4, P0, R10.reuse, R186, 0x6 ;  /* 0x000000ba0a049211 */ /* 0x040fe200078030ff */
[----:B------:R1:W-:Y:S03]  /*5230*/  @P1 STS [R181+0x4], RZ ;  /* 0x000004ffb5001388 */ /* 0x0003e60000000800 */
[----:B------:R-:W-:Y:S01]  /*5240*/  @!P1 LEA.HI.X R5, R10, R187, R5, 0x6, P0 ;  /* 0x000000bb0a059211 */ /* 0x000fe200000f3405 */
[----:B------:R1:W-:Y:S04]  /*5250*/  @P1 STS [R181+0x8], RZ ;  /* 0x000008ffb5001388 */ /* 0x0003e80000000800 */
[----:B------:R1:W-:Y:S04]  /*5260*/  @P1 STS [R181+0xc], RZ ;  /* 0x00000cffb5001388 */ /* 0x0003e80000000800 */
[----:B------:R-:W-:Y:S01]  /*5270*/  @!PT LDS RZ, [RZ] ;  /* 0x00000000fffff984 */ /* 0x000fe20000000800 */
[----:B------:R-:W-:Y:S01]  /*5280*/  @!PT LDS RZ, [RZ] ;  /* 0x00000000fffff984 */ /* 0x000fe20000000800 */
[----:B------:R-:W-:Y:S01]  /*5290*/  @!PT LDS RZ, [RZ] ;  /* 0x00000000fffff984 */ /* 0x000fe20000000800 */
[----:B------:R1:W-:Y:S04]  /*52a0*/  @!P1 LDGSTS.E.BYPASS.LTC128B.128 [R195], [R186.64] ;  /* 0x00000000bac39fae */ /* 0x0003e8000b901d46 */
[----:B------:R1:W-:Y:S04]  /*52b0*/  @P1 STS [R181+0x1000], RZ ;  /* 0x001000ffb5001388 */ /* 0x0003e80000000800 */
[----:B------:R1:W-:Y:S04]  /*52c0*/  @P1 STS [R181+0x1004], RZ ;  /* 0x001004ffb5001388 */ /* 0x0003e80000000800 */
[----:B------:R1:W-:Y:S04]  /*52d0*/  @P1 STS [R181+0x1008], RZ ;  /* 0x001008ffb5001388 */ /* 0x0003e80000000800 */
[----:B------:R1:W-:Y:S04]  /*52e0*/  @P1 STS [R181+0x100c], RZ ;  /* 0x00100cffb5001388 */ /* 0x0003e80000000800 */
[----:B------:R-:W-:Y:S01]  /*52f0*/  @!PT LDS RZ, [RZ] ;  /* 0x00000000fffff984 */ /* 0x000fe20000000800 */
[----:B------:R-:W-:Y:S01]  /*5300*/  @!PT LDS RZ, [RZ] ;  /* 0x00000000fffff984 */ /* 0x000fe20000000800 */
[----:B------:R-:W-:Y:S01]  /*5310*/  @!PT LDS RZ, [RZ] ;  /* 0x00000000fffff984 */ /* 0x000fe20000000800 */
[----:B------:R1:W-:Y:S04]  /*5320*/  @!P1 LDGSTS.E.BYPASS.LTC128B.128 [R195+0x1000], [R4.64] ;  /* 0x0100000004c39fae */ /* 0x0003e8000b901d46 */
[----:B------:R-:W0:Y:S02]  /*5330*/  LDGDEPBAR ;  /* 0x00000000000079af */ /* 0x000e240000000000 */
.L_x_48:
[----:B------:R-:W-:Y:S01]  /*5340*/  F2FP.BF16.PACK_AB R19, R110, R112 ;  /* 0x000000706e13723e */ /* 0x000fe200000010ff */
[----:B------:R-:W-:Y:S01]  /*5350*/  IMAD.SHL.U32 R0, R179, 0x2, RZ ;  /* 0x00000002b3007824 */ /* 0x000fe200078e00ff */
[----:B------:R-:W-:Y:S02]  /*5360*/  F2FP.BF16.PACK_AB R18, R18, R111 ;  /* 0x0000006f1212723e */ /* 0x000fe400000010ff */
[----:B------:R-:W-:Y:S01]  /*5370*/  F2FP.BF16.PACK_AB R15, R102, R104 ;  /* 0x00000068660f723e */ /* 0x000fe200000010ff */
[----:B------:R-:W-:Y:S01]  /*5380*/  STS [R189+0xa000], R19 ;  /* 0x00a00013bd007388 */ /* 0x000fe20000000800 */
        /* <DEDUP_REMOVED lines=16> */
[----:B-1----:R-:W-:Y:S01]  /*5490*/  F2FP.BF16.PACK_AB R5, R28, R29 ;  /* 0x0000001d1c05723e */ /* 0x002fe200000010ff */
[----:B------:R-:W-:Y:S01]  /*54a0*/  STS [R190+0xb000], R13 ;  /* 0x00b0000dbe007388 */ /* 0x000fe20000000800 */
[----:B------:R-:W-:Y:S02]  /*54b0*/  F2FP.BF16.PACK_AB R4, R21, R22 ;  /* 0x000000161504723e */ /* 0x000fe400000010ff */
[C---:B------:R-:W-:Y:S01]  /*54c0*/  IADD3 R20, R0.reuse, 0x4000, RZ ;  /* 0x0000400000147810 */ /* 0x040fe20007ffe0ff */
[----:B------:R-:W-:Y:S01]  /*54d0*/  STS [R190+0xb400], R12 ;  /* 0x00b4000cbe007388 */ /* 0x000fe20000000800 */
[----:B------:R-:W-:Y:S02]  /*54e0*/  IADD3 R2, R0, 0x4040, RZ ;  /* 0x0000404000027810 */ /* 0x000fe40007ffe0ff */
[----:B------:R-:W-:Y:S01]  /*54f0*/  @P2 IADD3 R2, R20, -0x40, RZ ;  /* 0xffffffc014022810 */ /* 0x000fe20007ffe0ff */
[----:B------:R-:W-:Y:S04]  /*5500*/  STS [R188+0xa000], R11 ;  /* 0x00a0000bbc007388 */ /* 0x000fe80000000800 */
[----:B------:R-:W-:Y:S04]  /*5510*/  STS [R188+0xa400], R10 ;  /* 0x00a4000abc007388 */ /* 0x000fe80000000800 */
[----:B------:R-:W-:Y:S04]  /*5520*/  STS [R183+0xa000], R7 ;  /* 0x00a00007b7007388 */ /* 0x000fe80000000800 */
[----:B------:R-:W-:Y:S04]  /*5530*/  STS [R183+0xa400], R6 ;  /* 0x00a40006b7007388 */ /* 0x000fe80000000800 */
[----:B------:R-:W-:Y:S04]  /*5540*/  STS [R188+0xb000], R9 ;  /* 0x00b00009bc007388 */ /* 0x000fe80000000800 */
[----:B------:R-:W-:Y:S04]  /*5550*/  STS [R188+0xb400], R8 ;  /* 0x00b40008bc007388 */ /* 0x000fe80000000800 */
[----:B------:R-:W-:Y:S04]  /*5560*/  STS [R183+0xb000], R5 ;  /* 0x00b00005b7007388 */ /* 0x000fe80000000800 */
[----:B------:R-:W-:Y:S04]  /*5570*/  STS [R183+0xb400], R4 ;  /* 0x00b40004b7007388 */ /* 0x000fe80000000800 */
[----:B------:R-:W-:Y:S06]  /*5580*/  BAR.SYNC.DEFER_BLOCKING 0x0 ;  /* 0x0000000000007b1d */ /* 0x000fec0000010000 */
[----:B------:R-:W-:Y:S04]  /*5590*/  LDSM.16.MT88.4 R4, [R3+0xe000] ;  /* 0x00e000000304783b */ /* 0x000fe80000004200 */
[----:B------:R-:W1:Y:S04]  /*55a0*/  LDSM.16.MT88.4 R8, [R0+0x4000] ;  /* 0x004000000008783b */ /* 0x000e680000004200 */
[----:B------:R-:W2:Y:S04]  /*55b0*/  LDSM.16.MT88.4 R12, [R3+0x10000] ;  /* 0x01000000030c783b */ /* 0x000ea80000004200 */
[----:B------:R-:W3:Y:S04]  /*55c0*/  LDSM.16.MT88.4 R16, [R2] ;  /* 0x000000000210783b */ /* 0x000ee80000004200 */
[----:B------:R-:W-:Y:S04]  /*55d0*/  LDSM.16.MT88.4 R20, [R3+0xe800] ;  /* 0x00e800000314783b */ /* 0x000fe80000004200 */
[----:B------:R-:W4:Y:S04]  /*55e0*/  LDSM.16.MT88.4 R24, [R0+0x4800] ;  /* 0x004800000018783b */ /* 0x000f280000004200 */
[----:B------:R-:W5:Y:S04]  /*55f0*/  LDSM.16.MT88.4 R28, [R3+0x10800] ;  /* 0x01080000031c783b */ /* 0x000f680000004200 */
[----:B------:R-:W3:Y:S01]  /*5600*/  LDSM.16.MT88.4 R32, [R2+0x800] ;  /* 0x000800000220783b */ /* 0x000ee20000004200 */
[-C--:B-1----:R-:W-:Y:S08]  /*5610*/  HMMA.16816.F32.BF16 R36, R4, R8.reuse, R36 ;  /* 0x000000080424723c */ /* 0x082ff00000041824 */
[C---:B--2---:R-:W-:Y:S08]  /*5620*/  HMMA.16816.F32.BF16 R40, R12.reuse, R8, R40 ;  /* 0x000000080c28723c */ /* 0x044ff00000041828 */
[-C--:B------:R-:W-:Y:S08]  /*5630*/  HMMA.16816.F32.BF16 R44, R12, R10.reuse, R44 ;  /* 0x0000000a0c2c723c */ /* 0x080ff0000004182c */
[C---:B------:R-:W-:Y:S01]  /*5640*/  HMMA.16816.F32.BF16 R48, R4.reuse, R10, R48 ;  /* 0x0000000a0430723c */ /* 0x040fe20000041830 */
[----:B------:R-:W-:Y:S07]  /*5650*/  LDSM.16.MT88.4 R8, [R0+0x5000] ;  /* 0x005000000008783b */ /* 0x000fee0000004200 */
[-C--:B---3--:R-:W-:Y:S08]  /*5660*/  HMMA.16816.F32.BF16 R52, R4, R16.reuse, R52 ;  /* 0x000000100434723c */ /* 0x088ff00000041834 */
[C---:B------:R-:W-:Y:S08]  /*5670*/  HMMA.16816.F32.BF16 R56, R12.reuse, R16, R56 ;  /* 0x000000100c38723c */ /* 0x040ff00000041838 */
[-C--:B------:R-:W-:Y:S01]  /*5680*/  HMMA.16816.F32.BF16 R60, R12, R18.reuse, R60 ;  /* 0x000000120c3c723c */ /* 0x080fe2000004183c */
[----:B------:R-:W-:Y:S07]  /*5690*/  LDSM.16.MT88.4 R12, [R3+0x11000] ;  /* 0x01100000030c783b */ /* 0x000fee0000004200 */
[----:B------:R-:W-:Y:S01]  /*56a0*/  HMMA.16816.F32.BF16 R64, R4, R18, R64 ;  /* 0x000000120440723c */ /* 0x000fe20000041840 */
[----:B------:R-:W1:Y:S04]  /*56b0*/  LDSM.16.MT88.4 R4, [R3+0xf000] ;  /* 0x00f000000304783b */ /* 0x000e680000004200 */
[----:B------:R-:W2:Y:S03]  /*56c0*/  LDSM.16.MT88.4 R16, [R2+0x1000] ;  /* 0x001000000210783b */ /* 0x000ea60000004200 */
[-C--:B----4-:R-:W-:Y:S08]  /*56d0*/  HMMA.16816.F32.BF16 R36, R20, R24.reuse, R36 ;  /* 0x000000181424723c */ /* 0x090ff00000041824 */
[C---:B-----5:R-:W-:Y:S08]  /*56e0*/  HMMA.16816.F32.BF16 R40, R28.reuse, R24, R40 ;  /* 0x000000181c28723c */ /* 0x060ff00000041828 */
[-C--:B------:R-:W-:Y:S08]  /*56f0*/  HMMA.16816.F32.BF16 R44, R28, R26.reuse, R44 ;  /* 0x0000001a1c2c723c */ /* 0x080ff0000004182c */
[C---:B------:R-:W-:Y:S01]  /*5700*/  HMMA.16816.F32.BF16 R48, R20.reuse, R26, R48 ;  /* 0x0000001a1430723c */ /* 0x040fe20000041830 */
[----:B------:R-:W-:Y:S07]  /*5710*/  LDSM.16.MT88.4 R24, [R0+0x5800] ;  /* 0x005800000018783b */ /* 0x000fee0000004200 */
[-C--:B------:R-:W-:Y:S08]  /*5720*/  HMMA.16816.F32.BF16 R52, R20, R32.reuse, R52 ;  /* 0x000000201434723c */ /* 0x080ff00000041834 */
[C---:B------:R-:W-:Y:S08]  /*5730*/  HMMA.16816.F32.BF16 R56, R28.reuse, R32, R56 ;  /* 0x000000201c38723c */ /* 0x040ff00000041838 */
[-C--:B------:R-:W-:Y:S01]  /*5740*/  HMMA.16816.F32.BF16 R60, R28, R34.reuse, R60 ;  /* 0x000000221c3c723c */ /* 0x080fe2000004183c */
[----:B------:R-:W-:Y:S07]  /*5750*/  LDSM.16.MT88.4 R28, [R3+0x11800] ;  /* 0x01180000031c783b */ /* 0x000fee0000004200 */
[----:B------:R-:W-:Y:S01]  /*5760*/  HMMA.16816.F32.BF16 R64, R20, R34, R64 ;  /* 0x000000221440723c */ /* 0x000fe20000041840 */
[----:B------:R-:W3:Y:S04]  /*5770*/  LDSM.16.MT88.4 R20, [R3+0xf800] ;  /* 0x00f800000314783b */ /* 0x000ee80000004200 */
[----:B------:R-:W4:Y:S03]  /*5780*/  LDSM.16.MT88.4 R32, [R2+0x1800] ;  /* 0x001800000220783b */ /* 0x000f260000004200 */
[-C--:B-1----:R-:W-:Y:S01]  /*5790*/  HMMA.16816.F32.BF16 R36, R4, R8.reuse, R36 ;  /* 0x000000080424723c */ /* 0x082fe20000041824 */
[----:B------:R-:W-:Y:S07]  /*57a0*/  BAR.SYNC.DEFER_BLOCKING 0x0 ;  /* 0x0000000000007b1d */ /* 0x000fee0000010000 */
[C---:B------:R-:W-:Y:S08]  /*57b0*/  HMMA.16816.F32.BF16 R40, R12.reuse, R8, R40 ;  /* 0x000000080c28723c */ /* 0x040ff00000041828 */
[-C--:B------:R-:W-:Y:S08]  /*57c0*/  HMMA.16816.F32.BF16 R44, R12, R10.reuse, R44 ;  /* 0x0000000a0c2c723c */ /* 0x080ff0000004182c */
[C---:B------:R-:W-:Y:S08]  /*57d0*/  HMMA.16816.F32.BF16 R48, R4.reuse, R10, R48 ;  /* 0x0000000a0430723c */ /* 0x040ff00000041830 */
[-C--:B--2---:R-:W-:Y:S08]  /*57e0*/  HMMA.16816.F32.BF16 R52, R4, R16.reuse, R52 ;  /* 0x000000100434723c */ /* 0x084ff00000041834 */
[C---:B------:R-:W-:Y:S08]  /*57f0*/  HMMA.16816.F32.BF16 R56, R12.reuse, R16, R56 ;  /* 0x000000100c38723c */ /* 0x040ff00000041838 */
[-C--:B------:R-:W-:Y:S08]  /*5800*/  HMMA.16816.F32.BF16 R60, R12, R18.reuse, R60 ;  /* 0x000000120c3c723c */ /* 0x080ff0000004183c */
[----:B------:R-:W-:Y:S08]  /*5810*/  HMMA.16816.F32.BF16 R64, R4, R18, R64 ;  /* 0x000000120440723c */ /* 0x000ff00000041840 */
[-C--:B---3--:R-:W-:Y:S08]  /*5820*/  HMMA.16816.F32.BF16 R36, R20, R24.reuse, R36 ;  /* 0x000000181424723c */ /* 0x088ff00000041824 */
[C---:B------:R-:W-:Y:S08]  /*5830*/  HMMA.16816.F32.BF16 R40, R28.reuse, R24, R40 ;  /* 0x000000181c28723c */ /* 0x040ff00000041828 */
[-C--:B------:R-:W-:Y:S08]  /*5840*/  HMMA.16816.F32.BF16 R44, R28, R26.reuse, R44 ;  /* 0x0000001a1c2c723c */ /* 0x080ff0000004182c */
[C---:B------:R-:W-:Y:S08]  /*5850*/  HMMA.16816.F32.BF16 R48, R20.reuse, R26, R48 ;  /* 0x0000001a1430723c */ /* 0x040ff00000041830 */
[-C--:B----4-:R-:W-:Y:S08]  /*5860*/  HMMA.16816.F32.BF16 R52, R20, R32.reuse, R52 ;  /* 0x000000201434723c */ /* 0x090ff00000041834 */
[C---:B------:R-:W-:Y:S08]  /*5870*/  HMMA.16816.F32.BF16 R56, R28.reuse, R32, R56 ;  /* 0x000000201c38723c */ /* 0x040ff00000041838 */
[-C--:B------:R-:W-:Y:S08]  /*5880*/  HMMA.16816.F32.BF16 R60, R28, R34.reuse, R60 ;  /* 0x000000221c3c723c */ /* 0x080ff0000004183c */
[----:B------:R-:W-:Y:S01]  /*5890*/  HMMA.16816.F32.BF16 R64, R20, R34, R64 ;  /* 0x000000221440723c */ /* 0x000fe20000041840 */
[----:B------:R-:W-:-:S07]  /*58a0*/  @!P6 BRA `(.L_x_49) ;  /* 0x000001500000e947 */ /* 0x000fce0003800000 */
[----:B------:R-:W-:Y:S01]  /*58b0*/  IMAD.MOV.U32 R6, RZ, RZ, c[0x0][0x370] ;  /* 0x0000dc00ff067624 */ /* 0x000fe200078e00ff */
[----:B------:R-:W-:Y:S03]  /*58c0*/  ISETP.GE.AND P1, PT, R206, c[0x0][0x220], PT ;  /* 0x00008800ce007a0c */ /* 0x000fe60003f26270 */
[----:B------:R-:W-:Y:S05]  /*58d0*/  IMAD.U32 R2, R6, -0x40, RZ ;  /* 0xffffffc006027824 */ /* 0x000fea00078e00ff */
[C---:B------:R-:W-:Y:S04]  /*58e0*/  LEA R4, P0, R2.reuse, R184, 0x1 ;  /* 0x000000b802047211 */ /* 0x040fe800078008ff */
[----:B------:R-:W-:Y:S01]  /*58f0*/  LEA.HI.X.SX32 R2, R2, R185, 0x1, P0 ;  /* 0x000000b902027211 */ /* 0x000fe200000f0eff */
[----:B------:R1:W-:Y:S01]  /*5900*/  @P1 STS.128 [R193+0x4000], RZ ;  /* 0x004000ffc1001388 */ /* 0x0003e20000000c00 */
[----:B------:R-:W-:Y:S02]  /*5910*/  IMAD.MOV.U32 R184, RZ, RZ, R4 ;  /* 0x000000ffffb87224 */ /* 0x000fe400078e0004 */
[----:B------:R-:W-:Y:S02]  /*5920*/  @!P1 IMAD.MOV.U32 R5, RZ, RZ, c[0x0][0x374] ;  /* 0x0000dd00ff059624 */ /* 0x000fe400078e00ff */
[----:B------:R-:W-:Y:S01]  /*5930*/  IMAD.MOV.U32 R185, RZ, RZ, R2 ;  /* 0x000000ffffb97224 */ /* 0x000fe200078e0002 */
[C---:B------:R-:W-:Y:S04]  /*5940*/  @!P1 LEA R4, P0, R6.reuse, R184, 0x6 ;  /* 0x000000b806049211 */ /* 0x040fe800078030ff */
[----:B------:R-:W-:Y:S01]  /*5950*/  @!PT LDS RZ, [RZ] ;  /* 0x00000000fffff984 */ /* 0x000fe20000000800 */
[----:B------:R-:W-:Y:S01]  /*5960*/  @!PT LDS RZ, [RZ] ;  /* 0x00000000fffff984 */ /* 0x000fe20000000800 */
[----:B------:R-:W-:Y:S01]  /*5970*/  @!PT LDS RZ, [RZ] ;  /* 0x00000000fffff984 */ /* 0x000fe20000000800 */
[----:B------:R1:W-:Y:S01]  /*5980*/  @!P1 LDGSTS.E.BYPASS.LTC128B.128 [R193+0x4000], [R184.64] ;  /* 0x04000000b8c19fae */ /* 0x0003e2000b901d46 */
[----:B------:R-:W-:Y:S03]  /*5990*/  @!P1 LEA.HI.X R5, R6, R185, R5, 0x6, P0 ;  /* 0x000000b906059211 */ /* 0x000fe600000f3405 */
[----:B------:R1:W-:Y:S04]  /*59a0*/  @P1 STS.128 [R193+0x5000], RZ ;  /* 0x005000ffc1001388 */ /* 0x0003e80000000c00 */
[----:B------:R-:W-:Y:S01]  /*59b0*/  @!PT LDS RZ, [RZ] ;  /* 0x00000000fffff984 */ /* 0x000fe20000000800 */
[----:B------:R-:W-:Y:S01]  /*59c0*/  @!PT LDS RZ, [RZ] ;  /* 0x00000000fffff984 */ /* 0x000fe20000000800 */
[----:B------:R-:W-:Y:S01]  /*59d0*/  @!PT LDS RZ, [RZ] ;  /* 0x00000000fffff984 */ /* 0x000fe20000000800 */
[----:B------:R1:W-:Y:S04]  /*59e0*/  @!P1 LDGSTS.E.BYPASS.LTC128B.128 [R193+0x5000], [R4.64] ;  /* 0x0500000004c19fae */ /* 0x0003e8000b901d46 */
[----:B------:R-:W0:Y:S02]  /*59f0*/  LDGDEPBAR ;  /* 0x00000000000079af */ /* 0x000e240000000000 */
.L_x_49:
[----:B------:R-:W-:Y:S01]  /*5a00*/  LDSM.16.M88.4 R16, [R171] ;  /* 0x00000000ab10783b */ /* 0x000fe20000000200 */
[--C-:B------:R-:W-:Y:S01]  /*5a10*/  IMAD.IADD R2, R0, 0x1, R128.reuse ;  /* 0x0000000100027824 */ /* 0x100fe200078e0280 */
[----:B------:R-:W-:Y:S01]  /*5a20*/  LEA R192, P0, R222, R118, 0x2 ;  /* 0x00000076dec07211 */ /* 0x000fe200078010ff */
[----:B------:R-:W-:Y:S01]  /*5a30*/  IMAD.IADD R116, R171, 0x1, R128 ;  /* 0x00000001ab747824 */ /* 0x000fe200078e0280 */
[----:B------:R-:W2:Y:S01]  /*5a40*/  LDSM.16.MT88.4 R8, [R0+0x6000] ;  /* 0x006000000008783b */ /* 0x000ea20000004200 */
[----:B------:R-:W-:Y:S01]  /*5a50*/  IMAD.IADD R117, R128, 0x1, R172 ;  /* 0x0000000180757824 */ /* 0x000fe200078e02ac */
[----:B------:R-:W-:Y:S02]  /*5a60*/  LEA.HI.X.SX32 R191, R222, R119, 0x2, P0 ;  /* 0x00000077debf7211 */ /* 0x000fe400000f16ff */
[----:B------:R-:W3:Y:S04]  /*5a70*/  LDSM.16.MT88.4 R20, [R2+0x6000] ;  /* 0x006000000214783b */ /* 0x000ee80000004200 */
[----:B------:R-:W-:Y:S04]  /*5a80*/  LDSM.16.M88.4 R24, [R172] ;  /* 0x00000000ac18783b */ /* 0x000fe80000000200 */
[----:B------:R-:W4:Y:S04]  /*5a90*/  LDSM.16.MT88.4 R28, [R0+0x6800] ;  /* 0x00680000001c783b */ /* 0x000f280000004200 */
[----:B------:R-:W1:Y:S04]  /*5aa0*/  LDSM.16.MT88.4 R32, [R2+0x6800] ;  /* 0x006800000220783b */ /* 0x000e680000004200 */
[----:B------:R-:W-:Y:S04]  /*5ab0*/  LDSM.16.MT88.4 R104, [R0+0x7000] ;  /* 0x007000000068783b */ /* 0x000fe80000004200 */
[----:B------:R-:W1:Y:S04]  /*5ac0*/  LDSM.16.M88.4 R100, [R116] ;  /* 0x000000007464783b */ /* 0x000e680000000200 */
[----:B------:R-:W-:Y:S04]  /*5ad0*/  LDSM.16.MT88.4 R112, [R0+0x7800] ;  /* 0x007800000070783b */ /* 0x000fe80000004200 */
[----:B------:R-:W-:Y:S01]  /*5ae0*/  LDSM.16.M88.4 R108, [R117] ;  /* 0x00000000756c783b */ /* 0x000fe20000000200 */
[C---:B-12---:R-:W-:Y:S08]  /*5af0*/  HMMA.16816.F32.BF16 R4, R16.reuse, R8, RZ ;  /* 0x000000081004723c */ /* 0x046ff000000418ff */
[C---:B------:R-:W-:Y:S08]  /*5b00*/  HMMA.16816.F32.BF16 R8, R16.reuse, R10, RZ ;  /* 0x0000000a1008723c */ /* 0x040ff000000418ff */
[C---:B---3--:R-:W-:Y:S08]  /*5b10*/  HMMA.16816.F32.BF16 R12, R16.reuse, R20, RZ ;  /* 0x00000014100c723c */ /* 0x048ff000000418ff */
[----:B------:R-:W-:Y:S01]  /*5b20*/  HMMA.16816.F32.BF16 R16, R16, R22, RZ ;  /* 0x000000161010723c */ /* 0x000fe200000418ff */
[----:B------:R-:W1:Y:S07]  /*5b30*/  LDSM.16.MT88.4 R20, [R2+0x7000] ;  /* 0x007000000214783b */ /* 0x000e6e0000004200 */
[C---:B----4-:R-:W-:Y:S08]  /*5b40*/  HMMA.16816.F32.BF16 R4, R24.reuse, R28, R4 ;  /* 0x0000001c1804723c */ /* 0x050ff00000041804 */
[C---:B------:R-:W-:Y:S01]  /*5b50*/  HMMA.16816.F32.BF16 R8, R24.reuse, R30, R8 ;  /* 0x0000001e1808723c */ /* 0x040fe20000041808 */
[----:B------:R-:W-:Y:S07]  /*5b60*/  LDSM.16.M88.4 R28, [R171+0x2000] ;  /* 0x00200000ab1c783b */ /* 0x000fee0000000200 */
[C---:B------:R-:W-:Y:S08]  /*5b70*/  HMMA.16816.F32.BF16 R12, R24.reuse, R32, R12 ;  /* 0x00000020180c723c */ /* 0x040ff0000004180c */
[----:B------:R-:W-:Y:S01]  /*5b80*/  HMMA.16816.F32.BF16 R16, R24, R34, R16 ;  /* 0x000000221810723c */ /* 0x000fe20000041810 */
[----:B------:R-:W2:Y:S04]  /*5b90*/  LDSM.16.MT88.4 R24, [R2+0x7800] ;  /* 0x007800000218783b */ /* 0x000ea80000004200 */
[----:B------:R-:W3:Y:S03]  /*5ba0*/  LDSM.16.MT88.4 R32, [R0+0x8000] ;  /* 0x008000000020783b */ /* 0x000ee60000004200 */
[C---:B------:R-:W-:Y:S08]  /*5bb0*/  HMMA.16816.F32.BF16 R4, R100.reuse, R104, R4 ;  /* 0x000000686404723c */ /* 0x040ff00000041804 */
[C---:B------:R-:W-:Y:S01]  /*5bc0*/  HMMA.16816.F32.BF16 R8, R100.reuse, R106, R8 ;  /* 0x0000006a6408723c */ /* 0x040fe20000041808 */
[----:B------:R-:W-:Y:S07]  /*5bd0*/  LDSM.16.MT88.4 R104, [R0+0x8800] ;  /* 0x008800000068783b */ /* 0x000fee0000004200 */
[C---:B-1----:R-:W-:Y:S08]  /*5be0*/  HMMA.16816.F32.BF16 R12, R100.reuse, R20, R12 ;  /* 0x00000014640c723c */ /* 0x042ff0000004180c */
[----:B------:R-:W-:Y:S01]  /*5bf0*/  HMMA.16816.F32.BF16 R16, R100, R22, R16 ;  /* 0x000000166410723c */ /* 0x000fe20000041810 */
[----:B------:R-:W1:Y:S04]  /*5c00*/  LDSM.16.MT88.4 R20, [R2+0x8000] ;  /* 0x008000000214783b */ /* 0x000e680000004200 */
[----:B------:R-:W4:Y:S03]  /*5c10*/  LDSM.16.M88.4 R100, [R172+0x2000] ;  /* 0x00200000ac64783b */ /* 0x000f260000000200 */
[C---:B------:R-:W-:Y:S08]  /*5c20*/  HMMA.16816.F32.BF16 R4, R108.reuse, R112, R4 ;  /* 0x000000706c04723c */ /* 0x040ff00000041804 */
[C---:B------:R-:W-:Y:S01]  /*5c30*/  HMMA.16816.F32.BF16 R8, R108.reuse, R114, R8 ;  /* 0x000000726c08723c */ /* 0x040fe20000041808 */
[----:B------:R-:W-:Y:S07]  /*5c40*/  LDSM.16.MT88.4 R112, [R0+0x9000] ;  /* 0x009000000070783b */ /* 0x000fee0000004200 */
[C---:B--2---:R-:W-:Y:S08]  /*5c50*/  HMMA.16816.F32.BF16 R12, R108.reuse, R24, R12 ;  /* 0x000000186c0c723c */ /* 0x044ff0000004180c */
[----:B------:R-:W-:Y:S01]  /*5c60*/  HMMA.16816.F32.BF16 R16, R108, R26, R16 ;  /* 0x0000001a6c10723c */ /* 0x000fe20000041810 */
[----:B------:R-:W2:Y:S04]  /*5c70*/  LDSM.16.MT88.4 R24, [R2+0x8800] ;  /* 0x008800000218783b */ /* 0x000ea80000004200 */
[----:B------:R-:W2:Y:S03]  /*5c80*/  LDSM.16.M88.4 R108, [R116+0x2000] ;  /* 0x00200000746c783b */ /* 0x000ea60000000200 */
[C---:B---3--:R-:W-:Y:S08]  /*5c90*/  HMMA.16816.F32.BF16 R4, R28.reuse, R32, R4 ;  /* 0x000000201c04723c */ /* 0x048ff00000041804 */
[C---:B------:R-:W-:Y:S01]  /*5ca0*/  HMMA.16816.F32.BF16 R8, R28.reuse, R34, R8 ;  /* 0x000000221c08723c */ /* 0x040fe20000041808 */
[----:B------:R3:W-:Y:S07]  /*5cb0*/  LDSM.16.MT88.4 R32, [R0+0x9800] ;  /* 0x009800000020783b */ /* 0x0007ee0000004200 */
[C---:B-1----:R-:W-:Y:S08]  /*5cc0*/  HMMA.16816.F32.BF16 R12, R28.reuse, R20, R12 ;  /* 0x000000141c0c723c */ /* 0x042ff0000004180c */
[----:B------:R-:W-:Y:S01]  /*5cd0*/  HMMA.16816.F32.BF16 R16, R28, R22, R16 ;  /* 0x000000161c10723c */ /* 0x000fe20000041810 */
[----:B------:R-:W1:Y:S04]  /*5ce0*/  LDSM.16.MT88.4 R20, [R2+0x9000] ;  /* 0x009000000214783b */ /* 0x000e680000004200 */
[----:B------:R-:W1:Y:S03]  /*5cf0*/  LDSM.16.M88.4 R28, [R117+0x2000] ;  /* 0x00200000751c783b */ /* 0x000e660000000200 */
[C---:B----4-:R-:W-:Y:S05]  /*5d00*/  HMMA.16816.F32.BF16 R4, R100.reuse, R104, R4 ;  /* 0x000000686404723c */ /* 0x050fea0000041804 */
[----:B---3--:R-:W-:Y:S03]  /*5d10*/  IMAD.IADD R0, R128, 0x1, R168 ;  /* 0x0000000180007824 */ /* 0x008fe600078e02a8 */
[C---:B------:R-:W-:Y:S08]  /*5d20*/  HMMA.16816.F32.BF16 R8, R100.reuse, R106, R8 ;  /* 0x0000006a6408723c */ /* 0x040ff00000041808 */
[C---:B--2---:R-:W-:Y:S08]  /*5d30*/  HMMA.16816.F32.BF16 R12, R100.reuse, R24, R12 ;  /* 0x00000018640c723c */ /* 0x044ff0000004180c */
[----:B------:R-:W-:Y:S01]  /*5d40*/  HMMA.16816.F32.BF16 R16, R100, R26, R16 ;  /* 0x0000001a6410723c */ /* 0x000fe20000041810 */
[----:B------:R2:W3:Y:S04]  /*5d50*/  LDSM.16.MT88.4 R24, [R2+0x9800] ;  /* 0x009800000218783b */ /* 0x0004e80000004200 */
[----:B------:R-:W-:Y:S03]  /*5d60*/  LDSM.16.MT88.4 R100, [R3+0xd000] ;  /* 0x00d000000364783b */ /* 0x000fe60000004200 */
[C---:B------:R-:W-:Y:S08]  /*5d70*/  HMMA.16816.F32.BF16 R4, R108.reuse, R112, R4 ;  /* 0x000000706c04723c */ /* 0x040ff00000041804 */
[C---:B------:R-:W-:Y:S08]  /*5d80*/  HMMA.16816.F32.BF16 R8, R108.reuse, R114, R8 ;  /* 0x000000726c08723c */ /* 0x040ff00000041808 */
[C---:B-1----:R-:W-:Y:S04]  /*5d90*/  HMMA.16816.F32.BF16 R12, R108.reuse, R20, R12 ;  /* 0x000000146c0c723c */ /* 0x042fe8000004180c */
[----:B--2---:R-:W-:Y:S03]  /*5da0*/  IADD3 R2, R182, -0x1, RZ ;  /* 0xffffffffb6027810 */ /* 0x004fe60007ffe0ff */
[----:B------:R-:W-:Y:S01]  /*5db0*/  IMAD.MOV.U32 R20, RZ, RZ, R192 ;  /* 0x000000ffff147224 */ /* 0x000fe200078e00c0 */
[----:B------:R-:W-:Y:S04]  /*5dc0*/  HMMA.16816.F32.BF16 R16, R108, R22, R16 ;  /* 0x000000166c10723c */ /* 0x000fe80000041810 */
[----:B------:R-:W-:Y:S03]  /*5dd0*/  IMAD.MOV.U32 R21, RZ, RZ, R191 ;  /* 0x000000ffff157224 */ /* 0x000fe600078e00bf */
[----:B------:R-:W-:Y:S01]  /*5de0*/  @P6 IADD3 R22, P1, R215, R235, RZ ;  /* 0x000000ebd7166210 */ /* 0x000fe20007f3e0ff */
[C---:B------:R-:W-:Y:S05]  /*5df0*/  HMMA.16816.F32.BF16 R4, R28.reuse, R32, R4 ;  /* 0x000000201c04723c */ /* 0x040fea0000041804 */
[----:B------:R-:W-:Y:S02]  /*5e00*/  @P6 IMAD.X R23, R214, 0x1, R236, P1 ;  /* 0x00000001d6176824 */ /* 0x000fe400008e06ec */
[CC--:B------:R-:W-:Y:S01]  /*5e10*/  LEA R32, P0, R239.reuse, R20.reuse, 0x2 ;  /* 0x00000014ef207211 */ /* 0x0c0fe200078010ff */
[C---:B------:R-:W-:Y:S02]  /*5e20*/  HMMA.16816.F32.BF16 R8, R28.reuse, R34, R8 ;  /* 0x000000221c08723c */ /* 0x040fe40000041808 */
[----:B------:R1:W5:Y:S02]  /*5e30*/  @P6 LDG.E R213, [R22.64] ;  /* 0x0000000616d56981 */ /* 0x000364000c1e1900 */
[-C--:B------:R-:W-:Y:S02]  /*5e40*/  LEA.HI.X.SX32 R33, R239, R21.reuse, 0x2, P0 ;  /* 0x00000015ef217211 */ /* 0x080fe400000f16ff */
[----:B------:R1:W5:Y:S02]  /*5e50*/  @P6 LDG.E R212, [R22.64+0x20] ;  /* 0x0000200616d46981 */ /* 0x000364000c1e1900 */
[C---:B---3--:R-:W-:Y:S02]  /*5e60*/  HMMA.16816.F32.BF16 R12, R28.reuse, R24, R12 ;  /* 0x000000181c0c723c */ /* 0x048fe4000004180c */
[----:B------:R1:W5:Y:S04]  /*5e70*/  @P6 LDG.E R210, [R22.64+0x80] ;  /* 0x0000800616d26981 */ /* 0x000368000c1e1900 */
[----:B------:R1:W5:Y:S01]  /*5e80*/  @P6 LDG.E R211, [R22.64+0xa0] ;  /* 0x0000a00616d36981 */ /* 0x000362000c1e1900 */
[CC--:B------:R-:W-:Y:S01]  /*5e90*/  LEA R24, P1, R224.reuse, R20.reuse, 0x2 ;  /* 0x00000014e0187211 */ /* 0x0c0fe200078210ff */
[----:B------:R-:W-:Y:S02]  /*5ea0*/  HMMA.16816.F32.BF16 R16, R28, R26, R16 ;  /* 0x0000001a1c10723c */ /* 0x000fe40000041810 */
[----:B------:R2:W-:Y:S02]  /*5eb0*/  RED.E.ADD.F32.FTZ.RN.STRONG.GPU [R20.64], R4 ;  /* 0x000000041400798e */ /* 0x0005e4000c10e786 */
[-C--:B------:R-:W-:Y:S02]  /*5ec0*/  LEA.HI.X.SX32 R25, R224, R21.reuse, 0x2, P1 ;  /* 0x00000015e0197211 */ /* 0x080fe400008f16ff */
[----:B------:R-:W-:Y:S01]  /*5ed0*/  LDSM.16.MT88.4 R28, [R3+0xa800] ;  /* 0x00a80000031c783b */ /* 0x000fe20000004200 */
[CC--:B------:R-:W-:Y:S03]  /*5ee0*/  LEA R26, P0, R248.reuse, R20.reuse, 0x2 ;  /* 0x00000014f81a7211 */ /* 0x0c0fe600078010ff */
[----:B------:R3:W-:Y:S02]  /*5ef0*/  RED.E.ADD.F32.FTZ.RN.STRONG.GPU [R24.64], R5 ;  /* 0x000000051800798e */ /* 0x0007e4000c10e786 */
[-C--:B------:R-:W-:Y:S02]  /*5f00*/  LEA.HI.X.SX32 R27, R248, R21.reuse, 0x2, P0 ;  /* 0x00000015f81b7211 */ /* 0x080fe400000f16ff */
[----:B------:R4:W-:Y:S04]  /*5f10*/  RED.E.ADD.F32.FTZ.RN.STRONG.GPU [R32.64], R6 ;  /* 0x000000062000798e */ /* 0x0009e8000c10e786 */
[----:B------:R-:W-:Y:S01]  /*5f20*/  LDSM.16.MT88.4 R32, [R3+0xc800] ;  /* 0x00c800000320783b */ /* 0x000fe20000004200 */
[CC--:B-1----:R-:W-:Y:S04]  /*5f30*/  LEA R22, P3, R247.reuse, R20.reuse, 0x2 ;  /* 0x00000014f7167211 */ /* 0x0c2fe800078610ff */
[-C--:B------:R-:W-:Y:S02]  /*5f40*/  LEA.HI.X.SX32 R23, R247, R21.reuse, 0x2, P3 ;  /* 0x00000015f7177211 */ /* 0x080fe400018f16ff */
[CC--:B--2---:R-:W-:Y:S04]  /*5f50*/  LEA R4, P1, R249.reuse, R20.reuse, 0x2 ;  /* 0x00000014f9047211 */ /* 0x0c4fe800078210ff */
[-C--:B---3--:R-:W-:Y:S02]  /*5f60*/  LEA.HI.X.SX32 R5, R249, R21.reuse, 0x2, P1 ;  /* 0x00000015f9057211 */ /* 0x088fe400008f16ff */
[CC--:B----4-:R-:W-:Y:S03]  /*5f70*/  LEA R6, P1, R246.reuse, R20.reuse, 0x2 ;  /* 0x00000014f6067211 */ /* 0x0d0fe600078210ff */
[----:B------:R1:W-:Y:S04]  /*5f80*/  RED.E.ADD.F32.FTZ.RN.STRONG.GPU [R4.64], R7 ;  /* 0x000000070400798e */ /* 0x0003e8000c10e786 */
[----:B------:R2:W-:Y:S04]  /*5f90*/  RED.E.ADD.F32.FTZ.RN.STRONG.GPU [R26.64], R8 ;  /* 0x000000081a00798e */ /* 0x0005e8000c10e786 */
[----:B------:R3:W-:Y:S01]  /*5fa0*/  RED.E.ADD.F32.FTZ.RN.STRONG.GPU [R22.64], R9 ;  /* 0x000000091600798e */ /* 0x0007e2000c10e786 */
[CC--:B-1----:R-:W-:Y:S02]  /*5fb0*/  LEA R4, P0, R245.reuse, R20.reuse, 0x2 ;  /* 0x00000014f5047211 */ /* 0x0c2fe400078010ff */
[-C--:B------:R-:W-:Y:S02]  /*5fc0*/  LEA.HI.X.SX32 R7, R246, R21.reuse, 0x2, P1 ;  /* 0x00000015f6077211 */ /* 0x080fe400008f16ff */
[-C--:B------:R-:W-:Y:S02]  /*5fd0*/  LEA.HI.X.SX32 R5, R245, R21.reuse, 0x2, P0 ;  /* 0x00000015f5057211 */ /* 0x080fe400000f16ff */
[-C--:B--2---:R-:W-:Y:S01]  /*5fe0*/  LEA R26, P0, R234, R20.reuse, 0x2 ;  /* 0x00000014ea1a7211 */ /* 0x084fe200078010ff */
[----:B------:R1:W-:Y:S01]  /*5ff0*/  RED.E.ADD.F32.FTZ.RN.STRONG.GPU [R6.64], R10 ;  /* 0x0000000a0600798e */ /* 0x0003e2000c10e786 */
[-C--:B---3--:R-:W-:Y:S02]  /*6000*/  LEA R22, P5, R232, R20.reuse, 0x2 ;  /* 0x00000014e8167211 */ /* 0x088fe400078a10ff */
[-C--:B------:R-:W-:Y:S01]  /*6010*/  LEA.HI.X.SX32 R27, R234, R21.reuse, 0x2, P0 ;  /* 0x00000015ea1b7211 */ /* 0x080fe200000f16ff */
[----:B------:R2:W-:Y:S01]  /*6020*/  RED.E.ADD.F32.FTZ.RN.STRONG.GPU [R4.64], R11 ;  /* 0x0000000b0400798e */ /* 0x0005e2000c10e786 */
[-C--:B------:R-:W-:Y:S02]  /*6030*/  LEA.HI.X.SX32 R23, R232, R21.reuse, 0x2, P5 ;  /* 0x00000015e8177211 */ /* 0x080fe400028f16ff */
[CC--:B------:R-:W-:Y:S01]  /*6040*/  LEA R8, P3, R220.reuse, R20.reuse, 0x2 ;  /* 0x00000014dc087211 */ /* 0x0c0fe200078610ff */
[----:B------:R-:W-:Y:S03]  /*6050*/  RED.E.ADD.F32.FTZ.RN.STRONG.GPU [R20.64+0x80], R12 ;  /* 0x0000800c1400798e */ /* 0x000fe6000c10e786 */
[-C--:B------:R-:W-:Y:S01]  /*6060*/  LEA.HI.X.SX32 R9, R220, R21.reuse, 0x2, P3 ;  /* 0x00000015dc097211 */ /* 0x080fe200018f16ff */
[----:B------:R-:W-:Y:S01]  /*6070*/  RED.E.ADD.F32.FTZ.RN.STRONG.GPU [R24.64+0x80], R13 ;  /* 0x0000800d1800798e */ /* 0x000fe2000c10e786 */
[----:B------:R-:W-:Y:S03]  /*6080*/  @P6 IADD3 R215, P3, R215, -0x100, RZ ;  /* 0xffffff00d7d76810 */ /* 0x000fe60007f7e0ff */
[----:B------:R-:W-:Y:S01]  /*6090*/  RED.E.ADD.F32.FTZ.RN.STRONG.GPU [R26.64], R14 ;  /* 0x0000000e1a00798e */ /* 0x000fe2000c10e786 */
[----:B------:R-:W-:Y:S03]  /*60a0*/  @P6 IADD3.X R214, R214, -0x1, RZ, P3, !PT ;  /* 0xffffffffd6d66810 */ /* 0x000fe60001ffe4ff */
[----:B------:R-:W-:Y:S04]  /*60b0*/  RED.E.ADD.F32.FTZ.RN.STRONG.GPU [R22.64], R15 ;  /* 0x0000000f1600798e */ /* 0x000fe8000c10e786 */
[----:B------:R-:W-:Y:S01]  /*60c0*/  LDSM.16.MT88.4 R24, [R0] ;  /* 0x000000000018783b */ /* 0x000fe20000004200 */
[CC--:B-1----:R-:W-:Y:S03]  /*60d0*/  LEA R10, P4, R250.reuse, R20.reuse, 0x2 ;  /* 0x00000014fa0a7211 */ /* 0x0c2fe600078810ff */
[----:B------:R-:W-:Y:S01]  /*60e0*/  LDSM.16.MT88.4 R12, [R168+0x800] ;  /* 0x00080000a80c783b */ /* 0x000fe20000004200 */
[-C--:B------:R-:W-:Y:S02]  /*60f0*/  LEA R6, P1, R219, R20.reuse, 0x2 ;  /* 0x00000014db067211 */ /* 0x080fe400078210ff */
[-C--:B--2---:R-:W-:Y:S02]  /*6100*/  LEA.HI.X.SX32 R11, R250, R21.reuse, 0x2, P4 ;  /* 0x00000015fa0b7211 */ /* 0x084fe400020f16ff */
[----:B------:R-:W-:Y:S02]  /*6110*/  LEA R4, P0, R221, R20, 0x2 ;  /* 0x00000014dd047211 */ /* 0x000fe400078010ff */
[-C--:B------:R-:W-:Y:S01]  /*6120*/  LEA.HI.X.SX32 R7, R219, R21.reuse, 0x2, P1 ;  /* 0x00000015db077211 */ /* 0x080fe200008f16ff */
[----:B------:R-:W-:Y:S01]  /*6130*/  RED.E.ADD.F32.FTZ.RN.STRONG.GPU [R10.64], R16 ;  /* 0x000000100a00798e */ /* 0x000fe2000c10e786 */
[----:B------:R-:W-:Y:S02]  /*6140*/  LEA.HI.X.SX32 R5, R221, R21, 0x2, P0 ;  /* 0x00000015dd057211 */ /* 0x000fe400000f16ff */
[----:B------:R-:W-:Y:S01]  /*6150*/  ISETP.GT.AND P4, PT, R182, R223, PT ;  /* 0x000000dfb600720c */ /* 0x000fe20003f84270 */
[----:B------:R-:W-:Y:S01]  /*6160*/  RED.E.ADD.F32.FTZ.RN.STRONG.GPU [R8.64], R17 ;  /* 0x000000110800798e */ /* 0x000fe2000c10e786 */
[----:B------:R-:W-:Y:S03]  /*6170*/  @P6 IADD3 R217, P1, R217, -0x100, RZ ;  /* 0xffffff00d9d96810 */ /* 0x000fe60007f3e0ff */
[----:B------:R-:W-:Y:S01]  /*6180*/  RED.E.ADD.F32.FTZ.RN.STRONG.GPU [R6.64], R18 ;  /* 0x000000120600798e */ /* 0x000fe2000c10e786 */
[----:B------:R-:W-:Y:S03]  /*6190*/  @P6 IADD3.X R216, R216, -0x1, RZ, P1, !PT ;  /* 0xffffffffd8d86810 */ /* 0x000fe60000ffe4ff */
[----:B------:R-:W-:Y:S04]  /*61a0*/  LDSM.16.MT88.4 R8, [R168] ;  /* 0x00000000a808783b */ /* 0x000fe80000004200 */
[----:B------:R-:W-:Y:S04]  /*61b0*/  RED.E.ADD.F32.FTZ.RN.STRONG.GPU [R4.64], R19 ;  /* 0x000000130400798e */ /* 0x000fe8000c10e786 */
[----:B------:R-:W1:Y:S04]  /*61c0*/  LDSM.16.MT88.4 R4, [R3+0xa000] ;  /* 0x00a000000304783b */ /* 0x000e680000004200 */
[----:B------:R-:W2:Y:S04]  /*61d0*/  LDSM.16.MT88.4 R20, [R3+0xc000] ;  /* 0x00c000000314783b */ /* 0x000ea80000004200 */
[----:B------:R-:W3:Y:S01]  /*61e0*/  LDSM.16.MT88.4 R16, [R0+0x800] ;  /* 0x000800000010783b */ /* 0x000ee20000004200 */
[-C--:B-1----:R-:W-:Y:S08]  /*61f0*/  HMMA.16816.F32.BF16 R68, R4, R8.reuse, R68 ;  /* 0x000000080444723c */ /* 0x082ff00000041844 */
[C---:B--2---:R-:W-:Y:S08]  /*6200*/  HMMA.16816.F32.BF16 R72, R20.reuse, R8, R72 ;  /* 0x000000081448723c */ /* 0x044ff00000041848 */
[-C--:B------:R-:W-:Y:S08]  /*6210*/  HMMA.16816.F32.BF16 R76, R20, R10.reuse, R76 ;  /* 0x0000000a144c723c */ /* 0x080ff0000004184c */
[C---:B------:R-:W-:Y:S01]  /*6220*/  HMMA.16816.F32.BF16 R80, R4.reuse, R10, R80 ;  /* 0x0000000a0450723c */ /* 0x040fe20000041850 */
[----:B------:R-:W-:Y:S07]  /*6230*/  LDSM.16.MT88.4 R8, [R3+0xb000] ;  /* 0x00b000000308783b */ /* 0x000fee0000004200 */
[-C--:B------:R-:W-:Y:S08]  /*6240*/  HMMA.16816.F32.BF16 R84, R4, R24.reuse, R84 ;  /* 0x000000180454723c */ /* 0x080ff00000041854 */
[C---:B------:R-:W-:Y:S08]  /*6250*/  HMMA.16816.F32.BF16 R88, R20.reuse, R24, R88 ;  /* 0x000000181458723c */ /* 0x040ff00000041858 */
[-C--:B------:R-:W-:Y:S01]  /*6260*/  HMMA.16816.F32.BF16 R92, R20, R26.reuse, R92 ;  /* 0x0000001a145c723c */ /* 0x080fe2000004185c */
[----:B------:R-:W1:Y:S07]  /*6270*/  LDSM.16.MT88.4 R20, [R168+0x1000] ;  /* 0x00100000a814783b */ /* 0x000e6e0000004200 */
[----:B------:R-:W-:Y:S01]  /*6280*/  HMMA.16816.F32.BF16 R96, R4, R26, R96 ;  /* 0x0000001a0460723c */ /* 0x000fe20000041860 */
[----:B------:R-:W2:Y:S04]  /*6290*/  LDSM.16.MT88.4 R4, [R0+0x1000] ;  /* 0x001000000004783b */ /* 0x000ea80000004200 */
[----:B------:R-:W-:Y:S03]  /*62a0*/  LDSM.16.MT88.4 R24, [R168+0x1800] ;  /* 0x00180000a818783b */ /* 0x000fe60000004200 */
[-C--:B------:R-:W-:Y:S08]  /*62b0*/  HMMA.16816.F32.BF16 R68, R28, R12.reuse, R68 ;  /* 0x0000000c1c44723c */ /* 0x080ff00000041844 */
[C---:B------:R-:W-:Y:S08]  /*62c0*/  HMMA.16816.F32.BF16 R72, R32.reuse, R12, R72 ;  /* 0x0000000c2048723c */ /* 0x040ff00000041848 */
[-C--:B------:R-:W-:Y:S08]  /*62d0*/  HMMA.16816.F32.BF16 R76, R32, R14.reuse, R76 ;  /* 0x0000000e204c723c */ /* 0x080ff0000004184c */
[C---:B------:R-:W-:Y:S01]  /*62e0*/  HMMA.16816.F32.BF16 R80, R28.reuse, R14, R80 ;  /* 0x0000000e1c50723c */ /* 0x040fe20000041850 */
[----:B------:R-:W4:Y:S07]  /*62f0*/  LDSM.16.MT88.4 R12, [R3+0xb800] ;  /* 0x00b80000030c783b */ /* 0x000f2e0000004200 */
[-C--:B---3--:R-:W-:Y:S08]  /*6300*/  HMMA.16816.F32.BF16 R84, R28, R16.reuse, R84 ;  /* 0x000000101c54723c */ /* 0x088ff00000041854 */
[C---:B------:R-:W-:Y:S08]  /*6310*/  HMMA.16816.F32.BF16 R88, R32.reuse, R16, R88 ;  /* 0x000000102058723c */ /* 0x040ff00000041858 */
[-C--:B------:R-:W-:Y:S01]  /*6320*/  HMMA.16816.F32.BF16 R92, R32, R18.reuse, R92 ;  /* 0x00000012205c723c */ /* 0x080fe2000004185c */
[----:B------:R-:W3:Y:S07]  /*6330*/  LDSM.16.MT88.4 R32, [R3+0xd800] ;  /* 0x00d800000320783b */ /* 0x000eee0000004200 */
[----:B------:R-:W-:Y:S01]  /*6340*/  HMMA.16816.F32.BF16 R96, R28, R18, R96 ;  /* 0x000000121c60723c */ /* 0x000fe20000041860 */
[----:B------:R2:W3:Y:S07]  /*6350*/  LDSM.16.MT88.4 R16, [R0+0x1800] ;  /* 0x001800000010783b */ /* 0x0004ee0000004200 */
[-C--:B-1----:R-:W-:Y:S08]  /*6360*/  HMMA.16816.F32.BF16 R68, R8, R20.reuse, R68 ;  /* 0x000000140844723c */ /* 0x082ff00000041844 */
[C---:B------:R-:W-:Y:S08]  /*6370*/  HMMA.16816.F32.BF16 R72, R100.reuse, R20, R72 ;  /* 0x000000146448723c */ /* 0x040ff00000041848 */
[-C--:B------:R-:W-:Y:S04]  /*6380*/  HMMA.16816.F32.BF16 R76, R100, R22.reuse, R76 ;  /* 0x00000016644c723c */ /* 0x080fe8000004184c */
[----:B--2---:R-:W-:Y:S01]  /*6390*/  LOP3.LUT R0, R182, 0x1, RZ, 0xc0, !PT ;  /* 0x00000001b6007812 */ /* 0x004fe200078ec0ff */
[----:B------:R-:W-:Y:S03]  /*63a0*/  IMAD.MOV.U32 R182, RZ, RZ, R2 ;  /* 0x000000ffffb67224 */ /* 0x000fe600078e0002 */
[C---:B------:R-:W-:Y:S04]  /*63b0*/  HMMA.16816.F32.BF16 R80, R8.reuse, R22, R80 ;  /* 0x000000160850723c */ /* 0x040fe80000041850 */
[----:B------:R-:W-:Y:S02]  /*63c0*/  ISETP.NE.U32.AND P0, PT, R0, 0x1, PT ;  /* 0x000000010000780c */ /* 0x000fe40003f05070 */
[C---:B------:R-:W-:Y:S02]  /*63d0*/  IADD3 R0, R168.reuse, -0x2000, RZ ;  /* 0xffffe000a8007810 */ /* 0x040fe40007ffe0ff */
[-C--:B------:R-:W-:Y:S08]  /*63e0*/  HMMA.16816.F32.BF16 R84, R8, R4.reuse, R84 ;  /* 0x000000040854723c */ /* 0x080ff00000041854 */
[C---:B------:R-:W-:Y:S04]  /*63f0*/  HMMA.16816.F32.BF16 R88, R100.reuse, R4, R88 ;  /* 0x000000046458723c */ /* 0x040fe80000041858 */
[----:B------:R-:W-:Y:S04]  /*6400*/  @P0 IADD3 R0, R168, 0x2000, RZ ;  /* 0x00002000a8000810 */ /* 0x000fe80007ffe0ff */
[-C--:B------:R-:W-:Y:S04]  /*6410*/  HMMA.16816.F32.BF16 R92, R100, R6.reuse, R92 ;  /* 0x00000006645c723c */ /* 0x080fe8000004185c */
[----:B------:R-:W-:Y:S04]  /*6420*/  IMAD.MOV.U32 R168, RZ, RZ, R0 ;  /* 0x000000ffffa87224 */ /* 0x000fe800078e0000 */
[----:B------:R-:W-:Y:S08]  /*6430*/  HMMA.16816.F32.BF16 R96, R8, R6, R96 ;  /* 0x000000060860723c */ /* 0x000ff00000041860 */
[-C--:B----4-:R-:W-:Y:S08]  /*6440*/  HMMA.16816.F32.BF16 R68, R12, R24.reuse, R68 ;  /* 0x000000180c44723c */ /* 0x090ff00000041844 */
[C---:B---3--:R-:W-:Y:S08]  /*6450*/  HMMA.16816.F32.BF16 R72, R32.reuse, R24, R72 ;  /* 0x000000182048723c */ /* 0x048ff00000041848 */
[-C--:B------:R-:W-:Y:S08]  /*6460*/  HMMA.16816.F32.BF16 R76, R32, R26.reuse, R76 ;  /* 0x0000001a204c723c */ /* 0x080ff0000004184c */
[C---:B------:R-:W-:Y:S08]  /*6470*/  HMMA.16816.F32.BF16 R80, R12.reuse, R26, R80 ;  /* 0x0000001a0c50723c */ /* 0x040ff00000041850 */
[-C--:B------:R-:W-:Y:S08]  /*6480*/  HMMA.16816.F32.BF16 R84, R12, R16.reuse, R84 ;  /* 0x000000100c54723c */ /* 0x080ff00000041854 */
[C---:B------:R-:W-:Y:S08]  /*6490*/  HMMA.16816.F32.BF16 R88, R32.reuse, R16, R88 ;  /* 0x000000102058723c */ /* 0x040ff00000041858 */
[-C--:B------:R-:W-:Y:S08]  /*64a0*/  HMMA.16816.F32.BF16 R92, R32, R18.reuse, R92 ;  /* 0x00000012205c723c */ /* 0x080ff0000004185c */
[----:B------:R-:W-:Y:S01]  /*64b0*/  HMMA.16816.F32.BF16 R96, R12, R18, R96 ;  /* 0x000000120c60723c */ /* 0x000fe20000041860 */
[----:B------:R-:W-:-:S07]  /*64c0*/  @P4 BRA `(.L_x_50) ;  /* 0xffffd59000004947 */ /* 0x000fce000383ffff */
[----:B------:R-:W2:Y:S01]  /*64d0*/  LDL R120, [R1] ;  /* 0x0000000001787983 */ /* 0x000ea20000100800 */
[----:B------:R-:W-:Y:S01]  /*64e0*/  FMUL.FTZ R68, R68, c[0x0][0x2e0] ;  /* 0x0000b80044447a20 */ /* 0x000fe20000410000 */
[----:B------:R-:W-:Y:S01]  /*64f0*/  F2FP.BF16.PACK_AB R36, R37, R36 ;  /* 0x000000242524723e */ /* 0x000fe200000010ff */
[----:B------:R-:W-:Y:S01]  /*6500*/  FMUL.FTZ R17, R69, c[0x0][0x2e0] ;  /* 0x0000b80045117a20 */ /* 0x000fe20000410000 */
[----:B------:R-:W-:Y:S01]  /*6510*/  F2FP.BF16.PACK_AB R38, R39, R38 ;  /* 0x000000262726723e */ /* 0x000fe200000010ff */
[----:B------:R-:W-:Y:S01]  /*6520*/  FMUL.FTZ R70, R70, c[0x0][0x2e0] ;  /* 0x0000b80046467a20 */ /* 0x000fe20000410000 */
[----:B------:R-:W-:Y:S01]  /*6530*/  F2FP.BF16.PACK_AB R48, R49, R48 ;  /* 0x000000303130723e */ /* 0x000fe200000010ff */
[----:B------:R-:W-:Y:S01]  /*6540*/  FMUL.FTZ R16, R71, c[0x0][0x2e0] ;  /* 0x0000b80047107a20 */ /* 0x000fe20000410000 */
[----:B------:R-:W-:Y:S01]  /*6550*/  F2FP.BF16.PACK_AB R17, R17, R68 ;  /* 0x000000441111723e */ /* 0x000fe200000010ff */
[----:B------:R-:W-:Y:S01]  /*6560*/  BAR.SYNC.DEFER_BLOCKING 0x0 ;  /* 0x0000000000007b1d */ /* 0x000fe20000010000 */
        /* <DEDUP_REMOVED lines=25> */
[----:B------:R-:W-:Y:S01]  /*6700*/  STS [R241], R17 ;  /* 0x00000011f1007388 */ /* 0x000fe20000000800 */
[----:B------:R-:W-:Y:S01]  /*6710*/  FMUL.FTZ R9, R85, c[0x0][0x2e0] ;  /* 0x0000b80055097a20 */ /* 0x000fe20000410000 */
[----:B------:R-:W-:Y:S01]  /*6720*/  F2FP.BF16.PACK_AB R10, R10, R78 ;  /* 0x0000004e0a0a723e */ /* 0x000fe200000010ff */
[----:B------:R-:W-:Y:S01]  /*6730*/  FMUL.FTZ R86, R86, c[0x0][0x2e0] ;  /* 0x0000b80056567a20 */ /* 0x000fe20000410000 */
[----:B------:R-:W-:Y:S01]  /*6740*/  STS [R241+0x400], R16 ;  /* 0x00040010f1007388 */ /* 0x000fe20000000800 */
[----:B------:R-:W-:Y:S01]  /*6750*/  FMUL.FTZ R8, R87, c[0x0][0x2e0] ;  /* 0x0000b80057087a20 */ /* 0x000fe20000410000 */
[----:B------:R-:W-:Y:S01]  /*6760*/  F2FP.BF16.PACK_AB R9, R9, R84 ;  /* 0x000000540909723e */ /* 0x000fe200000010ff */
[----:B------:R-:W-:Y:S01]  /*6770*/  FMUL.FTZ R96, R96, c[0x0][0x2e0] ;  /* 0x0000b80060607a20 */ /* 0x000fe20000410000 */
[----:B------:R-:W-:Y:S01]  /*6780*/  STS [R244], R13 ;  /* 0x0000000df4007388 */ /* 0x000fe20000000800 */
        /* <DEDUP_REMOVED lines=21> */
[----:B------:R-:W-:-:S02]  /*68e0*/  F2FP.BF16.PACK_AB R2, R2, R92 ;  /* 0x0000005c0202723e */ /* 0x000fc400000010ff */
[----:B------:R-:W-:Y:S02]  /*68f0*/  F2FP.BF16.PACK_AB R60, R61, R60 ;  /* 0x0000003c3d3c723e */ /* 0x000fe400000010ff */
[----:B------:R-:W-:Y:S02]  /*6900*/  F2FP.BF16.PACK_AB R0, R0, R94 ;  /* 0x0000005e0000723e */ /* 0x000fe400000010ff */
[----:B------:R-:W-:Y:S02]  /*6910*/  F2FP.BF16.PACK_AB R62, R63, R62 ;  /* 0x0000003e3f3e723e */ /* 0x000fe400000010ff */
[----:B------:R-:W-:Y:S01]  /*6920*/  ISETP.NE.AND P0, PT, R238, -0x1, PT ;  /* 0xffffffffee00780c */ /* 0x000fe20003f05270 */
[----:B--2---:R-:W-:Y:S04]  /*6930*/  STS [R120], R12 ;  /* 0x0000000c78007388 */ /* 0x004fe80000000800 */
[----:B------:R-:W-:Y:S04]  /*6940*/  STS [R241+0x2000], R15 ;  /* 0x0020000ff1007388 */ /* 0x000fe80000000800 */
[----:B------:R-:W-:Y:S04]  /*6950*/  STS [R241+0x2400], R14 ;  /* 0x0024000ef1007388 */ /* 0x000fe80000000800 */
[----:B------:R-:W-:Y:S04]  /*6960*/  STS [R244+0x2000], R11 ;  /* 0x0020000bf4007388 */ /* 0x000fe80000000800 */
[----:B------:R-:W-:Y:S04]  /*6970*/  STS [R244+0x2400], R10 ;  /* 0x0024000af4007388 */ /* 0x000fe80000000800 */
[----:B------:R-:W-:Y:S04]  /*6980*/  STS [R242], R9 ;  /* 0x00000009f2007388 */ /* 0x000fe80000000800 */
[----:B------:R-:W-:Y:S04]  /*6990*/  STS [R242+0x400], R8 ;  /* 0x00040008f2007388 */ /* 0x000fe80000000800 */
[----:B------:R-:W-:Y:S04]  /*69a0*/  STS [R243], R5 ;  /* 0x00000005f3007388 */ /* 0x000fe80000000800 */
[----:B------:R-:W-:Y:S04]  /*69b0*/  STS [R243+0x400], R4 ;  /* 0x00040004f3007388 */ /* 0x000fe80000000800 */
[----:B------:R-:W-:Y:S04]  /*69c0*/  STS [R242+0x2000], R7 ;  /* 0x00200007f2007388 */ /* 0x000fe80000000800 */
[----:B------:R1:W-:Y:S04]  /*69d0*/  STS [R242+0x2400], R6 ;  /* 0x00240006f2007388 */ /* 0x0003e80000000800 */
[----:B------:R-:W-:Y:S04]  /*69e0*/  STS [R243+0x2000], R2 ;  /* 0x00200002f3007388 */ /* 0x000fe80000000800 */
[----:B------:R2:W-:Y:S04]  /*69f0*/  STS [R243+0x2400], R0 ;  /* 0x00240000f3007388 */ /* 0x0005e80000000800 */
[----:B------:R3:W-:Y:S04]  /*6a00*/  STS [R241+0x4000], R36 ;  /* 0x00400024f1007388 */ /* 0x0007e80000000800 */
[----:B------:R3:W-:Y:S04]  /*6a10*/  STS [R241+0x4400], R38 ;  /* 0x00440026f1007388 */ /* 0x0007e80000000800 */
[----:B------:R3:W-:Y:S04]  /*6a20*/  STS [R244+0x4000], R48 ;  /* 0x00400030f4007388 */ /* 0x0007e80000000800 */
[----:B------:R3:W-:Y:S01]  /*6a30*/  STS [R120+0x4000], R50 ;  /* 0x0040003278007388 */ /* 0x0007e20000000800 */
[----:B-1----:R-:W-:-:S03]  /*6a40*/  SHF.R.S32.HI R6, RZ, 0x1f, R251 ;  /* 0x0000001fff067819 */ /* 0x002fc600000114fb */
[----:B------:R3:W-:Y:S04]  /*6a50*/  STS [R241+0x6000], R40 ;  /* 0x00600028f1007388 */ /* 0x0007e80000000800 */
[----:B------:R3:W-:Y:S01]  /*6a60*/  STS [R241+0x6400], R42 ;  /* 0x0064002af1007388 */ /* 0x0007e20000000800 */
[----:B--2---:R-:W-:-:S03]  /*6a70*/  @P0 IADD3 R0, R225, R238, RZ ;  /* 0x000000eee1000210 */ /* 0x004fc60007ffe0ff */
[----:B------:R3:W-:Y:S02]  /*6a80*/  STS [R244+0x6000], R44 ;  /* 0x0060002cf4007388 */ /* 0x0007e40000000800 */
[C---:B------:R-:W-:Y:S02]  /*6a90*/  @P0 IMAD.WIDE.U32 R4, R0.reuse, c[0x0][0x3a0], RZ ;  /* 0x0000e80000040a25 */ /* 0x040fe400078e00ff */
[----:B------:R3:W-:Y:S02]  /*6aa0*/  STS [R244+0x6400], R46 ;  /* 0x0064002ef4007388 */ /* 0x0007e40000000800 */
[----:B------:R-:W-:Y:S01]  /*6ab0*/  @P0 IMAD R8, R0, c[0x0][0x3a4], R5 ;  /* 0x0000e90000080a24 */ /* 0x000fe200078e0205 */
[----:B------:R-:W-:Y:S01]  /*6ac0*/  @P0 MOV R2, R4 ;  /* 0x0000000400020202 */ /* 0x000fe20000000f00 */
[----:B------:R3:W-:Y:S04]  /*6ad0*/  STS [R242+0x4000], R52 ;  /* 0x00400034f2007388 */ /* 0x0007e80000000800 */
[----:B------:R3:W-:Y:S04]  /*6ae0*/  STS [R242+0x4400], R54 ;  /* 0x00440036f2007388 */ /* 0x0007e80000000800 */
[----:B------:R3:W-:Y:S04]  /*6af0*/  STS [R243+0x4000], R64 ;  /* 0x00400040f3007388 */ /* 0x0007e80000000800 */
[----:B------:R3:W-:Y:S04]  /*6b00*/  STS [R243+0x4400], R66 ;  /* 0x00440042f3007388 */ /* 0x0007e80000000800 */
[----:B------:R3:W-:Y:S04]  /*6b10*/  STS [R242+0x6000], R56 ;  /* 0x00600038f2007388 */ /* 0x0007e80000000800 */
[----:B------:R3:W-:Y:S04]  /*6b20*/  STS [R242+0x6400], R58 ;  /* 0x0064003af2007388 */ /* 0x0007e80000000800 */
[----:B------:R3:W-:Y:S04]  /*6b30*/  STS [R243+0x6000], R60 ;  /* 0x0060003cf3007388 */ /* 0x0007e80000000800 */
[----:B------:R3:W-:Y:S01]  /*6b40*/  STS [R243+0x6400], R62 ;  /* 0x0064003ef3007388 */ /* 0x0007e20000000800 */
        /* <DEDUP_REMOVED lines=11> */
.L_x_51:
        /* <DEDUP_REMOVED lines=15> */
.L_x_52:
[----:B------:R-:W-:Y:S01]  /*6cf0*/  BAR.SYNC.DEFER_BLOCKING 0x0 ;  /* 0x0000000000007b1d */ /* 0x000fe20000010000 */
[----:B------:R-:W-:Y:S01]  /*6d00*/  SHF.R.S32.HI R17, RZ, 0x1f, R233 ;  /* 0x0000001fff117819 */ /* 0x000fe200000114e9 */
[--C-:B------:R-:W-:Y:S01]  /*6d10*/  IMAD.MOV.U32 R6, RZ, RZ, R206.reuse ;  /* 0x000000ffff067224 */ /* 0x100fe200078e00ce */
[----:B------:R-:W-:Y:S01]  /*6d20*/  SHF.R.S32.HI R7, RZ, 0x1f, R206 ;  /* 0x0000001fff077819 */ /* 0x000fe200000114ce */
[----:B------:R-:W-:Y:S01]  /*6d30*/  IMAD R16, R226, -0x80, R194 ;  /* 0xffffff80e2107824 */ /* 0x000fe200078e02c2 */
[----:B------:R-:W-:Y:S01]  /*6d40*/  ISETP.GE.AND P1, PT, R206, c[0x0][0x220], PT ;  /* 0x00008800ce007a0c */ /* 0x000fe20003f26270 */
[----:B---3--:R-:W1:Y:S01]  /*6d50*/  S2R R50, SR_CTAID.Z ;  /* 0x0000000000327919 */ /* 0x008e620000002700 */
[----:B------:R-:W-:Y:S01]  /*6d60*/  IMAD R0, R17, c[0x0][0x3a0], RZ ;  /* 0x0000e80011007a24 */ /* 0x000fe200078e02ff */
[----:B------:R-:W-:Y:S01]  /*6d70*/  BSSY B0, `(.L_x_53) ;  /* 0x000001e000007945 */ /* 0x000fe20003800000 */
[----:B------:R-:W-:Y:S01]  /*6d80*/  IMAD.WIDE.U32 R4, R233, c[0x0][0x3a0], R6 ;  /* 0x0000e800e9047a25 */ /* 0x000fe200078e0006 */
[----:B------:R-:W-:-:S02]  /*6d90*/  ISETP.GE.OR P4, PT, R218, R16, P1 ;  /* 0x00000010da00720c */ /* 0x000fc40000f86670 */
[----:B------:R-:W-:Y:S01]  /*6da0*/  SHF.R.S32.HI R48, RZ, 0x1f, R218 ;  /* 0x0000001fff307819 */ /* 0x000fe200000114da */
[----:B------:R-:W-:Y:S01]  /*6db0*/  IMAD R0, R233, c[0x0][0x3a4], R0 ;  /* 0x0000e900e9007a24 */ /* 0x000fe200078e0200 */
[----:B------:R-:W-:-:S04]  /*6dc0*/  IADD3 R4, P0, R2, R4, RZ ;  /* 0x0000000402047210 */ /* 0x000fc80007f1e0ff */
[----:B------:R-:W-:Y:S01]  /*6dd0*/  IADD3.X R5, R8, R5, R0, P0, !PT ;  /* 0x0000000508057210 */ /* 0x000fe200007fe400 */
[----:B------:R2:W3:Y:S04]  /*6de0*/  LDS.128 R20, [R193+0x7000] ;  /* 0x00700000c1147984 */ /* 0x0004e80000000c00 */
[----:B------:R2:W4:Y:S01]  /*6df0*/  LDS.128 R24, [R193+0x8000] ;  /* 0x00800000c1187984 */ /* 0x0005220000000c00 */
[----:B-1----:R-:W-:Y:S01]  /*6e00*/  SHF.R.S32.HI R49, RZ, 0x1f, R50 ;  /* 0x0000001fff317819 */ /* 0x002fe20000011432 */
[----:B------:R-:W-:Y:S02]  /*6e10*/  IMAD.WIDE.U32 R4, R50, c[0x0][0x3b8], R4 ;  /* 0x0000ee0032047a25 */ /* 0x000fe400078e0004 */
[----:B------:R2:W1:Y:S02]  /*6e20*/  LDS.128 R28, [R193+0x9000] ;  /* 0x00900000c11c7984 */ /* 0x0004640000000c00 */
[----:B------:R-:W-:-:S02]  /*6e30*/  IMAD R2, R49, c[0x0][0x3b8], RZ ;  /* 0x0000ee0031027a24 */ /* 0x000fc400078e02ff */
[----:B------:R2:W1:Y:S02]  /*6e40*/  LDS.128 R32, [R193+0xa000] ;  /* 0x00a00000c1207984 */ /* 0x0004640000000c00 */
[----:B------:R-:W-:Y:S02]  /*6e50*/  IMAD R2, R50, c[0x0][0x3bc], R2 ;  /* 0x0000ef0032027a24 */ /* 0x000fe400078e0202 */
[----:B------:R2:W1:Y:S04]  /*6e60*/  LDS.128 R36, [R193+0xb000] ;  /* 0x00b00000c1247984 */ /* 0x0004680000000c00 */
[----:B------:R2:W1:Y:S01]  /*6e70*/  LDS.128 R40, [R193+0xc000] ;  /* 0x00c00000c1287984 */ /* 0x0004620000000c00 */
[----:B------:R-:W-:-:S03]  /*6e80*/  IADD3 R2, R2, R5, RZ ;  /* 0x0000000502027210 */ /* 0x000fc60007ffe0ff */
[----:B------:R2:W1:Y:S01]  /*6e90*/  LDS.128 R44, [R193+0xd000] ;  /* 0x00d00000c12c7984 */ /* 0x0004620000000c00 */
[----:B------:R-:W-:Y:S05]  /*6ea0*/  @P4 BRA `(.L_x_54) ;  /* 0x000000a000004947 */ /* 0x000fea0003800000 */
[----:B------:R-:W2:Y:S01]  /*6eb0*/  LDS.128 R12, [R193+0x6000] ;  /* 0x00600000c10c7984 */ /* 0x000ea20000000c00 */
        /* <DEDUP_REMOVED lines=8> */
[----:B--2---:R2:W-:Y:S04]  /*6f40*/  STG.E.128 [R10.64], R12 ;  /* 0x0000000c0a007986 */ /* 0x0045e8000c101d06 */
.L_x_54:
[----:B------:R-:W-:Y:S05]  /*6f50*/  BSYNC B0 ;  /* 0x0000000000007941 */ /* 0x000fea0003800000 */
.L_x_53:
[----:B------:R-:W-:Y:S01]  /*6f60*/  IADD3 R0, R218, 0x20, RZ ;  /* 0x00000020da007810 */ /* 0x000fe20007ffe0ff */
[----:B------:R-:W-:Y:S03]  /*6f70*/  BSSY B0, `(.L_x_55) ;  /* 0x000000e000007945 */ /* 0x000fe60003800000 */
[----:B------:R-:W-:-:S13]  /*6f80*/  ISETP.GE.OR P3, PT, R0, R16, P1 ;  /* 0x000000100000720c */ /* 0x000fda0000f66670 */
[----:B------:R-:W-:Y:S05]  /*6f90*/  @P3 BRA `(.L_x_56) ;  /* 0x000000b000003947 */ /* 0x000fea0003800000 */
[----:B------:R-:W-:Y:S02]  /*6fa0*/  IADD3 R0, P0, R218, 0x20, RZ ;  /* 0x00000020da007810 */ /* 0x000fe40007f1e0ff */
[----:B------:R-:W-:-:S03]  /*6fb0*/  MOV R9, R2 ;  /* 0x0000000200097202 */ /* 0x000fc60000000f00 */
[----:B------:R-:W-:-:S04]  /*6fc0*/  IMAD.X R8, RZ, RZ, R48, P0 ;  /* 0x000000ffff087224 */ /* 0x000fc800000e0630 */
[----:B--2---:R-:W-:Y:S02]  /*6fd0*/  IMAD R10, R8, c[0x0][0x3a0], RZ ;  /* 0x0000e800080a7a24 */ /* 0x004fe400078e02ff */
[----:B------:R-:W-:-:S04]  /*6fe0*/  IMAD.MOV.U32 R8, RZ, RZ, R4 ;  /* 0x000000ffff087224 */ /* 0x000fc800078e0004 */
[----:B------:R-:W-:-:S04]  /*6ff0*/  IMAD.WIDE.U32 R8, R0, c[0x0][0x3a0], R8 ;  /* 0x0000e80000087a25 */ /* 0x000fc800078e0008 */
[----:B------:R-:W-:Y:S01]  /*7000*/  IMAD R0, R0, c[0x0][0x3a4], R10 ;  /* 0x0000e90000007a24 */ /* 0x000fe200078e020a */
[----:B------:R-:W-:-:S04]  /*7010*/  LEA R10, P0, R8, c[0x0][0x340], 0x1 ;  /* 0x0000d000080a7a11 */ /* 0x000fc800078008ff */
[----:B------:R-:W-:-:S04]  /*7020*/  IADD3 R0, R0, R9, RZ ;  /* 0x0000000900007210 */ /* 0x000fc80007ffe0ff */
[----:B------:R-:W-:-:S05]  /*7030*/  LEA.HI.X R11, R8, c[0x0][0x344], R0, 0x1, P0 ;  /* 0x0000d100080b7a11 */ /* 0x000fca00000f0c00 */
[----:B---3--:R2:W-:Y:S02]  /*7040*/  STG.E.128 [R10.64], R20 ;  /* 0x000000140a007986 */ /* 0x0085e4000c101d06 */
.L_x_56:
[----:B------:R-:W-:Y:S05]  /*7050*/  BSYNC B0 ;  /* 0x0000000000007941 */ /* 0x000fea0003800000 */
.L_x_55:
        /* <DEDUP_REMOVED lines=14> */
[----:B----4-:R2:W-:Y:S02]  /*7140*/  STG.E.128 [R10.64], R24 ;  /* 0x000000180a007986 */ /* 0x0105e4000c101d06 */
.L_x_58:
[----:B------:R-:W-:Y:S05]  /*7150*/  BSYNC B0 ;  /* 0x0000000000007941 */ /* 0x000fea0003800000 */
.L_x_57:
[----:B------:R-:W-:Y:S01]  /*7160*/  IADD3 R0, R218, 0x60, RZ ;  /* 0x00000060da007810 */ /* 0x000fe20007ffe0ff */
[----:B------:R-:W-:Y:S03]  /*7170*/  BSSY B0, `(.L_x_59) ;  /* 0x000000d000007945 */ /* 0x000fe60003800000 */
[----:B------:R-:W-:-:S13]  /*7180*/  ISETP.GE.OR P1, PT, R0, R16, P1 ;  /* 0x000000100000720c */ /* 0x000fda0000f26670 */
[----:B------:R-:W-:Y:S05]  /*7190*/  @P1 BRA `(.L_x_60) ;  /* 0x000000a000001947 */ /* 0x000fea0003800000 */
[----:B------:R-:W-:-:S04]  /*71a0*/  IADD3 R0, P0, R218, 0x60, RZ ;  /* 0x00000060da007810 */ /* 0x000fc80007f1e0ff */
[----:B------:R-:W-:-:S05]  /*71b0*/  IADD3.X R5, RZ, R48, RZ, P0, !PT ;  /* 0x00000030ff057210 */ /* 0x000fca00007fe4ff */
[----:B--2---:R-:W-:Y:S01]  /*71c0*/  IMAD R10, R5, c[0x0][0x3a0], RZ ;  /* 0x0000e800050a7a24 */ /* 0x004fe200078e02ff */
[----:B------:R-:W-:-:S05]  /*71d0*/  MOV R5, R2 ;  /* 0x0000000200057202 */ /* 0x000fca0000000f00 */
[----:B------:R-:W-:-:S04]  /*71e0*/  IMAD.WIDE.U32 R8, R0, c[0x0][0x3a0], R4 ;  /* 0x0000e80000087a25 */ /* 0x000fc800078e0004 */
[----:B------:R-:W-:Y:S01]  /*71f0*/  IMAD R0, R0, c[0x0][0x3a4], R10 ;  /* 0x0000e90000007a24 */ /* 0x000fe200078e020a */
[----:B------:R-:W-:-:S04]  /*7200*/  LEA R4, P0, R8, c[0x0][0x340], 0x1 ;  /* 0x0000d00008047a11 */ /* 0x000fc800078008ff */
[----:B------:R-:W-:-:S04]  /*7210*/  IADD3 R0, R0, R9, RZ ;  /* 0x0000000900007210 */ /* 0x000fc80007ffe0ff */
[----:B------:R-:W-:-:S05]  /*7220*/  LEA.HI.X R5, R8, c[0x0][0x344], R0, 0x1, P0 ;  /* 0x0000d10008057a11 */ /* 0x000fca00000f0c00 */
[----:B-1----:R1:W-:Y:S02]  /*7230*/  STG.E.128 [R4.64], R28 ;  /* 0x0000001c04007986 */ /* 0x0023e4000c101d06 */
.L_x_60:
[----:B------:R-:W-:Y:S05]  /*7240*/  BSYNC B0 ;  /* 0x0000000000007941 */ /* 0x000fea0003800000 */
.L_x_59:
[----:B------:R-:W-:Y:S01]  /*7250*/  IMAD.WIDE.U32 R6, R233, c[0x0][0x3a8], R6 ;  /* 0x0000ea00e9067a25 */ /* 0x000fe200078e0006 */
[----:B------:R-:W-:Y:S03]  /*7260*/  BSSY B0, `(.L_x_61) ;  /* 0x0000013000007945 */ /* 0x000fe60003800000 */
[----:B------:R-:W-:Y:S01]  /*7270*/  IMAD R0, R17, c[0x0][0x3a8], RZ ;  /* 0x0000ea0011007a24 */ /* 0x000fe200078e02ff */
[----:B-1----:R-:W-:Y:S01]  /*7280*/  IADD3 R4, P0, R18, R6, RZ ;  /* 0x0000000612047210 */ /* 0x002fe20007f1e0ff */
[----:B------:R-:W-:Y:S02]  /*7290*/  IMAD R2, R49, c[0x0][0x3c0], RZ ;  /* 0x0000f00031027a24 */ /* 0x000fe400078e02ff */
[----:B------:R-:W-:-:S05]  /*72a0*/  IMAD R0, R233, c[0x0][0x3ac], R0 ;  /* 0x0000eb00e9007a24 */ /* 0x000fca00078e0200 */
[----:B------:R-:W-:Y:S01]  /*72b0*/  IADD3.X R5, R19, R7, R0, P0, !PT ;  /* 0x0000000713057210 */ /* 0x000fe200007fe400 */
[----:B------:R-:W-:-:S04]  /*72c0*/  IMAD R0, R50, c[0x0][0x3c4], R2 ;  /* 0x0000f10032007a24 */ /* 0x000fc800078e0202 */
[----:B------:R-:W-:-:S05]  /*72d0*/  IMAD.WIDE.U32 R4, R50, c[0x0][0x3c0], R4 ;  /* 0x0000f00032047a25 */ /* 0x000fca00078e0004 */
[----:B--2---:R-:W-:Y:S01]  /*72e0*/  IADD3 R10, R0, R5, RZ ;  /* 0x00000005000a7210 */ /* 0x004fe20007ffe0ff */
        /* <DEDUP_REMOVED lines=9> */
[----:B------:R1:W-:Y:S04]  /*7380*/  STG.E.128 [R8.64], R32 ;  /* 0x0000002008007986 */ /* 0x0003e8000c101d06 */
.L_x_62:
[----:B------:R-:W-:Y:S05]  /*7390*/  BSYNC B0 ;  /* 0x0000000000007941 */ /* 0x000fea0003800000 */
.L_x_61:
        /* <DEDUP_REMOVED lines=12> */
[----:B------:R1:W-:Y:S02]  /*7460*/  STG.E.128 [R8.64], R36 ;  /* 0x0000002408007986 */ /* 0x0003e4000c101d06 */
.L_x_64:
[----:B------:R-:W-:Y:S05]  /*7470*/  BSYNC B0 ;  /* 0x0000000000007941 */ /* 0x000fea0003800000 */
.L_x_63:
        /* <DEDUP_REMOVED lines=13> */
.L_x_66:
[----:B------:R-:W-:Y:S05]  /*7550*/  BSYNC B0 ;  /* 0x0000000000007941 */ /* 0x000fea0003800000 */
.L_x_65:
        /* <DEDUP_REMOVED lines=10> */
[----:B------:R2:W-:Y:S02]  /*7600*/  STG.E.128 [R4.64], R44 ;  /* 0x0000002c04007986 */ /* 0x0005e4000c101d06 */
.L_x_23:
[----:B------:R-:W-:Y:S05]  /*7610*/  BSYNC B1 ;  /* 0x0000000000017941 */ /* 0x000fea0003800000 */
.L_x_1:
[----:B------:R-:W-:Y:S01]  /*7620*/  ULDC UR5, c[0x0][0x218] ;  /* 0x0000860000057ab9 */ /* 0x000fe20000000800 */
[----:B------:R-:W-:Y:S01]  /*7630*/  IADD3 R226, R226, c[0x0][0xc], RZ ;  /* 0x00000300e2e27a10 */ /* 0x000fe20007ffe0ff */
[----:B------:R-:W-:-:S04]  /*7640*/  UIADD3 UR5, UR5, 0x7f, URZ ;  /* 0x0000007f05057890 */ /* 0x000fc8000fffe03f */
[----:B------:R-:W-:-:S04]  /*7650*/  USHF.R.S32.HI UR4, URZ, 0x1f, UR5 ;  /* 0x0000001f3f047899 */ /* 0x000fc80008011405 */
[----:B------:R-:W-:-:S04]  /*7660*/  ULEA.HI UR4, UR4, UR5, URZ, 0x7 ;  /* 0x0000000504047291 */ /* 0x000fc8000f8f383f */
[----:B------:R-:W-:-:S06]  /*7670*/  USHF.R.S32.HI UR4, URZ, 0x7, UR4 ;  /* 0x000000073f047899 */ /* 0x000fcc0008011404 */
[----:B------:R-:W-:-:S13]  /*7680*/  ISETP.GE.AND P0, PT, R226, UR4, PT ;  /* 0x00000004e2007c0c */ /* 0x000fda000bf06270 */
[----:B------:R-:W-:Y:S01]  /*7690*/  @P0 CALL.REL.NOINC `(.L_x_67) ;  /* 0x0000001000000944 */ /* 0x000fe20003c00000 */
[----:B------:R-:W-:Y:S05]  /*76a0*/  BRA `(.L_x_68) ;  /* 0xffff926000007947 */ /* 0x000fea000383ffff */
.L_x_67:
[----:B------:R-:W-:Y:S05]  /*76b0*/  EXIT ;  /* 0x000000000000794d */ /* 0x000fea0003800000 */
.L_x_69:
[----:B------:R-:W-:-:S00]  /*76c0*/  BRA `(.L_x_69) ;  /* 0xfffffff000007947 */ /* 0x000fc0000383ffff */
[----:B------:R-:W-:-:S00]  /*76d0*/  NOP ;  /* 0x0000000000007918 */ /* 0x000fc00000000000 */
        /* <DEDUP_REMOVED lines=10> */
.L_x_1251:


//--------------------- .text._ZN5flash44flash_bwd_dq_dk_dv_loop_seqk_parallel_kernelI23Flash_bwd_kernel_traitsILi64ELi64ELi128ELi8ELi2ELi4ELi4ELb1ELb0EN7cutlass10bfloat16_tE19Flash_kernel_traitsILi64ELi64ELi128ELi8ES3_EELb0ELb1ELb0ELb0ELb1ELb1ELb0EEEvNS_16Flash_bwd_paramsE --------------------------
	.section	.text._ZN5flash44flash_bwd_dq_dk_dv_loop_seqk_parallel_kernelI23Flash_bwd_kernel_traitsILi64ELi64ELi128ELi8ELi2ELi4ELi4ELb1ELb0EN7cutlass10bfloat16_tE19Flash_kernel_traitsILi64ELi64ELi128ELi8ES3_EELb0ELb1ELb0ELb0ELb1ELb1ELb0EEEvNS_16Flash_bwd_paramsE,"ax",@progbits
	.sectioninfo	@"SHI_REGISTERS=255"
	.align	128
        .global         _ZN5flash44flash_bwd_dq_dk_dv_loop_seqk_parallel_kernelI23Flash_bwd_kernel_traitsILi64ELi64ELi128ELi8ELi2ELi4ELi4ELb1ELb0EN7cutlass10bfloat16_tE19Flash_kernel_traitsILi64ELi64ELi128ELi8ES3_EELb0ELb1ELb0ELb0ELb1ELb1ELb0EEEvNS_16Flash_bwd_paramsE
        .type           _ZN5flash44flash_bwd_dq_dk_dv_loop_seqk_parallel_kernelI23Flash_bwd_kernel_traitsILi64ELi64ELi128ELi8ELi2ELi4ELi4ELb1ELb0EN7cutlass10bfloat16_tE19Flash_kernel_traitsILi64ELi64ELi128ELi8ES3_EELb0ELb1ELb0ELb0ELb1ELb1ELb0EEEvNS_16Flash_bwd_paramsE,@function
        .size           _ZN5flash44flash_bwd_dq_dk_dv_loop_seqk_parallel_kernelI23Flash_bwd_kernel_traitsILi64ELi64ELi128ELi8ELi2ELi4ELi4ELb1ELb0EN7cutlass10bfloat16_tE19Flash_kernel_traitsILi64ELi64ELi128ELi8ES3_EELb0ELb1ELb0ELb0ELb1ELb1ELb0EEEvNS_16Flash_bwd_paramsE,(.L_x_1252 - _ZN5flash44flash_bwd_dq_dk_dv_loop_seqk_parallel_kernelI23Flash_bwd_kernel_traitsILi64ELi64ELi128ELi8ELi2ELi4ELi4ELb1ELb0EN7cutlass10bfloat16_tE19Flash_kernel_traitsILi64ELi64ELi128ELi8ES3_EELb0ELb1ELb0ELb0ELb1ELb1ELb0EEEvNS_16Flash_bwd_paramsE)
        .other          _ZN5flash44flash_bwd_dq_dk_dv_loop_seqk_parallel_kernelI23Flash_bwd_kernel_traitsILi64ELi64ELi128ELi8ELi2ELi4ELi4ELb1ELb0EN7cutlass10bfloat16_tE19Flash_kernel_traitsILi64ELi64ELi128ELi8ES3_EELb0ELb1ELb0ELb0ELb1ELb1ELb0EEEvNS_16Flash_bwd_paramsE,@"STO_CUDA_ENTRY STV_DEFAULT"
_ZN5flash44flash_bwd_dq_dk_dv_loop_seqk_parallel_kernelI23Flash_bwd_kernel_traitsILi64ELi64ELi128ELi8ELi2ELi4ELi4ELb1ELb0EN7cutlass10bfloat16_tE19Flash_kernel_traitsILi64ELi64ELi128ELi8ES3_EELb0ELb1ELb0ELb0ELb1ELb1ELb0EEEvNS_16Flash_bwd_paramsE:
.text._ZN5flash44flash_bwd_dq_dk_dv_loop_seqk_parallel_kernelI23Flash_bwd_kernel_traitsILi64ELi64ELi128ELi8ELi2ELi4ELi4ELb1ELb0EN7cutlass10bfloat16_tE19Flash_kernel_traitsILi64ELi64ELi128ELi8ES3_EELb0ELb1ELb0ELb0ELb1ELb1ELb0EEEvNS_16Flash_bwd_paramsE:
[----:B------:R-:W-:Y:S02]  /*0000*/  MOV R1, c[0x0][0x28] ;  /* 0x00000a0000017a02 */ /* 0x000fe40000000f00 */
[----:B------:R-:W1:Y:S01]  /*0010*/  S2R R189, SR_CTAID.X ;  /* 0x0000000000bd7919 */ /* 0x000e620000002500 */
[----:B------:R-:W-:Y:S02]  /*0020*/  ULDC UR5, c[0x0][0x218] ;  /* 0x0000860000057ab9 */ /* 0x000fe40000000800 */
[----:B------:R-:W-:-:S04]  /*0030*/  UIADD3 UR5, UR5, 0x7f, URZ ;  /* 0x0000007f05057890 */ /* 0x000fc8000fffe03f */
[----:B------:R-:W-:-:S04]  /*0040*/  USHF.R.S32.HI UR4, URZ, 0x1f, UR5 ;  /* 0x0000001f3f047899 */ /* 0x000fc80008011405 */
[----:B------:R-:W-:-:S04]  /*0050*/  ULEA.HI UR4, UR4, UR5, URZ, 0x7 ;  /* 0x0000000504047291 */ /* 0x000fc8000f8f383f */
[----:B------:R-:W-:-:S06]  /*0060*/  USHF.R.S32.HI UR4, URZ, 0x7, UR4 ;  /* 0x000000073f047899 */ /* 0x000fcc0008011404 */
[----:B-1----:R-:W-:-:S13]  /*0070*/  ISETP.GE.AND P0, PT, R189, UR4, PT ;  /* 0x00000004bd007c0c */ /* 0x002fda000bf06270 */
[----:B------:R-:W-:Y:S05]  /*0080*/  @P0 EXIT ;  /* 0x000000000000094d */ /* 0x000fea0003800000 */
[----:B------:R-:W1:Y:S01]  /*0090*/  S2R R178, SR_TID.X ;  /* 0x0000000000b27919 */ /* 0x000e620000002100 */
[----:B------:R-:W-:Y:S01]  /*00a0*/  ULDC UR9, c[0x0][0x22c] ;  /* 0x00008b0000097ab9 */ /* 0x000fe20000000800 */
[----:B------:R-:W-:Y:S01]  /*00b0*/  IMAD.MOV.U32 R202, RZ, RZ, 0x20 ;  /* 0x00000020ffca7424 */ /* 0x000fe200078e00ff */
[----:B------:R-:W-:Y:S01]  /*00c0*/  ULDC UR10, c[0x0][0x1c0] ;  /* 0x00007000000a7ab9 */ /* 0x000fe20000000800 */
[----:B------:R-:W-:Y:S01]  /*00d0*/  IMAD.MOV.U32 R164, RZ, RZ, 0x40 ;  /* 0x00000040ffa47424 */ /* 0x000fe200078e00ff */
[----:B------:R-:W-:Y:S01]  /*00e0*/  UIMAD UR26, UR9, UR10, URZ ;  /* 0x0000000a091a72a4 */ /* 0x000fe2000f8e023f */
[----:B------:R-:W-:Y:S01]  /*00f0*/  IMAD.MOV.U32 R215, RZ, RZ, -0x10 ;  /* 0xfffffff0ffd77424 */ /* 0x000fe200078e00ff */
[----:B------:R-:W-:Y:S02]  /*0100*/  USHF.R.S32.HI UR4, URZ, 0x1f, UR9 ;  /* 0x0000001f3f047899 */ /* 0x000fe40008011409 */
[----:B------:R-:W-:Y:S02]  /*0110*/  USHF.L.U32 UR23, UR26, 0x4, URZ ;  /* 0x000000041a177899 */ /* 0x000fe4000800063f */
[----:B------:R-:W-:-:S02]  /*0120*/  USHF.L.U32 UR24, UR26, 0x3, URZ ;  /* 0x000000031a187899 */ /* 0x000fc4000800063f */
[----:B------:R-:W-:Y:S02]  /*0130*/  UIADD3 UR17, UR23, 0x20, URZ ;  /* 0x0000002017117890 */ /* 0x000fe4000fffe03f */
[----:B------:R-:W-:Y:S02]  /*0140*/  USHF.L.U32 UR25, UR26, 0x6, URZ ;  /* 0x000000061a197899 */ /* 0x000fe4000800063f */
[----:B------:R-:W-:Y:S02]  /*0150*/  UIADD3 UR16, UR24, UR17, URZ ;  /* 0x0000001118107290 */ /* 0x000fe4000fffe03f */
[----:B------:R-:W-:Y:S02]  /*0160*/  UIMAD.WIDE.U32 UR28, UR9, UR10, URZ ;  /* 0x0000000a091c72a5 */ /* 0x000fe4000f8e003f */
[----:B------:R-:W-:Y:S02]  /*0170*/  UIADD3 UR15, UR24, UR16, URZ ;  /* 0x00000010180f7290 */ /* 0x000fe4000fffe03f */
[----:B------:R-:W-:Y:S01]  /*0180*/  ULDC.64 UR30, c[0x0][0x118] ;  /* 0x00004600001e7ab9 */ /* 0x000fe20000000a00 */
[----:B-1----:R-:W-:Y:S01]  /*0190*/  SHF.R.S32.HI R5, RZ, 0x1f, R178 ;  /* 0x0000001fff057819 */ /* 0x002fe200000114b2 */
[----:B------:R-:W-:-:S02]  /*01a0*/  UIADD3 UR14, UR24, UR15, URZ ;  /* 0x0000000f180e7290 */ /* 0x000fc4000fffe03f */
[----:B------:R-:W-:Y:S01]  /*01b0*/  UMOV UR8, 0x6 ;  /* 0x0000000600087882 */ /* 0x000fe20000000000 */
[CC--:B------:R-:W-:Y:S01]  /*01c0*/  LEA.HI R3, R5.reuse, R178.reuse, RZ, 0x4 ;  /* 0x000000b205037211 */ /* 0x0c0fe200078f20ff */
[----:B------:R-:W-:Y:S01]  /*01d0*/  UIADD3 UR13, UR24, UR14, URZ ;  /* 0x0000000e180d7290 */ /* 0x000fe2000fffe03f */
[CC--:B------:R-:W-:Y:S01]  /*01e0*/  LEA.HI R11, R5.reuse, R178.reuse, RZ, 0x3 ;  /* 0x000000b2050b7211 */ /* 0x0c0fe200078f18ff */
[----:B------:R-:W-:Y:S01]  /*01f0*/  UMOV UR7, 0xffffe000 ;  /* 0xffffe00000077882 */ /* 0x000fe20000000000 */
[----:B------:R-:W-:Y:S01]  /*0200*/  SHF.R.S32.HI R2, RZ, 0x4, R3 ;  /* 0x00000004ff027819 */ /* 0x000fe20000011403 */
[----:B------:R-:W-:Y:S01]  /*0210*/  UIMAD UR10, UR4, UR10, URZ ;  /* 0x0000000a040a72a4 */ /* 0x000fe2000f8e023f */
[----:B------:R-:W-:Y:S01]  /*0220*/  LEA.HI R8, R5, R178, RZ, 0x5 ;  /* 0x000000b205087211 */ /* 0x000fe200078f28ff */
[----:B------:R-:W-:Y:S01]  /*0230*/  UIMAD UR22, UR26, 0x18, URZ ;  /* 0x000000181a1678a4 */ /* 0x000fe2000f8e023f */
[C---:B------:R-:W-:Y:S01]  /*0240*/  LEA.HI R0, R3.reuse, R2, RZ, 0x1 ;  /* 0x0000000203007211 */ /* 0x040fe200078f08ff */
[----:B------:R-:W-:Y:S01]  /*0250*/  USHF.L.U32 UR21, UR26, 0x5, URZ ;  /* 0x000000051a157899 */ /* 0x000fe2000800063f */
[----:B------:R-:W-:Y:S01]  /*0260*/  LOP3.LUT R3, R3, 0xfffffff0, RZ, 0xc0, !PT ;  /* 0xfffffff003037812 */ /* 0x000fe200078ec0ff */
[----:B------:R-:W-:Y:S01]  /*0270*/  UIMAD UR20, UR26, 0x28, URZ ;  /* 0x000000281a1478a4 */ /* 0x000fe2000f8e023f */
[----:B------:R-:W-:Y:S01]  /*0280*/  LOP3.LUT R0, R0, 0xfffffffe, RZ, 0xc0, !PT ;  /* 0xfffffffe00007812 */ /* 0x000fe200078ec0ff */
[----:B------:R-:W-:Y:S01]  /*0290*/  UIMAD UR19, UR26, 0x30, URZ ;  /* 0x000000301a1378a4 */ /* 0x000fe2000f8e023f */
[----:B------:R-:W-:Y:S01]  /*02a0*/  SHF.R.S32.HI R183, RZ, 0x3, R11 ;  /* 0x00000003ffb77819 */ /* 0x000fe2000001140b */
[----:B------:R-:W-:Y:S01]  /*02b0*/  IMAD.IADD R3, R178, 0x1, -R3 ;  /* 0x00000001b2037824 */ /* 0x000fe200078e0a03 */
[----:B------:R-:W-:Y:S01]  /*02c0*/  LOP3.LUT R13, R11, 0xfffffff8, RZ, 0xc0, !PT ;  /* 0xfffffff80b0d7812 */ /* 0x000fe200078ec0ff */
[----:B------:R-:W-:Y:S01]  /*02d0*/  IMAD.IADD R0, R2, 0x1, -R0 ;  /* 0x0000000102007824 */ /* 0x000fe200078e0a00 */
[--C-:B------:R-:W-:Y:S01]  /*02e0*/  SHF.R.S32.HI R181, RZ, 0x5, R8.reuse ;  /* 0x00000005ffb57819 */ /* 0x100fe20000011408 */
[----:B------:R-:W-:Y:S01]  /*02f0*/  IMAD.SHL.U32 R7, R183, 0x40, RZ ;  /* 0x00000040b7077824 */ /* 0x000fe200078e00ff */
[----:B------:R-:W-:Y:S01]  /*0300*/  SHF.R.S32.HI R2, RZ, 0x1f, R3 ;  /* 0x0000001fff027819 */ /* 0x000fe20000011403 */
[----:B------:R-:W-:Y:S01]  /*0310*/  IMAD.IADD R12, R178, 0x1, -R13 ;  /* 0x00000001b20c7824 */ /* 0x000fe200078e0a0d */
[----:B------:R-:W-:Y:S01]  /*0320*/  SHF.R.S32.HI R14, RZ, 0x1f, R8 ;  /* 0x0000001fff0e7819 */ /* 0x000fe20000011408 */
[----:B------:R-:W-:Y:S01]  /*0330*/  UIMAD UR18, UR26, 0x38, URZ ;  /* 0x000000381a1278a4 */ /* 0x000fe2000f8e023f */
[----:B------:R-:W-:Y:S01]  /*0340*/  LEA.HI R4, R5, R178, RZ, 0x2 ;  /* 0x000000b205047211 */ /* 0x000fe200078f10ff */
[----:B------:R-:W-:Y:S01]  /*0350*/  IMAD.SHL.U32 R184, R12, 0x8, RZ ;  /* 0x000000080cb87824 */ /* 0x000fe200078e00ff */
[----:B------:R-:W-:Y:S01]  /*0360*/  LEA.HI R2, R2, R3, RZ, 0x3 ;  /* 0x0000000302027211 */ /* 0x000fe200078f18ff */
[----:B------:R-:W-:Y:S01]  /*0370*/  USHF.R.S32.HI UR11, URZ, 0x1f, UR25 ;  /* 0x0000001f3f0b7899 */ /* 0x000fe20008011419 */
[----:B------:R-:W-:Y:S01]  /*0380*/  LEA.HI R14, R14, R181, RZ, 0x2 ;  /* 0x000000b50e0e7211 */ /* 0x000fe200078f10ff */
[----:B------:R-:W-:Y:S01]  /*0390*/  UIADD3 UR12, UR24, UR13, URZ ;  /* 0x0000000d180c7290 */ /* 0x000fe2000fffe03f */
[--C-:B------:R-:W-:Y:S01]  /*03a0*/  SHF.R.S32.HI R9, RZ, 0x2, R4.reuse ;  /* 0x00000002ff097819 */ /* 0x100fe20000011404 */
[----:B------:R-:W-:Y:S01]  /*03b0*/  UMOV UR6, 0x6 ;  /* 0x0000000600067882 */ /* 0x000fe20000000000 */
[----:B------:R-:W-:-:S02]  /*03c0*/  SHF.R.S32.HI R10, RZ, 0x1f, R4 ;  /* 0x0000001fff0a7819 */ /* 0x000fc40000011404 */
[----:B------:R-:W-:Y:S02]  /*03d0*/  LOP3.LUT R7, R7, 0x1c0, RZ, 0xc0, !PT ;  /* 0x000001c007077812 */ /* 0x000fe400078ec0ff */
[C---:B------:R-:W-:Y:S01]  /*03e0*/  LOP3.LUT R6, R2.reuse, 0xfffffff8, RZ, 0xc0, !PT ;  /* 0xfffffff802067812 */ /* 0x040fe200078ec0ff */
[----:B------:R-:W-:Y:S01]  /*03f0*/  IMAD.SHL.U32 R2, R2, 0x40, RZ ;  /* 0x0000004002027824 */ /* 0x000fe200078e00ff */
[----:B------:R-:W-:Y:S02]  /*0400*/  LOP3.LUT R14, R14, 0xfffffffc, RZ, 0xc0, !PT ;  /* 0xfffffffc0e0e7812 */ /* 0x000fe400078ec0ff */
[----:B------:R-:W-:Y:S01]  /*0410*/  LEA.HI R10, R10, R9, RZ, 0x3 ;  /* 0x000000090a0a7211 */ /* 0x000fe200078f18ff */
[----:B------:R-:W-:Y:S01]  /*0420*/  IMAD.IADD R6, R3, 0x1, -R6 ;  /* 0x0000000103067824 */ /* 0x000fe200078e0a06 */
[----:B------:R-:W-:Y:S01]  /*0430*/  SHF.R.U32.HI R182, RZ, 0x3, R7 ;  /* 0x00000003ffb67819 */ /* 0x000fe20000011607 */
[----:B------:R-:W-:Y:S01]  /*0440*/  IMAD.IADD R3, R181, 0x1, -R14 ;  /* 0x00000001b5037824 */ /* 0x000fe200078e0a0e */
[----:B------:R-:W-:Y:S01]  /*0450*/  LOP3.LUT R7, R7, 0x38, R184, 0xf8, !PT ;  /* 0x0000003807077812 */ /* 0x000fe200078ef8b8 */
[----:B------:R-:W-:Y:S01]  /*0460*/  IMAD.SHL.U32 R6, R6, 0x40, RZ ;  /* 0x0000004006067824 */ /* 0x000fe200078e00ff */
[----:B------:R-:W-:-:S02]  /*0470*/  LOP3.LUT P4, RZ, R12, 0x2, RZ, 0xc0, !PT ;  /* 0x000000020cff7812 */ /* 0x000fc4000788c0ff */
[C---:B------:R-:W-:Y:S01]  /*0480*/  LOP3.LUT P3, RZ, R12.reuse, 0x4, RZ, 0xc0, !PT ;  /* 0x000000040cff7812 */ /* 0x040fe2000786c0ff */
[----:B------:R-:W-:Y:S01]  /*0490*/  IMAD.SHL.U32 R12, R12, 0x40, RZ ;  /* 0x000000400c0c7824 */ /* 0x000fe200078e00ff */
[----:B------:R-:W-:Y:S02]  /*04a0*/  LOP3.LUT R10, R10, 0xfffffff8, RZ, 0xc0, !PT ;  /* 0xfffffff80a0a7812 */ /* 0x000fe400078ec0ff */
[----:B------:R-:W-:Y:S01]  /*04b0*/  LOP3.LUT R182, R7, R182, RZ, 0x3c, !PT ;  /* 0x000000b607b67212 */ /* 0x000fe200078e3cff */
[----:B------:R-:W-:Y:S01]  /*04c0*/  IMAD.SHL.U32 R7, R3, 0x10, RZ ;  /* 0x0000001003077824 */ /* 0x000fe200078e00ff */
[----:B------:R-:W-:Y:S01]  /*04d0*/  LOP3.LUT R12, R12, 0x1c0, RZ, 0xc0, !PT ;  /* 0x000001c00c0c7812 */ /* 0x000fe200078ec0ff */
[----:B------:R-:W-:Y:S01]  /*04e0*/  IMAD.IADD R10, R9, 0x1, -R10 ;  /* 0x00000001090a7824 */ /* 0x000fe200078e0a0a */
[----:B------:R-:W-:Y:S02]  /*04f0*/  LEA.HI R9, R5, R178, RZ, 0x6 ;  /* 0x000000b205097211 */ /* 0x000fe400078f30ff */
[----:B------:R-:W-:-:S02]  /*0500*/  LOP3.LUT R170, R12, 0x30, R7, 0xf8, !PT ;  /* 0x000000300caa7812 */ /* 0x000fc400078ef807 */
[--C-:B------:R-:W-:Y:S02]  /*0510*/  LOP3.LUT R14, R12, 0x8, R11.reuse, 0xf8, !PT ;  /* 0x000000080c0e7812 */ /* 0x100fe400078ef80b */
[----:B------:R-:W-:Y:S01]  /*0520*/  SHF.R.U32.HI R7, RZ, 0x3, R12 ;  /* 0x00000003ff077819 */ /* 0x000fe2000001160c */
[----:B------:R-:W-:Y:S01]  /*0530*/  IMAD.SHL.U32 R12, R0, 0x200, RZ ;  /* 0x00000200000c7824 */ /* 0x000fe200078e00ff */
[----:B------:R-:W-:Y:S02]  /*0540*/  LOP3.LUT R13, R10, 0x1, RZ, 0xc0, !PT ;  /* 0x000000010a0d7812 */ /* 0x000fe400078ec0ff */
[----:B------:R-:W-:Y:S02]  /*0550*/  LOP3.LUT R170, R170, 0x8, R11, 0xf8, !PT ;  /* 0x00000008aaaa7812 */ /* 0x000fe400078ef80b */
[----:B------:R-:W-:Y:S02]  /*0560*/  ISETP.NE.U32.AND P0, PT, R13, 0x1, PT ;  /* 0x000000010d00780c */ /* 0x000fe40003f05070 */
[----:B------:R-:W-:-:S02]  /*0570*/  LOP3.LUT R171, R14, R7, RZ, 0x3c, !PT ;  /* 0x000000070eab7212 */ /* 0x000fc400078e3cff */
[----:B------:R-:W-:Y:S02]  /*0580*/  LOP3.LUT R170, R12, R170, R7, 0xf6, !PT ;  /* 0x000000aa0caa7212 */ /* 0x000fe400078ef607 */
[----:B------:R-:W-:Y:S02]  /*0590*/  SHF.R.S32.HI R9, RZ, 0x6, R9 ;  /* 0x00000006ff097819 */ /* 0x000fe40000011409 */
[----:B------:R-:W-:Y:S01]  /*05a0*/  LOP3.LUT R13, R8, 0xffffffe0, RZ, 0xc0, !PT ;  /* 0xffffffe0080d7812 */ /* 0x000fe200078ec0ff */
[----:B------:R-:W-:Y:S01]  /*05b0*/  IMAD.SHL.U32 R170, R170, 0x2, RZ ;  /* 0x00000002aaaa7824 */ /* 0x000fe200078e00ff */
[----:B------:R-:W-:Y:S01]  /*05c0*/  LOP3.LUT R7, R4, 0x7ffffffc, RZ, 0xc0, !PT ;  /* 0x7ffffffc04077812 */ /* 0x000fe200078ec0ff */
[----:B------:R-:W-:Y:S01]  /*05d0*/  IMAD R14, R9, 0x800, R12 ;  /* 0x00000800090e7824 */ /* 0x000fe200078e020c */
[----:B------:R-:W-:Y:S01]  /*05e0*/  LEA.HI R11, R5, R178, RZ, 0x7 ;  /* 0x000000b2050b7211 */ /* 0x000fe200078f38ff */
[----:B------:R-:W-:Y:S01]  /*05f0*/  IMAD.IADD R180, R178, 0x1, -R13 ;  /* 0x00000001b2b47824 */ /* 0x000fe200078e0a0d */
[----:B------:R-:W-:Y:S01]  /*0600*/  LEA.HI R8, R8, R181, RZ, 0x1 ;  /* 0x000000b508087211 */ /* 0x000fe200078f08ff */
[----:B------:R-:W-:Y:S01]  /*0610*/  IMAD.IADD R4, R178, 0x1, -R7 ;  /* 0x00000001b2047824 */ /* 0x000fe200078e0a07 */
[C---:B------:R-:W-:Y:S01]  /*0620*/  R2P PR, R10.reuse, 0x6 ;  /* 0x000000060a007804 */ /* 0x040fe20000000000 */
[----:B------:R-:W-:Y:S01]  /*0630*/  IMAD.SHL.U32 R10, R10, 0x40, RZ ;  /* 0x000000400a0a7824 */ /* 0x000fe200078e00ff */
[----:B------:R-:W-:Y:S01]  /*0640*/  SHF.R.S32.HI R11, RZ, 0x7, R11 ;  /* 0x00000007ff0b7819 */ /* 0x000fe2000001140b */
[C---:B------:R-:W-:Y:S01]  /*0650*/  IMAD R182, R9.reuse, 0x200, R182 ;  /* 0x0000020009b67824 */ /* 0x040fe200078e02b6 */
[----:B------:R-:W-:Y:S01]  /*0660*/  LOP3.LUT R8, R8, 0xfffffffe, RZ, 0xc0, !PT ;  /* 0xfffffffe08087812 */ /* 0x000fe200078ec0ff */
[----:B------:R-:W-:Y:S01]  /*0670*/  IMAD.SHL.U32 R178, R178, 0x2, RZ ;  /* 0x00000002b2b27824 */ /* 0x000fe200078e00ff */
[----:B------:R-:W-:Y:S01]  /*0680*/  LOP3.LUT R10, R10, 0x1c0, RZ, 0xc0, !PT ;  /* 0x000001c00a0a7812 */ /* 0x000fe200078ec0ff */
[----:B------:R-:W-:Y:S01]  /*0690*/  IMAD.SHL.U32 R9, R9, 0x20, RZ ;  /* 0x0000002009097824 */ /* 0x000fe200078e00ff */
[----:B------:R-:W-:Y:S01]  /*06a0*/  LOP3.LUT R6, R6, 0x1c0, RZ, 0xc0, !PT ;  /* 0x000001c006067812 */ /* 0x000fe200078ec0ff */
[----:B------:R-:W-:Y:S01]  /*06b0*/  IMAD.SHL.U32 R4, R4, 0x2, RZ ;  /* 0x0000000204047824 */ /* 0x000fe200078e00ff */
[----:B------:R-:W-:Y:S01]  /*06c0*/  SEL R164, R164, 0xffffffc0, !P3 ;  /* 0xffffffc0a4a47807 */ /* 0x000fe20005800000 */
[----:B------:R-:W-:Y:S01]  /*06d0*/  IMAD.SHL.U32 R7, R11, 0x8, RZ ;  /* 0x000000080b077824 */ /* 0x000fe200078e00ff */
[----:B------:R-:W-:Y:S01]  /*06e0*/  LOP3.LUT R178, R9, 0x6, R178, 0xf8, !PT ;  /* 0x0000000609b27812 */ /* 0x000fe200078ef8b2 */
[----:B------:R-:W-:Y:S01]  /*06f0*/  IMAD.IADD R5, R181, 0x1, -R8 ;  /* 0x00000001b5057824 */ /* 0x000fe200078e0a08 */
[----:B------:R-:W-:Y:S01]  /*0700*/  LOP3.LUT R9, R10, 0x20, R9, 0xf8, !PT ;  /* 0x000000200a097812 */ /* 0x000fe200078ef809 */
[----:B------:R-:W-:Y:S01]  /*0710*/  IMAD R192, R11, 0x1000, R4 ;  /* 0x000010000bc07824 */ /* 0x000fe200078e0204 */
[----:B------:R-:W-:Y:S01]  /*0720*/  SHF.R.U32.HI R8, RZ, 0x3, R10 ;  /* 0x00000003ff087819 */ /* 0x000fe2000001160a */
[----:B------:R-:W-:Y:S01]  /*0730*/  IMAD.SHL.U32 R12, R0, 0x10, RZ ;  /* 0x00000010000c7824 */ /* 0x000fe200078e00ff */
[----:B------:R-:W-:Y:S01]  /*0740*/  LOP3.LUT R7, R7, 0x8, RZ, 0xc0, !PT ;  /* 0x0000000807077812 */ /* 0x000fe200078ec0ff */
[----:B------:R-:W-:Y:S01]  /*0750*/  IMAD R192, R5, 0x400, R192 ;  /* 0x0000040005c07824 */ /* 0x000fe200078e02c0 */
[----:B------:R-:W-:Y:S01]  /*0760*/  LOP3.LUT R9, R9, R8, RZ, 0x3c, !PT ;  /* 0x0000000809097212 */ /* 0x000fe200078e3cff */
[----:B------:R-:W-:Y:S01]  /*0770*/  IMAD R4, R3, 0x400, R4 ;  /* 0x0000040003047824 */ /* 0x000fe200078e0204 */
[----:B------:R-:W-:Y:S01]  /*0780*/  LOP3.LUT R191, R8, R10, R7, 0x1e, !PT ;  /* 0x0000000a08bf7212 */ /* 0x000fe200078e1e07 */
[----:B------:R-:W-:Y:S01]  /*0790*/  IMAD.IADD R171, R14, 0x1, R171 ;  /* 0x000000010eab7824 */ /* 0x000fe200078e02ab */
[----:B------:R-:W-:Y:S01]  /*07a0*/  LOP3.LUT R173, R7, 0x10, R12, 0xf8, !PT ;  /* 0x0000001007ad7812 */ /* 0x000fe200078ef80c */
[----:B------:R-:W-:Y:S01]  /*07b0*/  IMAD.IADD R192, R9, 0x1, R192 ;  /* 0x0000000109c07824 */ /* 0x000fe200078e02c0 */
[----:B------:R-:W-:Y:S01]  /*07c0*/  SHF.R.S32.HI R9, RZ, 0x1f, R180 ;  /* 0x0000001fff097819 */ /* 0x000fe200000114b4 */
[----:B------:R-:W-:Y:S01]  /*07d0*/  IMAD.IADD R191, R4, 0x1, R191 ;  /* 0x0000000104bf7824 */ /* 0x000fe200078e02bf */
[--C-:B------:R-:W-:Y:S01]  /*07e0*/  SHF.R.U32.HI R4, RZ, 0x3, R6.reuse ;  /* 0x00000003ff047819 */ /* 0x100fe20000011606 */
[----:B------:R-:W-:Y:S01]  /*07f0*/  IMAD.SHL.U32 R7, R0, 0x8, RZ ;  /* 0x0000000800077824 */ /* 0x000fe200078e00ff */
[----:B------:R-:W-:Y:S01]  /*0800*/  LEA.HI R0, R9, R180, RZ, 0x2 ;  /* 0x000000b409007211 */ /* 0x000fe200078f10ff */
[----:B------:R-:W-:Y:S01]  /*0810*/  IMAD.SHL.U32 R171, R171, 0x2, RZ ;  /* 0x00000002abab7824 */ /* 0x000fe200078e00ff */
[----:B------:R-:W-:Y:S01]  /*0820*/  LOP3.LUT R173, R4, R173, R6, 0x1e, !PT ;  /* 0x000000ad04ad7212 */ /* 0x000fe200078e1e06 */
[----:B------:R-:W-:Y:S01]  /*0830*/  IMAD.SHL.U32 R192, R192, 0x2, RZ ;  /* 0x00000002c0c07824 */ /* 0x000fe200078e00ff */
[----:B------:R-:W-:Y:S01]  /*0840*/  LOP3.LUT R7, R6, 0x8, R7, 0xf8, !PT ;  /* 0x0000000806077812 */ /* 0x000fe200078ef807 */
[----:B------:R-:W-:Y:S01]  /*0850*/  IMAD.IADD R164, R171, 0x1, R164 ;  /* 0x00000001aba47824 */ /* 0x000fe200078e02a4 */
[----:B------:R-:W-:-:S02]  /*0860*/  SHF.R.S32.HI R6, RZ, 0x2, R0 ;  /* 0x00000002ff067819 */ /* 0x000fc40000011400 */
[----:B------:R-:W-:Y:S02]  /*0870*/  LOP3.LUT R0, R2, 0xfffffe00, RZ, 0xc0, !PT ;  /* 0xfffffe0002007812 */ /* 0x000fe400078ec0ff */
[----:B------:R-:W-:Y:S01]  /*0880*/  LOP3.LUT R7, R7, R4, RZ, 0x3c, !PT ;  /* 0x0000000407077212 */ /* 0x000fe200078e3cff */
[----:B------:R-:W-:Y:S01]  /*0890*/  IMAD R179, R5, 0x10, R6 ;  /* 0x0000001005b37824 */ /* 0x000fe200078e0206 */
[----:B------:R-:W-:Y:S01]  /*08a0*/  LEA R191, R191, 0x6000, 0x1 ;  /* 0x00006000bfbf7811 */ /* 0x000fe200078e08ff */
[--C-:B------:R-:W-:Y:S01]  /*08b0*/  IMAD R172, R3, 0x400, R0.reuse ;  /* 0x0000040003ac7824 */ /* 0x100fe200078e0200 */
[C---:B------:R-:W-:Y:S01]  /*08c0*/  SEL R3, R202.reuse, 0xffffffe0, !P4 ;  /* 0xffffffe0ca037807 */ /* 0x040fe20006000000 */
[----:B------:R-:W-:Y:S01]  /*08d0*/  IMAD R174, R5, 0x400, R0 ;  /* 0x0000040005ae7824 */ /* 0x000fe200078e0200 */
[----:B------:R-:W-:Y:S01]  /*08e0*/  IADD3 R190, R179, -0x40, RZ ;  /* 0xffffffc0b3be7810 */ /* 0x000fe20007ffe0ff */
[----:B------:R-:W-:Y:S01]  /*08f0*/  IMAD.IADD R172, R7, 0x1, R172 ;  /* 0x0000000107ac7824 */ /* 0x000fe200078e02ac */
[----:B------:R-:W-:Y:S01]  /*0900*/  SEL R202, R202, 0xffffffe0, !P1 ;  /* 0xffffffe0caca7807 */ /* 0x000fe20004800000 */
[----:B------:R-:W-:Y:S01]  /*0910*/  IMAD.IADD R165, R171, 0x1, R3 ;  /* 0x00000001aba57824 */ /* 0x000fe200078e0203 */
[----:B------:R-:W-:Y:S01]  /*0920*/  LOP3.LUT R173, R173, R0, RZ, 0xfc, !PT ;  /* 0x00000000adad7212 */ /* 0x000fe200078efcff */
[----:B------:R-:W-:Y:S01]  /*0930*/  IMAD.MOV.U32 R0, RZ, RZ, 0x1 ;  /* 0x00000001ff007424 */ /* 0x000fe200078e00ff */
[----:B------:R-:W-:Y:S01]  /*0940*/  SEL R215, R215, 0x10, !P0 ;  /* 0x00000010d7d77807 */ /* 0x000fe20004000000 */
[----:B------:R-:W-:Y:S01]  /*0950*/  IMAD.IADD R196, R192, 0x1, R202 ;  /* 0x00000001c0c47824 */ /* 0x000fe200078e02ca */
[C---:B------:R-:W-:Y:S01]  /*0960*/  IADD3 R193, R191.reuse, 0x40, RZ ;  /* 0x00000040bfc17810 */ /* 0x040fe20007ffe0ff */
[----:B------:R-:W-:Y:S01]  /*0970*/  IMAD.IADD R195, R202, 0x1, R191 ;  /* 0x00000001cac37824 */ /* 0x000fe200078e02bf */
[----:B------:R-:W-:Y:S01]  /*0980*/  SHF.R.S32.HI R5, RZ, 0x1f, R190 ;  /* 0x0000001fff057819 */ /* 0x000fe200000114be */
[----:B------:R-:W-:Y:S01]  /*0990*/  IMAD.IADD R197, R192, 0x1, R215 ;  /* 0x00000001c0c57824 */ /* 0x000fe200078e02d7 */
[C---:B------:R-:W-:Y:S01]  /*09a0*/  @P2 IADD3 R193, R191.reuse, -0x40, RZ ;  /* 0xffffffc0bfc12810 */ /* 0x040fe20007ffe0ff */
[----:B------:R-:W-:Y:S01]  /*09b0*/  IMAD.IADD R174, R174, 0x1, R7 ;  /* 0x00000001aeae7824 */ /* 0x000fe200078e0207 */
[C---:B------:R-:W-:Y:S01]  /*09c0*/  SHF.L.U64.HI R188, R190.reuse, 0x2, R5 ;  /* 0x00000002bebc7819 */ /* 0x040fe20000010205 */
[----:B------:R-:W-:Y:S01]  /*09d0*/  IMAD.SHL.U32 R190, R190, 0x4, RZ ;  /* 0x00000004bebe7824 */ /* 0x000fe200078e00ff */
[----:B------:R-:W-:Y:S01]  /*09e0*/  IADD3 R194, R191, 0x420, RZ ;  /* 0x00000420bfc27810 */ /* 0x000fe20007ffe0ff */
[----:B------:R-:W-:Y:S01]  /*09f0*/  IMAD.IADD R3, R3, 0x1, R164 ;  /* 0x0000000103037824 */ /* 0x000fe200078e02a4 */
[----:B------:R-:W-:Y:S01]  /*0a00*/  IADD3 R187, R179, -c[0x0][0x214], R0 ;  /* 0x80008500b3bb7a10 */ /* 0x000fe20007ffe000 */
[----:B------:R-:W-:Y:S01]  /*0a10*/  IMAD.IADD R215, R215, 0x1, R196 ;  /* 0x00000001d7d77824 */ /* 0x000fe200078e02c4 */
[----:B------:R-:W-:Y:S01]  /*0a20*/  SHF.R.S32.HI R186, RZ, 0x1f, R179 ;  /* 0x0000001fffba7819 */ /* 0x000fe200000114b3 */
[----:B------:R-:W-:Y:S01]  /*0a30*/  IMAD.IADD R202, R202, 0x1, R193 ;  /* 0x00000001caca7824 */ /* 0x000fe200078e02c1 */
[----:B------:R-:W-:-:S02]  /*0a40*/  LEA R172, R172, 0xa000, 0x1 ;  /* 0x0000a000acac7811 */ /* 0x000fc400078e08ff */
[----:B------:R-:W-:Y:S02]  /*0a50*/  @P1 IADD3 R194, R191, 0x3e0, RZ ;  /* 0x000003e0bfc21810 */ /* 0x000fe40007ffe0ff */
.L_x_78:
[----:B------:R-:W-:Y:S01]  /*0a60*/  ISETP.NE.U32.AND P0, PT, RZ, c[0x0][0x250], PT ;  /* 0x00009400ff007a0c */ /* 0x000fe20003f05070 */
[----:B------:R-:W-:Y:S01]  /*0a70*/  IMAD.MOV.U32 R200, RZ, RZ, RZ ;  /* 0x000000ffffc87224 */ /* 0x000fe200078e00ff */
[----:B------:R-:W-:Y:S02]  /*0a80*/  ISETP.NE.U32.AND P1, PT, RZ, c[0x0][0x258], PT ;  /* 0x00009600ff007a0c */ /* 0x000fe40003f25070 */
[----:B------:R-:W-:Y:S02]  /*0a90*/  ISETP.NE.AND.EX P0, PT, RZ, c[0x0][0x254], PT, P0 ;  /* 0x00009500ff007a0c */ /* 0x000fe40003f05300 */
[----:B------:R-:W-:-:S11]  /*0aa0*/  ISETP.NE.AND.EX P1, PT, RZ, c[0x0][0x25c], PT, P1 ;  /* 0x00009700ff007a0c */ /* 0x000fd60003f25310 */
[----:B------:R-:W1:Y:S01]  /*0ab0*/  @P0 S2R R7, SR_CTAID.Y ;  /* 0x0000000000070919 */ /* 0x000e620000002600 */
[----:B------:R-:W-:Y:S02]  /*0ac0*/  @P0 IMAD.MOV.U32 R2, RZ, RZ, 0x4 ;  /* 0x00000004ff020424 */ /* 0x000fe400078e00ff */
[----:B------:R-:W-:Y:S01]  /*0ad0*/  @P1 IMAD.MOV.U32 R0, RZ, RZ, 0x4 ;  /* 0x00000004ff001424 */ /* 0x000fe200078e00ff */
[----:B--2---:R-:W2:Y:S01]  /*0ae0*/  @P1 S2R R5, SR_CTAID.Y ;  /* 0x0000000000051919 */ /* 0x004ea20000002600 */
[----:B-1----:R-:W-:-:S04]  /*0af0*/  @P0 IMAD.WIDE R8, R7, R2, c[0x0][0x250] ;  /* 0x0000940007080625 */ /* 0x002fc800078e0202 */
[----:B--2---:R-:W-:Y:S01]  /*0b00*/  @P1 IMAD.WIDE R10, R5, R0, c[0x0][0x258] ;  /* 0x00009600050a1625 */ /* 0x004fe200078e0200 */
[----:B------:R-:W2:Y:S04]  /*0b10*/  @P0 LDG.E R200, [R8.64] ;  /* 0x0000001e08c80981 */ /* 0x000ea8000c1e1900 */
[----:B------:R-:W2:Y:S01]  /*0b20*/  @P1 LDG.E R5, [R10.64] ;  /* 0x0000001e0a051981 */ /* 0x000ea2000c1e1900 */
[----:B------:R-:W-:-:S04]  /*0b30*/  @!P1 ISETP.NE.U32.AND P0, PT, RZ, c[0x0][0x268], PT ;  /* 0x00009a00ff009a0c */ /* 0x000fc80003f05070 */
[----:B------:R-:W-:-:S04]  /*0b40*/  @!P1 ISETP.NE.AND.EX P0, PT, RZ, c[0x0][0x26c], PT, P0 ;  /* 0x00009b00ff009a0c */ /* 0x000fc80003f05300 */
[----:B------:R-:W-:Y:S01]  /*0b50*/  @!P1 SEL R7, RZ, c[0x0][0x21c], !P0 ;  /* 0x00008700ff079a07 */ /* 0x000fe20004000000 */
[----:B--2---:R-:W-:-:S03]  /*0b60*/  @P1 IMAD.IADD R214, R5, 0x1, -R200 ;  /* 0x0000000105d61824 */ /* 0x004fc600078e0ac8 */
[----:B------:R-:W-:Y:S01]  /*0b70*/  @!P1 IADD3 R214, R7, c[0x0][0x218], -R200 ;  /* 0x0000860007d69a10 */ /* 0x000fe20007ffe8c8 */
[----:B------:R-:W-:-:S05]  /*0b80*/  IMAD.SHL.U32 R5, R189, 0x80, RZ ;  /* 0x00000080bd057824 */ /* 0x000fca00078e00ff */
[----:B------:R-:W-:-:S13]  /*0b90*/  ISETP.GE.AND P0, PT, R5, R214, PT ;  /* 0x000000d60500720c */ /* 0x000fda0003f06270 */
[----:B-----5:R-:W-:Y:S05]  /*0ba0*/  @P0 BRA `(.L_x_70) ;  /* 0x0000498000000947 */ /* 0x020fea0003800000 */
[----:B------:R-:W-:Y:S01]  /*0bb0*/  IABS R6, c[0x0][0x1c8] ;  /* 0x0000720000067a13 */ /* 0x000fe20000000000 */
[----:B------:R-:W1:Y:S01]  /*0bc0*/  S2R R14, SR_CTAID.Z ;  /* 0x00000000000e7919 */ /* 0x000e620000002700 */
[----:B------:R-:W-:Y:S01]  /*0bd0*/  ULDC UR4, c[0x0][0x214] ;  /* 0x0000850000047ab9 */ /* 0x000fe20000000800 */
[----:B------:R-:W-:Y:S01]  /*0be0*/  ISETP.NE.U32.AND P1, PT, RZ, c[0x0][0x240], PT ;  /* 0x00009000ff007a0c */ /* 0x000fe20003f25070 */
[----:B------:R-:W2:Y:S01]  /*0bf0*/  I2F.RP R4, R6 ;  /* 0x0000000600047306 */ /* 0x000ea20000209400 */
[----:B------:R-:W3:Y:S01]  /*0c00*/  S2R R7, SR_CTAID.Y ;  /* 0x0000000000077919 */ /* 0x000ee20000002600 */
[----:B------:R-:W-:Y:S01]  /*0c10*/  UIADD3 UR4, UR4, 0x3f, URZ ;  /* 0x0000003f04047890 */ /* 0x000fe2000fffe03f */
[----:B------:R-:W-:Y:S01]  /*0c20*/  ISETP.NE.AND.EX P1, PT, RZ, c[0x0][0x244], PT, P1 ;  /* 0x00009100ff007a0c */ /* 0x000fe20003f25310 */
[----:B------:R-:W-:Y:S01]  /*0c30*/  ULDC.U8 UR5, c[0x0][0x3d0] ;  /* 0x0000f40000057ab9 */ /* 0x000fe20000000000 */
[----:B------:R-:W-:Y:S01]  /*0c40*/  SHF.R.S32.HI R18, RZ, 0x1f, R200 ;  /* 0x0000001fff127819 */ /* 0x000fe200000114c8 */
[----:B------:R-:W-:Y:S01]  /*0c50*/  USHF.R.S32.HI UR33, URZ, 0x1f, UR4 ;  /* 0x0000001f3f217899 */ /* 0x000fe20008011404 */
[----:B------:R-:W-:Y:S01]  /*0c60*/  SHF.R.S32.HI R199, RZ, 0x1f, R5 ;  /* 0x0000001fffc77819 */ /* 0x000fe20000011405 */
[----:B------:R-:W-:-:S02]  /*0c70*/  ULDC UR27, c[0x0][0x1c0] ;  /* 0x00007000001b7ab9 */ /* 0x000fc40000000800 */
[----:B------:R-:W-:Y:S02]  /*0c80*/  ULEA.HI UR33, UR33, UR4, URZ, 0x6 ;  /* 0x0000000421217291 */ /* 0x000fe4000f8f303f */
[----:B------:R-:W-:Y:S02]  /*0c90*/  USHF.R.S32.HI UR27, URZ, 0x1f, UR27 ;  /* 0x0000001f3f1b7899 */ /* 0x000fe4000801141b */
[----:B------:R-:W-:Y:S01]  /*0ca0*/  ULOP3.LUT UR32, UR33, 0xffffffc0, URZ, 0xc0, !UPT ;  /* 0xffffffc021207892 */ /* 0x000fe2000f8ec03f */
[----:B--2---:R-:W2:Y:S01]  /*0cb0*/  MUFU.RCP R10, R4 ;  /* 0x00000004000a7308 */ /* 0x004ea20000001000 */
[----:B------:R-:W-:Y:S02]  /*0cc0*/  USHF.R.S32.HI UR33, URZ, 0x6, UR33 ;  /* 0x000000063f217899 */ /* 0x000fe40008011421 */
[----:B------:R-:W-:Y:S01]  /*0cd0*/  UIADD3 UR32, UR32, -0x40, URZ ;  /* 0xffffffc020207890 */ /* 0x000fe2000fffe03f */
[----:B-1----:R-:W-:-:S03]  /*0ce0*/  IABS R2, R14 ;  /* 0x0000000e00027213 */ /* 0x002fc60000000000 */
[----:B------:R-:W-:Y:S01]  /*0cf0*/  USHF.R.S32.HI UR4, URZ, 0x1f, UR32 ;  /* 0x0000001f3f047899 */ /* 0x000fe20008011420 */
[----:B------:R-:W-:Y:S01]  /*0d00*/  SHF.R.S32.HI R22, RZ, 0x1f, R14 ;  /* 0x0000001fff167819 */ /* 0x000fe2000001140e */
[----:B---3--:R-:W-:Y:S01]  /*0d10*/  IMAD.WIDE R12, R7, 0x80, RZ ;  /* 0x00000080070c7825 */ /* 0x008fe200078e02ff */
[----:B------:R-:W-:Y:S02]  /*0d20*/  SHF.R.S32.HI R16, RZ, 0x1f, R7 ;  /* 0x0000001fff107819 */ /* 0x000fe40000011407 */
[----:B--2---:R-:W-:Y:S01]  /*0d30*/  IADD3 R10, R10, 0xffffffe, RZ ;  /* 0x0ffffffe0a0a7810 */ /* 0x004fe20007ffe0ff */
[----:B------:R-:W1:Y:S03]  /*0d40*/  S2R R4, SR_CTAID.X ;  /* 0x0000000000047919 */ /* 0x000e660000002500 */
[----:B------:R-:W2:Y:S02]  /*0d50*/  F2I.FTZ.U32.TRUNC.NTZ R11, R10 ;  /* 0x0000000a000b7305 */ /* 0x000ea4000021f000 */
[----:B--2---:R-:W-:-:S02]  /*0d60*/  IMAD.MOV R0, RZ, RZ, -R11 ;  /* 0x000000ffff007224 */ /* 0x004fc400078e0a0b */
[----:B------:R-:W-:Y:S02]  /*0d70*/  IMAD.MOV.U32 R10, RZ, RZ, RZ ;  /* 0x000000ffff0a7224 */ /* 0x000fe400078e00ff */
[----:B------:R-:W-:Y:S02]  /*0d80*/  IMAD R9, R0, R6, RZ ;  /* 0x0000000600097224 */ /* 0x000fe400078e02ff */
[----:B------:R-:W2:Y:S02]  /*0d90*/  LDC.U8 R0, c[0x0][0x328] ;  /* 0x0000ca00ff007b82 */ /* 0x000ea40000000000 */
[----:B------:R-:W-:-:S06]  /*0da0*/  IMAD.HI.U32 R9, R11, R9, R10 ;  /* 0x000000090b097227 */ /* 0x000fcc00078e000a */
[----:B------:R-:W-:Y:S01]  /*0db0*/  IMAD.HI.U32 R8, R9, R2, RZ ;  /* 0x0000000209087227 */ /* 0x000fe200078e00ff */
[----:B------:R-:W-:-:S03]  /*0dc0*/  LOP3.LUT R9, R14, c[0x0][0x1c8], RZ, 0x3c, !PT ;  /* 0x000072000e097a12 */ /* 0x000fc600078e3cff */
[----:B------:R-:W-:Y:S01]  /*0dd0*/  IMAD.MOV R11, RZ, RZ, -R8 ;  /* 0x000000ffff0b7224 */ /* 0x000fe200078e0a08 */
[----:B------:R-:W-:-:S03]  /*0de0*/  ISETP.GE.AND P2, PT, R9, RZ, PT ;  /* 0x000000ff0900720c */ /* 0x000fc60003f46270 */
[----:B------:R-:W-:Y:S01]  /*0df0*/  IMAD R11, R6, R11, R2 ;  /* 0x0000000b060b7224 */ /* 0x000fe200078e0202 */
[----:B------:R-:W-:Y:S01]  /*0e00*/  SEL R2, R12, RZ, P1 ;  /* 0x000000ff0c027207 */ /* 0x000fe20000800000 */
[----:B------:R-:W-:-:S03]  /*0e10*/  IMAD.U32 R12, RZ, RZ, UR32 ;  /* 0x00000020ff0c7e24 */ /* 0x000fc6000f8e00ff */
[----:B------:R-:W-:Y:S02]  /*0e20*/  ISETP.GT.U32.AND P3, PT, R6, R11, PT ;  /* 0x0000000b0600720c */ /* 0x000fe40003f64070 */
[----:B--2---:R-:W-:Y:S02]  /*0e30*/  ISETP.NE.AND P0, PT, R0, RZ, PT ;  /* 0x000000ff0000720c */ /* 0x004fe40003f05270 */
[----:B------:R-:W-:Y:S01]  /*0e40*/  SEL R0, R13, RZ, P1 ;  /* 0x000000ff0d007207 */ /* 0x000fe20000800000 */
[----:B------:R-:W-:Y:S01]  /*0e50*/  IMAD.U32 R13, RZ, RZ, UR4 ;  /* 0x00000004ff0d7e24 */ /* 0x000fe2000f8e00ff */
[----:B------:R-:W-:-:S07]  /*0e60*/  ISETP.NE.AND P1, PT, RZ, UR5, PT ;  /* 0x00000005ff007c0c */ /* 0x000fce000bf25270 */
[----:B------:R-:W-:Y:S01]  /*0e70*/  @!P3 IMAD.IADD R11, R11, 0x1, -R6 ;  /* 0x000000010b0bb824 */ /* 0x000fe200078e0a06 */
[----:B------:R-:W-:Y:S02]  /*0e80*/  @!P3 IADD3 R8, R8, 0x1, RZ ;  /* 0x000000010808b810 */ /* 0x000fe40007ffe0ff */
[----:B------:R-:W-:Y:S01]  /*0e90*/  ISETP.NE.AND P3, PT, RZ, c[0x0][0x1c8], PT ;  /* 0x00007200ff007a0c */ /* 0x000fe20003f65270 */
[----:B------:R-:W-:Y:S01]  /*0ea0*/  @P0 IMAD R15, R7, c[0x0][0x214], RZ ;  /* 0x00008500070f0a24 */ /* 0x000fe200078e02ff */
[----:B------:R-:W-:Y:S01]  /*0eb0*/  ISETP.GE.U32.AND P4, PT, R11, R6, PT ;  /* 0x000000060b00720c */ /* 0x000fe20003f86070 */
[----:B-1----:R-:W-:-:S04]  /*0ec0*/  IMAD.WIDE.U32 R10, R4, c[0x0][0x3d8], RZ ;  /* 0x0000f600040a7a25 */ /* 0x002fc800078e00ff */
[----:B------:R-:W-:Y:S01]  /*0ed0*/  IMAD R4, R4, c[0x0][0x3dc], R11 ;  /* 0x0000f70004047a24 */ /* 0x000fe200078e020b */
[----:B------:R-:W-:Y:S01]  /*0ee0*/  SEL R6, R10, RZ, P1 ;  /* 0x000000ff0a067207 */ /* 0x000fe20000800000 */
[----:B------:R-:W-:Y:S02]  /*0ef0*/  IMAD R11, R14, c[0x0][0x22c], RZ ;  /* 0x00008b000e0b7a24 */ /* 0x000fe400078e02ff */
[----:B------:R-:W-:Y:S01]  /*0f00*/  @!P0 IMAD R9, R7, c[0x0][0x1c0], R14 ;  /* 0x0000700007098a24 */ /* 0x000fe200078e020e */
[----:B------:R-:W-:Y:S01]  /*0f10*/  SEL R4, R4, RZ, P1 ;  /* 0x000000ff04047207 */ /* 0x000fe20000800000 */
[----:B------:R-:W-:Y:S01]  /*0f20*/  @P0 IMAD R15, R14, c[0x0][0x234], R15 ;  /* 0x00008d000e0f0a24 */ /* 0x000fe200078e020f */
[----:B------:R-:W-:Y:S01]  /*0f30*/  SHF.R.S32.HI R10, RZ, 0x1f, R11 ;  /* 0x0000001fff0a7819 */ /* 0x000fe2000001140b */
[----:B------:R-:W-:Y:S01]  /*0f40*/  @!P0 IMAD R15, R9, c[0x0][0x214], RZ ;  /* 0x00008500090f8a24 */ /* 0x000fe200078e02ff */
[----:B------:R-:W-:-:S05]  /*0f50*/  @P4 IADD3 R8, R8, 0x1, RZ ;  /* 0x0000000108084810 */ /* 0x000fca0007ffe0ff */
[----:B------:R-:W-:Y:S01]  /*0f60*/  @!P2 IMAD.MOV R8, RZ, RZ, -R8 ;  /* 0x000000ffff08a224 */ /* 0x000fe200078e0a08 */
[----:B------:R-:W-:-:S04]  /*0f70*/  @!P3 LOP3.LUT R8, RZ, c[0x0][0x1c8], RZ, 0x33, !PT ;  /* 0x00007200ff08ba12 */ /* 0x000fc800078e33ff */
[----:B------:R-:W-:Y:S01]  /*0f80*/  SHF.R.S32.HI R17, RZ, 0x1f, R8 ;  /* 0x0000001fff117819 */ /* 0x000fe20000011408 */
[----:B------:R-:W-:Y:S05]  /*0f90*/  @!P0 BRA `(.L_x_71) ;  /* 0x0000007000008947 */ /* 0x000fea0003800000 */
[----:B------:R-:W-:Y:S02]  /*0fa0*/  MOV R20, 0x80 ;  /* 0x0000008000147802 */ /* 0x000fe40000000f00 */
[----:B------:R-:W-:Y:S02]  /*0fb0*/  MOV R9, c[0x0][0x210] ;  /* 0x0000840000097a02 */ /* 0x000fe40000000f00 */
[----:B------:R-:W-:-:S03]  /*0fc0*/  IADD3 R24, R20, c[0x0][0x224], RZ ;  /* 0x0000890014187a10 */ /* 0x000fc60007ffe0ff */
[----:B------:R-:W-:Y:S02]  /*0fd0*/  IMAD R9, R20, R9, c[0x0][0x234] ;  /* 0x00008d0014097624 */ /* 0x000fe400078e0209 */
[----:B------:R-:W-:-:S04]  /*0fe0*/  IMAD R24, R24, R7, RZ ;  /* 0x0000000718187224 */ /* 0x000fc800078e02ff */
[----:B------:R-:W-:Y:S01]  /*0ff0*/  IMAD R9, R9, R14, R24 ;  /* 0x0000000e09097224 */ /* 0x000fe200078e0218 */
[----:B------:R-:W-:Y:S05]  /*1000*/  BRA `(.L_x_72) ;  /* 0x0000002000007947 */ /* 0x000fea0003800000 */
.L_x_71:
[----:B------:R-:W-:-:S04]  /*1010*/  IMAD R9, R7, c[0x0][0x1c0], R14 ;  /* 0x0000700007097a24 */ /* 0x000fc800078e020e */
[----:B------:R-:W-:Y:S02]  /*1020*/  IMAD R9, R9, c[0x0][0x224], RZ ;  /* 0x0000890009097a24 */ /* 0x000fe400078e02ff */
.L_x_72:
[----:B------:R-:W-:Y:S01]  /*1030*/  SHF.R.S32.HI R185, RZ, 0x1f, R184 ;  /* 0x0000001fffb97819 */ /* 0x000fe200000114b8 */
[C---:B------:R-:W-:Y:S01]  /*1040*/  IMAD R20, R16.reuse, c[0x0][0x368], RZ ;  /* 0x0000da0010147a24 */ /* 0x040fe200078e02ff */
[----:B------:R-:W-:Y:S01]  /*1050*/  IADD3 R200, P0, R5, R200, RZ ;  /* 0x000000c805c87210 */ /* 0x000fe20007f1e0ff */
[----:B------:R-:W-:Y:S01]  /*1060*/  IMAD R34, R16, c[0x0][0x188], RZ ;  /* 0x0000620010227a24 */ /* 0x000fe200078e02ff */
[----:B------:R-:W-:Y:S01]  /*1070*/  SHF.R.S32.HI R24, RZ, 0x1f, R183 ;  /* 0x0000001fff187819 */ /* 0x000fe200000114b7 */
[----:B------:R-:W-:Y:S01]  /*1080*/  IMAD R20, R7, c[0x0][0x36c], R20 ;  /* 0x0000db0007147a24 */ /* 0x000fe200078e0214 */
[----:B------:R-:W-:Y:S01]  /*1090*/  IADD3 R15, R15, UR32, RZ ;  /* 0x000000200f0f7c10 */ /* 0x000fe2000fffe0ff */
[----:B------:R-:W-:Y:S01]  /*10a0*/  IMAD.WIDE.U32 R26, R7, c[0x0][0x368], R184 ;  /* 0x0000da00071a7a25 */ /* 0x000fe200078e00b8 */
[----:B------:R-:W-:Y:S01]  /*10b0*/  @P1 BAR.SYNC.DEFER_BLOCKING 0x0 ;  /* 0x0000000000001b1d */ /* 0x000fe20000010000 */
[----:B------:R-:W-:Y:S02]  /*10c0*/  UIADD3 UR35, UR33, -0x1, URZ ;  /* 0xffffffff21237890 */ /* 0x000fe4000fffe03f */
[----:B------:R-:W-:Y:S01]  /*10d0*/  IMAD.X R199, R18, 0x1, R199, P0 ;  /* 0x0000000112c77824 */ /* 0x000fe200000e06c7 */
[----:B------:R-:W-:Y:S01]  /*10e0*/  IADD3 R31, P0, R183, UR32, RZ ;  /* 0x00000020b71f7c10 */ /* 0x000fe2000ff1e0ff */
[----:B------:R-:W-:Y:S01]  /*10f0*/  IMAD.IADD R21, R27, 0x1, R20 ;  /* 0x000000011b157824 */ /* 0x000fe200078e0214 */
[----:B------:R-:W-:Y:S01]  /*1100*/  MOV R20, R26 ;  /* 0x0000001a00147202 */ /* 0x000fe20000000f00 */
[----:B------:R-:W-:Y:S01]  /*1110*/  IMAD R26, R16, c[0x0][0x180], RZ ;  /* 0x00006000101a7a24 */ /* 0x000fe200078e02ff */
[----:B------:R-:W-:Y:S01]  /*1120*/  IADD3.X R18, R24, UR4, RZ, P0, !PT ;  /* 0x0000000418127c10 */ /* 0x000fe200087fe4ff */
[C---:B------:R-:W-:Y:S01]  /*1130*/  IMAD R34, R7.reuse, c[0x0][0x18c], R34 ;  /* 0x0000630007227a24 */ /* 0x040fe200078e0222 */
[----:B------:R-:W-:Y:S01]  /*1140*/  ULDC.64 UR4, c[0x0][0x1a0] ;  /* 0x0000680000047ab9 */ /* 0x000fe20000000a00 */
[C---:B------:R-:W-:Y:S01]  /*1150*/  IMAD R26, R7.reuse, c[0x0][0x184], R26 ;  /* 0x00006100071a7a24 */ /* 0x040fe200078e021a */
[----:B------:R-:W-:Y:S01]  /*1160*/  USHF.L.U32 UR34, UR4, 0x6, URZ ;  /* 0x0000000604227899 */ /* 0x000fe2000800063f */
[----:B------:R-:W-:Y:S01]  /*1170*/  IMAD.WIDE.U32 R44, R7, c[0x0][0x188], R184 ;  /* 0x00006200072c7a25 */ /* 0x000fe200078e00b8 */
[----:B------:R-:W-:-:S03]  /*1180*/  USHF.L.U64.HI UR5, UR4, UR8, UR5 ;  /* 0x0000000804057299 */ /* 0x000fc60008010205 */
[----:B------:R-:W-:-:S04]  /*1190*/  IMAD.WIDE.U32 R40, R7, c[0x0][0x180], R184 ;  /* 0x0000600007287a25 */ /* 0x000fc800078e00b8 */
[C---:B------:R-:W-:Y:S01]  /*11a0*/  IMAD R28, R24.reuse, c[0x0][0x1a0], RZ ;  /* 0x00006800181c7a24 */ /* 0x040fe200078e02ff */
[----:B------:R-:W-:Y:S01]  /*11b0*/  IADD3 R27, R41, R26, RZ ;  /* 0x0000001a291b7210 */ /* 0x000fe20007ffe0ff */
[----:B------:R-:W-:Y:S02]  /*11c0*/  IMAD R24, R24, c[0x0][0x198], RZ ;  /* 0x0000660018187a24 */ /* 0x000fe400078e02ff */
[C---:B------:R-:W-:Y:S02]  /*11d0*/  IMAD R32, R18.reuse, c[0x0][0x190], RZ ;  /* 0x0000640012207a24 */ /* 0x040fe400078e02ff */
[----:B------:R-:W-:Y:S01]  /*11e0*/  IMAD.IADD R35, R45, 0x1, R34 ;  /* 0x000000012d237824 */ /* 0x000fe200078e0222 */
[----:B------:R-:W-:Y:S01]  /*11f0*/  MOV R34, R44 ;  /* 0x0000002c00227202 */ /* 0x000fe20000000f00 */
[----:B------:R-:W-:Y:S02]  /*1200*/  IMAD R18, R18, c[0x0][0x370], RZ ;  /* 0x0000dc0012127a24 */ /* 0x000fe400078e02ff */
[----:B------:R-:W-:-:S02]  /*1210*/  IMAD R19, R17, c[0x0][0x1b8], RZ ;  /* 0x00006e0011137a24 */ /* 0x000fc400078e02ff */
[----:B------:R-:W-:Y:S02]  /*1220*/  IMAD.MOV.U32 R26, RZ, RZ, R40 ;  /* 0x000000ffff1a7224 */ /* 0x000fe400078e0028 */
[----:B------:R-:W-:Y:S02]  /*1230*/  IMAD R17, R17, c[0x0][0x1b0], RZ ;  /* 0x00006c0011117a24 */ /* 0x000fe400078e02ff */
[----:B------:R-:W-:-:S04]  /*1240*/  IMAD.WIDE.U32 R38, R183, c[0x0][0x198], RZ ;  /* 0x00006600b7267a25 */ /* 0x000fc800078e00ff */
[----:B------:R-:W-:Y:S02]  /*1250*/  IMAD R24, R183, c[0x0][0x19c], R24 ;  /* 0x00006700b7187a24 */ /* 0x000fe400078e0218 */
[----:B------:R-:W-:-:S04]  /*1260*/  IMAD.WIDE.U32 R36, R31, c[0x0][0x190], R184 ;  /* 0x000064001f247a25 */ /* 0x000fc800078e00b8 */
[C---:B------:R-:W-:Y:S02]  /*1270*/  IMAD R32, R31.reuse, c[0x0][0x194], R32 ;  /* 0x000065001f207a24 */ /* 0x040fe400078e0220 */
[C---:B------:R-:W-:Y:S02]  /*1280*/  IMAD R23, R31.reuse, c[0x0][0x374], R18 ;  /* 0x0000dd001f177a24 */ /* 0x040fe400078e0212 */
[----:B------:R-:W-:-:S04]  /*1290*/  IMAD.WIDE.U32 R30, R31, c[0x0][0x370], R20 ;  /* 0x0000dc001f1e7a25 */ /* 0x000fc800078e0014 */
[C---:B------:R-:W-:Y:S02]  /*12a0*/  IMAD R19, R8.reuse, c[0x0][0x1bc], R19 ;  /* 0x00006f0008137a24 */ /* 0x040fe400078e0213 */
[C---:B------:R-:W-:Y:S02]  /*12b0*/  IMAD R20, R8.reuse, c[0x0][0x1b4], R17 ;  /* 0x00006d0008147a24 */ /* 0x040fe400078e0211 */
[----:B------:R-:W-:-:S04]  /*12c0*/  IMAD.WIDE.U32 R34, R8, c[0x0][0x1b8], R34 ;  /* 0x00006e0008227a25 */ /* 0x000fc800078e0022 */
[----:B------:R-:W-:Y:S01]  /*12d0*/  IMAD.WIDE.U32 R26, R8, c[0x0][0x1b0], R26 ;  /* 0x00006c00081a7a25 */ /* 0x000fe200078e001a */
[----:B------:R-:W-:-:S03]  /*12e0*/  MOV R8, 0x4 ;  /* 0x0000000400087802 */ /* 0x000fc60000000f00 */
[----:B------:R-:W-:Y:S01]  /*12f0*/  IMAD.WIDE.U32 R42, R183, c[0x0][0x1a0], RZ ;  /* 0x00006800b72a7a25 */ /* 0x000fe200078e00ff */
[----:B------:R-:W-:-:S03]  /*1300*/  IADD3 R20, R27, R20, RZ ;  /* 0x000000141b147210 */ /* 0x000fc60007ffe0ff */
[----:B------:R-:W-:Y:S02]  /*1310*/  IMAD R28, R183, c[0x0][0x1a4], R28 ;  /* 0x00006900b71c7a24 */ /* 0x000fe400078e021c */
[----:B------:R-:W-:Y:S01]  /*1320*/  IMAD.IADD R25, R39, 0x1, R24 ;  /* 0x0000000127197824 */ /* 0x000fe200078e0218 */
[----:B------:R-:W-:Y:S01]  /*1330*/  MOV R24, R38 ;  /* 0x0000002600187202 */ /* 0x000fe20000000f00 */
[----:B------:R-:W-:Y:S01]  /*1340*/  IMAD.IADD R29, R43, 0x1, R28 ;  /* 0x000000012b1d7824 */ /* 0x000fe200078e021c */
[----:B------:R-:W-:Y:S01]  /*1350*/  MOV R28, R42 ;  /* 0x0000002a001c7202 */ /* 0x000fe20000000f00 */
[----:B------:R-:W-:-:S04]  /*1360*/  IMAD.WIDE R204, R15, R8, c[0x0][0x200] ;  /* 0x000080000fcc7625 */ /* 0x000fc800078e0208 */
[----:B------:R-:W-:Y:S01]  /*1370*/  IMAD.WIDE.U32 R24, R200, c[0x0][0x198], R24 ;  /* 0x00006600c8187a25 */ /* 0x000fe200078e0018 */
[----:B------:R-:W-:-:S03]  /*1380*/  MOV R203, R205 ;  /* 0x000000cd00cb7202 */ /* 0x000fc60000000f00 */
[----:B------:R-:W-:Y:S01]  /*1390*/  IMAD R15, R199, c[0x0][0x198], RZ ;  /* 0x00006600c70f7a24 */ /* 0x000fe200078e02ff */
[----:B------:R-:W-:Y:S01]  /*13a0*/  IADD3 R21, P0, R26, R24, RZ ;  /* 0x000000181a157210 */ /* 0x000fe20007f1e0ff */
[----:B------:R-:W-:Y:S02]  /*13b0*/  IMAD R16, R16, c[0x0][0x178], RZ ;  /* 0x00005e0010107a24 */ /* 0x000fe400078e02ff */
[----:B------:R-:W-:-:S04]  /*13c0*/  IMAD.WIDE.U32 R28, R200, c[0x0][0x1a0], R28 ;  /* 0x00006800c81c7a25 */ /* 0x000fc800078e001c */
[----:B------:R-:W-:Y:S01]  /*13d0*/  IMAD R27, R199, c[0x0][0x1a0], RZ ;  /* 0x00006800c71b7a24 */ /* 0x000fe200078e02ff */
[----:B------:R-:W-:Y:S01]  /*13e0*/  IADD3 R18, P2, R34, R28, RZ ;  /* 0x0000001c22127210 */ /* 0x000fe20007f5e0ff */
[----:B------:R-:W-:Y:S02]  /*13f0*/  IMAD R15, R200, c[0x0][0x19c], R15 ;  /* 0x00006700c80f7a24 */ /* 0x000fe400078e020f */
[----:B------:R-:W-:Y:S02]  /*1400*/  IMAD R17, R7, c[0x0][0x17c], R16 ;  /* 0x00005f0007117a24 */ /* 0x000fe400078e0210 */
[----:B------:R-:W-:Y:S01]  /*1410*/  IMAD.IADD R33, R37, 0x1, R32 ;  /* 0x0000000125217824 */ /* 0x000fe200078e0220 */
[----:B------:R-:W-:Y:S01]  /*1420*/  IADD3.X R20, R20, R25, R15, P0, !PT ;  /* 0x0000001914147210 */ /* 0x000fe200007fe40f */
[----:B------:R-:W-:Y:S02]  /*1430*/  IMAD.IADD R19, R35, 0x1, R19 ;  /* 0x0000000123137824 */ /* 0x000fe400078e0213 */
[----:B------:R-:W-:-:S02]  /*1440*/  IMAD R16, R200, c[0x0][0x1a4], R27 ;  /* 0x00006900c8107a24 */ /* 0x000fc400078e021b */
[----:B------:R-:W-:Y:S02]  /*1450*/  IMAD.MOV.U32 R32, RZ, RZ, R36 ;  /* 0x000000ffff207224 */ /* 0x000fe400078e0024 */
[----:B------:R-:W-:Y:S01]  /*1460*/  IMAD.IADD R31, R31, 0x1, R23 ;  /* 0x000000011f1f7824 */ /* 0x000fe200078e0217 */
[----:B------:R-:W-:Y:S01]  /*1470*/  IADD3.X R19, R19, R29, R16, P2, !PT ;  /* 0x0000001d13137210 */ /* 0x000fe200017fe410 */
[----:B------:R-:W-:Y:S01]  /*1480*/  IMAD R15, R22, c[0x0][0x378], RZ ;  /* 0x0000de00160f7a24 */ /* 0x000fe200078e02ff */
[C---:B------:R-:W-:Y:S01]  /*1490*/  LEA R24, P2, R18.reuse, c[0x0][0x170], 0x1 ;  /* 0x00005c0012187a11 */ /* 0x040fe200078408ff */
[----:B------:R-:W-:Y:S01]  /*14a0*/  IMAD.WIDE.U32 R32, R7, c[0x0][0x178], R32 ;  /* 0x00005e0007207a25 */ /* 0x000fe200078e0020 */
[----:B------:R-:W-:Y:S02]  /*14b0*/  LEA R16, P0, R21, c[0x0][0x168], 0x1 ;  /* 0x00005a0015107a11 */ /* 0x000fe400078008ff */
[----:B------:R-:W-:Y:S01]  /*14c0*/  LEA.HI.X R25, R18, c[0x0][0x174], R19, 0x1, P2 ;  /* 0x00005d0012197a11 */ /* 0x000fe200010f0c13 */
[----:B------:R-:W-:-:S02]  /*14d0*/  IMAD R15, R14, c[0x0][0x37c], R15 ;  /* 0x0000df000e0f7a24 */ /* 0x000fc400078e020f */
[----:B------:R-:W-:-:S04]  /*14e0*/  IMAD.WIDE.U32 R30, R14, c[0x0][0x378], R30 ;  /* 0x0000de000e1e7a25 */ /* 0x000fc800078e001e */
[----:B------:R-:W-:Y:S01]  /*14f0*/  IMAD.IADD R33, R33, 0x1, R17 ;  /* 0x0000000121217824 */ /* 0x000fe200078e0211 */
[----:B------:R-:W-:Y:S01]  /*1500*/  LEA.HI.X R17, R21, c[0x0][0x16c], R20, 0x1, P0 ;  /* 0x00005b0015117a11 */ /* 0x000fe200000f0c14 */
[----:B------:R-:W-:Y:S01]  /*1510*/  IMAD R19, R22, c[0x0][0x1a8], RZ ;  /* 0x00006a0016137a24 */ /* 0x000fe200078e02ff */
[----:B------:R-:W-:Y:S01]  /*1520*/  IADD3 R18, R31, R15, RZ ;  /* 0x0000000f1f127210 */ /* 0x000fe20007ffe0ff */
[----:B------:R-:W-:Y:S01]  /*1530*/  IMAD.WIDE.U32 R32, R14, c[0x0][0x1a8], R32 ;  /* 0x00006a000e207a25 */ /* 0x000fe200078e0020 */
[----:B------:R-:W-:Y:S02]  /*1540*/  LEA R222, P0, R30, c[0x0][0x330], 0x1 ;  /* 0x0000cc001ede7a11 */ /* 0x000fe400078008ff */
[----:B------:R-:W-:Y:S01]  /*1550*/  MOV R21, c[0x0][0x374] ;  /* 0x0000dd0000157a02 */ /* 0x000fe20000000f00 */
[----:B------:R-:W-:Y:S01]  /*1560*/  IMAD R15, R14, c[0x0][0x1ac], R19 ;  /* 0x00006b000e0f7a24 */ /* 0x000fe200078e0213 */
[----:B------:R-:W-:Y:S01]  /*1570*/  LEA.HI.X R223, R30, c[0x0][0x334], R18, 0x1, P0 ;  /* 0x0000cd001edf7a11 */ /* 0x000fe200000f0c12 */
[----:B------:R-:W-:Y:S01]  /*1580*/  IMAD.MOV.U32 R19, RZ, RZ, c[0x0][0x190] ;  /* 0x00006400ff137624 */ /* 0x000fe200078e00ff */
[----:B------:R-:W-:Y:S01]  /*1590*/  IADD3 R28, P0, R24, UR34, RZ ;  /* 0x00000022181c7c10 */ /* 0x000fe2000ff1e0ff */
[----:B------:R-:W-:Y:S01]  /*15a0*/  IMAD.SHL.U32 R213, R182, 0x2, RZ ;  /* 0x00000002b6d57824 */ /* 0x000fe200078e00ff */
[----:B------:R-:W-:Y:S01]  /*15b0*/  IADD3 R15, R33, R15, RZ ;  /* 0x0000000f210f7210 */ /* 0x000fe20007ffe0ff */
[----:B------:R-:W-:Y:S01]  /*15c0*/  IMAD.MOV.U32 R23, RZ, RZ, c[0x0][0x370] ;  /* 0x0000dc00ff177624 */ /* 0x000fe200078e00ff */
[----:B------:R-:W-:Y:S01]  /*15d0*/  IADD3.X R29, R25, UR5, RZ, P0, !PT ;  /* 0x00000005191d7c10 */ /* 0x000fe200087fe4ff */
[----:B------:R-:W-:Y:S01]  /*15e0*/  IMAD.SHL.U32 R207, R179, 0x4, RZ ;  /* 0x00000004b3cf7824 */ /* 0x000fe200078e00ff */
[----:B------:R-:W-:Y:S01]  /*15f0*/  IADD3 R26, P0, R28, UR34, RZ ;  /* 0x000000221c1a7c10 */ /* 0x000fe2000ff1e0ff */
[----:B------:R-:W-:Y:S01]  /*1600*/  @!PT LDS RZ, [RZ] ;  /* 0x00000000fffff984 */ /* 0x000fe20000000800 */
[----:B------:R-:W-:Y:S01]  /*1610*/  @!PT LDS RZ, [RZ] ;  /* 0x00000000fffff984 */ /* 0x000fe20000000800 */
[----:B------:R-:W-:Y:S01]  /*1620*/  @!PT LDS RZ, [RZ] ;  /* 0x00000000fffff984 */ /* 0x000fe20000000800 */
[----:B------:R1:W-:Y:S01]  /*1630*/  LDGSTS.E.BYPASS.LTC128B.128 [R213+0xa000], [R24.64] ;  /* 0x0a00000018d57fae */ /* 0x0003e2000b901d5e */
[----:B------:R-:W-:-:S02]  /*1640*/  LEA R224, P1, R32, c[0x0][0x160], 0x1 ;  /* 0x0000580020e07a11 */ /* 0x000fc400078208ff */
[----:B------:R-:W-:Y:S01]  /*1650*/  IADD3.X R27, R29, UR5, RZ, P0, !PT ;  /* 0x000000051d1b7c10 */ /* 0x000fe200087fe4ff */
[----:B------:R2:W-:Y:S01]  /*1660*/  LDGSTS.E.BYPASS.LTC128B.128 [R213+0xb000], [R28.64] ;  /* 0x0b0000001cd57fae */ /* 0x0005e2000b901d5e */
[----:B------:R-:W-:Y:S01]  /*1670*/  IADD3 R30, P0, R26, UR34, RZ ;  /* 0x000000221a1e7c10 */ /* 0x000fe2000ff1e0ff */
[----:B------:R-:W-:Y:S01]  /*1680*/  ULEA.HI UR34, UR35, UR35, URZ, 0x1 ;  /* 0x0000002323227291 */ /* 0x000fe2000f8f083f */
[----:B------:R-:W-:Y:S01]  /*1690*/  LEA.HI.X R225, R32, c[0x0][0x164], R15, 0x1, P1 ;  /* 0x0000590020e17a11 */ /* 0x000fe200008f0c0f */
[----:B------:R3:W-:Y:S01]  /*16a0*/  LDGSTS.E.BYPASS.LTC128B.128 [R213+0xc000], [R26.64] ;  /* 0x0c0000001ad57fae */ /* 0x0007e2000b901d5e */
[----:B------:R-:W-:Y:S01]  /*16b0*/  IADD3.X R31, R27, UR5, RZ, P0, !PT ;  /* 0x000000051b1f7c10 */ /* 0x000fe200087fe4ff */
[----:B------:R-:W-:Y:S01]  /*16c0*/  ULOP3.LUT UR34, UR34, 0xfffffffe, URZ, 0xc0, !UPT ;  /* 0xfffffffe22227892 */ /* 0x000fe2000f8ec03f */
[----:B------:R-:W-:Y:S01]  /*16d0*/  MOV R15, c[0x0][0x194] ;  /* 0x00006500000f7a02 */ /* 0x000fe20000000f00 */
[----:B------:R-:W-:Y:S01]  /*16e0*/  ULDC.64 UR4, c[0x0][0x198] ;  /* 0x0000660000047ab9 */ /* 0x000fe20000000a00 */
[----:B------:R-:W-:Y:S01]  /*16f0*/  LEA R18, P0, R19, R224, 0x6 ;  /* 0x000000e013127211 */ /* 0x000fe200078030ff */
[----:B------:R-:W-:Y:S01]  /*1700*/  UIADD3 UR34, UR35, -UR34, URZ ;  /* 0x8000002223227290 */ /* 0x000fe2000fffe03f */
[----:B------:R-:W-:Y:S01]  /*1710*/  LEA R20, P1, R23, R222, 0x6 ;  /* 0x000000de17147211 */ /* 0x000fe200078230ff */
[----:B------:R-:W-:Y:S01]  /*1720*/  USHF.L.U64.HI UR5, UR4, UR8, UR5 ;  /* 0x0000000804057299 */ /* 0x000fe20008010205 */
[----:B------:R-:W-:Y:S01]  /*1730*/  LEA.HI.X R19, R19, R225, R15, 0x6, P0 ;  /* 0x000000e113137211 */ /* 0x000fe200000f340f */
[----:B------:R-:W-:Y:S01]  /*1740*/  UISETP.NE.AND UP0, UPT, UR34, 0x1, UPT ;  /* 0x000000012200788c */ /* 0x000fe2000bf05270 */
[----:B------:R-:W-:Y:S01]  /*1750*/  IADD3 R15, R182, 0x1000, RZ ;  /* 0x00001000b60f7810 */ /* 0x000fe20007ffe0ff */
[----:B------:R-:W-:Y:S01]  /*1760*/  USHF.L.U32 UR34, UR4, 0x6, URZ ;  /* 0x0000000604227899 */ /* 0x000fe2000800063f */
[----:B------:R-:W-:Y:S01]  /*1770*/  LEA.HI.X R21, R23, R223, R21, 0x6, P1 ;  /* 0x000000df17157211 */ /* 0x000fe200008f3415 */
[----:B------:R4:W-:Y:S01]  /*1780*/  LDGSTS.E.BYPASS.LTC128B.128 [R213+0xd000], [R30.64] ;  /* 0x0d0000001ed57fae */ /* 0x0009e2000b901d5e */
[----:B------:R-:W-:-:S02]  /*1790*/  SHF.L.U64.HI R14, R179, 0x2, R186 ;  /* 0x00000002b30e7819 */ /* 0x000fc400000102ba */
[----:B------:R-:W-:Y:S01]  /*17a0*/  PLOP3.LUT P2, PT, PT, PT, UP0, 0x80, 0x0 ;  /* 0x000000000000781c */ /* 0x000fe20003f4f008 */
[----:B------:R-:W0:Y:S01]  /*17b0*/  LDGDEPBAR ;  /* 0x00000000000079af */ /* 0x000e220000000000 */
[----:B-1----:R-:W-:Y:S02]  /*17c0*/  IADD3 R24, P0, R16, UR34, RZ ;  /* 0x0000002210187c10 */ /* 0x002fe4000ff1e0ff */
[----:B------:R-:W-:Y:S01]  /*17d0*/  SEL R15, R15, R182, !P2 ;  /* 0x000000b60f0f7207 */ /* 0x000fe20005000000 */
[----:B------:R4:W-:Y:S01]  /*17e0*/  LDGSTS.E.BYPASS.LTC128B.128 [R213+0x4000], [R222.64] ;  /* 0x04000000ded57fae */ /* 0x0009e2000b901d5e */
[----:B------:R-:W-:Y:S02]  /*17f0*/  IADD3.X R25, R17, UR5, RZ, P0, !PT ;  /* 0x0000000511197c10 */ /* 0x000fe400087fe4ff */
[----:B------:R-:W-:Y:S01]  /*1800*/  SHF.L.U32 R212, R15, 0x1, RZ ;  /* 0x000000010fd47819 */ /* 0x000fe200000006ff */
[----:B------:R4:W-:Y:S01]  /*1810*/  LDGSTS.E.BYPASS.LTC128B.128 [R213+0x5000], [R20.64] ;  /* 0x0500000014d57fae */ /* 0x0009e2000b901d5e */
[----:B---3--:R-:W-:-:S02]  /*1820*/  IADD3 R26, P0, R24, UR34, RZ ;  /* 0x00000022181a7c10 */ /* 0x008fc4000ff1e0ff */
[----:B------:R-:W-:Y:S01]  /*1830*/  IADD3 R22, P1, R207, R204, RZ ;  /* 0x000000cccf167210 */ /* 0x000fe20007f3e0ff */
[----:B------:R4:W-:Y:S01]  /*1840*/  LDGSTS.E.BYPASS.LTC128B.128 [R212], [R224.64] ;  /* 0x00000000e0d47fae */ /* 0x0009e2000b901d5e */
[----:B------:R-:W-:Y:S02]  /*1850*/  IADD3.X R27, R25, UR5, RZ, P0, !PT ;  /* 0x00000005191b7c10 */ /* 0x000fe400087fe4ff */
[----:B--2---:R-:W-:Y:S01]  /*1860*/  IADD3 R28, P0, R26, UR34, RZ ;  /* 0x000000221a1c7c10 */ /* 0x004fe2000ff1e0ff */
[----:B------:R4:W-:Y:S01]  /*1870*/  LDGSTS.E.BYPASS.LTC128B.128 [R212+0x1000], [R18.64] ;  /* 0x0100000012d47fae */ /* 0x0009e2000b901d5e */
[----:B------:R-:W-:Y:S02]  /*1880*/  IMAD.X R23, R14, 0x1, R203, P1 ;  /* 0x000000010e177824 */ /* 0x000fe400008e06cb */
[----:B------:R-:W-:Y:S01]  /*1890*/  IADD3.X R29, R27, UR5, RZ, P0, !PT ;  /* 0x000000051b1d7c10 */ /* 0x000fe200087fe4ff */
[----:B------:R4:W-:Y:S04]  /*18a0*/  LDGSTS.E.BYPASS.LTC128B.128 [R213+0x6000], [R16.64] ;  /* 0x0600000010d57fae */ /* 0x0009e8000b901d5e */
[----:B------:R4:W-:Y:S04]  /*18b0*/  LDGSTS.E.BYPASS.LTC128B.128 [R213+0x7000], [R24.64] ;  /* 0x0700000018d57fae */ /* 0x0009e8000b901d5e */
[----:B------:R4:W-:Y:S04]  /*18c0*/  LDGSTS.E.BYPASS.LTC128B.128 [R213+0x8000], [R26.64] ;  /* 0x080000001ad57fae */ /* 0x0009e8000b901d5e */
[----:B------:R4:W-:Y:S04]  /*18d0*/  LDGSTS.E.BYPASS.LTC128B.128 [R213+0x9000], [R28.64] ;  /* 0x090000001cd57fae */ /* 0x0009e8000b901d5e */
[----:B------:R-:W0:Y:S01]  /*18e0*/  LDGDEPBAR ;  /* 0x00000000000079af */ /* 0x000e220000000000 */
[----:B------:R-:W-:-:S02]  /*18f0*/  IMAD R14, R181, UR26, R180 ;  /* 0x0000001ab50e7c24 */ /* 0x000fc4000f8e02b4 */
[----:B------:R-:W-:Y:S01]  /*1900*/  IMAD.WIDE R12, R7, c[0x0][0x224], R12 ;  /* 0x00008900070c7a25 */ /* 0x000fe200078e020c */
[----:B------:R-:W-:Y:S01]  /*1910*/  UIMAD UR27, UR27, UR9, UR10 ;  /* 0x000000091b1b72a4 */ /* 0x000fe2000f8e020a */
[----:B------:R4:W5:Y:S01]  /*1920*/  LDG.E R211, [R22.64] ;  /* 0x0000001e16d37981 */ /* 0x000962000c1e1900 */
[----:B------:R-:W-:Y:S02]  /*1930*/  IADD3 R11, P1, P0, R14, UR25, R11 ;  /* 0x000000190e0b7c10 */ /* 0x000fe4000f83e00b */
[----:B------:R-:W-:Y:S01]  /*1940*/  SHF.R.S32.HI R7, RZ, 0x1f, R14 ;  /* 0x0000001fff077819 */ /* 0x000fe2000001140e */
[----:B------:R4:W5:Y:S03]  /*1950*/  LDG.E R210, [R22.64+0x20] ;  /* 0x0000201e16d27981 */ /* 0x000966000c1e1900 */
[----:B------:R-:W-:Y:S01]  /*1960*/  IADD3.X R7, R7, UR11, R10, P1, P0 ;  /* 0x0000000b07077c10 */ /* 0x000fe20008fe040a */
[----:B------:R4:W5:Y:S01]  /*1970*/  LDG.E R209, [R22.64+0x80] ;  /* 0x0000801e16d17981 */ /* 0x000962000c1e1900 */
[----:B------:R-:W-:-:S03]  /*1980*/  IADD3 R10, P0, R11, R6, RZ ;  /* 0x000000060b0a7210 */ /* 0x000fc60007f1e0ff */
[----:B------:R4:W5:Y:S01]  /*1990*/  LDG.E R208, [R22.64+0xa0] ;  /* 0x0000a01e16d07981 */ /* 0x000962000c1e1900 */
[----:B------:R-:W-:Y:S01]  /*19a0*/  UIADD3 UR27, UR29, UR27, URZ ;  /* 0x0000001b1d1b7290 */ /* 0x000fe2000fffe03f */
[----:B------:R-:W-:Y:S01]  /*19b0*/  IMAD.X R11, R7, 0x1, R4, P0 ;  /* 0x00000001070b7824 */ /* 0x000fe200000e0604 */
[----:B------:R-:W-:Y:S01]  /*19c0*/  IADD3 R4, -R214, c[0x0][0x214], R5 ;  /* 0x00008500d6047a10 */ /* 0x000fe20007ffe105 */
[----:B------:R-:W-:Y:S01]  /*19d0*/  CS2R R94, SRZ ;  /* 0x00000000005e7805 */ /* 0x000fe2000001ff00 */
[----:B------:R-:W-:Y:S01]  /*19e0*/  IADD3 R2, P1, R12, R2, RZ ;  /* 0x000000020c027210 */ /* 0x000fe20007f3e0ff */
[----:B------:R-:W-:Y:S01]  /*19f0*/  CS2R R92, SRZ ;  /* 0x00000000005c7805 */ /* 0x000fe2000001ff00 */
[----:B------:R-:W-:Y:S01]  /*1a00*/  IADD3 R4, R4, -c[0x0][0x2e8], RZ ;  /* 0x8000ba0004047a10 */ /* 0x000fe20007ffe0ff */
[----:B------:R-:W-:-:S04]  /*1a10*/  DEPBAR.LE SB0, 0x1 ;  /* 0x000080400000791a */ /* 0x000fc80000000000 */
[----:B------:R-:W-:Y:S01]  /*1a20*/  SHF.R.S32.HI R201, RZ, 0x1f, R4 ;  /* 0x0000001fffc97819 */ /* 0x000fe20000011404 */
[C---:B------:R-:W-:Y:S01]  /*1a30*/  IMAD R7, R2.reuse, UR27, RZ ;  /* 0x0000001b02077c24 */ /* 0x040fe2000f8e02ff */
[----:B------:R-:W-:Y:S01]  /*1a40*/  IADD3.X R0, R13, R0, RZ, P1, !PT ;  /* 0x000000000d007210 */ /* 0x000fe20000ffe4ff */
[----:B------:R-:W-:Y:S01]  /*1a50*/  BAR.SYNC.DEFER_BLOCKING 0x0 ;  /* 0x0000000000007b1d */ /* 0x000fe20000010000 */
[----:B------:R-:W-:Y:S01]  /*1a60*/  LEA.HI R201, R201, R4, RZ, 0x6 ;  /* 0x00000004c9c97211 */ /* 0x000fe200078f30ff */
[----:B------:R-:W-:Y:S01]  /*1a70*/  IMAD.WIDE.U32 R10, R2, UR28, R10 ;  /* 0x0000001c020a7c25 */ /* 0x000fe2000f8e000a */
[----:B------:R-:W-:Y:S01]  /*1a80*/  IADD3 R9, R9, UR32, RZ ;  /* 0x0000002009097c10 */ /* 0x000fe2000fffe0ff */
[----:B------:R-:W-:Y:S01]  /*1a90*/  CS2R R98, SRZ ;  /* 0x0000000000627805 */ /* 0x000fe2000001ff00 */
[----:B------:R-:W-:Y:S01]  /*1aa0*/  SHF.R.S32.HI R201, RZ, 0x6, R201 ;  /* 0x00000006ffc97819 */ /* 0x000fe200000114c9 */
[----:B------:R-:W-:Y:S01]  /*1ab0*/  IMAD R0, R0, UR28, R7 ;  /* 0x0000001c00007c24 */ /* 0x000fe2000f8e0207 */
[C---:B------:R-:W-:Y:S01]  /*1ac0*/  LEA R220, P0, R10.reuse, c[0x0][0x350], 0x2 ;  /* 0x0000d4000adc7a11 */ /* 0x040fe200078010ff */
[----:B------:R-:W-:Y:S01]  /*1ad0*/  CS2R R96, SRZ ;  /* 0x0000000000607805 */ /* 0x000fe2000001ff00 */
[----:B------:R-:W-:Y:S01]  /*1ae0*/  IMNMX R201, RZ, R201, !PT ;  /* 0x000000c9ffc97217 */ /* 0x000fe20007800200 */
[----:B------:R-:W-:Y:S01]  /*1af0*/  CS2R R90, SRZ ;  /* 0x00000000005a7805 */ /* 0x000fe2000001ff00 */
[----:B------:R-:W-:Y:S01]  /*1b00*/  IADD3 R0, R11, R0, RZ ;  /* 0x000000000b007210 */ /* 0x000fe20007ffe0ff */
[----:B------:R-:W-:Y:S01]  /*1b10*/  CS2R R88, SRZ ;  /* 0x0000000000587805 */ /* 0x000fe2000001ff00 */
[----:B------:R-:W-:Y:S01]  /*1b20*/  CS2R R86, SRZ ;  /* 0x0000000000567805 */ /* 0x000fe2000001ff00 */
[----:B------:R-:W-:Y:S01]  /*1b30*/  CS2R R84, SRZ ;  /* 0x0000000000547805 */ /* 0x000fe2000001ff00 */
[----:B------:R-:W-:Y:S01]  /*1b40*/  LEA.HI.X R221, R10, c[0x0][0x354], R0, 0x2, P0 ;  /* 0x0000d5000add7a11 */ /* 0x000fe200000f1400 */
[----:B------:R-:W-:Y:S01]  /*1b50*/  CS2R R78, SRZ ;  /* 0x00000000004e7805 */ /* 0x000fe2000001ff00 */
[----:B------:R-:W-:Y:S01]  /*1b60*/  ISETP.LT.AND P0, PT, R201, UR33, PT ;  /* 0x00000021c9007c0c */ /* 0x000fe2000bf01270 */
[----:B------:R-:W-:Y:S01]  /*1b70*/  CS2R R76, SRZ ;  /* 0x00000000004c7805 */ /* 0x000fe2000001ff00 */
[----:B------:R-:W-:Y:S01]  /*1b80*/  CS2R R82, SRZ ;  /* 0x0000000000527805 */ /* 0x000fe2000001ff00 */
[----:B------:R-:W-:Y:S01]  /*1b90*/  CS2R R80, SRZ ;  /* 0x0000000000507805 */ /* 0x000fe2000001ff00 */
[----:B------:R-:W-:Y:S01]  /*1ba0*/  CS2R R74, SRZ ;  /* 0x00000000004a7805 */ /* 0x000fe2000001ff00 */
[----:B------:R-:W-:Y:S01]  /*1bb0*/  CS2R R72, SRZ ;  /* 0x0000000000487805 */ /* 0x000fe2000001ff00 */
[----:B------:R-:W-:Y:S01]  /*1bc0*/  CS2R R70, SRZ ;  /* 0x0000000000467805 */ /* 0x000fe2000001ff00 */
[----:B------:R4:W1:Y:S01]  /*1bd0*/  LDSM.16.M88.4 R132, [R171+0xa000] ;  /* 0x00a00000ab84783b */ /* 0x0008620000000200 */
[----:B------:R-:W-:Y:S01]  /*1be0*/  CS2R R68, SRZ ;  /* 0x0000000000447805 */ /* 0x000fe2000001ff00 */
[----:B------:R-:W-:Y:S01]  /*1bf0*/  CS2R R62, SRZ ;  /* 0x00000000003e7805 */ /* 0x000fe2000001ff00 */
[----:B------:R-:W-:Y:S01]  /*1c00*/  CS2R R60, SRZ ;  /* 0x00000000003c7805 */ /* 0x000fe2000001ff00 */
[----:B------:R4:W2:Y:S01]  /*1c10*/  LDSM.16.M88.4 R136, [R171+0xa800] ;  /* 0x00a80000ab88783b */ /* 0x0008a20000000200 */
[----:B------:R-:W-:Y:S01]  /*1c20*/  CS2R R66, SRZ ;  /* 0x0000000000427805 */ /* 0x000fe2000001ff00 */
[----:B------:R-:W-:Y:S01]  /*1c30*/  CS2R R64, SRZ ;  /* 0x0000000000407805 */ /* 0x000fe2000001ff00 */
[----:B------:R-:W-:Y:S01]  /*1c40*/  CS2R R58, SRZ ;  /* 0x00000000003a7805 */ /* 0x000fe2000001ff00 */
[----:B------:R4:W3:Y:S01]  /*1c50*/  LDSM.16.M88.4 R140, [R165+0xa000] ;  /* 0x00a00000a58c783b */ /* 0x0008e20000000200 */
[----:B------:R-:W-:Y:S01]  /*1c60*/  CS2R R56, SRZ ;  /* 0x0000000000387805 */ /* 0x000fe2000001ff00 */
[----:B------:R-:W-:Y:S01]  /*1c70*/  CS2R R54, SRZ ;  /* 0x0000000000367805 */ /* 0x000fe2000001ff00 */
[----:B------:R-:W-:Y:S01]  /*1c80*/  CS2R R52, SRZ ;  /* 0x0000000000347805 */ /* 0x000fe2000001ff00 */
[----:B------:R4:W1:Y:S01]  /*1c90*/  LDSM.16.M88.4 R144, [R165+0xa800] ;  /* 0x00a80000a590783b */ /* 0x0008620000000200 */
        /* <DEDUP_REMOVED lines=10> */
[----:B------:R-:W-:Y:S01]  /*1d40*/  IMAD.WIDE R8, R9, R8, c[0x0][0x3c8] ;  /* 0x0000f20009087625 */ /* 0x000fe200078e0208 */
[----:B------:R4:W1:Y:S04]  /*1d50*/  LDSM.16.M88.4 R156, [R3+0xa000] ;  /* 0x00a00000039c783b */ /* 0x0008680000000200 */
[----:B------:R4:W1:Y:S01]  /*1d60*/  LDSM.16.M88.4 R160, [R3+0xa800] ;  /* 0x00a8000003a0783b */ /* 0x0008620000000200 */
[----:B------:R-:W-:Y:S05]  /*1d70*/  @!P0 BRA `(.L_x_73) ;  /* 0x00002c6000008947 */ /* 0x000fea0003800000 */
[----:B------:R-:W4:Y:S01]  /*1d80*/  S2R R0, SR_TID.X ;  /* 0x0000000000007919 */ /* 0x000f220000002100 */
[----:B------:R-:W-:Y:S01]  /*1d90*/  IMAD.MOV.U32 R167, RZ, RZ, 0x20 ;  /* 0x00000020ffa77424 */ /* 0x000fe200078e00ff */
[----:B------:R-:W-:Y:S01]  /*1da0*/  IADD3 R5, R5, c[0x0][0x214], RZ ;  /* 0x0000850005057a10 */ /* 0x000fe20007ffe0ff */
[----:B------:R-:W-:-:S02]  /*1db0*/  IMAD.MOV.U32 R175, RZ, RZ, 0x40 ;  /* 0x00000040ffaf7424 */ /* 0x000fc400078e00ff */
[----:B------:R-:W-:Y:S01]  /*1dc0*/  IMAD.MOV.U32 R206, RZ, RZ, R8 ;  /* 0x000000ffffce7224 */ /* 0x000fe200078e0008 */
[----:B------:R-:W-:Y:S01]  /*1dd0*/  IADD3 R198, -R214, 0x80, R5 ;  /* 0x00000080d6c67810 */ /* 0x000fe20007ffe105 */
[----:B------:R-:W-:Y:S02]  /*1de0*/  IMAD.MOV.U32 R205, RZ, RZ, R9 ;  /* 0x000000ffffcd7224 */ /* 0x000fe400078e0009 */
[----:B------:R-:W-:Y:S01]  /*1df0*/  IMAD.MOV.U32 R95, RZ, RZ, RZ ;  /* 0x000000ffff5f7224 */ /* 0x000fe200078e00ff */
[----:B----4-:R-:W-:-:S04]  /*1e00*/  SHF.R.S32.HI R7, RZ, 0x1f, R0 ;  /* 0x0000001fff077819 */ /* 0x010fc80000011400 */
[----:B------:R-:W-:-:S04]  /*1e10*/  LEA.HI R7, R7, R0, RZ, 0x4 ;  /* 0x0000000007077211 */ /* 0x000fc800078f20ff */
[----:B------:R-:W-:-:S05]  /*1e20*/  LOP3.LUT R7, R7, 0xfffffff0, RZ, 0xc0, !PT ;  /* 0xfffffff007077812 */ /* 0x000fca00078ec0ff */
[----:B------:R-:W-:-:S05]  /*1e30*/  IMAD.IADD R7, R0, 0x1, -R7 ;  /* 0x0000000100077824 */ /* 0x000fca00078e0a07 */
[----:B------:R-:W-:-:S04]  /*1e40*/  SHF.R.S32.HI R0, RZ, 0x1f, R7 ;  /* 0x0000001fff007819 */ /* 0x000fc80000011407 */
[----:B------:R-:W-:-:S04]  /*1e50*/  LEA.HI R0, R0, R7, RZ, 0x3 ;  /* 0x0000000700007211 */ /* 0x000fc800078f18ff */
[----:B------:R-:W-:-:S05]  /*1e60*/  LOP3.LUT R0, R0, 0xfffffff8, RZ, 0xc0, !PT ;  /* 0xfffffff800007812 */ /* 0x000fca00078ec0ff */
[----:B------:R-:W-:Y:S01]  /*1e70*/  IMAD.IADD R0, R7, 0x1, -R0 ;  /* 0x0000000107007824 */ /* 0x000fe200078e0a00 */
[----:B------:R-:W-:-:S04]  /*1e80*/  IADD3 R7, R174, 0x1000, RZ ;  /* 0x00001000ae077810 */ /* 0x000fc80007ffe0ff */
[C---:B------:R-:W-:Y:S02]  /*1e90*/  LOP3.LUT P0, RZ, R0.reuse, 0x2, RZ, 0xc0, !PT ;  /* 0x0000000200ff7812 */ /* 0x040fe4000780c0ff */
[----:B------:R-:W-:Y:S02]  /*1ea0*/  LOP3.LUT P1, RZ, R0, 0x4, RZ, 0xc0, !PT ;  /* 0x0000000400ff7812 */ /* 0x000fe4000782c0ff */
[----:B------:R-:W-:Y:S02]  /*1eb0*/  IADD3 R0, R173, 0x1000, RZ ;  /* 0x00001000ad007810 */ /* 0x000fe40007ffe0ff */
[----:B------:R-:W-:Y:S02]  /*1ec0*/  SEL R168, R7, R174, !P2 ;  /* 0x000000ae07a87207 */ /* 0x000fe40005000000 */
[----:B------:R-:W-:Y:S02]  /*1ed0*/  SEL R169, R0, R173, !P2 ;  /* 0x000000ad00a97207 */ /* 0x000fe40005000000 */
[----:B------:R-:W-:Y:S01]  /*1ee0*/  SEL R167, R167, 0xffffffe0, !P0 ;  /* 0xffffffe0a7a77807 */ /* 0x000fe20004000000 */
[----:B------:R-:W-:Y:S01]  /*1ef0*/  IMAD.SHL.U32 R168, R168, 0x2, RZ ;  /* 0x00000002a8a87824 */ /* 0x000fe200078e00ff */
[----:B------:R-:W-:Y:S01]  /*1f00*/  SEL R175, R175, 0xffffffc0, !P1 ;  /* 0xffffffc0afaf7807 */ /* 0x000fe20004800000 */
[----:B------:R-:W-:-:S02]  /*1f10*/  IMAD.SHL.U32 R169, R169, 0x2, RZ ;  /* 0x00000002a9a97824 */ /* 0x000fc400078e00ff */
[----:B------:R-:W-:Y:S01]  /*1f20*/  IMAD.MOV.U32 R218, RZ, RZ, c[0x0][0x22c] ;  /* 0x00008b00ffda7624 */ /* 0x000fe200078e00ff */
[----:B------:R-:W-:Y:S01]  /*1f30*/  SHF.L.U64.HI R216, R179, 0x2, R186 ;  /* 0x00000002b3d87819 */ /* 0x000fe200000102ba */
[----:B------:R-:W-:Y:S01]  /*1f40*/  IMAD.SHL.U32 R166, R174, 0x2, RZ ;  /* 0x00000002aea67824 */ /* 0x000fe200078e00ff */
[----:B------:R-:W-:Y:S01]  /*1f50*/  MOV R217, 0x40 ;  /* 0x0000004000d97802 */ /* 0x000fe20000000f00 */
[----:B------:R-:W-:-:S02]  /*1f60*/  IMAD R218, R218, c[0x0][0x1c0], RZ ;  /* 0x00007000dada7a24 */ /* 0x000fc400078e02ff */
[----:B------:R-:W-:Y:S01]  /*1f70*/  IMAD.IADD R0, R172, 0x1, R167 ;  /* 0x00000001ac007824 */ /* 0x000fe200078e02a7 */
[----:B------:R-:W-:Y:S02]  /*1f80*/  IADD3 R2, R167, R166, RZ ;  /* 0x000000a6a7027210 */ /* 0x000fe40007ffe0ff */
[----:B------:R-:W-:Y:S02]  /*1f90*/  LEA R218, -R218, RZ, 0x6 ;  /* 0x000000ffdada7211 */ /* 0x000fe400078e31ff */
.L_x_76:
[----:B------:R-:W0:Y:S01]  /*1fa0*/  LDGDEPBAR ;  /* 0x00000000000079af */ /* 0x000e220000000000 */
[C---:B------:R-:W-:Y:S01]  /*1fb0*/  IMAD.IADD R176, R168.reuse, 0x1, R167 ;  /* 0x00000001a8b07824 */ /* 0x040fe200078e02a7 */
[----:B------:R-:W-:Y:S01]  /*1fc0*/  USHF.L.U32 UR4, UR35, 0x6, URZ ;  /* 0x0000000623047899 */ /* 0x000fe2000800063f */
[--C-:B------:R-:W-:Y:S01]  /*1fd0*/  IMAD.IADD R177, R168, 0x1, R175.reuse ;  /* 0x00000001a8b17824 */ /* 0x100fe200078e02af */
[----:B-----5:R-:W-:Y:S01]  /*1fe0*/  FSETP.NEU.FTZ.AND P0, PT, R211, -INF , PT ;  /* 0xff800000d300780b */ /* 0x020fe20003f1d000 */
[----:B------:R-:W-:Y:S01]  /*1ff0*/  IMAD.IADD R175, R176, 0x1, R175 ;  /* 0x00000001b0af7824 */ /* 0x000fe200078e02af */
[----:B------:R-:W-:Y:S01]  /*2000*/  ISETP.LT.AND P5, PT, R201, UR35, PT ;  /* 0x00000023c9007c0c */ /* 0x000fe2000bfa1270 */
[----:B------:R-:W-:Y:S01]  /*2010*/  FMUL.FTZ R226, R211, 1.4426950216293334961 ;  /* 0x3fb8aa3bd3e27820 */ /* 0x000fe20000410000 */
[----:B------:R-:W-:Y:S01]  /*2020*/  ISETP.LE.AND P3, PT, R198, UR4, PT ;  /* 0x00000004c6007c0c */ /* 0x000fe2000bf63270 */
[----:B------:R-:W-:Y:S11]  /*2030*/  FMUL.FTZ R228, R209, 1.4426950216293334961 ;  /* 0x3fb8aa3bd1e47820 */ /* 0x000ff60000410000 */
[----:B------:R-:W-:Y:S01]  /*2040*/  @!UPT UIADD3 URZ, URZ, URZ, URZ ;  /* 0x0000003f3f3ff290 */ /* 0x000fe2000fffe03f */
[----:B------:R-:W-:Y:S01]  /*2050*/  @!P3 IMAD R251, R189, 0x80, R178 ;  /* 0x00000080bdfbb824 */ /* 0x000fe200078e02b2 */
[----:B------:R-:W-:Y:S01]  /*2060*/  @!P3 IADD3 R229, R187, UR4, R214 ;  /* 0x00000004bbe5bc10 */ /* 0x000fe2000fffe0d6 */
[----:B------:R-:W-:Y:S04]  /*2070*/  DEPBAR.LE SB0, 0x0 ;  /* 0x000080000000791a */ /* 0x000fe80000000000 */
[----:B------:R-:W-:Y:S01]  /*2080*/  BAR.SYNC.DEFER_BLOCKING 0x0 ;  /* 0x0000000000007b1d */ /* 0x000fe20000010000 */
[C---:B------:R-:W-:Y:S02]  /*2090*/  @!P3 IADD3 R231, R251.reuse, 0x1, RZ ;  /* 0x00000001fbe7b810 */ /* 0x040fe40007ffe0ff */
[C---:B------:R-:W-:Y:S02]  /*20a0*/  @!P3 IADD3 R238, R251.reuse, 0x8, RZ ;  /* 0x00000008fbeeb810 */ /* 0x040fe40007ffe0ff */
[C---:B------:R-:W-:Y:S02]  /*20b0*/  @!P3 IADD3 R239, R251.reuse, 0x9, RZ ;  /* 0x00000009fbefb810 */ /* 0x040fe40007ffe0ff */
[C---:B------:R-:W-:Y:S02]  /*20c0*/  @!P3 IADD3 R248, R251.reuse, 0x10, RZ ;  /* 0x00000010fbf8b810 */ /* 0x040fe40007ffe0ff */
[----:B------:R-:W-:Y:S02]  /*20d0*/  @!P3 IADD3 R249, R251, 0x11, RZ ;  /* 0x00000011fbf9b810 */ /* 0x000fe40007ffe0ff */
[C---:B------:R-:W-:Y:S02]  /*20e0*/  @!P3 IADD3 R227, R229.reuse, 0x8, RZ ;  /* 0x00000008e5e3b810 */ /* 0x040fe40007ffe0ff */
[C---:B------:R-:W-:Y:S01]  /*20f0*/  @!P3 IADD3 R233, R229.reuse, 0x20, RZ ;  /* 0x00000020e5e9b810 */ /* 0x040fe20007ffe0ff */
[----:B------:R-:W-:Y:S08]  /*2100*/  LDSM.16.M88.4 R100, [R168] ;  /* 0x00000000a864783b */ /* 0x000ff00000000200 */
[----:B------:R-:W4:Y:S08]  /*2110*/  LDSM.16.M88.4 R104, [R171+0x6000] ;  /* 0x00600000ab68783b */ /* 0x000f300000000200 */
[----:B------:R-:W3:Y:S08]  /*2120*/  LDSM.16.M88.4 R108, [R168+0x1000] ;  /* 0x00100000a86c783b */ /* 0x000ef00000000200 */
[----:B------:R-:W2:Y:S08]  /*2130*/  LDSM.16.M88.4 R112, [R171+0x6800] ;  /* 0x00680000ab70783b */ /* 0x000eb00000000200 */
[----:B------:R-:W-:Y:S08]  /*2140*/  LDSM.16.M88.4 R116, [R176] ;  /* 0x00000000b074783b */ /* 0x000ff00000000200 */
[----:B------:R-:W1:Y:S01]  /*2150*/  LDSM.16.M88.4 R120, [R165+0x6000] ;  /* 0x00600000a578783b */ /* 0x000e620000000200 */
[-C--:B----4-:R-:W-:Y:S07]  /*2160*/  HMMA.16816.F32.BF16 R4, R100, R104.reuse, RZ ;  /* 0x000000686404723c */ /* 0x090fee00000418ff */
[----:B------:R-:W4:Y:S01]  /*2170*/  LDSM.16.M88.4 R124, [R176+0x1000] ;  /* 0x00100000b07c783b */ /* 0x000f220000000200 */
[C---:B---3--:R-:W-:Y:S07]  /*2180*/  HMMA.16816.F32.BF16 R8, R108.reuse, R104, RZ ;  /* 0x000000686c08723c */ /* 0x048fee00000418ff */
[----:B------:R-:W3:Y:S01]  /*2190*/  LDSM.16.M88.4 R128, [R165+0x6800] ;  /* 0x00680000a580783b */ /* 0x000ee20000000200 */
[-C--:B------:R-:W-:Y:S08]  /*21a0*/  HMMA.16816.F32.BF16 R12, R108, R106.reuse, RZ ;  /* 0x0000006a6c0c723c */ /* 0x080ff000000418ff */
[C---:B------:R-:W-:Y:S01]  /*21b0*/  HMMA.16816.F32.BF16 R16, R100.reuse, R106, RZ ;  /* 0x0000006a6410723c */ /* 0x040fe200000418ff */
[----:B------:R-:W-:Y:S07]  /*21c0*/  LDSM.16.M88.4 R104, [R164+0x6000] ;  /* 0x00600000a468783b */ /* 0x000fee0000000200 */
[-C--:B--2---:R-:W-:Y:S08]  /*21d0*/  HMMA.16816.F32.BF16 R20, R100, R112.reuse, RZ ;  /* 0x000000706414723c */ /* 0x084ff000000418ff */
[C---:B------:R-:W-:Y:S08]  /*21e0*/  HMMA.16816.F32.BF16 R24, R108.reuse, R112, RZ ;  /* 0x000000706c18723c */ /* 0x040ff000000418ff */
[-C--:B------:R-:W-:Y:S01]  /*21f0*/  HMMA.16816.F32.BF16 R28, R108, R114.reuse, RZ ;  /* 0x000000726c1c723c */ /* 0x080fe200000418ff */
[----:B------:R-:W-:Y:S07]  /*2200*/  LDSM.16.M88.4 R108, [R177+0x1000] ;  /* 0x00100000b16c783b */ /* 0x000fee0000000200 */
[----:B------:R-:W-:Y:S01]  /*2210*/  HMMA.16816.F32.BF16 R32, R100, R114, RZ ;  /* 0x000000726420723c */ /* 0x000fe200000418ff */
[----:B------:R2:W3:Y:S07]  /*2220*/  LDSM.16.M88.4 R100, [R177] ;  /* 0x00000000b164783b */ /* 0x0004ee0000000200 */
[-C--:B-1----:R-:W-:Y:S01]  /*2230*/  HMMA.16816.F32.BF16 R4, R116, R120.reuse, R4 ;  /* 0x000000787404723c */ /* 0x082fe20000041804 */
[----:B------:R-:W1:Y:S07]  /*2240*/  LDSM.16.M88.4 R112, [R164+0x6800] ;  /* 0x00680000a470783b */ /* 0x000e6e0000000200 */
[C---:B----4-:R-:W-:Y:S08]  /*2250*/  HMMA.16816.F32.BF16 R8, R124.reuse, R120, R8 ;  /* 0x000000787c08723c */ /* 0x050ff00000041808 */
[-C--:B------:R-:W-:Y:S04]  /*2260*/  HMMA.16816.F32.BF16 R12, R124, R122.reuse, R12 ;  /* 0x0000007a7c0c723c */ /* 0x080fe8000004180c */
[-C--:B--2---:R-:W-:Y:S04]  /*2270*/  @!P3 IMNMX R177, R229, R214.reuse, PT ;  /* 0x000000d6e5b1b217 */ /* 0x084fe80003800200 */
[C---:B------:R-:W-:Y:S01]  /*2280*/  HMMA.16816.F32.BF16 R16, R116.reuse, R122, R16 ;  /* 0x0000007a7410723c */ /* 0x040fe20000041810 */
[----:B------:R-:W-:Y:S03]  /*2290*/  LDSM.16.M88.4 R120, [R175] ;  /* 0x00000000af78783b */ /* 0x000fe60000000200 */
[-C--:B------:R-:W-:Y:S04]  /*22a0*/  @!P3 ISETP.GE.AND P2, PT, R251, R177.reuse, PT ;  /* 0x000000b1fb00b20c */ /* 0x080fe80003f46270 */
[-C--:B---3--:R-:W-:Y:S08]  /*22b0*/  HMMA.16816.F32.BF16 R20, R116, R128.reuse, R20 ;  /* 0x000000807414723c */ /* 0x088ff00000041814 */
[C---:B------:R-:W-:Y:S07]  /*22c0*/  HMMA.16816.F32.BF16 R24, R124.reuse, R128, R24 ;  /* 0x000000807c18723c */ /* 0x040fee0000041818 */
[-C--:B------:R-:W-:Y:S01]  /*22d0*/  @!P3 IMNMX R129, R233, R214.reuse, PT ;  /* 0x000000d6e981b217 */ /* 0x080fe20003800200 */
[-C--:B------:R-:W-:Y:S01]  /*22e0*/  HMMA.16816.F32.BF16 R28, R124, R130.reuse, R28 ;  /* 0x000000827c1c723c */ /* 0x080fe2000004181c */
[----:B------:R-:W2:Y:S03]  /*22f0*/  LDSM.16.M88.4 R124, [R3+0x6000] ;  /* 0x00600000037c783b */ /* 0x000ea60000000200 */
[----:B------:R-:W-:Y:S04]  /*2300*/  @!P3 IADD3 R233, R229, 0x28, RZ ;  /* 0x00000028e5e9b810 */ /* 0x000fe80007ffe0ff */
[----:B------:R-:W-:Y:S08]  /*2310*/  HMMA.16816.F32.BF16 R32, R116, R130, R32 ;  /* 0x000000827420723c */ /* 0x000ff00000041820 */
[-C--:B------:R-:W-:Y:S08]  /*2320*/  HMMA.16816.F32.BF16 R4, R100, R104.reuse, R4 ;  /* 0x000000686404723c */ /* 0x080ff00000041804 */
[C---:B------:R-:W-:Y:S08]  /*2330*/  HMMA.16816.F32.BF16 R8, R108.reuse, R104, R8 ;  /* 0x000000686c08723c */ /* 0x040ff00000041808 */
[-C--:B------:R-:W-:Y:S08]  /*2340*/  HMMA.16816.F32.BF16 R12, R108, R106.reuse, R12 ;  /* 0x0000006a6c0c723c */ /* 0x080ff0000004180c */
[C---:B------:R-:W-:Y:S01]  /*2350*/  HMMA.16816.F32.BF16 R16, R100.reuse, R106, R16 ;  /* 0x0000006a6410723c */ /* 0x040fe20000041810 */
[----:B------:R-:W-:Y:S07]  /*2360*/  LDSM.16.M88.4 R104, [R3+0x6800] ;  /* 0x006800000368783b */ /* 0x000fee0000000200 */
[-C--:B-1----:R-:W-:Y:S08]  /*2370*/  HMMA.16816.F32.BF16 R20, R100, R112.reuse, R20 ;  /* 0x000000706414723c */ /* 0x082ff00000041814 */
[C---:B------:R-:W-:Y:S07]  /*2380*/  HMMA.16816.F32.BF16 R24, R108.reuse, R112, R24 ;  /* 0x000000706c18723c */ /* 0x040fee0000041818 */
[----:B------:R-:W-:Y:S01]  /*2390*/  FSEL R113, R226, RZ, P0 ;  /* 0x000000ffe2717208 */ /* 0x000fe20000000000 */
[-C--:B------:R-:W-:Y:S03]  /*23a0*/  HMMA.16816.F32.BF16 R28, R108, R114.reuse, R28 ;  /* 0x000000726c1c723c */ /* 0x080fe6000004181c */
[----:B------:R-:W-:Y:S01]  /*23b0*/  @!P3 ISETP.GE.AND P0, PT, R231, R177, PT ;  /* 0x000000b1e700b20c */ /* 0x000fe20003f06270 */
[C---:B------:R-:W-:Y:S04]  /*23c0*/  FMUL.FTZ R226, R210.reuse, 1.4426950216293334961 ;  /* 0x3fb8aa3bd2e27820 */ /* 0x040fe80000410000 */
[----:B------:R-:W-:Y:S01]  /*23d0*/  HMMA.16816.F32.BF16 R32, R100, R114, R32 ;  /* 0x000000726420723c */ /* 0x000fe20000041820 */
[----:B------:R1:W3:Y:S06]  /*23e0*/  LDSM.16.M88.4 R100, [R175+0x1000] ;  /* 0x00100000af64783b */ /* 0x0002ec0000000200 */
[----:B------:R-:W-:Y:S01]  /*23f0*/  @!P3 IMNMX R114, R227, R214, PT ;  /* 0x000000d6e372b217 */ /* 0x000fe20003800200 */
[-C--:B--2---:R-:W-:Y:S05]  /*2400*/  HMMA.16816.F32.BF16 R4, R120, R124.reuse, R4 ;  /* 0x0000007c7804723c */ /* 0x084fea0000041804 */
[----:B-1----:R-:W-:Y:S11]  /*2410*/  SEL R175, R217, 0xffffffc0, !P1 ;  /* 0xffffffc0d9af7807 */ /* 0x002ff60004800000 */
[----:B------:R-:W-:Y:S08]  /*2420*/  @!UPT UIADD3 URZ, URZ, URZ, URZ ;  /* 0x0000003f3f3ff290 */ /* 0x000ff0000fffe03f */
[----:B------:R-:W-:Y:S02]  /*2430*/  @!P3 FSEL R5, R5, -INF , !P0 ;  /* 0xff8000000505b808 */ /* 0x000fe40004000000 */
[----:B------:R-:W-:Y:S02]  /*2440*/  FSETP.NEU.FTZ.AND P0, PT, R210, -INF , PT ;  /* 0xff800000d200780b */ /* 0x000fe40003f1d000 */
[----:B------:R-:W-:Y:S01]  /*2450*/  @!P3 FSEL R4, R4, -INF , !P2 ;  /* 0xff8000000404b808 */ /* 0x000fe20005000000 */
[--C-:B------:R-:W-:Y:S01]  /*2460*/  FFMA.FTZ R230, R5, c[0x0][0x23c], -R113.reuse ;  /* 0x00008f0005e67a23 */ /* 0x100fe20000010871 */
[----:B------:R-:W-:Y:S02]  /*2470*/  FSEL R5, R226, RZ, P0 ;  /* 0x000000ffe2057208 */ /* 0x000fe40000000000 */
[-C--:B------:R-:W-:Y:S01]  /*2480*/  @!P3 ISETP.GE.AND P2, PT, R251, R114.reuse, PT ;  /* 0x00000072fb00b20c */ /* 0x080fe20003f46270 */
[----:B------:R1:W-:Y:S01]  /*2490*/  MUFU.EX2 R226, R230 ;  /* 0x000000e600e27308 */ /* 0x0003e20000000800 */
[C---:B---3--:R-:W-:Y:S04]  /*24a0*/  HMMA.16816.F32.BF16 R8, R100.reuse, R124, R8 ;  /* 0x0000007c6408723c */ /* 0x048fe80000041808 */
[----:B------:R-:W-:Y:S01]  /*24b0*/  @!P3 ISETP.GE.AND P0, PT, R231, R114, PT ;  /* 0x00000072e700b20c */ /* 0x000fe20003f06270 */
[----:B------:R-:W-:Y:S01]  /*24c0*/  FFMA.FTZ R219, R4, c[0x0][0x23c], -R113 ;  /* 0x00008f0004db7a23 */ /* 0x000fe20000010871 */
[----:B------:R-:W-:Y:S02]  /*24d0*/  @!P3 FSEL R6, R6, -INF , !P2 ;  /* 0xff8000000606b808 */ /* 0x000fe40005000000 */
[-C--:B------:R-:W-:Y:S03]  /*24e0*/  HMMA.16816.F32.BF16 R12, R100, R126.reuse, R12 ;  /* 0x0000007e640c723c */ /* 0x080fe6000004180c */
[----:B------:R-:W2:Y:S01]  /*24f0*/  MUFU.EX2 R219, R219 ;  /* 0x000000db00db7308 */ /* 0x000ea20000000800 */
[----:B------:R-:W-:Y:S01]  /*2500*/  @!P3 FSEL R7, R7, -INF , !P0 ;  /* 0xff8000000707b808 */ /* 0x000fe20004000000 */
[--C-:B------:R-:W-:Y:S01]  /*2510*/  FFMA.FTZ R227, R6, c[0x0][0x23c], -R5.reuse ;  /* 0x00008f0006e37a23 */ /* 0x100fe20000010805 */
[----:B------:R-:W-:Y:S02]  /*2520*/  FSETP.NEU.FTZ.AND P0, PT, R209, -INF , PT ;  /* 0xff800000d100780b */ /* 0x000fe40003f1d000 */
[----:B------:R-:W-:Y:S01]  /*2530*/  @!P3 IMNMX R6, R233, R214, PT ;  /* 0x000000d6e906b217 */ /* 0x000fe20003800200 */
[C---:B------:R-:W-:Y:S04]  /*2540*/  HMMA.16816.F32.BF16 R16, R120.reuse, R126, R16 ;  /* 0x0000007e7810723c */ /* 0x040fe80000041810 */
[----:B------:R-:W-:Y:S01]  /*2550*/  MUFU.EX2 R227, R227 ;  /* 0x000000e300e37308 */ /* 0x000fe20000000800 */
[----:B------:R-:W-:Y:S01]  /*2560*/  FSEL R130, R228, RZ, P0 ;  /* 0x000000ffe4827208 */ /* 0x000fe20000000000 */
[C---:B-1----:R-:W-:Y:S01]  /*2570*/  FMUL.FTZ R230, R208.reuse, 1.4426950216293334961 ;  /* 0x3fb8aa3bd0e67820 */ /* 0x042fe20000410000 */
[-C--:B------:R-:W-:Y:S01]  /*2580*/  @!P3 ISETP.GE.AND P0, PT, R231, R129.reuse, PT ;  /* 0x00000081e700b20c */ /* 0x080fe20003f06270 */
[----:B------:R-:W-:Y:S01]  /*2590*/  FFMA.FTZ R232, R7, c[0x0][0x23c], -R5 ;  /* 0x00008f0007e87a23 */ /* 0x000fe20000010805 */
[-C--:B------:R-:W-:Y:S03]  /*25a0*/  HMMA.16816.F32.BF16 R20, R120, R104.reuse, R20 ;  /* 0x000000687814723c */ /* 0x080fe60000041814 */
[----:B------:R-:W-:Y:S02]  /*25b0*/  @!P3 FSEL R9, R9, -INF , !P0 ;  /* 0xff8000000909b808 */ /* 0x000fe40004000000 */
[----:B------:R1:W-:Y:S01]  /*25c0*/  MUFU.EX2 R228, R232 ;  /* 0x000000e800e47308 */ /* 0x0003e20000000800 */
[----:B------:R-:W-:Y:S02]  /*25d0*/  FSETP.NEU.FTZ.AND P0, PT, R208, -INF , PT ;  /* 0xff800000d000780b */ /* 0x000fe40003f1d000 */
[-C--:B------:R-:W-:Y:S01]  /*25e0*/  @!P3 ISETP.GE.AND P2, PT, R251, R129.reuse, PT ;  /* 0x00000081fb00b20c */ /* 0x080fe20003f46270 */
[C---:B------:R-:W-:Y:S04]  /*25f0*/  HMMA.16816.F32.BF16 R24, R100.reuse, R104, R24 ;  /* 0x000000686418723c */ /* 0x040fe80000041818 */
[----:B------:R-:W-:Y:S01]  /*2600*/  FSEL R7, R230, RZ, P0 ;  /* 0x000000ffe6077208 */ /* 0x000fe20000000000 */
[--C-:B------:R-:W-:Y:S01]  /*2610*/  FFMA.FTZ R233, R9, c[0x0][0x23c], -R130.reuse ;  /* 0x00008f0009e97a23 */ /* 0x100fe20000010882 */
[-C--:B------:R-:W-:Y:S02]  /*2620*/  @!P3 ISETP.GE.AND P0, PT, R231, R6.reuse, PT ;  /* 0x00000006e700b20c */ /* 0x080fe40003f06270 */
[----:B------:R-:W-:Y:S01]  /*2630*/  @!P3 FSEL R8, R8, -INF , !P2 ;  /* 0xff8000000808b808 */ /* 0x000fe20005000000 */
[----:B------:R3:W-:Y:S01]  /*2640*/  MUFU.EX2 R230, R233 ;  /* 0x000000e900e67308 */ /* 0x0007e20000000800 */
[-C--:B------:R-:W-:Y:S03]  /*2650*/  HMMA.16816.F32.BF16 R28, R100, R106.reuse, R28 ;  /* 0x0000006a641c723c */ /* 0x080fe6000004181c */
[----:B------:R-:W-:Y:S01]  /*2660*/  @!P3 FSEL R11, R11, -INF , !P0 ;  /* 0xff8000000b0bb808 */ /* 0x000fe20004000000 */
[----:B------:R-:W-:Y:S01]  /*2670*/  FFMA.FTZ R229, R8, c[0x0][0x23c], -R130 ;  /* 0x00008f0008e57a23 */ /* 0x000fe20000010882 */
[-C--:B------:R-:W-:Y:S02]  /*2680*/  @!P3 ISETP.GE.AND P0, PT, R238, R129.reuse, PT ;  /* 0x00000081ee00b20c */ /* 0x080fe40003f06270 */
[----:B------:R-:W-:Y:S01]  /*2690*/  @!P3 ISETP.GE.AND P2, PT, R251, R6, PT ;  /* 0x00000006fb00b20c */ /* 0x000fe20003f46270 */
[----:B------:R-:W-:Y:S02]  /*26a0*/  HMMA.16816.F32.BF16 R32, R120, R106, R32 ;  /* 0x0000006a7820723c */ /* 0x000fe40000041820 */
[----:B------:R-:W-:Y:S02]  /*26b0*/  MUFU.EX2 R229, R229 ;  /* 0x000000e500e57308 */ /* 0x000fe40000000800 */
[----:B------:R-:W-:Y:S01]  /*26c0*/  @!P3 FSEL R12, R12, -INF , !P0 ;  /* 0xff8000000c0cb808 */ /* 0x000fe20004000000 */
[--C-:B-1----:R-:W-:Y:S01]  /*26d0*/  FFMA.FTZ R232, R11, c[0x0][0x23c], -R7.reuse ;  /* 0x00008f000be87a23 */ /* 0x102fe20000010807 */
[----:B------:R-:W-:Y:S01]  /*26e0*/  @!P3 ISETP.GE.AND P0, PT, R239, R129, PT ;  /* 0x00000081ef00b20c */ /* 0x000fe20003f06270 */
[C---:B------:R-:W-:Y:S01]  /*26f0*/  IMAD.IADD R121, R175.reuse, 0x1, R166 ;  /* 0x00000001af797824 */ /* 0x040fe200078e02a6 */
[----:B------:R-:W-:Y:S01]  /*2700*/  @!P3 FSEL R10, R10, -INF , !P2 ;  /* 0xff8000000a0ab808 */ /* 0x000fe20005000000 */
[----:B------:R-:W-:Y:S01]  /*2710*/  IMAD.IADD R120, R175, 0x1, R2 ;  /* 0x00000001af787824 */ /* 0x000fe200078e0202 */
[----:B------:R-:W-:Y:S02]  /*2720*/  @!P3 ISETP.GE.AND P2, PT, R249, R114, PT ;  /* 0x00000072f900b20c */ /* 0x000fe40003f46270 */
[----:B------:R-:W-:Y:S01]  /*2730*/  MUFU.EX2 R232, R232 ;  /* 0x000000e800e87308 */ /* 0x000fe20000000800 */
[----:B------:R-:W-:Y:S01]  /*2740*/  @!P3 FSEL R13, R13, -INF , !P0 ;  /* 0xff8000000d0db808 */ /* 0x000fe20004000000 */
[--C-:B------:R-:W-:Y:S01]  /*2750*/  FFMA.FTZ R234, R10, c[0x0][0x23c], -R7.reuse ;  /* 0x00008f000aea7a23 */ /* 0x100fe20000010807 */
[-C--:B------:R-:W-:Y:S01]  /*2760*/  @!P3 ISETP.GE.AND P0, PT, R238, R6.reuse, PT ;  /* 0x00000006ee00b20c */ /* 0x080fe20003f06270 */
[--C-:B---3--:R-:W-:Y:S01]  /*2770*/  FFMA.FTZ R233, R12, c[0x0][0x23c], -R130.reuse ;  /* 0x00008f000ce97a23 */ /* 0x108fe20000010882 */
[----:B------:R-:W-:Y:S02]  /*2780*/  @!P3 IADD3 R9, R251, 0x19, RZ ;  /* 0x00000019fb09b810 */ /* 0x000fe40007ffe0ff */
[----:B------:R-:W-:Y:S02]  /*2790*/  @!P3 FSEL R14, R14, -INF , !P0 ;  /* 0xff8000000e0eb808 */ /* 0x000fe40004000000 */
[----:B------:R-:W-:Y:S01]  /*27a0*/  @!P3 ISETP.GE.AND P0, PT, R239, R6, PT ;  /* 0x00000006ef00b20c */ /* 0x000fe20003f06270 */
[----:B------:R1:W-:Y:S01]  /*27b0*/  MUFU.EX2 R231, R234 ;  /* 0x000000ea00e77308 */ /* 0x0003e20000000800 */
[----:B------:R-:W-:Y:S01]  /*27c0*/  @!P3 FSEL R23, R23, -INF , !P2 ;  /* 0xff8000001717b808 */ /* 0x000fe20005000000 */
[----:B------:R-:W-:Y:S01]  /*27d0*/  FFMA.FTZ R235, R14, c[0x0][0x23c], -R7 ;  /* 0x00008f000eeb7a23 */ /* 0x000fe20000010807 */
[----:B------:R-:W-:Y:S02]  /*27e0*/  @!P3 FSEL R15, R15, -INF , !P0 ;  /* 0xff8000000f0fb808 */ /* 0x000fe40004000000 */
[-C--:B------:R-:W-:Y:S01]  /*27f0*/  @!P3 ISETP.GE.AND P0, PT, R238, R177.reuse, PT ;  /* 0x000000b1ee00b20c */ /* 0x080fe20003f06270 */
[----:B------:R-:W-:Y:S02]  /*2800*/  FFMA.FTZ R245, R23, c[0x0][0x23c], -R5 ;  /* 0x00008f0017f57a23 */ /* 0x000fe40000010805 */
[----:B------:R-:W-:Y:S01]  /*2810*/  FFMA.FTZ R236, R15, c[0x0][0x23c], -R7 ;  /* 0x00008f000fec7a23 */ /* 0x000fe20000010807 */
[----:B------:R-:W-:Y:S01]  /*2820*/  @!P3 FSEL R16, R16, -INF , !P0 ;  /* 0xff8000001010b808 */ /* 0x000fe20004000000 */
[----:B------:R-:W-:Y:S01]  /*2830*/  MUFU.EX2 R233, R233 ;  /* 0x000000e900e97308 */ /* 0x000fe20000000800 */
[----:B------:R-:W-:Y:S02]  /*2840*/  @!P3 ISETP.GE.AND P0, PT, R239, R177, PT ;  /* 0x000000b1ef00b20c */ /* 0x000fe40003f06270 */
[----:B--2---:R-:W-:Y:S01]  /*2850*/  F2FP.BF16.PACK_AB R15, R226, R219 ;  /* 0x000000dbe20f723e */ /* 0x004fe200000010ff */
[--C-:B------:R-:W-:Y:S01]  /*2860*/  FFMA.FTZ R237, R16, c[0x0][0x23c], -R113.reuse ;  /* 0x00008f0010ed7a23 */ /* 0x100fe20000010871 */
[----:B------:R-:W-:Y:S02]  /*2870*/  @!P3 FSEL R17, R17, -INF , !P0 ;  /* 0xff8000001111b808 */ /* 0x000fe40004000000 */
[-C--:B------:R-:W-:Y:S01]  /*2880*/  @!P3 ISETP.GE.AND P0, PT, R238, R114.reuse, PT ;  /* 0x00000072ee00b20c */ /* 0x080fe20003f06270 */
[----:B------:R-:W-:Y:S02]  /*2890*/  STS [R192+0xe000], R15 ;  /* 0x00e0000fc0007388 */ /* 0x000fe40000000800 */
[----:B------:R-:W-:Y:S01]  /*28a0*/  FFMA.FTZ R238, R17, c[0x0][0x23c], -R113 ;  /* 0x00008f0011ee7a23 */ /* 0x000fe20000010871 */
[----:B------:R-:W-:Y:S01]  /*28b0*/  @!P3 FSEL R18, R18, -INF , !P0 ;  /* 0xff8000001212b808 */ /* 0x000fe20004000000 */
[----:B------:R-:W-:Y:S01]  /*28c0*/  MUFU.EX2 R237, R237 ;  /* 0x000000ed00ed7308 */ /* 0x000fe20000000800 */
[-C--:B------:R-:W-:Y:S01]  /*28d0*/  @!P3 ISETP.GE.AND P0, PT, R239, R114.reuse, PT ;  /* 0x00000072ef00b20c */ /* 0x080fe20003f06270 */
[--C-:B-1----:R-:W-:Y:S01]  /*28e0*/  FFMA.FTZ R234, R13, c[0x0][0x23c], -R130.reuse ;  /* 0x00008f000dea7a23 */ /* 0x102fe20000010882 */
[----:B------:R-:W-:Y:S01]  /*28f0*/  @!P3 IADD3 R13, R251, 0x18, RZ ;  /* 0x00000018fb0db810 */ /* 0x000fe20007ffe0ff */
[--C-:B------:R-:W-:Y:S01]  /*2900*/  FFMA.FTZ R242, R18, c[0x0][0x23c], -R5.reuse ;  /* 0x00008f0012f27a23 */ /* 0x100fe20000010805 */
[----:B------:R-:W-:Y:S02]  /*2910*/  @!P3 FSEL R19, R19, -INF , !P0 ;  /* 0xff8000001313b808 */ /* 0x000fe40004000000 */
[-C--:B------:R-:W-:Y:S03]  /*2920*/  @!P3 ISETP.GE.AND P0, PT, R248, R177.reuse, PT ;  /* 0x000000b1f800b20c */ /* 0x080fe60003f06270 */
[----:B------:R-:W-:Y:S01]  /*2930*/  FFMA.FTZ R240, R19, c[0x0][0x23c], -R5 ;  /* 0x00008f0013f07a23 */ /* 0x000fe20000010805 */
[----:B------:R-:W-:Y:S01]  /*2940*/  @!P3 FSEL R20, R20, -INF , !P0 ;  /* 0xff8000001414b808 */ /* 0x000fe20004000000 */
[----:B------:R1:W-:Y:S01]  /*2950*/  MUFU.EX2 R239, R242 ;  /* 0x000000f200ef7308 */ /* 0x0003e20000000800 */
[----:B------:R-:W-:Y:S03]  /*2960*/  @!P3 ISETP.GE.AND P0, PT, R249, R177, PT ;  /* 0x000000b1f900b20c */ /* 0x000fe60003f06270 */
[----:B------:R-:W-:Y:S01]  /*2970*/  FFMA.FTZ R241, R20, c[0x0][0x23c], -R113 ;  /* 0x00008f0014f17a23 */ /* 0x000fe20000010871 */
[----:B------:R-:W-:Y:S02]  /*2980*/  @!P3 FSEL R21, R21, -INF , !P0 ;  /* 0xff8000001515b808 */ /* 0x000fe40004000000 */
[----:B------:R-:W-:Y:S03]  /*2990*/  @!P3 ISETP.GE.AND P0, PT, R248, R114, PT ;  /* 0x00000072f800b20c */ /* 0x000fe60003f06270 */
[----:B------:R-:W-:Y:S01]  /*29a0*/  MUFU.EX2 R240, R240 ;  /* 0x000000f000f07308 */ /* 0x000fe20000000800 */
[----:B------:R-:W-:Y:S02]  /*29b0*/  @!P3 FSEL R22, R22, -INF , !P0 ;  /* 0xff8000001616b808 */ /* 0x000fe40004000000 */
[----:B------:R-:W-:Y:S03]  /*29c0*/  IADD3 R10, P0, R207, R206, RZ ;  /* 0x000000cecf0a7210 */ /* 0x000fe60007f1e0ff */
[----:B------:R-:W-:Y:S02]  /*29d0*/  FFMA.FTZ R244, R22, c[0x0][0x23c], -R5 ;  /* 0x00008f0016f47a23 */ /* 0x000fe40000010805 */
[----:B------:R-:W-:Y:S01]  /*29e0*/  IMAD.X R11, R216, 0x1, R205, P0 ;  /* 0x00000001d80b7824 */ /* 0x000fe200000e06cd */
[-C--:B------:R-:W-:Y:S01]  /*29f0*/  @!P3 ISETP.GE.AND P0, PT, R248, R129.reuse, PT ;  /* 0x00000081f800b20c */ /* 0x080fe20003f06270 */
[----:B------:R-:W2:Y:S03]  /*2a00*/  MUFU.EX2 R238, R238 ;  /* 0x000000ee00ee7308 */ /* 0x000ea60000000800 */
[----:B------:R-:W-:Y:S01]  /*2a10*/  @!P3 FSEL R24, R24, -INF , !P0 ;  /* 0xff8000001818b808 */ /* 0x000fe20004000000 */
[----:B------:R3:W4:Y:S01]  /*2a20*/  LDG.E R243, [R10.64] ;  /* 0x0000001e0af37981 */ /* 0x000722000c1e1900 */
[-C--:B------:R-:W-:Y:S01]  /*2a30*/  @!P3 ISETP.GE.AND P0, PT, R249, R129.reuse, PT ;  /* 0x00000081f900b20c */ /* 0x080fe20003f06270 */
[----:B-1----:R-:W-:Y:S02]  /*2a40*/  FFMA.FTZ R242, R21, c[0x0][0x23c], -R113 ;  /* 0x00008f0015f27a23 */ /* 0x002fe40000010871 */
[----:B------:R3:W4:Y:S01]  /*2a50*/  LDG.E R246, [R10.64+0x20] ;  /* 0x0000201e0af67981 */ /* 0x000722000c1e1900 */
[----:B------:R-:W-:Y:S01]  /*2a60*/  @!P3 FSEL R25, R25, -INF , !P0 ;  /* 0xff8000001919b808 */ /* 0x000fe20004000000 */
[----:B------:R-:W1:Y:S01]  /*2a70*/  MUFU.EX2 R234, R234 ;  /* 0x000000ea00ea7308 */ /* 0x000e620000000800 */
[-C--:B------:R-:W-:Y:S01]  /*2a80*/  @!P3 ISETP.GE.AND P0, PT, R248, R6.reuse, PT ;  /* 0x00000006f800b20c */ /* 0x080fe20003f06270 */
[----:B------:R3:W4:Y:S01]  /*2a90*/  LDG.E R251, [R10.64+0xa0] ;  /* 0x0000a01e0afb7981 */ /* 0x000722000c1e1900 */
[--C-:B------:R-:W-:Y:S02]  /*2aa0*/  FFMA.FTZ R247, R24, c[0x0][0x23c], -R130.reuse ;  /* 0x00008f0018f77a23 */ /* 0x100fe40000010882 */
[----:B------:R-:W-:Y:S01]  /*2ab0*/  @!P3 FSEL R26, R26, -INF , !P0 ;  /* 0xff8000001a1ab808 */ /* 0x000fe20004000000 */
[----:B------:R3:W4:Y:S01]  /*2ac0*/  LDG.E R248, [R10.64+0x80] ;  /* 0x0000801e0af87981 */ /* 0x000722000c1e1900 */
[-C--:B------:R-:W-:Y:S01]  /*2ad0*/  @!P3 ISETP.GE.AND P0, PT, R249, R6.reuse, PT ;  /* 0x00000006f900b20c */ /* 0x080fe20003f06270 */
[--C-:B------:R-:W-:Y:S02]  /*2ae0*/  FFMA.FTZ R250, R25, c[0x0][0x23c], -R130.reuse ;  /* 0x00008f0019fa7a23 */ /* 0x100fe40000010882 */
[--C-:B------:R-:W-:Y:S01]  /*2af0*/  FFMA.FTZ R14, R26, c[0x0][0x23c], -R7.reuse ;  /* 0x00008f001a0e7a23 */ /* 0x100fe20000010807 */
[----:B------:R-:W-:Y:S01]  /*2b00*/  @!P3 FSEL R27, R27, -INF , !P0 ;  /* 0xff8000001b1bb808 */ /* 0x000fe20004000000 */
[----:B------:R-:W-:Y:S01]  /*2b10*/  MUFU.EX2 R235, R235 ;  /* 0x000000eb00eb7308 */ /* 0x000fe20000000800 */
[----:B------:R-:W-:Y:S02]  /*2b20*/  @!P3 ISETP.GE.AND P0, PT, R13, R129, PT ;  /* 0x000000810d00b20c */ /* 0x000fe40003f06270 */
[----:B--2---:R-:W-:Y:S01]  /*2b30*/  F2FP.BF16.PACK_AB R22, R238, R237 ;  /* 0x000000edee16723e */ /* 0x004fe200000010ff */
[--C-:B------:R-:W-:Y:S01]  /*2b40*/  FFMA.FTZ R252, R27, c[0x0][0x23c], -R7.reuse ;  /* 0x00008f001bfc7a23 */ /* 0x100fe20000010807 */
[----:B------:R-:W-:Y:S02]  /*2b50*/  @!P3 FSEL R28, R28, -INF , !P0 ;  /* 0xff8000001c1cb808 */ /* 0x000fe40004000000 */
[----:B------:R-:W-:Y:S03]  /*2b60*/  @!P3 ISETP.GE.AND P0, PT, R9, R129, PT ;  /* 0x000000810900b20c */ /* 0x000fe60003f06270 */
[----:B------:R2:W-:Y:S01]  /*2b70*/  MUFU.EX2 R249, R14 ;  /* 0x0000000e00f97308 */ /* 0x0005e20000000800 */
[----:B------:R-:W-:Y:S01]  /*2b80*/  @!P3 FSEL R29, R29, -INF , !P0 ;  /* 0xff8000001d1db808 */ /* 0x000fe20004000000 */
[--C-:B------:R-:W-:Y:S01]  /*2b90*/  FFMA.FTZ R129, R28, c[0x0][0x23c], -R130.reuse ;  /* 0x00008f001c817a23 */ /* 0x100fe20000010882 */
[----:B------:R-:W-:Y:S02]  /*2ba0*/  @!P3 ISETP.GE.AND P0, PT, R13, R6, PT ;  /* 0x000000060d00b20c */ /* 0x000fe40003f06270 */
[----:B-1----:R-:W-:Y:S01]  /*2bb0*/  F2FP.BF16.PACK_AB R18, R234, R233 ;  /* 0x000000e9ea12723e */ /* 0x002fe200000010ff */
[----:B------:R-:W-:Y:S01]  /*2bc0*/  FFMA.FTZ R130, R29, c[0x0][0x23c], -R130 ;  /* 0x00008f001d827a23 */ /* 0x000fe20000010882 */
[----:B------:R-:W-:Y:S02]  /*2bd0*/  @!P3 FSEL R30, R30, -INF , !P0 ;  /* 0xff8000001e1eb808 */ /* 0x000fe40004000000 */
[-C--:B------:R-:W-:Y:S01]  /*2be0*/  @!P3 ISETP.GE.AND P0, PT, R13, R177.reuse, PT ;  /* 0x000000b10d00b20c */ /* 0x080fe20003f06270 */
[----:B------:R-:W1:Y:S02]  /*2bf0*/  MUFU.EX2 R236, R236 ;  /* 0x000000ec00ec7308 */ /* 0x000e640000000800 */
[----:B------:R-:W-:Y:S01]  /*2c00*/  FFMA.FTZ R131, R30, c[0x0][0x23c], -R7 ;  /* 0x00008f001e837a23 */ /* 0x000fe20000010807 */
[----:B------:R-:W-:Y:S02]  /*2c10*/  @!P3 FSEL R32, R32, -INF , !P0 ;  /* 0xff8000002020b808 */ /* 0x000fe40004000000 */
[----:B------:R-:W-:Y:S03]  /*2c20*/  @!P3 ISETP.GE.AND P0, PT, R9, R177, PT ;  /* 0x000000b10900b20c */ /* 0x000fe60003f06270 */
[--C-:B---3--:R-:W-:Y:S01]  /*2c30*/  FFMA.FTZ R10, R32, c[0x0][0x23c], -R113.reuse ;  /* 0x00008f00200a7a23 */ /* 0x108fe20000010871 */
[----:B------:R-:W-:Y:S01]  /*2c40*/  @!P3 FSEL R33, R33, -INF , !P0 ;  /* 0xff8000002121b808 */ /* 0x000fe20004000000 */
[----:B------:R-:W-:Y:S01]  /*2c50*/  MUFU.EX2 R241, R241 ;  /* 0x000000f100f17308 */ /* 0x000fe20000000800 */
[-C--:B------:R-:W-:Y:S02]  /*2c60*/  @!P3 ISETP.GE.AND P0, PT, R13, R114.reuse, PT ;  /* 0x000000720d00b20c */ /* 0x080fe40003f06270 */
[----:B------:R-:W-:Y:S01]  /*2c70*/  F2FP.BF16.PACK_AB R13, R228, R227 ;  /* 0x000000e3e40d723e */ /* 0x000fe200000010ff */
[----:B------:R-:W-:Y:S01]  /*2c80*/  FFMA.FTZ R113, R33, c[0x0][0x23c], -R113 ;  /* 0x00008f0021717a23 */ /* 0x000fe20000010871 */
[----:B------:R-:W-:Y:S02]  /*2c90*/  @!P3 FSEL R34, R34, -INF , !P0 ;  /* 0xff8000002222b808 */ /* 0x000fe40004000000 */
[----:B------:R-:W-:Y:S01]  /*2ca0*/  @!P3 ISETP.GE.AND P0, PT, R9, R114, PT ;  /* 0x000000720900b20c */ /* 0x000fe20003f06270 */
[----:B------:R-:W-:Y:S01]  /*2cb0*/  STS [R192+0xe400], R13 ;  /* 0x00e4000dc0007388 */ /* 0x000fe20000000800 */
[----:B--2---:R-:W-:Y:S01]  /*2cc0*/  F2FP.BF16.PACK_AB R14, R240, R239 ;  /* 0x000000eff00e723e */ /* 0x004fe200000010ff */
[--C-:B------:R-:W-:Y:S01]  /*2cd0*/  FFMA.FTZ R11, R34, c[0x0][0x23c], -R5.reuse ;  /* 0x00008f00220b7a23 */ /* 0x100fe20000010805 */
[----:B------:R-:W-:Y:S01]  /*2ce0*/  @!P3 FSEL R35, R35, -INF , !P0 ;  /* 0xff8000002323b808 */ /* 0x000fe20004000000 */
[----:B------:R1:W-:Y:S01]  /*2cf0*/  MUFU.EX2 R177, R10 ;  /* 0x0000000a00b17308 */ /* 0x0003e20000000800 */
[----:B------:R-:W-:Y:S01]  /*2d00*/  @!P3 ISETP.GE.AND P0, PT, R9, R6, PT ;  /* 0x000000060900b20c */ /* 0x000fe20003f06270 */
[----:B------:R2:W-:Y:S01]  /*2d10*/  STS [R197+0xe400], R14 ;  /* 0x00e4000ec5007388 */ /* 0x0005e20000000800 */
[----:B------:R-:W-:Y:S01]  /*2d20*/  F2FP.BF16.PACK_AB R9, R232, R231 ;  /* 0x000000e7e809723e */ /* 0x000fe200000010ff */
[----:B------:R-:W-:Y:S01]  /*2d30*/  FFMA.FTZ R5, R35, c[0x0][0x23c], -R5 ;  /* 0x00008f0023057a23 */ /* 0x000fe20000010805 */
[----:B------:R-:W-:Y:S01]  /*2d40*/  @!P3 FSEL R31, R31, -INF , !P0 ;  /* 0xff8000001f1fb808 */ /* 0x000fe20004000000 */
[----:B------:R-:W-:Y:S01]  /*2d50*/  STS [R197+0xe000], R22 ;  /* 0x00e00016c5007388 */ /* 0x000fe20000000800 */
[C---:B------:R-:W-:Y:S03]  /*2d60*/  LEA R220, P0, R218.reuse, R220, 0x2 ;  /* 0x000000dcdadc7211 */ /* 0x040fe600078010ff */
[----:B------:R3:W-:Y:S01]  /*2d70*/  MUFU.EX2 R123, R11 ;  /* 0x0000000b007b7308 */ /* 0x0007e20000000800 */
[----:B------:R-:W-:Y:S01]  /*2d80*/  FFMA.FTZ R7, R31, c[0x0][0x23c], -R7 ;  /* 0x00008f001f077a23 */ /* 0x000fe20000010807 */
[----:B------:R-:W-:Y:S01]  /*2d90*/  STS [R192+0xf400], R9 ;  /* 0x00f40009c0007388 */ /* 0x000fe20000000800 */
[----:B------:R-:W-:Y:S07]  /*2da0*/  LEA.HI.X.SX32 R221, R218, R221, 0x2, P0 ;  /* 0x000000dddadd7211 */ /* 0x000fee00000f16ff */
[----:B------:R-:W-:Y:S01]  /*2db0*/  MUFU.EX2 R242, R242 ;  /* 0x000000f200f27308 */ /* 0x000fe20000000800 */
[----:B-1----:R-:W-:Y:S09]  /*2dc0*/  F2FP.BF16.PACK_AB R10, R236, R235 ;  /* 0x000000ebec0a723e */ /* 0x002ff200000010ff */
[----:B------:R-:W-:Y:S01]  /*2dd0*/  MUFU.EX2 R244, R244 ;  /* 0x000000f400f47308 */ /* 0x000fe20000000800 */
[----:B---3--:R-:W-:Y:S05]  /*2de0*/  F2FP.BF16.PACK_AB R11, R230, R229 ;  /* 0x000000e5e60b723e */ /* 0x008fea00000010ff */
[----:B------:R-:W-:Y:S04]  /*2df0*/  STS [R192+0xf000], R11 ;  /* 0x00f0000bc0007388 */ /* 0x000fe80000000800 */
[----:B------:R-:W1:Y:S01]  /*2e00*/  MUFU.EX2 R245, R245 ;  /* 0x000000f500f57308 */ /* 0x000e620000000800 */
[----:B------:R-:W-:Y:S04]  /*2e10*/  STS [R197+0xf000], R18 ;  /* 0x00f00012c5007388 */ /* 0x000fe80000000800 */
[----:B------:R-:W-:Y:S05]  /*2e20*/  STS [R197+0xf400], R10 ;  /* 0x00f4000ac5007388 */ /* 0x000fea0000000800 */
[----:B------:R1:W2:Y:S10]  /*2e30*/  MUFU.EX2 R176, R5 ;  /* 0x0000000500b07308 */ /* 0x0002b40000000800 */
[----:B------:R3:W-:Y:S10]  /*2e40*/  MUFU.EX2 R126, R7 ;  /* 0x00000007007e7308 */ /* 0x0007f40000000800 */
[----:B------:R-:W3:Y:S01]  /*2e50*/  MUFU.EX2 R122, R113 ;  /* 0x00000071007a7308 */ /* 0x000ee20000000800 */
[----:B-1----:R-:W-:Y:S02]  /*2e60*/  F2FP.BF16.PACK_AB R5, R245, R244 ;  /* 0x000000f4f505723e */ /* 0x002fe400000010ff */
[----:B--2---:R-:W-:Y:S03]  /*2e70*/  F2FP.BF16.PACK_AB R14, R176, R123 ;  /* 0x0000007bb00e723e */ /* 0x004fe600000010ff */
[----:B------:R-:W-:Y:S04]  /*2e80*/  STS [R196+0xe400], R5 ;  /* 0x00e40005c4007388 */ /* 0x000fe80000000800 */
[----:B------:R-:W-:Y:S01]  /*2e90*/  MUFU.EX2 R247, R247 ;  /* 0x000000f700f77308 */ /* 0x000fe20000000800 */
[----:B---3--:R-:W-:Y:S05]  /*2ea0*/  F2FP.BF16.PACK_AB R7, R242, R241 ;  /* 0x000000f1f207723e */ /* 0x008fea00000010ff */
[----:B------:R-:W-:Y:S04]  /*2eb0*/  STS [R196+0xe000], R7 ;  /* 0x00e00007c4007388 */ /* 0x000fe80000000800 */
[----:B------:R-:W1:Y:S01]  /*2ec0*/  MUFU.EX2 R250, R250 ;  /* 0x000000fa00fa7308 */ /* 0x000e620000000800 */
[----:B------:R-:W-:Y:S01]  /*2ed0*/  STS [R215+0xe400], R14 ;  /* 0x00e4000ed7007388 */ /* 0x000fe20000000800 */
[----:B------:R-:W-:Y:S05]  /*2ee0*/  F2FP.BF16.PACK_AB R6, R122, R177 ;  /* 0x000000b17a06723e */ /* 0x000fea00000010ff */
[----:B------:R-:W-:Y:S03]  /*2ef0*/  STS [R215+0xe000], R6 ;  /* 0x00e00006d7007388 */ /* 0x000fe60000000800 */
[----:B------:R-:W2:Y:S10]  /*2f00*/  MUFU.EX2 R252, R252 ;  /* 0x000000fc00fc7308 */ /* 0x000eb40000000800 */
[----:B------:R-:W-:Y:S01]  /*2f10*/  MUFU.EX2 R129, R129 ;  /* 0x0000008100817308 */ /* 0x000fe20000000800 */
[----:B-1----:R-:W-:Y:S05]  /*2f20*/  F2FP.BF16.PACK_AB R17, R250, R247 ;  /* 0x000000f7fa11723e */ /* 0x002fea00000010ff */
[----:B------:R-:W-:Y:S04]  /*2f30*/  STS [R196+0xf000], R17 ;  /* 0x00f00011c4007388 */ /* 0x000fe80000000800 */
[----:B------:R-:W1:Y:S01]  /*2f40*/  MUFU.EX2 R130, R130 ;  /* 0x0000008200827308 */ /* 0x000e620000000800 */
[----:B--2---:R-:W-:Y:S05]  /*2f50*/  F2FP.BF16.PACK_AB R21, R252, R249 ;  /* 0x000000f9fc15723e */ /* 0x004fea00000010ff */
[----:B------:R-:W-:Y:S04]  /*2f60*/  STS [R196+0xf400], R21 ;  /* 0x00f40015c4007388 */ /* 0x000fe80000000800 */
[----:B------:R-:W2:Y:S01]  /*2f70*/  MUFU.EX2 R131, R131 ;  /* 0x0000008300837308 */ /* 0x000ea20000000800 */
[----:B-1----:R-:W-:Y:S05]  /*2f80*/  F2FP.BF16.PACK_AB R26, R130, R129 ;  /* 0x00000081821a723e */ /* 0x002fea00000010ff */
[----:B------:R-:W-:Y:S01]  /*2f90*/  STS [R215+0xf000], R26 ;  /* 0x00f0001ad7007388 */ /* 0x000fe20000000800 */
[----:B--2---:R-:W-:Y:S05]  /*2fa0*/  F2FP.BF16.PACK_AB R30, R126, R131 ;  /* 0x000000837e1e723e */ /* 0x004fea00000010ff */
[----:B------:R-:W-:Y:S04]  /*2fb0*/  STS [R215+0xf400], R30 ;  /* 0x00f4001ed7007388 */ /* 0x000fe80000000800 */
[----:B------:R-:W1:Y:S08]  /*2fc0*/  LDSM.16.M88.4 R100, [R166+0x4000] ;  /* 0x00400000a664783b */ /* 0x000e700000000200 */
[----:B------:R-:W2:Y:S08]  /*2fd0*/  LDSM.16.M88.4 R104, [R166+0x5000] ;  /* 0x00500000a668783b */ /* 0x000eb00000000200 */
[----:B------:R-:W3:Y:S08]  /*2fe0*/  LDSM.16.M88.4 R108, [R2+0x4000] ;  /* 0x00400000026c783b */ /* 0x000ef00000000200 */
[----:B------:R-:W3:Y:S08]  /*2ff0*/  LDSM.16.M88.4 R112, [R2+0x5000] ;  /* 0x005000000270783b */ /* 0x000ef00000000200 */
[----:B------:R-:W-:Y:S01]  /*3000*/  LDSM.16.M88.4 R116, [R121+0x5000] ;  /* 0x005000007974783b */ /* 0x000fe20000000200 */
[-C--:B-1----:R-:W-:Y:S08]  /*3010*/  HMMA.16816.F32.BF16 R4, R100, R132.reuse, RZ ;  /* 0x000000846404723c */ /* 0x082ff000000418ff */
[C---:B--2---:R-:W-:Y:S08]  /*3020*/  HMMA.16816.F32.BF16 R8, R104.reuse, R132, RZ ;  /* 0x000000846808723c */ /* 0x044ff000000418ff */
[-C--:B------:R-:W-:Y:S08]  /*3030*/  HMMA.16816.F32.BF16 R12, R104, R134.reuse, RZ ;  /* 0x00000086680c723c */ /* 0x080ff000000418ff */
[C---:B------:R-:W-:Y:S08]  /*3040*/  HMMA.16816.F32.BF16 R16, R100.reuse, R134, RZ ;  /* 0x000000866410723c */ /* 0x040ff000000418ff */
[-C--:B------:R-:W-:Y:S08]  /*3050*/  HMMA.16816.F32.BF16 R20, R100, R136.reuse, RZ ;  /* 0x000000886414723c */ /* 0x080ff000000418ff */
[C---:B------:R-:W-:Y:S08]  /*3060*/  HMMA.16816.F32.BF16 R24, R104.reuse, R136, RZ ;  /* 0x000000886818723c */ /* 0x040ff000000418ff */
[-C--:B------:R-:W-:Y:S01]  /*3070*/  HMMA.16816.F32.BF16 R28, R104, R138.reuse, RZ ;  /* 0x0000008a681c723c */ /* 0x080fe200000418ff */
[----:B------:R-:W1:Y:S07]  /*3080*/  LDSM.16.M88.4 R104, [R121+0x4000] ;  /* 0x004000007968783b */ /* 0x000e6e0000000200 */
[----:B------:R-:W-:Y:S01]  /*3090*/  HMMA.16816.F32.BF16 R32, R100, R138, RZ ;  /* 0x0000008a6420723c */ /* 0x000fe200000418ff */
[----:B------:R-:W2:Y:S07]  /*30a0*/  LDSM.16.M88.4 R100, [R120+0x4000] ;  /* 0x004000007864783b */ /* 0x000eae0000000200 */
[-C--:B---3--:R-:W-:Y:S08]  /*30b0*/  HMMA.16816.F32.BF16 R4, R108, R140.reuse, R4 ;  /* 0x0000008c6c04723c */ /* 0x088ff00000041804 */
[C---:B------:R-:W-:Y:S08]  /*30c0*/  HMMA.16816.F32.BF16 R8, R112.reuse, R140, R8 ;  /* 0x0000008c7008723c */ /* 0x040ff00000041808 */
[-C--:B------:R-:W-:Y:S08]  /*30d0*/  HMMA.16816.F32.BF16 R12, R112, R142.reuse, R12 ;  /* 0x0000008e700c723c */ /* 0x080ff0000004180c */
[C---:B------:R-:W-:Y:S08]  /*30e0*/  HMMA.16816.F32.BF16 R16, R108.reuse, R142, R16 ;  /* 0x0000008e6c10723c */ /* 0x040ff00000041810 */
[-C--:B------:R-:W-:Y:S08]  /*30f0*/  HMMA.16816.F32.BF16 R20, R108, R144.reuse, R20 ;  /* 0x000000906c14723c */ /* 0x080ff00000041814 */
[C---:B------:R-:W-:Y:S08]  /*3100*/  HMMA.16816.F32.BF16 R24, R112.reuse, R144, R24 ;  /* 0x000000907018723c */ /* 0x040ff00000041818 */
[-C--:B------:R-:W-:Y:S01]  /*3110*/  HMMA.16816.F32.BF16 R28, R112, R146.reuse, R28 ;  /* 0x00000092701c723c */ /* 0x080fe2000004181c */
[----:B------:R-:W3:Y:S07]  /*3120*/  LDSM.16.M88.4 R112, [R120+0x5000] ;  /* 0x005000007870783b */ /* 0x000eee0000000200 */
[----:B------:R-:W-:Y:S08]  /*3130*/  HMMA.16816.F32.BF16 R32, R108, R146, R32 ;  /* 0x000000926c20723c */ /* 0x000ff00000041820 */
[-C--:B-1----:R-:W-:Y:S08]  /*3140*/  HMMA.16816.F32.BF16 R4, R104, R148.reuse, R4 ;  /* 0x000000946804723c */ /* 0x082ff00000041804 */
[C---:B------:R-:W-:Y:S08]  /*3150*/  HMMA.16816.F32.BF16 R8, R116.reuse, R148, R8 ;  /* 0x000000947408723c */ /* 0x040ff00000041808 */
[-C--:B------:R-:W-:Y:S08]  /*3160*/  HMMA.16816.F32.BF16 R12, R116, R150.reuse, R12 ;  /* 0x00000096740c723c */ /* 0x080ff0000004180c */
[C---:B------:R-:W-:Y:S08]  /*3170*/  HMMA.16816.F32.BF16 R16, R104.reuse, R150, R16 ;  /* 0x000000966810723c */ /* 0x040ff00000041810 */
[-C--:B------:R-:W-:Y:S08]  /*3180*/  HMMA.16816.F32.BF16 R20, R104, R152.reuse, R20 ;  /* 0x000000986814723c */ /* 0x080ff00000041814 */
[C---:B------:R-:W-:Y:S08]  /*3190*/  HMMA.16816.F32.BF16 R24, R116.reuse, R152, R24 ;  /* 0x000000987418723c */ /* 0x040ff00000041818 */
[-C--:B------:R-:W-:Y:S08]  /*31a0*/  HMMA.16816.F32.BF16 R28, R116, R154.reuse, R28 ;  /* 0x0000009a741c723c */ /* 0x080ff0000004181c */
[----:B------:R-:W-:Y:S08]  /*31b0*/  HMMA.16816.F32.BF16 R32, R104, R154, R32 ;  /* 0x0000009a6820723c */ /* 0x000ff00000041820 */
[-C--:B--2---:R-:W-:Y:S08]  /*31c0*/  HMMA.16816.F32.BF16 R4, R100, R156.reuse, R4 ;  /* 0x0000009c6404723c */ /* 0x084ff00000041804 */
[C---:B---3--:R-:W-:Y:S08]  /*31d0*/  HMMA.16816.F32.BF16 R8, R112.reuse, R156, R8 ;  /* 0x0000009c7008723c */ /* 0x048ff00000041808 */
[-C--:B------:R-:W-:Y:S08]  /*31e0*/  HMMA.16816.F32.BF16 R12, R112, R158.reuse, R12 ;  /* 0x0000009e700c723c */ /* 0x080ff0000004180c */
[----:B----4-:R-:W-:Y:S01]  /*31f0*/  FADD.FTZ R6, -R246, R6 ;  /* 0x00000006f6067221 */ /* 0x010fe20000010100 */
[C---:B------:R-:W-:Y:S04]  /*3200*/  HMMA.16816.F32.BF16 R16, R100.reuse, R158, R16 ;  /* 0x0000009e6410723c */ /* 0x040fe80000041810 */
[----:B------:R-:W-:Y:S02]  /*3210*/  FADD.FTZ R5, -R243, R5 ;  /* 0x00000005f3057221 */ /* 0x000fe40000010100 */
[----:B------:R-:W-:Y:S02]  /*3220*/  FMUL.FTZ R227, R227, R6 ;  /* 0x00000006e3e37220 */ /* 0x000fe40000410000 */
[----:B------:R-:W-:Y:S01]  /*3230*/  FMUL.FTZ R226, R226, R5 ;  /* 0x00000005e2e27220 */ /* 0x000fe20000410000 */
[-C--:B------:R-:W-:Y:S03]  /*3240*/  HMMA.16816.F32.BF16 R20, R100, R160.reuse, R20 ;  /* 0x000000a06414723c */ /* 0x080fe60000041814 */
[----:B------:R-:W-:Y:S02]  /*3250*/  FADD.FTZ R106, -R243, R4 ;  /* 0x00000004f36a7221 */ /* 0x000fe40000010100 */
[----:B------:R-:W-:Y:S02]  /*3260*/  FADD.FTZ R7, -R246, R7 ;  /* 0x00000007f6077221 */ /* 0x000fe40000010100 */
[C---:B------:R-:W-:Y:S01]  /*3270*/  FADD.FTZ R9, -R248.reuse, R9 ;  /* 0x00000009f8097221 */ /* 0x040fe20000010100 */
[C---:B------:R-:W-:Y:S04]  /*3280*/  HMMA.16816.F32.BF16 R24, R112.reuse, R160, R24 ;  /* 0x000000a07018723c */ /* 0x040fe80000041818 */
[----:B------:R-:W-:Y:S02]  /*3290*/  FADD.FTZ R13, -R248, R13 ;  /* 0x0000000df80d7221 */ /* 0x000fe40000010100 */
[----:B------:R-:W-:Y:S02]  /*32a0*/  FADD.FTZ R10, -R251, R10 ;  /* 0x0000000afb0a7221 */ /* 0x000fe40000010100 */
[C---:B------:R-:W-:Y:S01]  /*32b0*/  FADD.FTZ R18, -R246.reuse, R18 ;  /* 0x00000012f6127221 */ /* 0x040fe20000010100 */
[-C--:B------:R-:W-:Y:S03]  /*32c0*/  HMMA.16816.F32.BF16 R28, R112, R162.reuse, R28 ;  /* 0x000000a2701c723c */ /* 0x080fe6000004181c */
[----:B------:R-:W-:Y:S02]  /*32d0*/  FADD.FTZ R17, -R243, R17 ;  /* 0x00000011f3117221 */ /* 0x000fe40000010100 */
[----:B------:R-:W-:Y:S02]  /*32e0*/  FMUL.FTZ R239, R239, R18 ;  /* 0x00000012efef7220 */ /* 0x000fe40000410000 */
[----:B------:R-:W-:Y:S01]  /*32f0*/  FADD.FTZ R6, -R246, R23 ;  /* 0x00000017f6067221 */ /* 0x000fe20000010100 */
[----:B------:R-:W-:Y:S04]  /*3300*/  HMMA.16816.F32.BF16 R32, R100, R162, R32 ;  /* 0x000000a26420723c */ /* 0x000fe80000041820 */
[----:B------:R-:W-:Y:S02]  /*3310*/  FADD.FTZ R5, -R243, R20 ;  /* 0x00000014f3057221 */ /* 0x000fe40000010100 */
[----:B------:R-:W-:Y:S02]  /*3320*/  FMUL.FTZ R245, R245, R6 ;  /* 0x00000006f5f57220 */ /* 0x000fe40000410000 */
[C---:B------:R-:W-:Y:S04]  /*3330*/  FADD.FTZ R6, -R248.reuse, R8 ;  /* 0x00000008f8067221 */ /* 0x040fe80000010100 */
[----:B------:R-:W-:Y:S02]  /*3340*/  FADD.FTZ R18, -R248, R12 ;  /* 0x0000000cf8127221 */ /* 0x000fe40000010100 */
[C---:B------:R-:W-:Y:S02]  /*3350*/  FADD.FTZ R114, -R243.reuse, R16 ;  /* 0x00000010f3727221 */ /* 0x040fe40000010100 */
[----:B------:R-:W-:Y:S02]  /*3360*/  FMUL.FTZ R238, R238, R17 ;  /* 0x00000011eeee7220 */ /* 0x000fe40000410000 */
[----:B------:R-:W-:Y:S02]  /*3370*/  FADD.FTZ R21, -R243, R21 ;  /* 0x00000015f3157221 */ /* 0x000fe40000010100 */
[----:B------:R-:W-:Y:S02]  /*3380*/  FMUL.FTZ R241, R241, R5 ;  /* 0x00000005f1f17220 */ /* 0x000fe40000410000 */
[C---:B------:R-:W-:Y:S02]  /*3390*/  FADD.FTZ R19, -R246.reuse, R19 ;  /* 0x00000013f6137221 */ /* 0x040fe40000010100 */
[C---:B------:R-:W-:Y:S02]  /*33a0*/  FADD.FTZ R17, -R243.reuse, R32 ;  /* 0x00000020f3117221 */ /* 0x040fe40000010100 */
[----:B------:R-:W-:Y:S02]  /*33b0*/  FADD.FTZ R243, -R243, R33 ;  /* 0x00000021f3f37221 */ /* 0x000fe40000010100 */
        /* <DEDUP_REMOVED lines=10> */
[C---:B------:R-:W-:Y:S02]  /*3460*/  FADD.FTZ R14, -R251.reuse, R14 ;  /* 0x0000000efb0e7221 */ /* 0x040fe40000010100 */
[C---:B------:R-:W-:Y:S02]  /*3470*/  FADD.FTZ R15, -R251.reuse, R15 ;  /* 0x0000000ffb0f7221 */ /* 0x040fe40000010100 */
[C---:B------:R-:W-:Y:S02]  /*3480*/  FADD.FTZ R26, -R251.reuse, R26 ;  /* 0x0000001afb1a7221 */ /* 0x040fe40000010100 */
        /* <DEDUP_REMOVED lines=26> */
[----:B------:R-:W-:Y:S01]  /*3630*/  FMUL.FTZ R251, R126, R251 ;  /* 0x000000fb7efb7220 */ /* 0x000fe20000410000 */
[----:B------:R-:W-:-:S05]  /*3640*/  @!P5 BRA `(.L_x_74) ;  /* 0x000001200000d947 */ /* 0x000fca0003800000 */
[----:B------:R-:W-:Y:S01]  /*3650*/  IMAD.MOV.U32 R7, RZ, RZ, c[0x0][0x190] ;  /* 0x00006400ff077624 */ /* 0x000fe200078e00ff */
[----:B------:R-:W-:Y:S03]  /*3660*/  ULOP3.LUT UR4, UR35, 0x1, URZ, 0xc0, !UPT ;  /* 0x0000000123047892 */ /* 0x000fe6000f8ec03f */
[----:B------:R-:W-:Y:S01]  /*3670*/  IMAD.U32 R5, R7, -0x40, RZ ;  /* 0xffffffc007057824 */ /* 0x000fe200078e00ff */
[----:B------:R-:W-:Y:S04]  /*3680*/  UISETP.NE.U32.AND UP0, UPT, UR4, 0x1, UPT ;  /* 0x000000010400788c */ /* 0x000fe8000bf05070 */
[----:B------:R-:W-:Y:S01]  /*3690*/  USEL UR4, UR7, 0x2000, !UP0 ;  /* 0x0000200007047887 */ /* 0x000fe2000c000000 */
[C---:B------:R-:W-:Y:S04]  /*36a0*/  LEA R224, P0, R5.reuse, R224, 0x1 ;  /* 0x000000e005e07211 */ /* 0x040fe800078008ff */
[----:B------:R-:W-:Y:S01]  /*36b0*/  LEA.HI.X.SX32 R225, R5, R225, 0x1, P0 ;  /* 0x000000e105e17211 */ /* 0x000fe200000f0eff */
[----:B------:R-:W-:Y:S01]  /*36c0*/  IMAD.MOV.U32 R5, RZ, RZ, c[0x0][0x194] ;  /* 0x00006500ff057624 */ /* 0x000fe200078e00ff */
[C---:B------:R-:W-:Y:S02]  /*36d0*/  LEA R6, P0, R7.reuse, R224, 0x6 ;  /* 0x000000e007067211 */ /* 0x040fe400078030ff */
[----:B------:R-:W-:Y:S02]  /*36e0*/  IADD3 R212, R212, UR4, RZ ;  /* 0x00000004d4d47c10 */ /* 0x000fe4000fffe0ff */
[----:B------:R-:W-:Y:S02]  /*36f0*/  LEA.HI.X R7, R7, R225, R5, 0x6, P0 ;  /* 0x000000e107077211 */ /* 0x000fe400000f3405 */
[----:B------:R-:W-:Y:S01]  /*3700*/  IADD3 R168, R168, UR4, RZ ;  /* 0x00000004a8a87c10 */ /* 0x000fe2000fffe0ff */
[----:B------:R-:W-:Y:S01]  /*3710*/  @!PT LDS RZ, [RZ] ;  /* 0x00000000fffff984 */ /* 0x000fe20000000800 */
[----:B------:R-:W-:Y:S01]  /*3720*/  @!PT LDS RZ, [RZ] ;  /* 0x00000000fffff984 */ /* 0x000fe20000000800 */
[----:B------:R-:W-:Y:S01]  /*3730*/  @!PT LDS RZ, [RZ] ;  /* 0x00000000fffff984 */ /* 0x000fe20000000800 */
[----:B------:R1:W-:Y:S04]  /*3740*/  LDGSTS.E.BYPASS.LTC128B.128 [R212], [R224.64] ;  /* 0x00000000e0d47fae */ /* 0x0003e8000b901d5e */
[----:B------:R1:W-:Y:S04]  /*3750*/  LDGSTS.E.BYPASS.LTC128B.128 [R212+0x1000], [R6.64] ;  /* 0x0100000006d47fae */ /* 0x0003e8000b901d5e */
[----:B------:R-:W0:Y:S02]  /*3760*/  LDGDEPBAR ;  /* 0x00000000000079af */ /* 0x000e240000000000 */
.L_x_74:
        /* <DEDUP_REMOVED lines=37> */
[----:B-1----:R-:W-:Y:S04]  /*39c0*/  LDSM.16.MT88.4 R4, [R170+0xe000] ;  /* 0x00e00000aa04783b */ /* 0x002fe80000004200 */
        /* <DEDUP_REMOVED lines=49> */
[----:B------:R-:W-:Y:S04]  /*3ce0*/  IMAD.MOV.U32 R7, RZ, RZ, c[0x0][0x370] ;  /* 0x0000dc00ff077624 */ /* 0x000fe800078e00ff */
[----:B------:R-:W-:Y:S05]  /*3cf0*/  IMAD.U32 R5, R7, -0x40, RZ ;  /* 0xffffffc007057824 */ /* 0x000fea00078e00ff */
[C---:B------:R-:W-:Y:S04]  /*3d00*/  LEA R222, P0, R5.reuse, R222, 0x1 ;  /* 0x000000de05de7211 */ /* 0x040fe800078008ff */
[----:B------:R-:W-:Y:S01]  /*3d10*/  LEA.HI.X.SX32 R223, R5, R223, 0x1, P0 ;  /* 0x000000df05df7211 */ /* 0x000fe200000f0eff */
[----:B------:R-:W-:Y:S01]  /*3d20*/  IMAD.MOV.U32 R5, RZ, RZ, c[0x0][0x374] ;  /* 0x0000dd00ff057624 */ /* 0x000fe200078e00ff */
[C---:B------:R-:W-:Y:S03]  /*3d30*/  LEA R8, P0, R7.reuse, R222, 0x6 ;  /* 0x000000de07087211 */ /* 0x040fe600078030ff */
[----:B------:R-:W-:Y:S01]  /*3d40*/  @!PT LDS RZ, [RZ] ;  /* 0x00000000fffff984 */ /* 0x000fe20000000800 */
[----:B------:R-:W-:Y:S01]  /*3d50*/  @!PT LDS RZ, [RZ] ;  /* 0x00000000fffff984 */ /* 0x000fe20000000800 */
[----:B------:R-:W-:Y:S01]  /*3d60*/  @!PT LDS RZ, [RZ] ;  /* 0x00000000fffff984 */ /* 0x000fe20000000800 */
[----:B------:R1:W-:Y:S01]  /*3d70*/  LDGSTS.E.BYPASS.LTC128B.128 [R213+0x4000], [R222.64] ;  /* 0x04000000ded57fae */ /* 0x0003e2000b901d5e */
[----:B------:R-:W-:Y:S05]  /*3d80*/  LEA.HI.X R9, R7, R223, R5, 0x6, P0 ;  /* 0x000000df07097211 */ /* 0x000fea00000f3405 */
[----:B------:R1:W-:Y:S04]  /*3d90*/  LDGSTS.E.BYPASS.LTC128B.128 [R213+0x5000], [R8.64] ;  /* 0x0500000008d57fae */ /* 0x0003e8000b901d5e */
[----:B------:R-:W0:Y:S02]  /*3da0*/  LDGDEPBAR ;  /* 0x00000000000079af */ /* 0x000e240000000000 */
.L_x_75:
[----:B------:R-:W-:Y:S01]  /*3db0*/  LDSM.16.M88.4 R20, [R172] ;  /* 0x00000000ac14783b */ /* 0x000fe20000000200 */
[--C-:B------:R-:W-:Y:S01]  /*3dc0*/  IMAD.IADD R113, R112, 0x1, R175.reuse ;  /* 0x0000000170717824 */ /* 0x100fe200078e02af */
[----:B------:R-:W-:Y:S01]  /*3dd0*/  ULOP3.LUT UR4, UR35, 0x1, URZ, 0xc0, !UPT ;  /* 0x0000000123047892 */ /* 0x000fe2000f8ec03f */
[----:B------:R-:W-:Y:S01]  /*3de0*/  IMAD.IADD R115, R172, 0x1, R175 ;  /* 0x00000001ac737824 */ /* 0x000fe200078e02af */
[----:B-1----:R-:W1:Y:S01]  /*3df0*/  LDSM.16.MT88.4 R8, [R112+0x6000] ;  /* 0x006000007008783b */ /* 0x002e620000004200 */
[----:B------:R-:W-:Y:S01]  /*3e00*/  IMAD.IADD R114, R175, 0x1, R0 ;  /* 0x00000001af727824 */ /* 0x000fe200078e0200 */
[----:B------:R-:W-:Y:S02]  /*3e10*/  UISETP.NE.U32.AND UP0, UPT, UR4, 0x1, UPT ;  /* 0x000000010400788c */ /* 0x000fe4000bf05070 */
[----:B------:R-:W2:Y:S04]  /*3e20*/  LDSM.16.MT88.4 R16, [R113+0x6000] ;  /* 0x006000007110783b */ /* 0x000ea80000004200 */
[----:B------:R-:W-:Y:S04]  /*3e30*/  LDSM.16.M88.4 R24, [R0] ;  /* 0x000000000018783b */ /* 0x000fe80000000200 */
[----:B------:R-:W3:Y:S04]  /*3e40*/  LDSM.16.MT88.4 R28, [R112+0x6800] ;  /* 0x00680000701c783b */ /* 0x000ee80000004200 */
[----:B------:R-:W4:Y:S04]  /*3e50*/  LDSM.16.MT88.4 R32, [R113+0x6800] ;  /* 0x006800007120783b */ /* 0x000f280000004200 */
[----:B------:R-:W-:Y:S04]  /*3e60*/  LDSM.16.MT88.4 R104, [R112+0x7000] ;  /* 0x007000007068783b */ /* 0x000fe80000004200 */
[----:B------:R-:W3:Y:S04]  /*3e70*/  LDSM.16.M88.4 R100, [R115] ;  /* 0x000000007364783b */ /* 0x000ee80000000200 */
[----:B------:R-:W-:Y:S01]  /*3e80*/  LDSM.16.MT88.4 R108, [R112+0x7800] ;  /* 0x00780000706c783b */ /* 0x000fe20000004200 */
[C---:B-1----:R-:W-:Y:S08]  /*3e90*/  HMMA.16816.F32.BF16 R4, R20.reuse, R8, RZ ;  /* 0x000000081404723c */ /* 0x042ff000000418ff */
[C---:B------:R-:W-:Y:S08]  /*3ea0*/  HMMA.16816.F32.BF16 R8, R20.reuse, R10, RZ ;  /* 0x0000000a1408723c */ /* 0x040ff000000418ff */
[C---:B--2---:R-:W-:Y:S08]  /*3eb0*/  HMMA.16816.F32.BF16 R12, R20.reuse, R16, RZ ;  /* 0x00000010140c723c */ /* 0x044ff000000418ff */
[----:B------:R-:W-:Y:S01]  /*3ec0*/  HMMA.16816.F32.BF16 R16, R20, R18, RZ ;  /* 0x000000121410723c */ /* 0x000fe200000418ff */
[----:B------:R-:W1:Y:S07]  /*3ed0*/  LDSM.16.MT88.4 R20, [R113+0x7000] ;  /* 0x007000007114783b */ /* 0x000e6e0000004200 */
[C---:B---3--:R-:W-:Y:S08]  /*3ee0*/  HMMA.16816.F32.BF16 R4, R24.reuse, R28, R4 ;  /* 0x0000001c1804723c */ /* 0x048ff00000041804 */
[C---:B------:R-:W-:Y:S01]  /*3ef0*/  HMMA.16816.F32.BF16 R8, R24.reuse, R30, R8 ;  /* 0x0000001e1808723c */ /* 0x040fe20000041808 */
[----:B------:R-:W2:Y:S07]  /*3f00*/  LDSM.16.M88.4 R28, [R114] ;  /* 0x00000000721c783b */ /* 0x000eae0000000200 */
[C---:B----4-:R-:W-:Y:S08]  /*3f10*/  HMMA.16816.F32.BF16 R12, R24.reuse, R32, R12 ;  /* 0x00000020180c723c */ /* 0x050ff0000004180c */
[----:B------:R-:W-:Y:S01]  /*3f20*/  HMMA.16816.F32.BF16 R16, R24, R34, R16 ;  /* 0x000000221810723c */ /* 0x000fe20000041810 */
[----:B------:R-:W3:Y:S04]  /*3f30*/  LDSM.16.MT88.4 R24, [R113+0x7800] ;  /* 0x007800007118783b */ /* 0x000ee80000004200 */
[----:B------:R-:W-:Y:S03]  /*3f40*/  LDSM.16.M88.4 R32, [R172+0x2000] ;  /* 0x00200000ac20783b */ /* 0x000fe60000000200 */
[C---:B------:R-:W-:Y:S08]  /*3f50*/  HMMA.16816.F32.BF16 R4, R100.reuse, R104, R4 ;  /* 0x000000686404723c */ /* 0x040ff00000041804 */
[C---:B------:R-:W-:Y:S01]  /*3f60*/  HMMA.16816.F32.BF16 R8, R100.reuse, R106, R8 ;  /* 0x0000006a6408723c */ /* 0x040fe20000041808 */
[----:B------:R-:W4:Y:S07]  /*3f70*/  LDSM.16.MT88.4 R104, [R112+0x8000] ;  /* 0x008000007068783b */ /* 0x000f2e0000004200 */
[C---:B-1----:R-:W-:Y:S08]  /*3f80*/  HMMA.16816.F32.BF16 R12, R100.reuse, R20, R12 ;  /* 0x00000014640c723c */ /* 0x042ff0000004180c */
[----:B------:R-:W-:Y:S01]  /*3f90*/  HMMA.16816.F32.BF16 R16, R100, R22, R16 ;  /* 0x000000166410723c */ /* 0x000fe20000041810 */
[----:B------:R-:W1:Y:S04]  /*3fa0*/  LDSM.16.MT88.4 R20, [R113+0x8000] ;  /* 0x008000007114783b */ /* 0x000e680000004200 */
[----:B------:R-:W-:Y:S03]  /*3fb0*/  LDSM.16.M88.4 R100, [R0+0x2000] ;  /* 0x002000000064783b */ /* 0x000fe60000000200 */
[C---:B--2---:R-:W-:Y:S08]  /*3fc0*/  HMMA.16816.F32.BF16 R4, R28.reuse, R108, R4 ;  /* 0x0000006c1c04723c */ /* 0x044ff00000041804 */
[C---:B------:R-:W-:Y:S01]  /*3fd0*/  HMMA.16816.F32.BF16 R8, R28.reuse, R110, R8 ;  /* 0x0000006e1c08723c */ /* 0x040fe20000041808 */
[----:B------:R-:W2:Y:S07]  /*3fe0*/  LDSM.16.MT88.4 R108, [R112+0x8800] ;  /* 0x00880000706c783b */ /* 0x000eae0000004200 */
[C---:B---3--:R-:W-:Y:S08]  /*3ff0*/  HMMA.16816.F32.BF16 R12, R28.reuse, R24, R12 ;  /* 0x000000181c0c723c */ /* 0x048ff0000004180c */
[----:B------:R-:W-:Y:S01]  /*4000*/  HMMA.16816.F32.BF16 R16, R28, R26, R16 ;  /* 0x0000001a1c10723c */ /* 0x000fe20000041810 */
[----:B------:R-:W3:Y:S04]  /*4010*/  LDSM.16.MT88.4 R24, [R113+0x8800] ;  /* 0x008800007118783b */ /* 0x000ee80000004200 */
[----:B------:R-:W-:Y:S03]  /*4020*/  LDSM.16.M88.4 R28, [R115+0x2000] ;  /* 0x00200000731c783b */ /* 0x000fe60000000200 */
[C---:B----4-:R-:W-:Y:S08]  /*4030*/  HMMA.16816.F32.BF16 R4, R32.reuse, R104, R4 ;  /* 0x000000682004723c */ /* 0x050ff00000041804 */
        /* <DEDUP_REMOVED lines=11> */
[----:B------:R-:W3:Y:S06]  /*40f0*/  LDSM.16.MT88.4 R24, [R113+0x9800] ;  /* 0x009800007118783b */ /* 0x000eec0000004200 */
[----:B------:R-:W-:Y:S01]  /*4100*/  IMAD.U32 R101, RZ, RZ, UR24 ;  /* 0x00000018ff657e24 */ /* 0x000fe2000f8e00ff */
[C---:B----4-:R-:W-:Y:S08]  /*4110*/  HMMA.16816.F32.BF16 R4, R28.reuse, R104, R4 ;  /* 0x000000681c04723c */ /* 0x050ff00000041804 */
[C---:B------:R-:W-:Y:S08]  /*4120*/  HMMA.16816.F32.BF16 R8, R28.reuse, R106, R8 ;  /* 0x0000006a1c08723c */ /* 0x040ff00000041808 */
[C---:B-1----:R-:W-:Y:S08]  /*4130*/  HMMA.16816.F32.BF16 R12, R28.reuse, R20, R12 ;  /* 0x000000141c0c723c */ /* 0x042ff0000004180c */
[----:B------:R-:W-:Y:S07]  /*4140*/  HMMA.16816.F32.BF16 R16, R28, R22, R16 ;  /* 0x000000161c10723c */ /* 0x000fee0000041810 */
[----:B------:R-:W-:Y:S01]  /*4150*/  @P5 IADD3 R28, P0, R204, R190, RZ ;  /* 0x000000becc1c5210 */ /* 0x000fe20007f1e0ff */
[C---:B--2---:R-:W-:Y:S01]  /*4160*/  HMMA.16816.F32.BF16 R4, R32.reuse, R108, R4 ;  /* 0x0000006c2004723c */ /* 0x044fe20000041804 */
[----:B------:R-:W-:Y:S04]  /*4170*/  IMAD.U32 R31, RZ, RZ, UR22 ;  /* 0x00000016ff1f7e24 */ /* 0x000fe8000f8e00ff */
[----:B------:R-:W-:Y:S01]  /*4180*/  @P5 IMAD.X R29, R203, 0x1, R188, P0 ;  /* 0x00000001cb1d5824 */ /* 0x000fe200000e06bc */
[-C--:B------:R-:W-:Y:S01]  /*4190*/  LEA R104, P2, R31, R220.reuse, 0x2 ;  /* 0x000000dc1f687211 */ /* 0x080fe200078410ff */
[----:B------:R-:W-:Y:S01]  /*41a0*/  IMAD.IADD R108, R175, 0x1, R169 ;  /* 0x00000001af6c7824 */ /* 0x000fe200078e02a9 */
[C---:B------:R-:W-:Y:S02]  /*41b0*/  HMMA.16816.F32.BF16 R8, R32.reuse, R110, R8 ;  /* 0x0000006e2008723c */ /* 0x040fe40000041808 */
[----:B------:R1:W5:Y:S04]  /*41c0*/  @P5 LDG.E R211, [R28.64] ;  /* 0x0000001e1cd35981 */ /* 0x000368000c1e1900 */
[----:B------:R-:W-:Y:S02]  /*41d0*/  LDSM.16.MT88.4 R20, [R108] ;  /* 0x000000006c14783b */ /* 0x000fe40000004200 */
[C---:B---3--:R-:W-:Y:S02]  /*41e0*/  HMMA.16816.F32.BF16 R12, R32.reuse, R24, R12 ;  /* 0x00000018200c723c */ /* 0x048fe4000004180c */
[----:B------:R1:W5:Y:S04]  /*41f0*/  @P5 LDG.E R210, [R28.64+0x20] ;  /* 0x0000201e1cd25981 */ /* 0x000368000c1e1900 */
[----:B------:R1:W5:Y:S01]  /*4200*/  @P5 LDG.E R209, [R28.64+0x80] ;  /* 0x0000801e1cd15981 */ /* 0x000362000c1e1900 */
[----:B------:R-:W-:Y:S01]  /*4210*/  IMAD.U32 R25, RZ, RZ, UR24 ;  /* 0x00000018ff197e24 */ /* 0x000fe2000f8e00ff */
[----:B------:R-:W-:Y:S02]  /*4220*/  HMMA.16816.F32.BF16 R16, R32, R26, R16 ;  /* 0x0000001a2010723c */ /* 0x000fe40000041810 */
[----:B------:R1:W5:Y:S02]  /*4230*/  @P5 LDG.E R208, [R28.64+0xa0] ;  /* 0x0000a01e1cd05981 */ /* 0x000364000c1e1900 */
[-C--:B------:R-:W-:Y:S01]  /*4240*/  LEA R30, P0, R25, R220.reuse, 0x2 ;  /* 0x000000dc191e7211 */ /* 0x080fe200078010ff */
[----:B------:R-:W-:Y:S01]  /*4250*/  IMAD.U32 R25, RZ, RZ, UR22 ;  /* 0x00000016ff197e24 */ /* 0x000fe2000f8e00ff */
[----:B------:R2:W-:Y:S01]  /*4260*/  RED.E.ADD.F32.FTZ.RN.STRONG.GPU [R220.64], R4 ;  /* 0x00000004dc00798e */ /* 0x0005e2000c10e79e */
[----:B------:R-:W-:Y:S01]  /*4270*/  IMAD.U32 R35, RZ, RZ, UR23 ;  /* 0x00000017ff237e24 */ /* 0x000fe2000f8e00ff */
[-C--:B------:R-:W-:Y:S01]  /*4280*/  LEA.HI.X.SX32 R31, R101, R221.reuse, 0x2, P0 ;  /* 0x000000dd651f7211 */ /* 0x080fe200000f16ff */
[----:B------:R-:W-:Y:S03]  /*4290*/  IMAD.U32 R33, RZ, RZ, UR23 ;  /* 0x00000017ff217e24 */ /* 0x000fe6000f8e00ff */
[-C--:B------:R-:W-:Y:S01]  /*42a0*/  LEA R102, P3, R35, R220.reuse, 0x2 ;  /* 0x000000dc23667211 */ /* 0x080fe200078610ff */
[----:B------:R3:W-:Y:S01]  /*42b0*/  RED.E.ADD.F32.FTZ.RN.STRONG.GPU [R30.64], R5 ;  /* 0x000000051e00798e */ /* 0x0007e2000c10e79e */
[----:B------:R-:W-:Y:S01]  /*42c0*/  IMAD.U32 R27, RZ, RZ, UR21 ;  /* 0x00000015ff1b7e24 */ /* 0x000fe2000f8e00ff */
[-C--:B------:R-:W-:Y:S01]  /*42d0*/  LEA.HI.X.SX32 R105, R25, R221.reuse, 0x2, P2 ;  /* 0x000000dd19697211 */ /* 0x080fe200010f16ff */
[----:B------:R-:W-:Y:S01]  /*42e0*/  IMAD.U32 R25, RZ, RZ, UR20 ;  /* 0x00000014ff197e24 */ /* 0x000fe2000f8e00ff */
[-C--:B------:R-:W-:Y:S01]  /*42f0*/  LEA.HI.X.SX32 R103, R33, R221.reuse, 0x2, P3 ;  /* 0x000000dd21677211 */ /* 0x080fe200018f16ff */
[----:B------:R-:W-:Y:S01]  /*4300*/  IMAD.U32 R35, RZ, RZ, UR19 ;  /* 0x00000013ff237e24 */ /* 0x000fe2000f8e00ff */
[-C--:B------:R-:W-:Y:S01]  /*4310*/  LEA R106, P0, R27, R220.reuse, 0x2 ;  /* 0x000000dc1b6a7211 */ /* 0x080fe200078010ff */
[----:B------:R-:W-:Y:S01]  /*4320*/  IMAD.U32 R101, RZ, RZ, UR20 ;  /* 0x00000014ff657e24 */ /* 0x000fe2000f8e00ff */
[-C--:B------:R-:W-:Y:S01]  /*4330*/  LEA R24, P3, R25, R220.reuse, 0x2 ;  /* 0x000000dc19187211 */ /* 0x080fe200078610ff */
[----:B------:R4:W-:Y:S01]  /*4340*/  RED.E.ADD.F32.FTZ.RN.STRONG.GPU [R102.64], R6 ;  /* 0x000000066600798e */ /* 0x0009e2000c10e79e */
[----:B------:R-:W-:Y:S02]  /*4350*/  IMAD.U32 R33, RZ, RZ, UR19 ;  /* 0x00000013ff217e24 */ /* 0x000fe4000f8e00ff */
[-C--:B------:R-:W-:Y:S01]  /*4360*/  LEA.HI.X.SX32 R25, R101, R221.reuse, 0x2, P3 ;  /* 0x000000dd65197211 */ /* 0x080fe200018f16ff */
[----:B------:R4:W-:Y:S01]  /*4370*/  RED.E.ADD.F32.FTZ.RN.STRONG.GPU [R104.64], R7 ;  /* 0x000000076800798e */ /* 0x0009e2000c10e79e */
[----:B-1----:R-:W-:Y:S01]  /*4380*/  IMAD.U32 R29, RZ, RZ, UR21 ;  /* 0x00000015ff1d7e24 */ /* 0x002fe2000f8e00ff */
[-C--:B------:R-:W-:Y:S01]  /*4390*/  LEA R28, P2, R35, R220.reuse, 0x2 ;  /* 0x000000dc231c7211 */ /* 0x080fe200078410ff */
[----:B------:R-:W-:Y:S02]  /*43a0*/  IMAD.U32 R27, RZ, RZ, UR17 ;  /* 0x00000011ff1b7e24 */ /* 0x000fe4000f8e00ff */
[----:B------:R-:W-:Y:S01]  /*43b0*/  IMAD.U32 R35, RZ, RZ, UR15 ;  /* 0x0000000fff237e24 */ /* 0x000fe2000f8e00ff */
[-C--:B------:R-:W-:Y:S01]  /*43c0*/  LEA.HI.X.SX32 R107, R29, R221.reuse, 0x2, P0 ;  /* 0x000000dd1d6b7211 */ /* 0x080fe200000f16ff */
[----:B------:R-:W-:Y:S02]  /*43d0*/  IMAD.U32 R29, RZ, RZ, UR18 ;  /* 0x00000012ff1d7e24 */ /* 0x000fe4000f8e00ff */
[----:B------:R-:W-:Y:S01]  /*43e0*/  IMAD.U32 R101, RZ, RZ, UR16 ;  /* 0x00000010ff657e24 */ /* 0x000fe2000f8e00ff */
[-C--:B------:R-:W-:Y:S01]  /*43f0*/  LEA R32, P4, R35, R220.reuse, 0x2 ;  /* 0x000000dc23207211 */ /* 0x080fe200078810ff */
[----:B------:R-:W-:Y:S01]  /*4400*/  RED.E.ADD.F32.FTZ.RN.STRONG.GPU [R106.64], R8 ;  /* 0x000000086a00798e */ /* 0x000fe2000c10e79e */
[-C--:B--2---:R-:W-:Y:S01]  /*4410*/  LEA R4, P0, R29, R220.reuse, 0x2 ;  /* 0x000000dc1d047211 */ /* 0x084fe200078010ff */
[----:B---3--:R-:W-:Y:S01]  /*4420*/  IMAD.U32 R5, RZ, RZ, UR18 ;  /* 0x00000012ff057e24 */ /* 0x008fe2000f8e00ff */
[-C--:B------:R-:W-:Y:S01]  /*4430*/  LEA.HI.X.SX32 R29, R33, R221.reuse, 0x2, P2 ;  /* 0x000000dd211d7211 */ /* 0x080fe200010f16ff */
[----:B------:R1:W-:Y:S01]  /*4440*/  RED.E.ADD.F32.FTZ.RN.STRONG.GPU [R24.64], R9 ;  /* 0x000000091800798e */ /* 0x0003e2000c10e79e */
[----:B------:R-:W-:Y:S02]  /*4450*/  IMAD.U32 R33, RZ, RZ, UR14 ;  /* 0x0000000eff217e24 */ /* 0x000fe4000f8e00ff */
[-C--:B------:R-:W-:Y:S01]  /*4460*/  LEA.HI.X.SX32 R5, R5, R221.reuse, 0x2, P0 ;  /* 0x000000dd05057211 */ /* 0x080fe200000f16ff */
[----:B------:R2:W-:Y:S02]  /*4470*/  RED.E.ADD.F32.FTZ.RN.STRONG.GPU [R28.64], R10 ;  /* 0x0000000a1c00798e */ /* 0x0005e4000c10e79e */
[-C--:B------:R-:W-:Y:S02]  /*4480*/  LEA R100, P3, R33, R220.reuse, 0x2 ;  /* 0x000000dc21647211 */ /* 0x080fe400078610ff */
[----:B------:R3:W-:Y:S01]  /*4490*/  RED.E.ADD.F32.FTZ.RN.STRONG.GPU [R4.64], R11 ;  /* 0x0000000b0400798e */ /* 0x0007e2000c10e79e */
[-C--:B----4-:R-:W-:Y:S01]  /*44a0*/  LEA R6, P2, R27, R220.reuse, 0x2 ;  /* 0x000000dc1b067211 */ /* 0x090fe200078410ff */
[----:B------:R-:W-:Y:S02]  /*44b0*/  IMAD.U32 R27, RZ, RZ, UR16 ;  /* 0x00000010ff1b7e24 */ /* 0x000fe4000f8e00ff */
[----:B------:R-:W-:Y:S01]  /*44c0*/  RED.E.ADD.F32.FTZ.RN.STRONG.GPU [R220.64+0x80], R12 ;  /* 0x0000800cdc00798e */ /* 0x000fe2000c10e79e */
[----:B------:R-:W-:Y:S02]  /*44d0*/  IMAD.U32 R7, RZ, RZ, UR17 ;  /* 0x00000011ff077e24 */ /* 0x000fe4000f8e00ff */
[-C--:B------:R-:W-:Y:S01]  /*44e0*/  LEA R26, P0, R27, R220.reuse, 0x2 ;  /* 0x000000dc1b1a7211 */ /* 0x080fe200078010ff */
[----:B------:R4:W-:Y:S02]  /*44f0*/  RED.E.ADD.F32.FTZ.RN.STRONG.GPU [R30.64+0x80], R13 ;  /* 0x0000800d1e00798e */ /* 0x0009e4000c10e79e */
[-C--:B------:R-:W-:Y:S02]  /*4500*/  LEA.HI.X.SX32 R7, R7, R221.reuse, 0x2, P2 ;  /* 0x000000dd07077211 */ /* 0x080fe400010f16ff */
[-C--:B------:R-:W-:Y:S03]  /*4510*/  LEA.HI.X.SX32 R27, R101, R221.reuse, 0x2, P0 ;  /* 0x000000dd651b7211 */ /* 0x080fe600000f16ff */
[----:B------:R-:W-:Y:S01]  /*4520*/  RED.E.ADD.F32.FTZ.RN.STRONG.GPU [R6.64], R14 ;  /* 0x0000000e0600798e */ /* 0x000fe2000c10e79e */
[----:B-1----:R-:W-:Y:S03]  /*4530*/  IMAD.U32 R9, RZ, RZ, UR12 ;  /* 0x0000000cff097e24 */ /* 0x002fe6000f8e00ff */
[----:B------:R-:W-:Y:S01]  /*4540*/  RED.E.ADD.F32.FTZ.RN.STRONG.GPU [R26.64], R15 ;  /* 0x0000000f1a00798e */ /* 0x000fe2000c10e79e */
[----:B------:R-:W-:Y:S02]  /*4550*/  IMAD.U32 R25, RZ, RZ, UR13 ;  /* 0x0000000dff197e24 */ /* 0x000fe4000f8e00ff */
[----:B--2---:R-:W-:Y:S01]  /*4560*/  IMAD.U32 R29, RZ, RZ, UR15 ;  /* 0x0000000fff1d7e24 */ /* 0x004fe2000f8e00ff */
[-C--:B------:R-:W-:Y:S02]  /*4570*/  LEA R106, P0, R9, R220.reuse, 0x2 ;  /* 0x000000dc096a7211 */ /* 0x080fe400078010ff */
[----:B------:R-:W-:Y:S01]  /*4580*/  LEA R104, P2, R25, R220, 0x2 ;  /* 0x000000dc19687211 */ /* 0x000fe200078410ff */
[----:B---3--:R-:W-:Y:S01]  /*4590*/  IMAD.U32 R5, RZ, RZ, UR14 ;  /* 0x0000000eff057e24 */ /* 0x008fe2000f8e00ff */
[-C--:B------:R-:W-:Y:S01]  /*45a0*/  LEA.HI.X.SX32 R33, R29, R221.reuse, 0x2, P4 ;  /* 0x000000dd1d217211 */ /* 0x080fe200020f16ff */
[----:B------:R-:W-:Y:S01]  /*45b0*/  IMAD.U32 R11, RZ, RZ, UR12 ;  /* 0x0000000cff0b7e24 */ /* 0x000fe2000f8e00ff */
[----:B------:R-:W-:Y:S01]  /*45c0*/  LDSM.16.MT88.4 R24, [R170+0xa800] ;  /* 0x00a80000aa18783b */ /* 0x000fe20000004200 */
[----:B------:R-:W-:Y:S01]  /*45d0*/  ISETP.LT.AND P4, PT, R201, UR35, PT ;  /* 0x00000023c9007c0c */ /* 0x000fe2000bf81270 */
[----:B------:R-:W-:Y:S01]  /*45e0*/  UIADD3 UR35, UR35, -0x1, URZ ;  /* 0xffffffff23237890 */ /* 0x000fe2000fffe03f */
[-C--:B------:R-:W-:Y:S01]  /*45f0*/  LEA.HI.X.SX32 R101, R5, R221.reuse, 0x2, P3 ;  /* 0x000000dd05657211 */ /* 0x080fe200018f16ff */
[----:B------:R-:W-:Y:S01]  /*4600*/  RED.E.ADD.F32.FTZ.RN.STRONG.GPU [R32.64], R16 ;  /* 0x000000102000798e */ /* 0x000fe2000c10e79e */
[----:B----4-:R-:W-:Y:S01]  /*4610*/  IMAD.U32 R13, RZ, RZ, UR13 ;  /* 0x0000000dff0d7e24 */ /* 0x010fe2000f8e00ff */
[-C--:B------:R-:W-:Y:S02]  /*4620*/  LEA.HI.X.SX32 R107, R11, R221.reuse, 0x2, P0 ;  /* 0x000000dd0b6b7211 */ /* 0x080fe400000f16ff */
[----:B------:R-:W-:Y:S01]  /*4630*/  LDSM.16.MT88.4 R4, [R170+0xa000] ;  /* 0x00a00000aa04783b */ /* 0x000fe20000004200 */
[----:B------:R-:W-:Y:S02]  /*4640*/  PLOP3.LUT P0, PT, PT, PT, UP0, 0x80, 0x0 ;  /* 0x000000000000781c */ /* 0x000fe40003f0f008 */
[----:B------:R-:W-:Y:S01]  /*4650*/  LEA.HI.X.SX32 R105, R13, R221, 0x2, P2 ;  /* 0x000000dd0d697211 */ /* 0x000fe200010f16ff */
[----:B------:R-:W1:Y:S01]  /*4660*/  LDSM.16.MT88.4 R8, [R169] ;  /* 0x00000000a908783b */ /* 0x000e620000004200 */
[----:B------:R-:W-:Y:S02]  /*4670*/  @P5 IADD3 R206, P2, R206, -0x100, RZ ;  /* 0xffffff00cece5810 */ /* 0x000fe40007f5e0ff */
[----:B------:R-:W-:Y:S01]  /*4680*/  @P5 IADD3 R204, P3, R204, -0x100, RZ ;  /* 0xffffff00cccc5810 */ /* 0x000fe20007f7e0ff */
[----:B------:R-:W-:Y:S01]  /*4690*/  RED.E.ADD.F32.FTZ.RN.STRONG.GPU [R100.64], R17 ;  /* 0x000000116400798e */ /* 0x000fe2000c10e79e */
[----:B------:R-:W-:Y:S02]  /*46a0*/  @P5 IADD3.X R205, R205, -0x1, RZ, P2, !PT ;  /* 0xffffffffcdcd5810 */ /* 0x000fe400017fe4ff */
[----:B------:R-:W-:Y:S01]  /*46b0*/  @P5 IADD3.X R203, R203, -0x1, RZ, P3, !PT ;  /* 0xffffffffcbcb5810 */ /* 0x000fe20001ffe4ff */
[----:B------:R-:W-:Y:S04]  /*46c0*/  RED.E.ADD.F32.FTZ.RN.STRONG.GPU [R104.64], R18 ;  /* 0x000000126800798e */ /* 0x000fe8000c10e79e */
[----:B------:R-:W2:Y:S04]  /*46d0*/  LDSM.16.MT88.4 R12, [R170+0xc000] ;  /* 0x00c00000aa0c783b */ /* 0x000ea80000004200 */
[----:B------:R-:W-:Y:S04]  /*46e0*/  RED.E.ADD.F32.FTZ.RN.STRONG.GPU [R106.64], R19 ;  /* 0x000000136a00798e */ /* 0x000fe8000c10e79e */
[----:B------:R-:W3:Y:S04]  /*46f0*/  LDSM.16.MT88.4 R28, [R169+0x800] ;  /* 0x00080000a91c783b */ /* 0x000ee80000004200 */
[----:B------:R-:W4:Y:S04]  /*4700*/  LDSM.16.MT88.4 R32, [R170+0xc800] ;  /* 0x00c80000aa20783b */ /* 0x000f280000004200 */
[----:B------:R-:W3:Y:S04]  /*4710*/  LDSM.16.MT88.4 R100, [R108+0x800] ;  /* 0x000800006c64783b */ /* 0x000ee80000004200 */
[----:B------:R-:W-:Y:S04]  /*4720*/  LDSM.16.MT88.4 R16, [R170+0xd000] ;  /* 0x00d00000aa10783b */ /* 0x000fe80000004200 */
[----:B------:R-:W-:Y:S01]  /*4730*/  LDSM.16.MT88.4 R104, [R108+0x1000] ;  /* 0x001000006c68783b */ /* 0x000fe20000004200 */
        /* <DEDUP_REMOVED lines=10> */
[----:B------:R-:W-:Y:S04]  /*47e0*/  LDSM.16.MT88.4 R4, [R170+0xb800] ;  /* 0x00b80000aa04783b */ /* 0x000fe80000004200 */
[----:B------:R-:W2:Y:S03]  /*47f0*/  LDSM.16.MT88.4 R20, [R169+0x1800] ;  /* 0x00180000a914783b */ /* 0x000ea60000004200 */
[-C--:B---3--:R-:W-:Y:S08]  /*4800*/  HMMA.16816.F32.BF16 R68, R24, R28.reuse, R68 ;  /* 0x0000001c1844723c */ /* 0x088ff00000041844 */
[C---:B----4-:R-:W-:Y:S08]  /*4810*/  HMMA.16816.F32.BF16 R72, R32.reuse, R28, R72 ;  /* 0x0000001c2048723c */ /* 0x050ff00000041848 */
[-C--:B------:R-:W-:Y:S08]  /*4820*/  HMMA.16816.F32.BF16 R76, R32, R30.reuse, R76 ;  /* 0x0000001e204c723c */ /* 0x080ff0000004184c */
[C---:B------:R-:W-:Y:S01]  /*4830*/  HMMA.16816.F32.BF16 R80, R24.reuse, R30, R80 ;  /* 0x0000001e1850723c */ /* 0x040fe20000041850 */
[----:B------:R-:W3:Y:S07]  /*4840*/  LDSM.16.MT88.4 R28, [R170+0xd800] ;  /* 0x00d80000aa1c783b */ /* 0x000eee0000004200 */
[-C--:B------:R-:W-:Y:S08]  /*4850*/  HMMA.16816.F32.BF16 R84, R24, R100.reuse, R84 ;  /* 0x000000641854723c */ /* 0x080ff00000041854 */
[C---:B------:R-:W-:Y:S08]  /*4860*/  HMMA.16816.F32.BF16 R88, R32.reuse, R100, R88 ;  /* 0x000000642058723c */ /* 0x040ff00000041858 */
[-C--:B------:R-:W-:Y:S01]  /*4870*/  HMMA.16816.F32.BF16 R92, R32, R102.reuse, R92 ;  /* 0x00000066205c723c */ /* 0x080fe2000004185c */
[----:B------:R-:W4:Y:S07]  /*4880*/  LDSM.16.MT88.4 R32, [R108+0x1800] ;  /* 0x001800006c20783b */ /* 0x000f2e0000004200 */
        /* <DEDUP_REMOVED lines=12> */
[C---:B------:R-:W-:Y:S08]  /*4950*/  HMMA.16816.F32.BF16 R80, R4.reuse, R22, R80 ;  /* 0x000000160450723c */ /* 0x040ff00000041850 */
[-C--:B----4-:R-:W-:Y:S08]  /*4960*/  HMMA.16816.F32.BF16 R84, R4, R32.reuse, R84 ;  /* 0x000000200454723c */ /* 0x090ff00000041854 */
[C---:B------:R-:W-:Y:S08]  /*4970*/  HMMA.16816.F32.BF16 R88, R28.reuse, R32, R88 ;  /* 0x000000201c58723c */ /* 0x040ff00000041858 */
[-C--:B------:R-:W-:Y:S08]  /*4980*/  HMMA.16816.F32.BF16 R92, R28, R34.reuse, R92 ;  /* 0x000000221c5c723c */ /* 0x080ff0000004185c */
[----:B------:R-:W-:Y:S07]  /*4990*/  HMMA.16816.F32.BF16 R96, R4, R34, R96 ;  /* 0x000000220460723c */ /* 0x000fee0000041860 */
[C---:B------:R-:W-:Y:S02]  /*49a0*/  IADD3 R4, R169.reuse, -0x2000, RZ ;  /* 0xffffe000a9047810 */ /* 0x040fe40007ffe0ff */
[----:B------:R-:W-:Y:S05]  /*49b0*/  @P0 IADD3 R4, R169, 0x2000, RZ ;  /* 0x00002000a9040810 */ /* 0x000fea0007ffe0ff */
[----:B------:R-:W-:Y:S01]  /*49c0*/  IMAD.MOV.U32 R169, RZ, RZ, R4 ;  /* 0x000000ffffa97224 */ /* 0x000fe200078e0004 */
[----:B------:R-:W-:-:S05]  /*49d0*/  @P4 BRA `(.L_x_76) ;  /* 0xffffd5c000004947 */ /* 0x000fca000383ffff */
.L_x_73:
[----:B------:R-:W4:Y:S01]  /*49e0*/  S2R R0, SR_CTAID.Y ;  /* 0x0000000000007919 */ /* 0x000f220000002600 */
[----:B------:R-:W-:Y:S01]  /*49f0*/  FMUL.FTZ R68, R68, c[0x0][0x2e0] ;  /* 0x0000b80044447a20 */ /* 0x000fe20000410000 */
[----:B------:R-:W-:Y:S01]  /*4a00*/  F2FP.BF16.PACK_AB R36, R37, R36 ;  /* 0x000000242524723e */ /* 0x000fe200000010ff */
[----:B------:R-:W-:Y:S01]  /*4a10*/  FMUL.FTZ R69, R69, c[0x0][0x2e0] ;  /* 0x0000b80045457a20 */ /* 0x000fe20000410000 */
[----:B------:R-:W-:Y:S01]  /*4a20*/  BAR.SYNC.DEFER_BLOCKING 0x0 ;  /* 0x0000000000007b1d */ /* 0x000fe20000010000 */
[----:B------:R-:W-:Y:S01]  /*4a30*/  FMUL.FTZ R70, R70, c[0x0][0x2e0] ;  /* 0x0000b80046467a20 */ /* 0x000fe20000410000 */
[----:B------:R-:W-:Y:S01]  /*4a40*/  F2FP.BF16.PACK_AB R38, R39, R38 ;  /* 0x000000262726723e */ /* 0x000fe200000010ff */
[----:B------:R-:W-:Y:S01]  /*4a50*/  FMUL.FTZ R71, R71, c[0x0][0x2e0] ;  /* 0x0000b80047477a20 */ /* 0x000fe20000410000 */
[----:B------:R-:W-:Y:S01]  /*4a60*/  F2FP.BF16.PACK_AB R68, R69, R68 ;  /* 0x000000444544723e */ /* 0x000fe200000010ff */
[----:B------:R-:W-:Y:S01]  /*4a70*/  FMUL.FTZ R80, R80, c[0x0][0x2e0] ;  /* 0x0000b80050507a20 */ /* 0x000fe20000410000 */
[----:B------:R-:W-:Y:S01]  /*4a80*/  SHF.R.S32.HI R11, RZ, 0x1f, R184 ;  /* 0x0000001fff0b7819 */ /* 0x000fe200000114b8 */
[----:B------:R-:W-:Y:S01]  /*4a90*/  FMUL.FTZ R81, R81, c[0x0][0x2e0] ;  /* 0x0000b80051517a20 */ /* 0x000fe20000410000 */
[----:B------:R-:W-:Y:S01]  /*4aa0*/  F2FP.BF16.PACK_AB R70, R71, R70 ;  /* 0x000000464746723e */ /* 0x000fe200000010ff */
[----:B------:R-:W-:Y:S01]  /*4ab0*/  FMUL.FTZ R82, R82, c[0x0][0x2e0] ;  /* 0x0000b80052527a20 */ /* 0x000fe20000410000 */
[----:B------:R-:W-:Y:S01]  /*4ac0*/  MOV R10, R184 ;  /* 0x000000b8000a7202 */ /* 0x000fe20000000f00 */
        /* <DEDUP_REMOVED lines=11> */
[----:B----4-:R-:W-:Y:S01]  /*4b80*/  SHF.R.S32.HI R5, RZ, 0x1f, R0 ;  /* 0x0000001fff057819 */ /* 0x010fe20000011400 */
        /* <DEDUP_REMOVED lines=38> */
[C---:B------:R-:W-:Y:S01]  /*4df0*/  IMAD R7, R5.reuse, c[0x0][0x388], RZ ;  /* 0x0000e20005077a24 */ /* 0x040fe200078e02ff */
[----:B------:R-:W-:Y:S01]  /*4e00*/  STS [R193+0x400], R86 ;  /* 0x00040056c1007388 */ /* 0x000fe20000000800 */
[----:B------:R-:W-:Y:S01]  /*4e10*/  IMAD R5, R5, c[0x0][0x390], RZ ;  /* 0x0000e40005057a24 */ /* 0x000fe200078e02ff */
[----:B------:R-:W-:Y:S01]  /*4e20*/  F2FP.BF16.PACK_AB R95, R95, R94 ;  /* 0x0000005e5f5f723e */ /* 0x000fe200000010ff */
[C-C-:B------:R-:W-:Y:S01]  /*4e30*/  IMAD.WIDE.U32 R12, R0.reuse, c[0x0][0x388], R10.reuse ;  /* 0x0000e200000c7a25 */ /* 0x140fe200078e000a */
[----:B------:R-:W-:Y:S01]  /*4e40*/  STS [R202], R97 ;  /* 0x00000061ca007388 */ /* 0x000fe20000000800 */
[----:B------:R-:W-:Y:S01]  /*4e50*/  F2FP.BF16.PACK_AB R40, R41, R40 ;  /* 0x000000282928723e */ /* 0x000fe200000010ff */
[----:B------:R-:W-:Y:S01]  /*4e60*/  ULDC.64 UR4, c[0x0][0x3a0] ;  /* 0x0000e80000047ab9 */ /* 0x000fe20000000a00 */
[----:B------:R-:W-:Y:S01]  /*4e70*/  F2FP.BF16.PACK_AB R42, R43, R42 ;  /* 0x0000002a2b2a723e */ /* 0x000fe200000010ff */
[----:B------:R-:W-:Y:S01]  /*4e80*/  STS [R202+0x400], R99 ;  /* 0x00040063ca007388 */ /* 0x000fe20000000800 */
[----:B------:R-:W-:Y:S01]  /*4e90*/  F2FP.BF16.PACK_AB R44, R45, R44 ;  /* 0x0000002c2d2c723e */ /* 0x000fe200000010ff */
[C---:B------:R-:W-:Y:S01]  /*4ea0*/  IMAD.WIDE.U32 R10, R0.reuse, c[0x0][0x390], R10 ;  /* 0x0000e400000a7a25 */ /* 0x040fe200078e000a */
[----:B------:R-:W-:Y:S01]  /*4eb0*/  F2FP.BF16.PACK_AB R46, R47, R46 ;  /* 0x0000002e2f2e723e */ /* 0x000fe200000010ff */
[----:B------:R-:W-:Y:S01]  /*4ec0*/  STS [R193+0x2000], R88 ;  /* 0x00200058c1007388 */ /* 0x000fe20000000800 */
[----:B------:R-:W-:Y:S01]  /*4ed0*/  F2FP.BF16.PACK_AB R52, R53, R52 ;  /* 0x000000343534723e */ /* 0x000fe200000010ff */
[C---:B------:R-:W-:Y:S01]  /*4ee0*/  IMAD R2, R0.reuse, c[0x0][0x38c], R7 ;  /* 0x0000e30000027a24 */ /* 0x040fe200078e0207 */
[----:B------:R-:W-:Y:S01]  /*4ef0*/  F2FP.BF16.PACK_AB R54, R55, R54 ;  /* 0x000000363736723e */ /* 0x000fe200000010ff */
[----:B------:R-:W-:Y:S01]  /*4f00*/  STS [R193+0x2400], R90 ;  /* 0x0024005ac1007388 */ /* 0x000fe20000000800 */
[----:B------:R-:W-:Y:S01]  /*4f10*/  F2FP.BF16.PACK_AB R65, R65, R64 ;  /* 0x000000404141723e */ /* 0x000fe200000010ff */
[----:B------:R-:W-:Y:S01]  /*4f20*/  IMAD R4, R0, c[0x0][0x394], R5 ;  /* 0x0000e50000047a24 */ /* 0x000fe200078e0205 */
[----:B------:R-:W-:Y:S01]  /*4f30*/  F2FP.BF16.PACK_AB R67, R67, R66 ;  /* 0x000000424343723e */ /* 0x000fe200000010ff */
[----:B------:R-:W-:Y:S01]  /*4f40*/  STS [R202+0x2000], R93 ;  /* 0x0020005dca007388 */ /* 0x000fe20000000800 */
[----:B------:R-:W-:Y:S01]  /*4f50*/  F2FP.BF16.PACK_AB R56, R57, R56 ;  /* 0x000000383938723e */ /* 0x000fe200000010ff */
[----:B------:R-:W-:Y:S01]  /*4f60*/  IMAD.WIDE.U32 R18, R183, c[0x0][0x3a0], RZ ;  /* 0x0000e800b7127a25 */ /* 0x000fe200078e00ff */
[----:B------:R-:W-:Y:S01]  /*4f70*/  F2FP.BF16.PACK_AB R58, R59, R58 ;  /* 0x0000003a3b3a723e */ /* 0x000fe200000010ff */
[----:B------:R-:W-:Y:S01]  /*4f80*/  STS [R202+0x2400], R95 ;  /* 0x0024005fca007388 */ /* 0x000fe20000000800 */
[----:B------:R-:W-:Y:S01]  /*4f90*/  F2FP.BF16.PACK_AB R61, R61, R60 ;  /* 0x0000003c3d3d723e */ /* 0x000fe200000010ff */
[----:B------:R-:W-:Y:S01]  /*4fa0*/  IMAD.WIDE.U32 R14, R183, c[0x0][0x3a8], RZ ;  /* 0x0000ea00b70e7a25 */ /* 0x000fe200078e00ff */
[----:B------:R-:W-:Y:S01]  /*4fb0*/  F2FP.BF16.PACK_AB R63, R63, R62 ;  /* 0x0000003e3f3f723e */ /* 0x000fe200000010ff */
[----:B------:R4:W-:Y:S01]  /*4fc0*/  STS [R191+0x4000], R36 ;  /* 0x00400024bf007388 */ /* 0x0009e20000000800 */
[----:B------:R-:W-:Y:S01]  /*4fd0*/  SHF.R.S32.HI R16, RZ, 0x1f, R183 ;  /* 0x0000001fff107819 */ /* 0x000fe200000114b7 */
[----:B------:R-:W-:Y:S01]  /*4fe0*/  USHF.L.U32 UR27, UR4, 0x6, URZ ;  /* 0x00000006041b7899 */ /* 0x000fe2000800063f */
[----:B------:R-:W-:Y:S01]  /*4ff0*/  IADD3 R21, R13, R2, RZ ;  /* 0x000000020d157210 */ /* 0x000fe20007ffe0ff */
[----:B------:R-:W-:Y:S01]  /*5000*/  STS [R191+0x4400], R38 ;  /* 0x00440026bf007388 */ /* 0x000fe20000000800 */
[----:B------:R-:W-:Y:S01]  /*5010*/  MOV R20, R12 ;  /* 0x0000000c00147202 */ /* 0x000fe20000000f00 */
[C---:B------:R-:W-:Y:S01]  /*5020*/  IMAD R8, R16.reuse, c[0x0][0x3a0], RZ ;  /* 0x0000e80010087a24 */ /* 0x040fe200078e02ff */
[----:B------:R-:W-:Y:S01]  /*5030*/  USHF.L.U64.HI UR32, UR4, UR6, UR5 ;  /* 0x0000000604207299 */ /* 0x000fe20008010205 */
[----:B------:R-:W-:Y:S01]  /*5040*/  STS [R195+0x4000], R48 ;  /* 0x00400030c3007388 */ /* 0x000fe20000000800 */
[----:B------:R-:W-:Y:S01]  /*5050*/  IMAD R16, R16, c[0x0][0x3a8], RZ ;  /* 0x0000ea0010107a24 */ /* 0x000fe200078e02ff */
[----:B------:R-:W-:Y:S01]  /*5060*/  ULDC.64 UR4, c[0x0][0x3a8] ;  /* 0x0000ea0000047ab9 */ /* 0x000fe20000000a00 */
[C---:B------:R-:W-:Y:S01]  /*5070*/  IMAD R8, R183.reuse, c[0x0][0x3a4], R8 ;  /* 0x0000e900b7087a24 */ /* 0x040fe200078e0208 */
[----:B------:R-:W3:Y:S01]  /*5080*/  S2R R0, SR_CTAID.Z ;  /* 0x0000000000007919 */ /* 0x000ee20000002700 */
[----:B------:R-:W-:Y:S01]  /*5090*/  IMAD R16, R183, c[0x0][0x3ac], R16 ;  /* 0x0000eb00b7107a24 */ /* 0x000fe200078e0210 */
[----:B------:R-:W-:-:S02]  /*50a0*/  USHF.L.U32 UR33, UR4, 0x6, URZ ;  /* 0x0000000604217899 */ /* 0x000fc4000800063f */
[----:B------:R-:W-:Y:S01]  /*50b0*/  STS [R194+0x4000], R51 ;  /* 0x00400033c2007388 */ /* 0x000fe20000000800 */
[----:B------:R-:W-:Y:S01]  /*50c0*/  IADD3 R9, R19, R8, RZ ;  /* 0x0000000813097210 */ /* 0x000fe20007ffe0ff */
[----:B------:R-:W-:Y:S01]  /*50d0*/  IMAD.IADD R17, R15, 0x1, R16 ;  /* 0x000000010f117824 */ /* 0x000fe200078e0210 */
[----:B------:R-:W-:Y:S01]  /*50e0*/  MOV R8, R18 ;  /* 0x0000001200087202 */ /* 0x000fe20000000f00 */
[----:B------:R2:W-:Y:S01]  /*50f0*/  STS [R191+0x6000], R40 ;  /* 0x00600028bf007388 */ /* 0x0005e20000000800 */
[C---:B------:R-:W-:Y:S01]  /*5100*/  IMAD R15, R199.reuse, c[0x0][0x3a0], RZ ;  /* 0x0000e800c70f7a24 */ /* 0x040fe200078e02ff */
[----:B------:R-:W-:Y:S01]  /*5110*/  USHF.L.U64.HI UR5, UR4, UR6, UR5 ;  /* 0x0000000604057299 */ /* 0x000fe20008010205 */
[----:B------:R-:W-:Y:S01]  /*5120*/  IMAD R199, R199, c[0x0][0x3a8], RZ ;  /* 0x0000ea00c7c77a24 */ /* 0x000fe200078e02ff */
[----:B------:R1:W-:Y:S01]  /*5130*/  STS [R191+0x6400], R42 ;  /* 0x0064002abf007388 */ /* 0x0003e20000000800 */
[----:B------:R-:W-:Y:S02]  /*5140*/  IMAD.MOV.U32 R16, RZ, RZ, R14 ;  /* 0x000000ffff107224 */ /* 0x000fe400078e000e */
[----:B------:R-:W-:Y:S01]  /*5150*/  IMAD.IADD R19, R11, 0x1, R4 ;  /* 0x000000010b137824 */ /* 0x000fe200078e0204 */
[----:B------:R-:W-:Y:S01]  /*5160*/  STS [R195+0x6000], R44 ;  /* 0x0060002cc3007388 */ /* 0x000fe20000000800 */
[----:B------:R-:W-:-:S02]  /*5170*/  IMAD.MOV.U32 R18, RZ, RZ, R10 ;  /* 0x000000ffff127224 */ /* 0x000fc400078e000a */
[C---:B----4-:R-:W-:Y:S01]  /*5180*/  IMAD R36, R200.reuse, c[0x0][0x3a4], R15 ;  /* 0x0000e900c8247a24 */ /* 0x050fe200078e020f */
[----:B------:R4:W-:Y:S01]  /*5190*/  STS [R195+0x6400], R46 ;  /* 0x0064002ec3007388 */ /* 0x0009e20000000800 */
[----:B------:R-:W-:-:S03]  /*51a0*/  IMAD R2, R200, c[0x0][0x3ac], R199 ;  /* 0x0000eb00c8027a24 */ /* 0x000fc600078e02c7 */
[----:B------:R-:W-:Y:S01]  /*51b0*/  STS [R193+0x4000], R52 ;  /* 0x00400034c1007388 */ /* 0x000fe20000000800 */
[----:B---3--:R-:W-:Y:S01]  /*51c0*/  SHF.R.S32.HI R39, RZ, 0x1f, R0 ;  /* 0x0000001fff277819 */ /* 0x008fe20000011400 */
[C---:B------:R-:W-:Y:S02]  /*51d0*/  IMAD.WIDE.U32 R20, R0.reuse, c[0x0][0x3b8], R20 ;  /* 0x0000ee0000147a25 */ /* 0x040fe400078e0014 */
[----:B------:R-:W-:Y:S02]  /*51e0*/  STS [R193+0x4400], R54 ;  /* 0x00440036c1007388 */ /* 0x000fe40000000800 */
[C---:B------:R-:W-:Y:S02]  /*51f0*/  IMAD R37, R39.reuse, c[0x0][0x3b8], RZ ;  /* 0x0000ee0027257a24 */ /* 0x040fe400078e02ff */
[----:B------:R-:W-:Y:S01]  /*5200*/  STS [R202+0x4000], R65 ;  /* 0x00400041ca007388 */ /* 0x000fe20000000800 */
[----:B------:R-:W-:Y:S02]  /*5210*/  IMAD R39, R39, c[0x0][0x3c0], RZ ;  /* 0x0000f00027277a24 */ /* 0x000fe400078e02ff */
[----:B------:R-:W-:Y:S01]  /*5220*/  IMAD R37, R0, c[0x0][0x3bc], R37 ;  /* 0x0000ef0000257a24 */ /* 0x000fe200078e0225 */
[----:B------:R-:W-:Y:S01]  /*5230*/  STS [R202+0x4400], R67 ;  /* 0x00440043ca007388 */ /* 0x000fe20000000800 */
[----:B--2---:R-:W-:-:S03]  /*5240*/  IMAD.WIDE.U32 R40, R200, c[0x0][0x3a0], R8 ;  /* 0x0000e800c8287a25 */ /* 0x004fc600078e0008 */
[----:B------:R-:W-:Y:S01]  /*5250*/  STS [R193+0x6000], R56 ;  /* 0x00600038c1007388 */ /* 0x000fe20000000800 */
[----:B------:R-:W-:Y:S01]  /*5260*/  IMAD.WIDE.U32 R200, R200, c[0x0][0x3a8], R16 ;  /* 0x0000ea00c8c87a25 */ /* 0x000fe200078e0010 */
[----:B------:R-:W-:Y:S02]  /*5270*/  IADD3 R37, R21, R37, RZ ;  /* 0x0000002515257210 */ /* 0x000fe40007ffe0ff */
[----:B------:R-:W-:Y:S01]  /*5280*/  STS [R193+0x6400], R58 ;  /* 0x0064003ac1007388 */ /* 0x000fe20000000800 */
[----:B------:R-:W-:-:S03]  /*5290*/  IMAD.WIDE.U32 R18, R0, c[0x0][0x3c0], R18 ;  /* 0x0000f00000127a25 */ /* 0x000fc600078e0012 */
[----:B------:R-:W-:Y:S01]  /*52a0*/  STS [R202+0x6000], R61 ;  /* 0x0060003dca007388 */ /* 0x000fe20000000800 */
[----:B------:R-:W-:Y:S01]  /*52b0*/  IMAD R39, R0, c[0x0][0x3c4], R39 ;  /* 0x0000f10000277a24 */ /* 0x000fe200078e0227 */
[----:B------:R-:W-:Y:S02]  /*52c0*/  IADD3 R0, P1, R20, R40, RZ ;  /* 0x0000002814007210 */ /* 0x000fe40007f3e0ff */
[----:B------:R-:W-:Y:S01]  /*52d0*/  STS [R202+0x6400], R63 ;  /* 0x0064003fca007388 */ /* 0x000fe20000000800 */
[----:B------:R-:W-:-:S03]  /*52e0*/  IMAD.IADD R39, R19, 0x1, R39 ;  /* 0x0000000113277824 */ /* 0x000fc600078e0227 */
[----:B------:R-:W-:Y:S01]  /*52f0*/  BAR.SYNC.DEFER_BLOCKING 0x0 ;  /* 0x0000000000007b1d */ /* 0x000fe20000010000 */
[----:B------:R-:W-:Y:S02]  /*5300*/  IADD3 R38, P0, R18, R200, RZ ;  /* 0x000000c812267210 */ /* 0x000fe40007f1e0ff */
[----:B------:R-:W-:Y:S02]  /*5310*/  IADD3.X R37, R37, R41, R36, P1, !PT ;  /* 0x0000002925257210 */ /* 0x000fe40000ffe424 */
[----:B------:R-:W-:Y:S02]  /*5320*/  LEA R36, P1, R0, c[0x0][0x340], 0x1 ;  /* 0x0000d00000247a11 */ /* 0x000fe400078208ff */
[----:B------:R-:W-:Y:S02]  /*5330*/  IADD3.X R39, R39, R201, R2, P0, !PT ;  /* 0x000000c927277210 */ /* 0x000fe400007fe402 */
[----:B------:R-:W-:Y:S02]  /*5340*/  LEA R40, P0, R38, c[0x0][0x348], 0x1 ;  /* 0x0000d20026287a11 */ /* 0x000fe400078008ff */
[----:B------:R-:W-:-:S02]  /*5350*/  LEA.HI.X R37, R0, c[0x0][0x344], R37, 0x1, P1 ;  /* 0x0000d10000257a11 */ /* 0x000fc400008f0c25 */
[----:B-1----:R-:W-:Y:S02]  /*5360*/  IADD3 R42, P1, R36, UR27, RZ ;  /* 0x0000001b242a7c10 */ /* 0x002fe4000ff3e0ff */
[----:B------:R-:W-:Y:S02]  /*5370*/  LEA.HI.X R41, R38, c[0x0][0x34c], R39, 0x1, P0 ;  /* 0x0000d30026297a11 */ /* 0x000fe400000f0c27 */
[----:B------:R-:W-:Y:S02]  /*5380*/  IADD3.X R43, R37, UR32, RZ, P1, !PT ;  /* 0x00000020252b7c10 */ /* 0x000fe40008ffe4ff */
[----:B------:R-:W-:Y:S02]  /*5390*/  IADD3 R38, P0, R40, UR33, RZ ;  /* 0x0000002128267c10 */ /* 0x000fe4000ff1e0ff */
[----:B----4-:R-:W-:Y:S02]  /*53a0*/  IADD3 R46, P1, R42, UR27, RZ ;  /* 0x0000001b2a2e7c10 */ /* 0x010fe4000ff3e0ff */
[----:B------:R-:W-:Y:S01]  /*53b0*/  IADD3.X R39, R41, UR5, RZ, P0, !PT ;  /* 0x0000000529277c10 */ /* 0x000fe200087fe4ff */
[----:B------:R-:W1:Y:S01]  /*53c0*/  LDS.128 R4, [R213+0x6000] ;  /* 0x00600000d5047984 */ /* 0x000e620000000c00 */
[----:B------:R-:W-:-:S02]  /*53d0*/  IADD3.X R47, R43, UR32, RZ, P1, !PT ;  /* 0x000000202b2f7c10 */ /* 0x000fc40008ffe4ff */
[----:B------:R-:W-:Y:S01]  /*53e0*/  IADD3 R48, P0, R38, UR33, RZ ;  /* 0x0000002126307c10 */ /* 0x000fe2000ff1e0ff */
[----:B------:R-:W2:Y:S01]  /*53f0*/  LDS.128 R12, [R213+0x7000] ;  /* 0x00700000d50c7984 */ /* 0x000ea20000000c00 */
[----:B------:R-:W-:Y:S02]  /*5400*/  IADD3 R44, P1, R46, UR27, RZ ;  /* 0x0000001b2e2c7c10 */ /* 0x000fe4000ff3e0ff */
[----:B------:R-:W-:Y:S01]  /*5410*/  IADD3.X R49, R39, UR5, RZ, P0, !PT ;  /* 0x0000000527317c10 */ /* 0x000fe200087fe4ff */
[----:B------:R-:W3:Y:S01]  /*5420*/  LDS.128 R8, [R213+0x8000] ;  /* 0x00800000d5087984 */ /* 0x000ee20000000c00 */
[----:B------:R-:W-:-:S03]  /*5430*/  IADD3.X R45, R47, UR32, RZ, P1, !PT ;  /* 0x000000202f2d7c10 */ /* 0x000fc60008ffe4ff */
[----:B------:R-:W4:Y:S04]  /*5440*/  LDS.128 R28, [R213+0x9000] ;  /* 0x00900000d51c7984 */ /* 0x000f280000000c00 */
[----:B------:R-:W4:Y:S04]  /*5450*/  LDS.128 R24, [R213+0xa000] ;  /* 0x00a00000d5187984 */ /* 0x000f280000000c00 */
[----:B------:R-:W4:Y:S04]  /*5460*/  LDS.128 R20, [R213+0xb000] ;  /* 0x00b00000d5147984 */ /* 0x000f280000000c00 */
[----:B------:R-:W4:Y:S04]  /*5470*/  LDS.128 R16, [R213+0xc000] ;  /* 0x00c00000d5107984 */ /* 0x000f280000000c00 */
[----:B------:R-:W4:Y:S04]  /*5480*/  LDS.128 R32, [R213+0xd000] ;  /* 0x00d00000d5207984 */ /* 0x000f280000000c00 */
[----:B-1----:R1:W-:Y:S04]  /*5490*/  STG.E.128 [R36.64], R4 ;  /* 0x0000000424007986 */ /* 0x0023e8000c101d1e */
[----:B--2---:R2:W-:Y:S04]  /*54a0*/  STG.E.128 [R42.64], R12 ;  /* 0x0000000c2a007986 */ /* 0x0045e8000c101d1e */
[----:B---3--:R2:W-:Y:S04]  /*54b0*/  STG.E.128 [R46.64], R8 ;  /* 0x000000082e007986 */ /* 0x0085e8000c101d1e */
[----:B----4-:R2:W-:Y:S04]  /*54c0*/  STG.E.128 [R44.64], R28 ;  /* 0x0000001c2c007986 */ /* 0x0105e8000c101d1e */
[----:B------:R2:W-:Y:S04]  /*54d0*/  STG.E.128 [R40.64], R24 ;  /* 0x0000001828007986 */ /* 0x0005e8000c101d1e */
[----:B------:R2:W-:Y:S04]  /*54e0*/  STG.E.128 [R38.64], R20 ;  /* 0x0000001426007986 */ /* 0x0005e8000c101d1e */
[----:B------:R2:W-:Y:S01]  /*54f0*/  STG.E.128 [R48.64], R16 ;  /* 0x0000001030007986 */ /* 0x0005e2000c101d1e */
[----:B-1----:R-:W-:-:S04]  /*5500*/  IADD3 R4, P0, R48, UR33, RZ ;  /* 0x0000002130047c10 */ /* 0x002fc8000ff1e0ff */
[----:B------:R-:W-:-:S05]  /*5510*/  IADD3.X R5, R49, UR5, RZ, P0, !PT ;  /* 0x0000000531057c10 */ /* 0x000fca00087fe4ff */
[----:B------:R2:W-:Y:S04]  /*5520*/  STG.E.128 [R4.64], R32 ;  /* 0x0000002004007986 */ /* 0x0005e8000c101d1e */
.L_x_70:
        /* <DEDUP_REMOVED lines=9> */
.L_x_77:
[----:B------:R-:W-:Y:S05]  /*55c0*/  EXIT ;  /* 0x000000000000794d */ /* 0x000fea0003800000 */
.L_x_79:
        /* <DEDUP_REMOVED lines=11> */
.L_x_1252:


//--------------------- .text._ZN5flash44flash_bwd_dq_dk_dv_loop_seqk_parallel_kernelI23Flash_bwd_kernel_traitsILi64ELi64ELi128ELi8ELi2ELi4ELi4ELb1ELb0EN7cutlass10bfloat16_tE19Flash_kernel_traitsILi64ELi64ELi128ELi8ES3_EELb0ELb1ELb0ELb0ELb0ELb1ELb0EEEvNS_16Flash_bwd_paramsE --------------------------
	.section	.text._ZN5flash44flash_bwd_dq_dk_dv_loop_seqk_parallel_kernelI23Flash_bwd_kernel_traitsILi64ELi64ELi128ELi8ELi2ELi4ELi4ELb1ELb0EN7cutlass10bfloat16_tE19Flash_kernel_traitsILi64ELi64ELi128ELi8ES3_EELb0ELb1ELb0ELb0ELb0ELb1ELb0EEEvNS_16Flash_bwd_paramsE,"ax",@progbits
	.sectioninfo	@"SHI_REGISTERS=255"
	.align	128
        .global         _ZN5flash44flash_bwd_dq_dk_dv_loop_seqk_parallel_kernelI23Flash_bwd_kernel_traitsILi64ELi64ELi128ELi8ELi2ELi4ELi4ELb1ELb0EN7cutlass10bfloat16_tE19Flash_kernel_traitsILi64ELi64ELi128ELi8ES3_EELb0ELb1ELb0ELb0ELb0ELb1ELb0EEEvNS_16Flash_bwd_paramsE
        .type           _ZN5flash44flash_bwd_dq_dk_dv_loop_seqk_parallel_kernelI23Flash_bwd_kernel_traitsILi64ELi64ELi128ELi8ELi2ELi4ELi4ELb1ELb0EN7cutlass10bfloat16_tE19Flash_kernel_traitsILi64ELi64ELi128ELi8ES3_EELb0ELb1ELb0ELb0ELb0ELb1ELb0EEEvNS_16Flash_bwd_paramsE,@function
        .size           _ZN5flash44flash_bwd_dq_dk_dv_loop_seqk_parallel_kernelI23Flash_bwd_kernel_traitsILi64ELi64ELi128ELi8ELi2ELi4ELi4ELb1ELb0EN7cutlass10bfloat16_tE19Flash_kernel_traitsILi64ELi64ELi128ELi8ES3_EELb0ELb1ELb0ELb0ELb0ELb1ELb0EEEvNS_16Flash_bwd_paramsE,(.L_x_1253 - _ZN5flash44flash_bwd_dq_dk_dv_loop_seqk_parallel_kernelI23Flash_bwd_kernel_traitsILi64ELi64ELi128ELi8ELi2ELi4ELi4ELb1ELb0EN7cutlass10bfloat16_tE19Flash_kernel_traitsILi64ELi64ELi128ELi8ES3_EELb0ELb1ELb0ELb0ELb0ELb1ELb0EEEvNS_16Flash_bwd_paramsE)
        .other          _ZN5flash44flash_bwd_dq_dk_dv_loop_seqk_parallel_kernelI23Flash_bwd_kernel_traitsILi64ELi64ELi128ELi8ELi2ELi4ELi4ELb1ELb0EN7cutlass10bfloat16_tE19Flash_kernel_traitsILi64ELi64ELi128ELi8ES3_EELb0ELb1ELb0ELb0ELb0ELb1ELb0EEEvNS_16Flash_bwd_paramsE,@"STO_CUDA_ENTRY STV_DEFAULT"
_ZN5flash44flash_bwd_dq_dk_dv_loop_seqk_parallel_kernelI23Flash_bwd_kernel_traitsILi64ELi64ELi128ELi8ELi2ELi4ELi4ELb1ELb0EN7cutlass10bfloat16_tE19Flash_kernel_traitsILi64ELi64ELi128ELi8ES3_EELb0ELb1ELb0ELb0ELb0ELb1ELb0EEEvNS_16Flash_bwd_paramsE:
.text._ZN5flash44flash_bwd_dq_dk_dv_loop_seqk_parallel_kernelI23Flash_bwd_kernel_traitsILi64ELi64ELi128ELi8ELi2ELi4ELi4ELb1ELb0EN7cutlass10bfloat16_tE19Flash_kernel_traitsILi64ELi64ELi128ELi8ES3_EELb0ELb1ELb0ELb0ELb0ELb1ELb0EEEvNS_16Flash_bwd_paramsE:
        /* <DEDUP_REMOVED lines=17> */
[----:B------:R-:W-:Y:S02]  /*0110*/  LEA.HI R18, R15, R16, RZ, 0x3 ;  /* 0x000000100f127211 */ /* 0x000fe400078f18ff */
        /* <DEDUP_REMOVED lines=23> */
[----:B------:R-:W-:Y:S01]  /*0290*/  LOP3.LUT P4, RZ, R0, 0x2, RZ, 0xc0, !PT ;  /* 0x0000000200ff7812 */ /* 0x000fe2000788c0ff */
[----:B------:R-:W-:Y:S01]  /*02a0*/  IMAD.IADD R4, R16, 0x1, -R2 ;  /* 0x0000000110047824 */ /* 0x000fe200078e0a02 */
[----:B------:R-:W-:Y:S02]  /*02b0*/  LOP3.LUT R2, R5, 0xfffffffc, RZ, 0xc0, !PT ;  /* 0xfffffffc05027812 */ /* 0x000fe400078ec0ff */
[C---:B------:R-:W-:Y:S01]  /*02c0*/  LOP3.LUT P3, RZ, R0.reuse, 0x4, RZ, 0xc0, !PT ;  /* 0x0000000400ff7812 */ /* 0x040fe2000786c0ff */
[----:B------:R-:W-:Y:S01]  /*02d0*/  IMAD.SHL.U32 R0, R0, 0x40, RZ ;  /* 0x0000004000007824 */ /* 0x000fe200078e00ff */
[----:B------:R-:W-:Y:S01]  /*02e0*/  LOP3.LUT R11, R3, R6, RZ, 0x3c, !PT ;  /* 0x00000006030b7212 */ /* 0x000fe200078e3cff */
[----:B------:R-:W-:Y:S01]  /*02f0*/  IMAD.IADD R171, R21, 0x1, -R2 ;  /* 0x0000000115ab7824 */ /* 0x000fe200078e0a02 */
[----:B------:R-:W-:-:S02]  /*0300*/  SHF.R.S32.HI R3, RZ, 0x1f, R4 ;  /* 0x0000001fff037819 */ /* 0x000fc40000011404 */
[----:B------:R-:W-:Y:S01]  /*0310*/  LOP3.LUT R0, R0, 0x1c0, RZ, 0xc0, !PT ;  /* 0x000001c000007812 */ /* 0x000fe200078ec0ff */
[----:B------:R-:W-:Y:S01]  /*0320*/  IMAD.SHL.U32 R2, R171, 0x10, RZ ;  /* 0x00000010ab027824 */ /* 0x000fe200078e00ff */
[----:B------:R-:W-:Y:S02]  /*0330*/  LEA.HI R6, R15, R16, RZ, 0x6 ;  /* 0x000000100f067211 */ /* 0x000fe400078f30ff */
[----:B------:R-:W-:Y:S01]  /*0340*/  LEA.HI R13, R3, R4, RZ, 0x3 ;  /* 0x00000004030d7211 */ /* 0x000fe200078f18ff */
[----:B------:R-:W-:Y:S01]  /*0350*/  IMAD.SHL.U32 R3, R12, 0x200, RZ ;  /* 0x000002000c037824 */ /* 0x000fe200078e00ff */
[C---:B------:R-:W-:Y:S02]  /*0360*/  LOP3.LUT R174, R0.reuse, 0x8, R18, 0xf8, !PT ;  /* 0x0000000800ae7812 */ /* 0x040fe400078ef812 */
[----:B------:R-:W-:Y:S02]  /*0370*/  LOP3.LUT R8, R0, 0x30, R2, 0xf8, !PT ;  /* 0x0000003000087812 */ /* 0x000fe400078ef802 */
[----:B------:R-:W-:-:S02]  /*0380*/  SHF.R.S32.HI R6, RZ, 0x6, R6 ;  /* 0x00000006ff067819 */ /* 0x000fc40000011406 */
[----:B------:R-:W-:Y:S02]  /*0390*/  SHF.R.U32.HI R0, RZ, 0x3, R0 ;  /* 0x00000003ff007819 */ /* 0x000fe40000011600 */
[----:B------:R-:W-:Y:S01]  /*03a0*/  LOP3.LUT R2, R9, 0x1, RZ, 0xc0, !PT ;  /* 0x0000000109027812 */ /* 0x000fe200078ec0ff */
[C---:B------:R-:W-:Y:S01]  /*03b0*/  IMAD R5, R6.reuse, 0x800, R3 ;  /* 0x0000080006057824 */ /* 0x040fe200078e0203 */
[----:B------:R-:W-:Y:S01]  /*03c0*/  LOP3.LUT R7, R13, 0xfffffff8, RZ, 0xc0, !PT ;  /* 0xfffffff80d077812 */ /* 0x000fe200078ec0ff */
[----:B------:R-:W-:Y:S01]  /*03d0*/  IMAD R19, R6, 0x200, R11 ;  /* 0x0000020006137824 */ /* 0x000fe200078e020b */
[----:B------:R-:W-:Y:S02]  /*03e0*/  LOP3.LUT R174, R174, R0, RZ, 0x3c, !PT ;  /* 0x00000000aeae7212 */ /* 0x000fe400078e3cff */
[----:B------:R-:W-:Y:S01]  /*03f0*/  ISETP.NE.U32.AND P0, PT, R2, 0x1, PT ;  /* 0x000000010200780c */ /* 0x000fe20003f05070 */
[----:B------:R-:W-:Y:S01]  /*0400*/  IMAD.IADD R14, R4, 0x1, -R7 ;  /* 0x00000001040e7824 */ /* 0x000fe200078e0a07 */
[----:B------:R-:W-:Y:S01]  /*0410*/  LOP3.LUT R2, R8, 0x8, R18, 0xf8, !PT ;  /* 0x0000000808027812 */ /* 0x000fe200078ef812 */
[----:B------:R-:W-:Y:S01]  /*0420*/  IMAD.IADD R174, R5, 0x1, R174 ;  /* 0x0000000105ae7824 */ /* 0x000fe200078e02ae */
[----:B------:R-:W-:Y:S01]  /*0430*/  LOP3.LUT R4, R17, 0x7ffffffc, RZ, 0xc0, !PT ;  /* 0x7ffffffc11047812 */ /* 0x000fe200078ec0ff */
[----:B------:R-:W-:Y:S01]  /*0440*/  IMAD.SHL.U32 R216, R19, 0x2, RZ ;  /* 0x0000000213d87824 */ /* 0x000fe200078e00ff */
[----:B------:R-:W-:Y:S01]  /*0450*/  LOP3.LUT R5, R10, 0xffffffe0, RZ, 0xc0, !PT ;  /* 0xffffffe00a057812 */ /* 0x000fe200078ec0ff */
[----:B------:R-:W-:Y:S01]  /*0460*/  IMAD.SHL.U32 R174, R174, 0x2, RZ ;  /* 0x00000002aeae7824 */ /* 0x000fe200078e00ff */
[----:B------:R-:W-:Y:S01]  /*0470*/  LOP3.LUT R3, R3, R2, R0, 0xf6, !PT ;  /* 0x0000000203037212 */ /* 0x000fe200078ef600 */
[----:B------:R-:W-:Y:S01]  /*0480*/  IMAD.IADD R7, R16, 0x1, -R4 ;  /* 0x0000000110077824 */ /* 0x000fe200078e0a04 */
[----:B------:R-:W-:Y:S01]  /*0490*/  LEA.HI R0, R10, R21, RZ, 0x1 ;  /* 0x000000150a007211 */ /* 0x000fe200078f08ff */
[----:B------:R-:W-:Y:S01]  /*04a0*/  IMAD.IADD R20, R16, 0x1, -R5 ;  /* 0x0000000110147824 */ /* 0x000fe200078e0a05 */
[----:B------:R-:W-:Y:S01]  /*04b0*/  LEA.HI R2, R15, R16, RZ, 0x7 ;  /* 0x000000100f027211 */ /* 0x000fe200078f38ff */
[----:B------:R-:W-:Y:S01]  /*04c0*/  IMAD.SHL.U32 R4, R6, 0x20, RZ ;  /* 0x0000002006047824 */ /* 0x000fe200078e00ff */
[----:B------:R-:W-:Y:S01]  /*04d0*/  LOP3.LUT R5, R0, 0xfffffffe, RZ, 0xc0, !PT ;  /* 0xfffffffe00057812 */ /* 0x000fe200078ec0ff */
[C---:B------:R-:W-:Y:S01]  /*04e0*/  IMAD.SHL.U32 R0, R9.reuse, 0x40, RZ ;  /* 0x0000004009007824 */ /* 0x040fe200078e00ff */
[----:B------:R-:W-:Y:S01]  /*04f0*/  SHF.R.S32.HI R2, RZ, 0x7, R2 ;  /* 0x00000007ff027819 */ /* 0x000fe20000011402 */
[----:B------:R1:W-:Y:S01]  /*0500*/  STL [R1+0x8], R20 ;  /* 0x0000081401007387 */ /* 0x0003e20000100800 */
[----:B------:R-:W-:Y:S01]  /*0510*/  R2P PR, R9, 0x6 ;  /* 0x0000000609007804 */ /* 0x000fe20000000000 */
[----:B------:R-:W-:Y:S01]  /*0520*/  IMAD.SHL.U32 R9, R7, 0x2, RZ ;  /* 0x0000000207097824 */ /* 0x000fe200078e00ff */
[----:B------:R-:W-:Y:S01]  /*0530*/  LOP3.LUT R0, R0, 0x1c0, RZ, 0xc0, !PT ;  /* 0x000001c000007812 */ /* 0x000fe200078ec0ff */
[----:B------:R-:W-:Y:S01]  /*0540*/  IMAD.IADD R180, R21, 0x1, -R5 ;  /* 0x0000000115b47824 */ /* 0x000fe200078e0a05 */
[----:B------:R-:W-:Y:S01]  /*0550*/  LOP3.LUT R236, R4, 0x6, R236, 0xf8, !PT ;  /* 0x0000000604ec7812 */ /* 0x000fe200078ef8ec */
[----:B------:R-:W-:Y:S01]  /*0560*/  IMAD.SHL.U32 R6, R2, 0x8, RZ ;  /* 0x0000000802067824 */ /* 0x000fe200078e00ff */
[----:B------:R-:W-:Y:S01]  /*0570*/  LOP3.LUT R4, R0, 0x20, R4, 0xf8, !PT ;  /* 0x0000002000047812 */ /* 0x000fe200078ef804 */
[----:B------:R-:W-:Y:S01]  /*0580*/  IMAD R5, R2, 0x1000, R9 ;  /* 0x0000100002057824 */ /* 0x000fe200078e0209 */
[----:B------:R-:W-:Y:S01]  /*0590*/  SHF.R.U32.HI R2, RZ, 0x3, R0 ;  /* 0x00000003ff027819 */ /* 0x000fe20000011600 */
[----:B------:R-:W-:Y:S01]  /*05a0*/  IMAD.SHL.U32 R7, R12, 0x10, RZ ;  /* 0x000000100c077824 */ /* 0x000fe200078e00ff */
[----:B------:R-:W-:Y:S01]  /*05b0*/  LOP3.LUT R6, R6, 0x8, RZ, 0xc0, !PT ;  /* 0x0000000806067812 */ /* 0x000fe200078ec0ff */
[----:B------:R-:W-:Y:S01]  /*05c0*/  IMAD R8, R180, 0x400, R5 ;  /* 0x00000400b4087824 */ /* 0x000fe200078e0205 */
[----:B------:R-:W-:Y:S01]  /*05d0*/  LOP3.LUT R4, R4, R2, RZ, 0x3c, !PT ;  /* 0x0000000204047212 */ /* 0x000fe200078e3cff */
[----:B------:R-:W-:Y:S01]  /*05e0*/  IMAD.SHL.U32 R5, R14, 0x40, RZ ;  /* 0x000000400e057824 */ /* 0x000fe200078e00ff */
[----:B------:R-:W-:Y:S01]  /*05f0*/  LOP3.LUT R11, R2, R0, R6, 0x1e, !PT ;  /* 0x00000000020b7212 */ /* 0x000fe200078e1e06 */
[----:B------:R-:W-:Y:S01]  /*0600*/  IMAD.SHL.U32 R0, R12, 0x8, RZ ;  /* 0x000000080c007824 */ /* 0x000fe200078e00ff */
[----:B------:R-:W-:Y:S01]  /*0610*/  LOP3.LUT R10, R6, 0x10, R7, 0xf8, !PT ;  /* 0x00000010060a7812 */ /* 0x000fe200078ef807 */
[----:B------:R-:W-:Y:S01]  /*0620*/  IMAD.SHL.U32 R7, R13, 0x40, RZ ;  /* 0x000000400d077824 */ /* 0x000fe200078e00ff */
[----:B------:R-:W-:Y:S01]  /*0630*/  LOP3.LUT R2, R5, 0x1c0, RZ, 0xc0, !PT ;  /* 0x000001c005027812 */ /* 0x000fe200078ec0ff */
[----:B------:R-:W-:Y:S01]  /*0640*/  IMAD.IADD R188, R4, 0x1, R8 ;  /* 0x0000000104bc7824 */ /* 0x000fe200078e0208 */
[----:B------:R-:W-:Y:S01]  /*0650*/  SHF.R.S32.HI R5, RZ, 0x1f, R20 ;  /* 0x0000001fff057819 */ /* 0x000fe20000011414 */
[----:B------:R1:W-:Y:S01]  /*0660*/  STL [R1], R19 ;  /* 0x0000001301007387 */ /* 0x0003e20000100800 */
[----:B------:R-:W-:Y:S01]  /*0670*/  LOP3.LUT R8, R2, 0x8, R0, 0xf8, !PT ;  /* 0x0000000802087812 */ /* 0x000fe200078ef800 */
[----:B------:R-:W-:Y:S01]  /*0680*/  IMAD.SHL.U32 R188, R188, 0x2, RZ ;  /* 0x00000002bcbc7824 */ /* 0x000fe200078e00ff */
[----:B------:R-:W-:Y:S01]  /*0690*/  LEA.HI R5, R5, R20, RZ, 0x2 ;  /* 0x0000001405057211 */ /* 0x000fe200078f10ff */
[----:B------:R-:W-:Y:S01]  /*06a0*/  IMAD.SHL.U32 R3, R3, 0x2, RZ ;  /* 0x0000000203037824 */ /* 0x000fe200078e00ff */
[----:B------:R-:W-:-:S02]  /*06b0*/  LOP3.LUT R0, R7, 0xfffffe00, RZ, 0xc0, !PT ;  /* 0xfffffe0007007812 */ /* 0x000fc400078ec0ff */
[----:B------:R-:W-:Y:S01]  /*06c0*/  SHF.R.S32.HI R6, RZ, 0x2, R5 ;  /* 0x00000002ff067819 */ /* 0x000fe20000011405 */
[C---:B------:R-:W-:Y:S01]  /*06d0*/  IMAD R5, R171.reuse, 0x400, R9 ;  /* 0x00000400ab057824 */ /* 0x040fe200078e0209 */
[----:B------:R-:W-:Y:S01]  /*06e0*/  SHF.R.U32.HI R4, RZ, 0x3, R2 ;  /* 0x00000003ff047819 */ /* 0x000fe20000011602 */
[----:B------:R-:W-:Y:S01]  /*06f0*/  IMAD R171, R171, 0x400, R0 ;  /* 0x00000400abab7824 */ /* 0x000fe200078e0200 */
[----:B------:R-:W-:Y:S01]  /*0700*/  SEL R186, R186, 0x10, !P0 ;  /* 0x00000010baba7807 */ /* 0x000fe20004000000 */
[----:B------:R-:W-:Y:S01]  /*0710*/  IMAD.IADD R5, R5, 0x1, R11 ;  /* 0x0000000105057824 */ /* 0x000fe200078e020b */
[----:B------:R-:W-:Y:S01]  /*0720*/  LOP3.LUT R2, R4, R10, R2, 0x1e, !PT ;  /* 0x0000000a04027212 */ /* 0x000fe200078e1e02 */
[----:B------:R-:W-:Y:S01]  /*0730*/  IMAD R241, R180, 0x10, R6 ;  /* 0x00000010b4f17824 */ /* 0x000fe200078e0206 */
[----:B------:R-:W-:Y:S01]  /*0740*/  LOP3.LUT R4, R8, R4, RZ, 0x3c, !PT ;  /* 0x0000000408047212 */ /* 0x000fe200078e3cff */
[----:B------:R-:W-:Y:S01]  /*0750*/  IMAD R180, R180, 0x400, R0 ;  /* 0x00000400b4b47824 */ /* 0x000fe200078e0200 */
[----:B------:R-:W-:Y:S01]  /*0760*/  LEA R242, R5, 0x6000, 0x1 ;  /* 0x0000600005f27811 */ /* 0x000fe200078e08ff */
[----:B------:R-:W-:Y:S01]  /*0770*/  IMAD.MOV.U32 R6, RZ, RZ, 0x20 ;  /* 0x00000020ff067424 */ /* 0x000fe200078e00ff */
[----:B------:R-:W-:Y:S01]  /*0780*/  SHF.R.S32.HI R7, RZ, 0x1f, R241 ;  /* 0x0000001fff077819 */ /* 0x000fe200000114f1 */
[----:B------:R-:W-:Y:S01]  /*0790*/  IMAD.IADD R180, R180, 0x1, R4 ;  /* 0x00000001b4b47824 */ /* 0x000fe200078e0204 */
[----:B------:R-:W-:Y:S01]  /*07a0*/  IADD3 R7, R242, 0x420, RZ ;  /* 0x00000420f2077810 */ /* 0x000fe20007ffe0ff */
[----:B------:R-:W-:Y:S01]  /*07b0*/  IMAD.IADD R171, R4, 0x1, R171 ;  /* 0x0000000104ab7824 */ /* 0x000fe200078e02ab */
[----:B------:R-:W-:Y:S01]  /*07c0*/  @P1 IADD3 R7, R242, 0x3e0, RZ ;  /* 0x000003e0f2071810 */ /* 0x000fe20007ffe0ff */
[----:B------:R-:W-:Y:S01]  /*07d0*/  IMAD.IADD R189, R188, 0x1, R186 ;  /* 0x00000001bcbd7824 */ /* 0x000fe200078e02ba */
[----:B------:R-:W-:Y:S01]  /*07e0*/  LOP3.LUT R179, R2, R0, RZ, 0xfc, !PT ;  /* 0x0000000002b37212 */ /* 0x000fe200078efcff */
[----:B------:R-:W-:Y:S01]  /*07f0*/  IMAD.MOV.U32 R0, RZ, RZ, 0x40 ;  /* 0x00000040ff007424 */ /* 0x000fe200078e00ff */
[C---:B------:R-:W-:Y:S01]  /*0800*/  SEL R176, R6.reuse, 0xffffffe0, !P4 ;  /* 0xffffffe006b07807 */ /* 0x040fe20006000000 */
[----:B------:R1:W-:Y:S01]  /*0810*/  STL [R1+0x4], R7 ;  /* 0x0000040701007387 */ /* 0x0003e20000100800 */
[----:B------:R-:W-:-:S02]  /*0820*/  SEL R6, R6, 0xffffffe0, !P1 ;  /* 0xffffffe006067807 */ /* 0x000fc40004800000 */
[----:B------:R-:W-:Y:S01]  /*0830*/  SEL R0, R0, 0xffffffc0, !P3 ;  /* 0xffffffc000007807 */ /* 0x000fe20005800000 */
[----:B------:R-:W-:Y:S01]  /*0840*/  IMAD.IADD R177, R174, 0x1, R176 ;  /* 0x00000001aeb17824 */ /* 0x000fe200078e02b0 */
[----:B------:R-:W-:Y:S01]  /*0850*/  IADD3 R2, R241, -0x40, RZ ;  /* 0xffffffc0f1027810 */ /* 0x000fe20007ffe0ff */
[----:B------:R-:W-:Y:S01]  /*0860*/  IMAD.IADD R187, R188, 0x1, R6 ;  /* 0x00000001bcbb7824 */ /* 0x000fe200078e0206 */
[----:B------:R-:W-:Y:S01]  /*0870*/  IADD3 R243, R242, 0x40, RZ ;  /* 0x00000040f2f37810 */ /* 0x000fe20007ffe0ff */
[----:B------:R-:W-:Y:S01]  /*0880*/  IMAD.IADD R175, R174, 0x1, R0 ;  /* 0x00000001aeaf7824 */ /* 0x000fe200078e0200 */
[----:B------:R-:W-:Y:S01]  /*0890*/  @P2 IADD3 R243, R242, -0x40, RZ ;  /* 0xffffffc0f2f32810 */ /* 0x000fe20007ffe0ff */
[----:B------:R-:W-:Y:S01]  /*08a0*/  IMAD.SHL.U32 R234, R2, 0x4, RZ ;  /* 0x0000000402ea7824 */ /* 0x000fe200078e00ff */
[----:B------:R-:W-:Y:S01]  /*08b0*/  SHF.R.S32.HI R4, RZ, 0x1f, R2 ;  /* 0x0000001fff047819 */ /* 0x000fe20000011402 */
[----:B------:R-:W-:Y:S01]  /*08c0*/  IMAD.IADD R176, R176, 0x1, R175 ;  /* 0x00000001b0b07824 */ /* 0x000fe200078e02af */
[----:B------:R-:W-:Y:S01]  /*08d0*/  LEA R171, R171, 0xa000, 0x1 ;  /* 0x0000a000abab7811 */ /* 0x000fe200078e08ff */
[----:B------:R-:W-:Y:S01]  /*08e0*/  IMAD.IADD R245, R6, 0x1, R242 ;  /* 0x0000000106f57824 */ /* 0x000fe200078e02f2 */
[----:B------:R-:W-:Y:S01]  /*08f0*/  SHF.L.U64.HI R235, R2, 0x2, R4 ;  /* 0x0000000202eb7819 */ /* 0x000fe20000010204 */
[----:B------:R-:W-:-:S02]  /*0900*/  IMAD.IADD R186, R186, 0x1, R187 ;  /* 0x00000001baba7824 */ /* 0x000fc400078e02bb */
[----:B--2---:R-:W-:Y:S02]  /*0910*/  IMAD.IADD R244, R6, 0x1, R243 ;  /* 0x0000000106f47824 */ /* 0x004fe400078e02f3 */
.L_x_124:
[----:B--2---:R-:W2:Y:S01]  /*0920*/  LDC.U8 R0, c[0x0][0x312] ;  /* 0x0000c480ff007b82 */ /* 0x004ea20000000000 */
[----:B------:R-:W-:Y:S01]  /*0930*/  ISETP.NE.U32.AND P4, PT, RZ, c[0x0][0x240], PT ;  /* 0x00009000ff007a0c */ /* 0x000fe20003f85070 */
[C---:B-1----:R-:W-:Y:S01]  /*0940*/  IMAD.SHL.U32 R9, R252.reuse, 0x4, RZ ;  /* 0x00000004fc097824 */ /* 0x042fe200078e00ff */
[----:B------:R-:W-:Y:S02]  /*0950*/  ISETP.NE.U32.AND P2, PT, RZ, c[0x0][0x250], PT ;  /* 0x00009400ff007a0c */ /* 0x000fe40003f45070 */
[----:B------:R-:W-:Y:S02]  /*0960*/  SHF.R.S32.HI R30, RZ, 0x1f, R252 ;  /* 0x0000001fff1e7819 */ /* 0x000fe400000114fc */
[----:B------:R-:W-:Y:S02]  /*0970*/  ISETP.NE.AND.EX P4, PT, RZ, c[0x0][0x244], PT, P4 ;  /* 0x00009100ff007a0c */ /* 0x000fe40003f85340 */
[----:B------:R-:W-:Y:S02]  /*0980*/  ISETP.NE.AND.EX P2, PT, RZ, c[0x0][0x254], PT, P2 ;  /* 0x00009500ff007a0c */ /* 0x000fe40003f45320 */
[----:B------:R-:W-:-:S02]  /*0990*/  SHF.L.U64.HI R8, R252, 0x2, R30 ;  /* 0x00000002fc087819 */ /* 0x000fc4000001021e */
[----:B------:R-:W-:Y:S02]  /*09a0*/  IADD3 R4, P0, R9, c[0x0][0x240], RZ ;  /* 0x0000900009047a10 */ /* 0x000fe40007f1e0ff */
[----:B------:R-:W-:Y:S02]  /*09b0*/  ISETP.EQ.U32.AND P5, PT, RZ, c[0x0][0x248], PT ;  /* 0x00009200ff007a0c */ /* 0x000fe40003fa2070 */
[----:B------:R-:W-:Y:S01]  /*09c0*/  IADD3.X R5, R8, c[0x0][0x244], RZ, P0, !PT ;  /* 0x0000910008057a10 */ /* 0x000fe200007fe4ff */
[----:B------:R-:W-:-:S04]  /*09d0*/  IMAD.MOV.U32 R224, RZ, RZ, RZ ;  /* 0x000000ffffe07224 */ /* 0x000fc800078e00ff */
[----:B---34-:R3:W4:Y:S01]  /*09e0*/  @P4 LDG.E R2, [R4.64+0x4] ;  /* 0x0000040604024981 */ /* 0x018722000c1e1900 */
[----:B------:R-:W-:Y:S02]  /*09f0*/  @P2 IADD3 R6, P0, R9, c[0x0][0x250], RZ ;  /* 0x0000940009062a10 */ /* 0x000fe40007f1e0ff */
[----:B--2---:R-:W-:Y:S01]  /*0a00*/  ISETP.NE.AND P3, PT, R0, RZ, PT ;  /* 0x000000ff0000720c */ /* 0x004fe20003f65270 */
[----:B------:R-:W-:-:S03]  /*0a10*/  IMAD.MOV.U32 R0, RZ, RZ, -0x1 ;  /* 0xffffffffff007424 */ /* 0x000fc600078e00ff */
[----:B------:R-:W-:-:S03]  /*0a20*/  ISETP.EQ.OR.EX P5, PT, RZ, c[0x0][0x24c], !P3, P5 ;  /* 0x00009300ff007a0c */ /* 0x000fc60005fa2750 */
[----:B------:R3:W4:Y:S01]  /*0a30*/  @P4 LDG.E R0, [R4.64] ;  /* 0x0000000604004981 */ /* 0x000722000c1e1900 */
[----:B------:R-:W-:Y:S01]  /*0a40*/  IMAD.MOV.U32 R237, RZ, RZ, -0x1 ;  /* 0xffffffffffed7424 */ /* 0x000fe200078e00ff */
[----:B-1----:R-:W-:-:S05]  /*0a50*/  @P2 IADD3.X R7, R8, c[0x0][0x254], RZ, P0, !PT ;  /* 0x0000950008072a10 */ /* 0x002fca00007fe4ff */
[----:B-----5:R1:W5:Y:S01]  /*0a60*/  @P2 LDG.E R224, [R6.64] ;  /* 0x0000000606e02981 */ /* 0x020362000c1e1900 */
[----:B---3--:R-:W-:-:S04]  /*0a70*/  IADD3 R4, P1, R9, c[0x0][0x248], RZ ;  /* 0x0000920009047a10 */ /* 0x008fc80007f3e0ff */
[----:B------:R-:W-:-:S05]  /*0a80*/  IADD3.X R5, R8, c[0x0][0x24c], RZ, P1, !PT ;  /* 0x0000930008057a10 */ /* 0x000fca0000ffe4ff */
[----:B------:R1:W5:Y:S01]  /*0a90*/  @!P5 LDG.E R237, [R4.64] ;  /* 0x0000000604edd981 */ /* 0x000362000c1e1900 */
[----:B------:R-:W-:-:S04]  /*0aa0*/  ISETP.NE.U32.AND P0, PT, RZ, c[0x0][0x248], PT ;  /* 0x00009200ff007a0c */ /* 0x000fc80003f05070 */
[----:B------:R-:W-:Y:S01]  /*0ab0*/  ISETP.NE.AND.EX P0, PT, RZ, c[0x0][0x24c], PT, P0 ;  /* 0x00009300ff007a0c */ /* 0x000fe20003f05300 */
[----:B----4-:R-:W-:Y:S02]  /*0ac0*/  @P4 IMAD.IADD R21, R2, 0x1, -R0 ;  /* 0x0000000102154824 */ /* 0x010fe400078e0a00 */
[----:B------:R-:W-:Y:S02]  /*0ad0*/  IMAD.MOV.U32 R2, RZ, RZ, c[0x0][0x218] ;  /* 0x00008600ff027624 */ /* 0x000fe400078e00ff */
[----:B------:R-:W-:-:S08]  /*0ae0*/  @!P4 IMAD.MOV.U32 R21, RZ, RZ, c[0x0][0x214] ;  /* 0x00008500ff15c624 */ /* 0x000fd000078e00ff */
[----:B------:R-:W-:Y:S05]  /*0af0*/  @!P0 BRA `(.L_x_80) ;  /* 0x0000003000008947 */ /* 0x000fea0003800000 */
[----:B-1----:R-:W2:Y:S02]  /*0b00*/  @P3 LDG.E R2, [R4.64+0x4] ;  /* 0x0000040604023981 */ /* 0x002ea4000c1e1900 */
[----:B--2--5:R-:W-:-:S06]  /*0b10*/  @P3 IADD3 R2, R2, -R237, RZ ;  /* 0x800000ed02023210 */ /* 0x024fcc0007ffe0ff */
[----:B------:R1:W5:Y:S02]  /*0b20*/  @!P3 LDG.E R2, [R4.64] ;  /* 0x000000060402b981 */ /* 0x000364000c1e1900 */
.L_x_80:
        /* <DEDUP_REMOVED lines=16> */
[----:B------:R-:W-:Y:S01]  /*0c30*/  IMAD.WIDE.U32 R26, R252, c[0x0][0x178], RZ ;  /* 0x00005e00fc1a7a25 */ /* 0x000fe200078e00ff */
[----:B------:R-:W-:Y:S02]  /*0c40*/  ISETP.NE.AND P1, PT, R0, -0x1, PT ;  /* 0xffffffff0000780c */ /* 0x000fe40003f25270 */
        /* <DEDUP_REMOVED lines=27> */
.L_x_82:
        /* <DEDUP_REMOVED lines=15> */
.L_x_83:
        /* <DEDUP_REMOVED lines=17> */
[----:B-1----:R-:W-:Y:S01]  /*1000*/  IABS R8, R34 ;  /* 0x0000002200087213 */ /* 0x002fe20000000000 */
[C---:B------:R-:W-:Y:S01]  /*1010*/  IMAD R29, R34.reuse, c[0x0][0x22c], RZ ;  /* 0x00008b00221d7a24 */ /* 0x040fe200078e02ff */
[----:B------:R-:W-:Y:S02]  /*1020*/  LOP3.LUT R9, R34, c[0x0][0x1c8], RZ, 0x3c, !PT ;  /* 0x0000720022097a12 */ /* 0x000fe400078e3cff */
[----:B--2---:R-:W-:Y:S01]  /*1030*/  ISETP.NE.AND P2, PT, R16, RZ, PT ;  /* 0x000000ff1000720c */ /* 0x004fe20003f45270 */
[----:B----4-:R-:W-:Y:S01]  /*1040*/  IMAD.WIDE.U32 R32, R23, c[0x0][0x3d8], RZ ;  /* 0x0000f60017207a25 */ /* 0x010fe200078e00ff */
[----:B------:R-:W-:-:S02]  /*1050*/  ISETP.GE.AND P3, PT, R9, RZ, PT ;  /* 0x000000ff0900720c */ /* 0x000fc40003f66270 */
        /* <DEDUP_REMOVED lines=14> */
[C---:B------:R-:W-:Y:S02]  /*1140*/  IMAD R4, R11.reuse, R4, R8 ;  /* 0x000000040b047224 */ /* 0x040fe400078e0208 */
        /* <DEDUP_REMOVED lines=13> */
[----:B------:R-:W-:Y:S01]  /*1220*/  IMAD R11, R19, R0, RZ ;  /* 0x00000000130b7224 */ /* 0x000fe200078e02ff */
[----:B------:R-:W-:-:S03]  /*1230*/  @!P5 IADD3 R2, R2, 0x1, RZ ;  /* 0x000000010202d810 */ /* 0x000fc60007ffe0ff */
[----:B------:R-:W-:Y:S01]  /*1240*/  IMAD.X R4, R17, 0x1, R9, P4 ;  /* 0x0000000111047824 */ /* 0x000fe200020e0609 */
[----:B------:R-:W-:Y:S01]  /*1250*/  ISETP.NE.AND P4, PT, RZ, c[0x0][0x1c8], PT ;  /* 0x00007200ff007a0c */ /* 0x000fe20003f85270 */
[-C--:B------:R-:W-:Y:S01]  /*1260*/  IMAD R16, R19, R5.reuse, RZ ;  /* 0x0000000513107224 */ /* 0x080fe200078e02ff */
[----:B------:R-:W-:Y:S02]  /*1270*/  SEL R19, R14, R6, !P1 ;  /* 0x000000060e137207 */ /* 0x000fe40004800000 */
[----:B------:R-:W-:Y:S01]  /*1280*/  IADD3 R14, R15, R8, RZ ;  /* 0x000000080f0e7210 */ /* 0x000fe20007ffe0ff */
[----:B------:R-:W-:Y:S01]  /*1290*/  IMAD R6, R18, R4, R16 ;  /* 0x0000000412067224 */ /* 0x000fe200078e0210 */
[----:B------:R-:W-:Y:S01]  /*12a0*/  @P6 IADD3 R2, R2, 0x1, RZ ;  /* 0x0000000102026810 */ /* 0x000fe20007ffe0ff */
[----:B------:R-:W-:Y:S01]  /*12b0*/  IMAD.WIDE.U32 R8, R18, R5, RZ ;  /* 0x0000000512087225 */ /* 0x000fe200078e00ff */
[----:B------:R-:W-:Y:S02]  /*12c0*/  @P1 IADD3 R14, R7, R11, RZ ;  /* 0x0000000b070e1210 */ /* 0x000fe40007ffe0ff */
[----:B-----5:R-:W-:Y:S01]  /*12d0*/  ISETP.NE.AND P6, PT, R25, RZ, PT ;  /* 0x000000ff1900720c */ /* 0x020fe20003fc5270 */
[----:B------:R-:W-:Y:S01]  /*12e0*/  @P2 IMAD R4, R252, c[0x0][0x214], RZ ;  /* 0x00008500fc042a24 */ /* 0x000fe200078e02ff */
[----:B------:R-:W-:Y:S01]  /*12f0*/  IADD3 R11, R9, R6, RZ ;  /* 0x00000006090b7210 */ /* 0x000fe20007ffe0ff */
[----:B------:R-:W-:Y:S01]  /*1300*/  IMAD.MOV.U32 R18, RZ, RZ, R2 ;  /* 0x000000ffff127224 */ /* 0x000fe200078e0002 */
[----:B------:R-:W-:Y:S01]  /*1310*/  SEL R16, R32, RZ, P6 ;  /* 0x000000ff20107207 */ /* 0x000fe20003000000 */
[----:B------:R-:W-:Y:S01]  /*1320*/  IMAD R5, R23, c[0x0][0x3dc], R33 ;  /* 0x0000f70017057a24 */ /* 0x000fe200078e0221 */
[----:B------:R-:W-:Y:S01]  /*1330*/  @P2 SEL R4, R4, R0, !P1 ;  /* 0x0000000004042207 */ /* 0x000fe20004800000 */
[----:B------:R-:W-:Y:S01]  /*1340*/  @!P2 IMAD R7, R252, c[0x0][0x1c0], R34 ;  /* 0x00007000fc07aa24 */ /* 0x000fe200078e0222 */
[----:B------:R-:W-:-:S02]  /*1350*/  @!P3 IADD3 R18, -R18, RZ, RZ ;  /* 0x000000ff1212b210 */ /* 0x000fc40007ffe1ff */
[----:B------:R-:W-:Y:S01]  /*1360*/  @!P4 LOP3.LUT R18, RZ, c[0x0][0x1c8], RZ, 0x33, !PT ;  /* 0x00007200ff12ca12 */ /* 0x000fe200078e33ff */
[----:B------:R-:W-:Y:S01]  /*1370*/  @P2 IMAD R2, R34, c[0x0][0x234], R4 ;  /* 0x00008d0022022a24 */ /* 0x000fe200078e0204 */
[----:B------:R-:W-:Y:S01]  /*1380*/  SHF.R.S32.HI R23, RZ, 0x1f, R232 ;  /* 0x0000001fff177819 */ /* 0x000fe200000114e8 */
[----:B------:R-:W-:Y:S01]  /*1390*/  @!P2 IMAD R2, R7, c[0x0][0x214], RZ ;  /* 0x000085000702aa24 */ /* 0x000fe200078e02ff */
[----:B------:R-:W-:Y:S02]  /*13a0*/  SHF.R.S32.HI R32, RZ, 0x1f, R34 ;  /* 0x0000001fff207819 */ /* 0x000fe40000011422 */
[----:B------:R-:W-:Y:S02]  /*13b0*/  SEL R15, R5, RZ, P6 ;  /* 0x000000ff050f7207 */ /* 0x000fe40003000000 */
[----:B------:R-:W-:Y:S01]  /*13c0*/  SHF.R.S32.HI R25, RZ, 0x1f, R18 ;  /* 0x0000001fff197819 */ /* 0x000fe20000011412 */
[----:B------:R-:W-:Y:S05]  /*13d0*/  @!P2 BRA `(.L_x_84) ;  /* 0x000000700000a947 */ /* 0x000fea0003800000 */
[----:B------:R-:W-:Y:S01]  /*13e0*/  @!P1 IMAD R0, R252, c[0x0][0x224], RZ ;  /* 0x00008900fc009a24 */ /* 0x000fe200078e02ff */
[----:B------:R-:W-:-:S02]  /*13f0*/  MOV R5, 0x80 ;  /* 0x0000008000057802 */ /* 0x000fc40000000f00 */
[----:B------:R-:W-:Y:S02]  /*1400*/  MOV R4, c[0x0][0x210] ;  /* 0x0000840000047a02 */ /* 0x000fe40000000f00 */
[----:B------:R-:W-:-:S03]  /*1410*/  LEA R0, R252, R0, 0x7 ;  /* 0x00000000fc007211 */ /* 0x000fc600078e38ff */
[----:B------:R-:W-:-:S04]  /*1420*/  IMAD R4, R5, R4, c[0x0][0x234] ;  /* 0x00008d0005047624 */ /* 0x000fc800078e0204 */
[----:B------:R-:W-:Y:S01]  /*1430*/  IMAD R0, R4, R34, R0 ;  /* 0x0000002204007224 */ /* 0x000fe200078e0200 */
[----:B------:R-:W-:Y:S05]  /*1440*/  BRA `(.L_x_85) ;  /* 0x0000002000007947 */ /* 0x000fea0003800000 */
.L_x_84:
[----:B------:R-:W-:-:S04]  /*1450*/  IMAD R0, R252, c[0x0][0x1c0], R34 ;  /* 0x00007000fc007a24 */ /* 0x000fc800078e0222 */
[----:B------:R-:W-:Y:S02]  /*1460*/  IMAD R0, R0, c[0x0][0x224], RZ ;  /* 0x0000890000007a24 */ /* 0x000fe400078e02ff */
.L_x_85:
        /* <DEDUP_REMOVED lines=57> */
[C---:B------:R-:W-:Y:S02]  /*1800*/  LEA R191, P1, R8.reuse, c[0x0][0x350], 0x2 ;  /* 0x0000d40008bf7a11 */ /* 0x040fe400078210ff */
        /* <DEDUP_REMOVED lines=25> */
.L_x_87:
        /* <DEDUP_REMOVED lines=15> */
.L_x_88:
[----:B------:R-:W-:Y:S01]  /*1a90*/  IMAD R11, R225, -0x80, R193 ;  /* 0xffffff80e10b7824 */ /* 0x000fe200078e02c1 */
[----:B------:R-:W-:Y:S01]  /*1aa0*/  BSSY B0, `(.L_x_89) ;  /* 0x0000015000007945 */ /* 0x000fe20003800000 */
[----:B------:R-:W-:Y:S02]  /*1ab0*/  IMAD R0, R23, c[0x0][0x3a0], RZ ;  /* 0x0000e80017007a24 */ /* 0x000fe400078e02ff */
[----:B------:R-:W-:Y:S01]  /*1ac0*/  IMAD.WIDE.U32 R4, R232, c[0x0][0x3a0], R238 ;  /* 0x0000e800e8047a25 */ /* 0x000fe200078e00ee */
[----:B------:R-:W-:-:S03]  /*1ad0*/  ISETP.GE.AND P3, PT, R217, R11, PT ;  /* 0x0000000bd900720c */ /* 0x000fc60003f66270 */
[----:B------:R-:W-:Y:S01]  /*1ae0*/  IMAD R0, R232, c[0x0][0x3a4], R0 ;  /* 0x0000e900e8007a24 */ /* 0x000fe200078e0200 */
[----:B------:R-:W-:Y:S01]  /*1af0*/  IADD3 R4, P0, R2, R4, RZ ;  /* 0x0000000402047210 */ /* 0x000fe20007f1e0ff */
[----:B------:R-:W-:-:S03]  /*1b00*/  IMAD R2, R32, c[0x0][0x3b8], RZ ;  /* 0x0000ee0020027a24 */ /* 0x000fc600078e02ff */
        /* <DEDUP_REMOVED lines=14> */
.L_x_90:
[----:B------:R-:W-:Y:S05]  /*1bf0*/  BSYNC B0 ;  /* 0x0000000000007941 */ /* 0x000fea0003800000 */
.L_x_89:
[----:B------:R-:W-:Y:S01]  /*1c00*/  IADD3 R0, R217, 0x20, RZ ;  /* 0x00000020d9007810 */ /* 0x000fe20007ffe0ff */
[----:B------:R-:W-:Y:S03]  /*1c10*/  BSSY B0, `(.L_x_91) ;  /* 0x000000e000007945 */ /* 0x000fe60003800000 */
[----:B------:R-:W-:-:S13]  /*1c20*/  ISETP.GE.AND P2, PT, R0, R11, PT ;  /* 0x0000000b0000720c */ /* 0x000fda0003f46270 */
        /* <DEDUP_REMOVED lines=12> */
.L_x_92:
[----:B------:R-:W-:Y:S05]  /*1cf0*/  BSYNC B0 ;  /* 0x0000000000007941 */ /* 0x000fea0003800000 */
.L_x_91:
        /* <DEDUP_REMOVED lines=15> */
.L_x_94:
[----:B------:R-:W-:Y:S05]  /*1df0*/  BSYNC B0 ;  /* 0x0000000000007941 */ /* 0x000fea0003800000 */
.L_x_93:
[----:B------:R-:W-:Y:S01]  /*1e00*/  IADD3 R0, R217, 0x60, RZ ;  /* 0x00000060d9007810 */ /* 0x000fe20007ffe0ff */
[----:B------:R-:W-:Y:S03]  /*1e10*/  BSSY B0, `(.L_x_95) ;  /* 0x000000d000007945 */ /* 0x000fe60003800000 */
[----:B------:R-:W-:-:S13]  /*1e20*/  ISETP.GE.AND P0, PT, R0, R11, PT ;  /* 0x0000000b0000720c */ /* 0x000fda0003f06270 */
        /* <DEDUP_REMOVED lines=11> */
.L_x_96:
[----:B------:R-:W-:Y:S05]  /*1ee0*/  BSYNC B0 ;  /* 0x0000000000007941 */ /* 0x000fea0003800000 */
.L_x_95:
[----:B--2---:R-:W-:Y:S01]  /*1ef0*/  IMAD.WIDE.U32 R4, R232, c[0x0][0x3a8], R238 ;  /* 0x0000ea00e8047a25 */ /* 0x004fe200078e00ee */
        /* <DEDUP_REMOVED lines=19> */
.L_x_98:
[----:B------:R-:W-:Y:S05]  /*2030*/  BSYNC B0 ;  /* 0x0000000000007941 */ /* 0x000fea0003800000 */
.L_x_97:
        /* <DEDUP_REMOVED lines=13> */
.L_x_100:
[----:B------:R-:W-:Y:S05]  /*2110*/  BSYNC B0 ;  /* 0x0000000000007941 */ /* 0x000fea0003800000 */
.L_x_99:
        /* <DEDUP_REMOVED lines=13> */
.L_x_102:
[----:B------:R-:W-:Y:S05]  /*21f0*/  BSYNC B0 ;  /* 0x0000000000007941 */ /* 0x000fea0003800000 */
.L_x_101:
        /* <DEDUP_REMOVED lines=12> */
.L_x_86:
[----:B------:R-:W2:Y:S01]  /*22c0*/  LDL R22, [R1] ;  /* 0x0000000001167983 */ /* 0x000ea20000100800 */
[----:B------:R-:W-:Y:S01]  /*22d0*/  IMAD R2, R23, c[0x0][0x1a0], RZ ;  /* 0x0000680017027a24 */ /* 0x000fe200078e02ff */
[C---:B------:R-:W-:Y:S01]  /*22e0*/  IADD3 R9, R217.reuse, 0x20, RZ ;  /* 0x00000020d9097810 */ /* 0x040fe20007ffe0ff */
[----:B------:R-:W-:Y:S01]  /*22f0*/  IMAD.WIDE.U32 R4, R232, c[0x0][0x1a0], R238 ;  /* 0x00006800e8047a25 */ /* 0x000fe200078e00ee */
[C---:B------:R-:W-:Y:S02]  /*2300*/  IADD3 R7, R217.reuse, 0x40, RZ ;  /* 0x00000040d9077810 */ /* 0x040fe40007ffe0ff */
[----:B------:R-:W-:Y:S01]  /*2310*/  IADD3 R8, R217, 0x60, RZ ;  /* 0x00000060d9087810 */ /* 0x000fe20007ffe0ff */
[----:B------:R-:W-:Y:S01]  /*2320*/  IMAD R0, R225, -0x80, R193 ;  /* 0xffffff80e1007824 */ /* 0x000fe200078e02c1 */
[----:B------:R-:W-:Y:S01]  /*2330*/  IADD3 R4, P0, R20, R4, RZ ;  /* 0x0000000414047210 */ /* 0x000fe20007f1e0ff */
[----:B------:R-:W-:Y:S01]  /*2340*/  IMAD R6, R232, c[0x0][0x1a4], R2 ;  /* 0x00006900e8067a24 */ /* 0x000fe200078e0202 */
[----:B------:R-:W-:Y:S01]  /*2350*/  MOV R210, 0x7f800000 ;  /* 0x7f80000000d27802 */ /* 0x000fe20000000f00 */
[----:B------:R-:W-:Y:S01]  /*2360*/  IMAD R2, R25, c[0x0][0x1b8], RZ ;  /* 0x00006e0019027a24 */ /* 0x000fe200078e02ff */
[-C--:B------:R-:W-:Y:S01]  /*2370*/  ISETP.GE.AND P5, PT, R217, R0.reuse, PT ;  /* 0x00000000d900720c */ /* 0x080fe20003fa6270 */
[----:B------:R-:W-:Y:S01]  /*2380*/  IMAD R20, R181, -0x40, R21 ;  /* 0xffffffc0b5147824 */ /* 0x000fe200078e0215 */
[----:B------:R-:W-:Y:S01]  /*2390*/  IADD3.X R5, R24, R5, R6, P0, !PT ;  /* 0x0000000518057210 */ /* 0x000fe200007fe406 */
[C---:B------:R-:W-:Y:S01]  /*23a0*/  IMAD R6, R18.reuse, c[0x0][0x1bc], R2 ;  /* 0x00006f0012067a24 */ /* 0x040fe200078e0202 */
[-C--:B------:R-:W-:Y:S01]  /*23b0*/  ISETP.GE.AND P4, PT, R9, R0.reuse, PT ;  /* 0x000000000900720c */ /* 0x080fe20003f86270 */
[----:B------:R-:W-:Y:S01]  /*23c0*/  IMAD.MOV.U32 R128, RZ, RZ, 0x40 ;  /* 0x00000040ff807424 */ /* 0x000fe200078e00ff */
[-C--:B------:R-:W-:Y:S01]  /*23d0*/  ISETP.GE.AND P3, PT, R7, R0.reuse, PT ;  /* 0x000000000700720c */ /* 0x080fe20003f66270 */
[----:B------:R-:W-:Y:S01]  /*23e0*/  IMAD.WIDE.U32 R4, R18, c[0x0][0x1b8], R4 ;  /* 0x00006e0012047a25 */ /* 0x000fe200078e0004 */
[----:B------:R-:W-:Y:S01]  /*23f0*/  ISETP.GE.AND P1, PT, R8, R0, PT ;  /* 0x000000000800720c */ /* 0x000fe20003f26270 */
[----:B------:R-:W-:Y:S01]  /*2400*/  @P6 BAR.SYNC.DEFER_BLOCKING 0x0 ;  /* 0x0000000000006b1d */ /* 0x000fe20000010000 */
[----:B------:R-:W-:Y:S01]  /*2410*/  ISETP.GE.AND P6, PT, R217, R20, PT ;  /* 0x00000014d900720c */ /* 0x000fe20003fc6270 */
[----:B------:R-:W-:-:S02]  /*2420*/  IMAD.IADD R5, R5, 0x1, R6 ;  /* 0x0000000105057824 */ /* 0x000fc400078e0206 */
[----:B------:R-:W-:Y:S02]  /*2430*/  @!P5 IMAD R2, R29, c[0x0][0x1a0], RZ ;  /* 0x000068001d02da24 */ /* 0x000fe400078e02ff */
[C---:B------:R-:W-:Y:S02]  /*2440*/  @!P5 IMAD.WIDE.U32 R6, R217.reuse, c[0x0][0x1a0], R4 ;  /* 0x00006800d906da25 */ /* 0x040fe400078e0004 */
[C---:B------:R-:W-:Y:S02]  /*2450*/  @!P4 IADD3 R0, P2, R217.reuse, 0x20, RZ ;  /* 0x00000020d900c810 */ /* 0x040fe40007f5e0ff */
[----:B------:R-:W-:Y:S01]  /*2460*/  @!P5 IMAD R2, R217, c[0x0][0x1a4], R2 ;  /* 0x00006900d902da24 */ /* 0x000fe200078e0202 */
[----:B------:R-:W-:Y:S01]  /*2470*/  @!P5 LEA R16, P0, R6, c[0x0][0x170], 0x1 ;  /* 0x00005c000610da11 */ /* 0x000fe200078008ff */
[----:B------:R-:W-:Y:S02]  /*2480*/  @!P4 IMAD.MOV.U32 R8, RZ, RZ, R4 ;  /* 0x000000ffff08c224 */ /* 0x000fe400078e0004 */
[----:B------:R-:W-:-:S02]  /*2490*/  @!P5 IMAD.IADD R2, R7, 0x1, R2 ;  /* 0x000000010702d824 */ /* 0x000fc400078e0202 */
[----:B------:R-:W-:Y:S02]  /*24a0*/  IMAD R19, R128, c[0x0][0x194], RZ ;  /* 0x0000650080137a24 */ /* 0x000fe400078e02ff */
[----:B------:R-:W-:Y:S01]  /*24b0*/  IMAD.MOV.U32 R211, RZ, RZ, 0x7f800000 ;  /* 0x7f800000ffd37424 */ /* 0x000fe200078e00ff */
[----:B------:R-:W-:Y:S01]  /*24c0*/  @!P5 LEA.HI.X R17, R6, c[0x0][0x174], R2, 0x1, P0 ;  /* 0x00005d000611da11 */ /* 0x000fe200000f0c02 */
[--C-:B------:R-:W-:Y:S01]  /*24d0*/  @!P4 IMAD.X R6, RZ, RZ, R29.reuse, P2 ;  /* 0x000000ffff06c224 */ /* 0x100fe200010e061d */
[C---:B------:R-:W-:Y:S01]  /*24e0*/  @!P3 IADD3 R2, P0, R217.reuse, 0x40, RZ ;  /* 0x00000040d902b810 */ /* 0x040fe20007f1e0ff */
[----:B------:R-:W-:Y:S01]  /*24f0*/  IMAD.MOV.U32 R208, RZ, RZ, 0x7f800000 ;  /* 0x7f800000ffd07424 */ /* 0x000fe200078e00ff */
[----:B------:R-:W-:Y:S01]  /*2500*/  @!P1 IADD3 R10, P2, R217, 0x60, RZ ;  /* 0x00000060d90a9810 */ /* 0x000fe20007f5e0ff */
[----:B------:R-:W-:Y:S01]  /*2510*/  @!P4 IMAD R6, R6, c[0x0][0x1a0], RZ ;  /* 0x000068000606ca24 */ /* 0x000fe200078e02ff */
[----:B------:R1:W-:Y:S01]  /*2520*/  @P5 STS.128 [R216+0xa000], RZ ;  /* 0x00a000ffd8005388 */ /* 0x0003e20000000c00 */
[----:B------:R-:W-:Y:S01]  /*2530*/  @!P3 IMAD.X R7, RZ, RZ, R29, P0 ;  /* 0x000000ffff07b224 */ /* 0x000fe200000e061d */
[----:B------:R-:W-:Y:S01]  /*2540*/  ISETP.GE.AND P0, PT, R9, R20, PT ;  /* 0x000000140900720c */ /* 0x000fe20003f06270 */
[----:B------:R-:W-:Y:S01]  /*2550*/  @!P4 IMAD.MOV.U32 R9, RZ, RZ, R5 ;  /* 0x000000ffff09c224 */ /* 0x000fe200078e0005 */
[----:B------:R-:W-:Y:S01]  /*2560*/  @!P1 IADD3.X R12, RZ, R29, RZ, P2, !PT ;  /* 0x0000001dff0c9210 */ /* 0x000fe200017fe4ff */
[----:B------:R-:W-:Y:S01]  /*2570*/  @!P3 IMAD R7, R7, c[0x0][0x1a0], RZ ;  /* 0x000068000707ba24 */ /* 0x000fe200078e02ff */
[----:B------:R-:W-:Y:S01]  /*2580*/  @!PT LDS RZ, [RZ] ;  /* 0x00000000fffff984 */ /* 0x000fe20000000800 */
[----:B------:R-:W-:Y:S01]  /*2590*/  @!PT LDS RZ, [RZ] ;  /* 0x00000000fffff984 */ /* 0x000fe20000000800 */
[----:B------:R-:W-:Y:S01]  /*25a0*/  @!PT LDS RZ, [RZ] ;  /* 0x00000000fffff984 */ /* 0x000fe20000000800 */
[----:B------:R3:W-:Y:S01]  /*25b0*/  @!P5 LDGSTS.E.BYPASS.LTC128B.128 [R216+0xa000], [R16.64] ;  /* 0x0a00000010d8dfae */ /* 0x0007e2000b901d46 */
[----:B------:R-:W-:-:S02]  /*25c0*/  @!P4 IMAD R11, R0, c[0x0][0x1a4], R6 ;  /* 0x00006900000bca24 */ /* 0x000fc400078e0206 */
[----:B------:R-:W-:Y:S01]  /*25d0*/  @!P4 IMAD.WIDE.U32 R8, R0, c[0x0][0x1a0], R8 ;  /* 0x000068000008ca25 */ /* 0x000fe200078e0008 */
[----:B------:R1:W-:Y:S03]  /*25e0*/  @P4 STS.128 [R216+0xb000], RZ ;  /* 0x00b000ffd8004388 */ /* 0x0003e60000000c00 */
[----:B------:R-:W-:Y:S01]  /*25f0*/  @!P3 IMAD R13, R2, c[0x0][0x1a4], R7 ;  /* 0x00006900020dba24 */ /* 0x000fe200078e0207 */
[----:B------:R-:W-:Y:S01]  /*2600*/  @!P4 IADD3 R11, R9, R11, RZ ;  /* 0x0000000b090bc210 */ /* 0x000fe20007ffe0ff */
[----:B------:R-:W-:Y:S01]  /*2610*/  @!P3 IMAD.MOV.U32 R6, RZ, RZ, R4 ;  /* 0x000000ffff06b224 */ /* 0x000fe200078e0004 */
[----:B------:R-:W-:Y:S01]  /*2620*/  @!P4 LEA R14, P2, R8, c[0x0][0x170], 0x1 ;  /* 0x00005c00080eca11 */ /* 0x000fe200078408ff */
[----:B------:R-:W-:Y:S02]  /*2630*/  @!P3 IMAD.MOV.U32 R7, RZ, RZ, R5 ;  /* 0x000000ffff07b224 */ /* 0x000fe400078e0005 */
[----:B------:R-:W-:Y:S01]  /*2640*/  @!P1 IMAD R0, R12, c[0x0][0x1a0], RZ ;  /* 0x000068000c009a24 */ /* 0x000fe200078e02ff */
[----:B------:R-:W-:Y:S01]  /*2650*/  @!P4 LEA.HI.X R15, R8, c[0x0][0x174], R11, 0x1, P2 ;  /* 0x00005d00080fca11 */ /* 0x000fe200010f0c0b */
[----:B------:R-:W-:-:S04]  /*2660*/  @!P3 IMAD.WIDE.U32 R6, R2, c[0x0][0x1a0], R6 ;  /* 0x000068000206ba25 */ /* 0x000fc800078e0006 */
[----:B------:R-:W-:Y:S01]  /*2670*/  @!P1 IMAD R2, R10, c[0x0][0x1a4], R0 ;  /* 0x000069000a029a24 */ /* 0x000fe200078e0200 */
[----:B------:R-:W-:Y:S01]  /*2680*/  @!P3 LEA R12, P2, R6, c[0x0][0x170], 0x1 ;  /* 0x00005c00060cba11 */ /* 0x000fe200078408ff */
[----:B------:R-:W-:Y:S01]  /*2690*/  @!P3 IMAD.IADD R0, R7, 0x1, R13 ;  /* 0x000000010700b824 */ /* 0x000fe200078e020d */
[----:B------:R-:W-:Y:S01]  /*26a0*/  @!PT LDS RZ, [RZ] ;  /* 0x00000000fffff984 */ /* 0x000fe20000000800 */
[----:B------:R-:W-:Y:S01]  /*26b0*/  @!PT LDS RZ, [RZ] ;  /* 0x00000000fffff984 */ /* 0x000fe20000000800 */
[----:B------:R-:W-:Y:S01]  /*26c0*/  @!PT LDS RZ, [RZ] ;  /* 0x00000000fffff984 */ /* 0x000fe20000000800 */
[----:B------:R4:W-:Y:S01]  /*26d0*/  @!P4 LDGSTS.E.BYPASS.LTC128B.128 [R216+0xb000], [R14.64] ;  /* 0x0b0000000ed8cfae */ /* 0x0009e2000b901d46 */
[----:B------:R-:W-:-:S03]  /*26e0*/  @!P1 IMAD.WIDE.U32 R4, R10, c[0x0][0x1a0], R4 ;  /* 0x000068000a049a25 */ /* 0x000fc600078e0004 */
[----:B------:R-:W-:Y:S01]  /*26f0*/  @!P3 LEA.HI.X R13, R6, c[0x0][0x174], R0, 0x1, P2 ;  /* 0x00005d00060dba11 */ /* 0x000fe200010f0c00 */
[----:B------:R-:W-:Y:S01]  /*2700*/  @!P1 IMAD.IADD R0, R5, 0x1, R2 ;  /* 0x0000000105009824 */ /* 0x000fe200078e0202 */
[----:B------:R-:W-:Y:S01]  /*2710*/  @!P1 LEA R10, P2, R4, c[0x0][0x170], 0x1 ;  /* 0x00005c00040a9a11 */ /* 0x000fe200078408ff */
[----:B------:R-:W-:Y:S01]  /*2720*/  IMAD.WIDE.U32 R6, R128, c[0x0][0x370], RZ ;  /* 0x0000dc0080067a25 */ /* 0x000fe200078e00ff */
[----:B------:R-:W-:Y:S01]  /*2730*/  LEA.HI R2, R181, R181, RZ, 0x1 ;  /* 0x000000b5b5027211 */ /* 0x000fe200078f08ff */
[----:B------:R1:W-:Y:S01]  /*2740*/  @P3 STS.128 [R216+0xc000], RZ ;  /* 0x00c000ffd8003388 */ /* 0x0003e20000000c00 */
[----:B------:R-:W-:Y:S01]  /*2750*/  @!P1 LEA.HI.X R11, R4, c[0x0][0x174], R0, 0x1, P2 ;  /* 0x00005d00040b9a11 */ /* 0x000fe200010f0c00 */
[----:B------:R-:W-:Y:S01]  /*2760*/  IMAD R0, R128, c[0x0][0x374], RZ ;  /* 0x0000dd0080007a24 */ /* 0x000fe200078e02ff */
[----:B------:R-:W-:Y:S01]  /*2770*/  @!P0 IADD3 R6, P2, R182, R6, RZ ;  /* 0x00000006b6068210 */ /* 0x000fe20007f5e0ff */
[----:B------:R-:W-:Y:S01]  /*2780*/  IMAD.WIDE.U32 R8, R128, c[0x0][0x190], RZ ;  /* 0x0000640080087a25 */ /* 0x000fe200078e00ff */
[----:B------:R-:W-:Y:S01]  /*2790*/  LOP3.LUT R2, R2, 0xfffffffe, RZ, 0xc0, !PT ;  /* 0xfffffffe02027812 */ /* 0x000fe200078ec0ff */
[----:B------:R-:W-:Y:S01]  /*27a0*/  @!PT LDS RZ, [RZ] ;  /* 0x00000000fffff984 */ /* 0x000fe20000000800 */
[----:B------:R-:W-:Y:S01]  /*27b0*/  @!PT LDS RZ, [RZ] ;  /* 0x00000000fffff984 */ /* 0x000fe20000000800 */
[----:B------:R-:W-:Y:S01]  /*27c0*/  @!PT LDS RZ, [RZ] ;  /* 0x00000000fffff984 */ /* 0x000fe20000000800 */
[----:B------:R1:W-:Y:S01]  /*27d0*/  @!P3 LDGSTS.E.BYPASS.LTC128B.128 [R216+0xc000], [R12.64] ;  /* 0x0c0000000cd8bfae */ /* 0x0003e2000b901d46 */
[----:B------:R-:W-:Y:S01]  /*27e0*/  @!P0 IADD3.X R7, R183, R7, R0, P2, !PT ;  /* 0x00000007b7078210 */ /* 0x000fe200017fe400 */
[----:B------:R-:W-:Y:S01]  /*27f0*/  IMAD.WIDE.U32 R4, R232, c[0x0][0x198], R238 ;  /* 0x00006600e8047a25 */ /* 0x000fe200078e00ee */
[----:B------:R-:W-:Y:S01]  /*2800*/  @!P0 IADD3 R8, P2, R184, R8, RZ ;  /* 0x00000008b8088210 */ /* 0x000fe20007f5e0ff */
[----:B------:R1:W-:Y:S01]  /*2810*/  @P1 STS.128 [R216+0xd000], RZ ;  /* 0x00d000ffd8001388 */ /* 0x0003e20000000c00 */
[----:B------:R-:W-:Y:S01]  /*2820*/  IADD3 R2, R181, -R2, RZ ;  /* 0x80000002b5027210 */ /* 0x000fe20007ffe0ff */
[----:B------:R-:W-:Y:S01]  /*2830*/  IMAD R0, R23, c[0x0][0x198], RZ ;  /* 0x0000660017007a24 */ /* 0x000fe200078e02ff */
[----:B------:R-:W-:Y:S01]  /*2840*/  @!P0 IADD3.X R9, R185, R9, R19, P2, !PT ;  /* 0x00000009b9098210 */ /* 0x000fe200017fe413 */
[----:B------:R-:W-:Y:S01]  /*2850*/  @!PT LDS RZ, [RZ] ;  /* 0x00000000fffff984 */ /* 0x000fe20000000800 */
[----:B------:R-:W-:Y:S01]  /*2860*/  @!PT LDS RZ, [RZ] ;  /* 0x00000000fffff984 */ /* 0x000fe20000000800 */
[----:B------:R-:W-:Y:S01]  /*2870*/  @!PT LDS RZ, [RZ] ;  /* 0x00000000fffff984 */ /* 0x000fe20000000800 */
[----:B------:R1:W-:Y:S01]  /*2880*/  @!P1 LDGSTS.E.BYPASS.LTC128B.128 [R216+0xd000], [R10.64] ;  /* 0x0d0000000ad89fae */ /* 0x0003e2000b901d46 */
[----:B------:R-:W-:Y:S01]  /*2890*/  IADD3 R4, P2, R27, R4, RZ ;  /* 0x000000041b047210 */ /* 0x000fe20007f5e0ff */
[----:B------:R-:W-:Y:S01]  /*28a0*/  IMAD R0, R232, c[0x0][0x19c], R0 ;  /* 0x00006700e8007a24 */ /* 0x000fe200078e0200 */
[----:B---3--:R-:W-:Y:S01]  /*28b0*/  SHF.R.S32.HI R16, RZ, 0x1f, R241 ;  /* 0x0000001fff107819 */ /* 0x008fe200000114f1 */
[----:B------:R-:W0:Y:S01]  /*28c0*/  LDGDEPBAR ;  /* 0x00000000000079af */ /* 0x000e220000000000 */
[----:B------:R-:W-:-:S02]  /*28d0*/  IMAD.MOV.U32 R209, RZ, RZ, 0x7f800000 ;  /* 0x7f800000ffd17424 */ /* 0x000fc400078e00ff */
[----:B------:R-:W-:Y:S01]  /*28e0*/  IADD3.X R5, R28, R5, R0, P2, !PT ;  /* 0x000000051c057210 */ /* 0x000fe200017fe400 */
[----:B------:R-:W-:Y:S01]  /*28f0*/  IMAD R0, R25, c[0x0][0x1b0], RZ ;  /* 0x00006c0019007a24 */ /* 0x000fe200078e02ff */
[----:B------:R-:W-:Y:S01]  /*2900*/  ISETP.NE.AND P2, PT, R2, 0x1, PT ;  /* 0x000000010200780c */ /* 0x000fe20003f45270 */
[----:B------:R3:W-:Y:S02]  /*2910*/  @P6 STS.128 [R216+0x4000], RZ ;  /* 0x004000ffd8006388 */ /* 0x0007e40000000c00 */
[C---:B------:R-:W-:Y:S02]  /*2920*/  IMAD R19, R18.reuse, c[0x0][0x1b4], R0 ;  /* 0x00006d0012137a24 */ /* 0x040fe400078e0200 */
[----:B------:R-:W-:Y:S01]  /*2930*/  @!PT LDS RZ, [RZ] ;  /* 0x00000000fffff984 */ /* 0x000fe20000000800 */
[----:B------:R-:W-:Y:S01]  /*2940*/  @!PT LDS RZ, [RZ] ;  /* 0x00000000fffff984 */ /* 0x000fe20000000800 */
[----:B------:R-:W-:Y:S01]  /*2950*/  @!PT LDS RZ, [RZ] ;  /* 0x00000000fffff984 */ /* 0x000fe20000000800 */
[----:B------:R3:W-:Y:S01]  /*2960*/  @!P6 LDGSTS.E.BYPASS.LTC128B.128 [R216+0x4000], [R182.64] ;  /* 0x04000000b6d8efae */ /* 0x0007e2000b901d46 */
[----:B------:R-:W-:-:S03]  /*2970*/  IMAD.WIDE.U32 R4, R18, c[0x0][0x1b0], R4 ;  /* 0x00006c0012047a25 */ /* 0x000fc600078e0004 */
[----:B------:R3:W-:Y:S01]  /*2980*/  @P0 STS.128 [R216+0x5000], RZ ;  /* 0x005000ffd8000388 */ /* 0x0007e20000000c00 */
[----:B------:R-:W-:-:S03]  /*2990*/  IMAD.IADD R5, R5, 0x1, R19 ;  /* 0x0000000105057824 */ /* 0x000fc600078e0213 */
[----:B------:R-:W-:Y:S01]  /*29a0*/  @!PT LDS RZ, [RZ] ;  /* 0x00000000fffff984 */ /* 0x000fe20000000800 */
[----:B------:R-:W-:Y:S01]  /*29b0*/  @!PT LDS RZ, [RZ] ;  /* 0x00000000fffff984 */ /* 0x000fe20000000800 */
[----:B------:R-:W-:Y:S01]  /*29c0*/  @!PT LDS RZ, [RZ] ;  /* 0x00000000fffff984 */ /* 0x000fe20000000800 */
[----:B------:R1:W-:Y:S02]  /*29d0*/  @!P0 LDGSTS.E.BYPASS.LTC128B.128 [R216+0x5000], [R6.64] ;  /* 0x0500000006d88fae */ /* 0x0003e4000b901d46 */
[----:B-1----:R-:W-:-:S04]  /*29e0*/  @!P5 IMAD R7, R29, c[0x0][0x198], RZ ;  /* 0x000066001d07da24 */ /* 0x002fc800078e02ff */
[----:B------:R-:W-:Y:S02]  /*29f0*/  @!P5 IMAD R11, R217, c[0x0][0x19c], R7 ;  /* 0x00006700d90bda24 */ /* 0x000fe400078e0207 */
[----:B------:R-:W-:Y:S01]  /*2a00*/  @!P4 IMAD.MOV.U32 R7, RZ, RZ, R5 ;  /* 0x000000ffff07c224 */ /* 0x000fe200078e0005 */
[----:B--2---:R-:W-:-:S04]  /*2a10*/  IADD3 R0, R22, 0x1000, RZ ;  /* 0x0000100016007810 */ /* 0x004fc80007ffe0ff */
[----:B------:R-:W-:-:S05]  /*2a20*/  SEL R0, R0, R22, !P2 ;  /* 0x0000001600007207 */ /* 0x000fca0005000000 */
[----:B------:R-:W-:Y:S01]  /*2a30*/  IMAD.SHL.U32 R192, R0, 0x2, RZ ;  /* 0x0000000200c07824 */ /* 0x000fe200078e00ff */
[----:B------:R-:W-:-:S04]  /*2a40*/  IADD3 R0, R241, 0x28, RZ ;  /* 0x00000028f1007810 */ /* 0x000fc80007ffe0ff */
[----:B------:R3:W-:Y:S01]  /*2a50*/  @P6 STS [R192], RZ ;  /* 0x000000ffc0006388 */ /* 0x0007e20000000800 */
[----:B------:R-:W-:-:S03]  /*2a60*/  SHF.R.S32.HI R10, RZ, 0x1f, R0 ;  /* 0x0000001fff0a7819 */ /* 0x000fc60000011400 */
[----:B------:R3:W-:Y:S04]  /*2a70*/  @P6 STS [R192+0x4], RZ ;  /* 0x000004ffc0006388 */ /* 0x0007e80000000800 */
[----:B------:R3:W-:Y:S04]  /*2a80*/  @P6 STS [R192+0x8], RZ ;  /* 0x000008ffc0006388 */ /* 0x0007e80000000800 */
[----:B------:R3:W-:Y:S04]  /*2a90*/  @P6 STS [R192+0xc], RZ ;  /* 0x00000cffc0006388 */ /* 0x0007e80000000800 */
[----:B------:R-:W-:Y:S01]  /*2aa0*/  @!PT LDS RZ, [RZ] ;  /* 0x00000000fffff984 */ /* 0x000fe20000000800 */
[----:B------:R-:W-:Y:S01]  /*2ab0*/  @!PT LDS RZ, [RZ] ;  /* 0x00000000fffff984 */ /* 0x000fe20000000800 */
[----:B------:R-:W-:Y:S01]  /*2ac0*/  @!PT LDS RZ, [RZ] ;  /* 0x00000000fffff984 */ /* 0x000fe20000000800 */
[----:B------:R3:W-:Y:S01]  /*2ad0*/  @!P6 LDGSTS.E.BYPASS.LTC128B.128 [R192], [R184.64] ;  /* 0x00000000b8c0efae */ /* 0x0007e2000b901d46 */
[----:B------:R-:W-:-:S03]  /*2ae0*/  ISETP.GE.AND P6, PT, R0, R20, PT ;  /* 0x000000140000720c */ /* 0x000fc60003fc6270 */
[----:B------:R3:W-:Y:S04]  /*2af0*/  @P0 STS [R192+0x1000], RZ ;  /* 0x001000ffc0000388 */ /* 0x0007e80000000800 */
[----:B------:R3:W-:Y:S04]  /*2b00*/  @P0 STS [R192+0x1004], RZ ;  /* 0x001004ffc0000388 */ /* 0x0007e80000000800 */
[----:B------:R3:W-:Y:S04]  /*2b10*/  @P0 STS [R192+0x1008], RZ ;  /* 0x001008ffc0000388 */ /* 0x0007e80000000800 */
[----:B------:R3:W-:Y:S04]  /*2b20*/  @P0 STS [R192+0x100c], RZ ;  /* 0x00100cffc0000388 */ /* 0x0007e80000000800 */
[----:B------:R-:W-:Y:S01]  /*2b30*/  @!PT LDS RZ, [RZ] ;  /* 0x00000000fffff984 */ /* 0x000fe20000000800 */
[----:B------:R-:W-:Y:S01]  /*2b40*/  @!PT LDS RZ, [RZ] ;  /* 0x00000000fffff984 */ /* 0x000fe20000000800 */
[----:B------:R-:W-:Y:S01]  /*2b50*/  @!PT LDS RZ, [RZ] ;  /* 0x00000000fffff984 */ /* 0x000fe20000000800 */
[----:B------:R1:W-:Y:S01]  /*2b60*/  @!P0 LDGSTS.E.BYPASS.LTC128B.128 [R192+0x1000], [R8.64] ;  /* 0x0100000008c08fae */ /* 0x0003e2000b901d46 */
[----:B------:R-:W-:-:S03]  /*2b70*/  @!P4 IADD3 R2, P0, R217, 0x20, RZ ;  /* 0x00000020d902c810 */ /* 0x000fc60007f1e0ff */
[----:B------:R3:W-:Y:S02]  /*2b80*/  @P5 STS.128 [R216+0x6000], RZ ;  /* 0x006000ffd8005388 */ /* 0x0007e40000000c00 */
[----:B------:R-:W-:Y:S01]  /*2b90*/  @!P4 IMAD.X R6, RZ, RZ, R29, P0 ;  /* 0x000000ffff06c224 */ /* 0x000fe200000e061d */
[----:B----4-:R-:W-:-:S03]  /*2ba0*/  @!P6 LEA R14, P0, R0, R213, 0x2 ;  /* 0x000000d5000ee211 */ /* 0x010fc600078010ff */
[----:B------:R-:W-:Y:S01]  /*2bb0*/  @!P4 IMAD R6, R6, c[0x0][0x198], RZ ;  /* 0x000066000606ca24 */ /* 0x000fe200078e02ff */
[----:B------:R-:W-:-:S03]  /*2bc0*/  @!P6 LEA.HI.X R15, R0, R212, R10, 0x2, P0 ;  /* 0x000000d4000fe211 */ /* 0x000fc600000f140a */
[C---:B------:R-:W-:Y:S01]  /*2bd0*/  @!P4 IMAD R10, R2.reuse, c[0x0][0x19c], R6 ;  /* 0x00006700020aca24 */ /* 0x040fe200078e0206 */
[----:B------:R-:W-:Y:S01]  /*2be0*/  @!P4 MOV R6, R4 ;  /* 0x000000040006c202 */ /* 0x000fe20000000f00 */
[----:B------:R3:W5:Y:S04]  /*2bf0*/  @!P6 LDG.E R209, [R14.64] ;  /* 0x000000060ed1e981 */ /* 0x000768000c1e1900 */
[----:B------:R-:W-:-:S04]  /*2c00*/  @!P4 IMAD.WIDE.U32 R6, R2, c[0x0][0x198], R6 ;  /* 0x000066000206ca25 */ /* 0x000fc800078e0006 */
[----:B-1----:R-:W-:-:S04]  /*2c10*/  @!P5 IMAD.WIDE.U32 R8, R217, c[0x0][0x198], R4 ;  /* 0x00006600d908da25 */ /* 0x002fc800078e0004 */
[----:B------:R-:W-:Y:S01]  /*2c20*/  @!P5 IMAD.IADD R0, R9, 0x1, R11 ;  /* 0x000000010900d824 */ /* 0x000fe200078e020b */
[----:B------:R-:W-:-:S04]  /*2c30*/  @!P5 LEA R12, P0, R8, c[0x0][0x168], 0x1 ;  /* 0x00005a00080cda11 */ /* 0x000fc800078008ff */
[----:B------:R-:W-:Y:S01]  /*2c40*/  @!P5 LEA.HI.X R13, R8, c[0x0][0x16c], R0, 0x1, P0 ;  /* 0x00005b00080dda11 */ /* 0x000fe200000f0c00 */
[----:B------:R-:W-:Y:S01]  /*2c50*/  @!P4 IMAD.IADD R0, R7, 0x1, R10 ;  /* 0x000000010700c824 */ /* 0x000fe200078e020a */
[C---:B------:R-:W-:Y:S01]  /*2c60*/  @!P4 LEA R10, P0, R6.reuse, c[0x0][0x168], 0x1 ;  /* 0x00005a00060aca11 */ /* 0x040fe200078008ff */
[----:B------:R-:W-:Y:S02]  /*2c70*/  @!P3 IMAD.MOV.U32 R7, RZ, RZ, R5 ;  /* 0x000000ffff07b224 */ /* 0x000fe400078e0005 */
[----:B------:R-:W-:Y:S01]  /*2c80*/  @!PT LDS RZ, [RZ] ;  /* 0x00000000fffff984 */ /* 0x000fe20000000800 */
[----:B------:R-:W-:Y:S01]  /*2c90*/  @!PT LDS RZ, [RZ] ;  /* 0x00000000fffff984 */ /* 0x000fe20000000800 */
[----:B------:R-:W-:Y:S01]  /*2ca0*/  @!PT LDS RZ, [RZ] ;  /* 0x00000000fffff984 */ /* 0x000fe20000000800 */
[----:B------:R3:W-:Y:S01]  /*2cb0*/  @!P5 LDGSTS.E.BYPASS.LTC128B.128 [R216+0x6000], [R12.64] ;  /* 0x060000000cd8dfae */ /* 0x0007e2000b901d46 */
[----:B------:R-:W-:Y:S02]  /*2cc0*/  @!P4 LEA.HI.X R11, R6, c[0x0][0x16c], R0, 0x1, P0 ;  /* 0x00005b00060bca11 */ /* 0x000fe400000f0c00 */
[C---:B------:R-:W-:Y:S01]  /*2cd0*/  @!P3 IADD3 R0, P0, R217.reuse, 0x40, RZ ;  /* 0x00000040d900b810 */ /* 0x040fe20007f1e0ff */
[----:B------:R3:W-:Y:S03]  /*2ce0*/  @P4 STS.128 [R216+0x7000], RZ ;  /* 0x007000ffd8004388 */ /* 0x0007e60000000c00 */
[----:B------:R-:W-:Y:S01]  /*2cf0*/  @!P3 IADD3.X R6, RZ, R29, RZ, P0, !PT ;  /* 0x0000001dff06b210 */ /* 0x000fe200007fe4ff */
[----:B------:R-:W-:Y:S01]  /*2d00*/  @!PT LDS RZ, [RZ] ;  /* 0x00000000fffff984 */ /* 0x000fe20000000800 */
[----:B------:R-:W-:Y:S01]  /*2d10*/  @!PT LDS RZ, [RZ] ;  /* 0x00000000fffff984 */ /* 0x000fe20000000800 */
[----:B------:R-:W-:Y:S01]  /*2d20*/  @!PT LDS RZ, [RZ] ;  /* 0x00000000fffff984 */ /* 0x000fe20000000800 */
[----:B------:R3:W-:Y:S01]  /*2d30*/  @!P4 LDGSTS.E.BYPASS.LTC128B.128 [R216+0x7000], [R10.64] ;  /* 0x070000000ad8cfae */ /* 0x0007e2000b901d46 */
[----:B------:R-:W-:-:S03]  /*2d40*/  @!P1 IADD3 R2, P0, R217, 0x60, RZ ;  /* 0x00000060d9029810 */ /* 0x000fc60007f1e0ff */
[----:B------:R-:W-:Y:S01]  /*2d50*/  @!P3 IMAD R6, R6, c[0x0][0x198], RZ ;  /* 0x000066000606ba24 */ /* 0x000fe200078e02ff */
[----:B------:R3:W-:Y:S01]  /*2d60*/  @P3 STS.128 [R216+0x8000], RZ ;  /* 0x008000ffd8003388 */ /* 0x0007e20000000c00 */
[----:B------:R-:W-:Y:S02]  /*2d70*/  @!P1 IMAD.X R8, RZ, RZ, R29, P0 ;  /* 0x000000ffff089224 */ /* 0x000fe400000e061d */
[----:B------:R-:W-:Y:S02]  /*2d80*/  @!P3 IMAD R9, R0, c[0x0][0x19c], R6 ;  /* 0x000067000009ba24 */ /* 0x000fe400078e0206 */
[--C-:B------:R-:W-:Y:S02]  /*2d90*/  @!P3 IMAD.MOV.U32 R6, RZ, RZ, R4.reuse ;  /* 0x000000ffff06b224 */ /* 0x100fe400078e0004 */
[----:B------:R-:W-:-:S04]  /*2da0*/  @!P1 IMAD.WIDE.U32 R4, R2, c[0x0][0x198], R4 ;  /* 0x0000660002049a25 */ /* 0x000fc800078e0004 */
[----:B------:R-:W-:-:S04]  /*2db0*/  @!P3 IMAD.WIDE.U32 R6, R0, c[0x0][0x198], R6 ;  /* 0x000066000006ba25 */ /* 0x000fc800078e0006 */
[----:B------:R-:W-:Y:S01]  /*2dc0*/  @!P1 IMAD R0, R8, c[0x0][0x198], RZ ;  /* 0x0000660008009a24 */ /* 0x000fe200078e02ff */
[----:B------:R-:W-:Y:S02]  /*2dd0*/  @!P3 IADD3 R9, R7, R9, RZ ;  /* 0x000000090709b210 */ /* 0x000fe40007ffe0ff */
[----:B------:R-:W-:Y:S01]  /*2de0*/  @!P3 LEA R8, P0, R6, c[0x0][0x168], 0x1 ;  /* 0x00005a000608ba11 */ /* 0x000fe200078008ff */
[----:B------:R-:W-:Y:S01]  /*2df0*/  @!P1 IMAD R7, R2, c[0x0][0x19c], R0 ;  /* 0x0000670002079a24 */ /* 0x000fe200078e0200 */
[----:B------:R-:W-:Y:S02]  /*2e00*/  IADD3 R0, R241, 0x8, RZ ;  /* 0x00000008f1007810 */ /* 0x000fe40007ffe0ff */
[----:B------:R-:W-:Y:S01]  /*2e10*/  @!P3 LEA.HI.X R9, R6, c[0x0][0x16c], R9, 0x1, P0 ;  /* 0x00005b000609ba11 */ /* 0x000fe200000f0c09 */
[----:B------:R-:W-:Y:S01]  /*2e20*/  @!P1 IMAD.IADD R5, R5, 0x1, R7 ;  /* 0x0000000105059824 */ /* 0x000fe200078e0207 */
[C---:B------:R-:W-:Y:S02]  /*2e30*/  @!P1 LEA R6, P0, R4.reuse, c[0x0][0x168], 0x1 ;  /* 0x00005a0004069a11 */ /* 0x040fe400078008ff */
[C---:B------:R-:W-:Y:S01]  /*2e40*/  IADD3 R2, R241.reuse, 0x20, RZ ;  /* 0x00000020f1027810 */ /* 0x040fe20007ffe0ff */
[----:B------:R-:W-:Y:S01]  /*2e50*/  @!PT LDS RZ, [RZ] ;  /* 0x00000000fffff984 */ /* 0x000fe20000000800 */
[----:B------:R-:W-:Y:S01]  /*2e60*/  @!PT LDS RZ, [RZ] ;  /* 0x00000000fffff984 */ /* 0x000fe20000000800 */
[----:B------:R-:W-:Y:S01]  /*2e70*/  @!PT LDS RZ, [RZ] ;  /* 0x00000000fffff984 */ /* 0x000fe20000000800 */
[----:B------:R3:W-:Y:S01]  /*2e80*/  @!P3 LDGSTS.E.BYPASS.LTC128B.128 [R216+0x8000], [R8.64] ;  /* 0x0800000008d8bfae */ /* 0x0007e2000b901d46 */
[----:B------:R-:W-:Y:S01]  /*2e90*/  @!P1 LEA.HI.X R7, R4, c[0x0][0x16c], R5, 0x1, P0 ;  /* 0x00005b0004079a11 */ /* 0x000fe200000f0c05 */
[----:B------:R-:W-:Y:S01]  /*2ea0*/  IMAD.SHL.U32 R4, R241, 0x4, RZ ;  /* 0x00000004f1047824 */ /* 0x000fe200078e00ff */
[-C--:B------:R-:W-:Y:S01]  /*2eb0*/  ISETP.GE.AND P5, PT, R0, R20.reuse, PT ;  /* 0x000000140000720c */ /* 0x080fe20003fa6270 */
[----:B------:R3:W-:Y:S01]  /*2ec0*/  @P1 STS.128 [R216+0x9000], RZ ;  /* 0x009000ffd8001388 */ /* 0x0007e20000000c00 */
[----:B------:R-:W-:-:S02]  /*2ed0*/  ISETP.GE.AND P4, PT, R2, R20, PT ;  /* 0x000000140200720c */ /* 0x000fc40003f86270 */
[C---:B------:R-:W-:Y:S01]  /*2ee0*/  ISETP.GE.AND P3, PT, R241.reuse, R20, PT ;  /* 0x00000014f100720c */ /* 0x040fe20003f66270 */
[----:B------:R-:W-:Y:S01]  /*2ef0*/  @!PT LDS RZ, [RZ] ;  /* 0x00000000fffff984 */ /* 0x000fe20000000800 */
[----:B------:R-:W-:Y:S01]  /*2f00*/  @!PT LDS RZ, [RZ] ;  /* 0x00000000fffff984 */ /* 0x000fe20000000800 */
[----:B------:R-:W-:Y:S01]  /*2f10*/  @!PT LDS RZ, [RZ] ;  /* 0x00000000fffff984 */ /* 0x000fe20000000800 */
[----:B------:R3:W-:Y:S01]  /*2f20*/  @!P1 LDGSTS.E.BYPASS.LTC128B.128 [R216+0x9000], [R6.64] ;  /* 0x0900000006d89fae */ /* 0x0007e2000b901d46 */
[----:B------:R-:W-:Y:S02]  /*2f30*/  SHF.L.U64.HI R0, R241, 0x2, R16 ;  /* 0x00000002f1007819 */ /* 0x000fe40000010210 */
[----:B------:R-:W-:Y:S01]  /*2f40*/  IADD3 R4, P0, R4, R213, RZ ;  /* 0x000000d504047210 */ /* 0x000fe20007f1e0ff */
[----:B------:R-:W0:Y:S04]  /*2f50*/  LDGDEPBAR ;  /* 0x00000000000079af */ /* 0x000e280000000000 */
[----:B------:R-:W1:Y:S01]  /*2f60*/  S2R R2, SR_TID.X ;  /* 0x0000000000027919 */ /* 0x000e620000002100 */
[----:B------:R-:W-:-:S05]  /*2f70*/  IMAD.X R5, R0, 0x1, R212, P0 ;  /* 0x0000000100057824 */ /* 0x000fca00000e06d4 */
[----:B------:R3:W5:Y:S04]  /*2f80*/  @!P3 LDG.E R210, [R4.64] ;  /* 0x0000000604d2b981 */ /* 0x000768000c1e1900 */
[----:B------:R3:W5:Y:S04]  /*2f90*/  @!P5 LDG.E R211, [R4.64+0x20] ;  /* 0x0000200604d3d981 */ /* 0x000768000c1e1900 */
[----:B------:R3:W5:Y:S01]  /*2fa0*/  @!P4 LDG.E R208, [R4.64+0x80] ;  /* 0x0000800604d0c981 */ /* 0x000762000c1e1900 */
[----:B------:R-:W-:-:S04]  /*2fb0*/  DEPBAR.LE SB0, 0x1 ;  /* 0x000080400000791a */ /* 0x000fc80000000000 */
[----:B------:R-:W-:Y:S01]  /*2fc0*/  BAR.SYNC.DEFER_BLOCKING 0x0 ;  /* 0x0000000000007b1d */ /* 0x000fe20000010000 */
[----:B-1----:R-:W-:-:S04]  /*2fd0*/  SHF.R.S32.HI R0, RZ, 0x1f, R2 ;  /* 0x0000001fff007819 */ /* 0x002fc80000011402 */
[----:B------:R-:W-:-:S04]  /*2fe0*/  LEA.HI R0, R0, R2, RZ, 0x4 ;  /* 0x0000000200007211 */ /* 0x000fc800078f20ff */
[----:B------:R-:W-:-:S04]  /*2ff0*/  LOP3.LUT R0, R0, 0xfffffff0, RZ, 0xc0, !PT ;  /* 0xfffffff000007812 */ /* 0x000fc800078ec0ff */
[----:B------:R-:W-:Y:S01]  /*3000*/  IADD3 R0, -R0, R2, RZ ;  /* 0x0000000200007210 */ /* 0x000fe20007ffe1ff */
[----:B------:R3:W1:Y:S04]  /*3010*/  LDSM.16.M88.4 R136, [R174+0xa000] ;  /* 0x00a00000ae88783b */ /* 0x0006680000000200 */
[----:B------:R3:W2:Y:S04]  /*3020*/  LDSM.16.M88.4 R140, [R174+0xa800] ;  /* 0x00a80000ae8c783b */ /* 0x0006a80000000200 */
[----:B------:R3:W4:Y:S04]  /*3030*/  LDSM.16.M88.4 R144, [R177+0xa000] ;  /* 0x00a00000b190783b */ /* 0x0007280000000200 */
[----:B------:R3:W1:Y:S04]  /*3040*/  LDSM.16.M88.4 R148, [R177+0xa800] ;  /* 0x00a80000b194783b */ /* 0x0006680000000200 */
[----:B------:R3:W1:Y:S04]  /*3050*/  LDSM.16.M88.4 R152, [R175+0xa000] ;  /* 0x00a00000af98783b */ /* 0x0006680000000200 */
[----:B------:R3:W1:Y:S04]  /*3060*/  LDSM.16.M88.4 R156, [R175+0xa800] ;  /* 0x00a80000af9c783b */ /* 0x0006680000000200 */
[----:B------:R3:W1:Y:S04]  /*3070*/  LDSM.16.M88.4 R160, [R176+0xa000] ;  /* 0x00a00000b0a0783b */ /* 0x0006680000000200 */
[----:B------:R3:W1:Y:S01]  /*3080*/  LDSM.16.M88.4 R164, [R176+0xa800] ;  /* 0x00a80000b0a4783b */ /* 0x0006620000000200 */
[----:B------:R-:W-:-:S02]  /*3090*/  SHF.R.S32.HI R2, RZ, 0x1f, R0 ;  /* 0x0000001fff027819 */ /* 0x000fc40000011400 */
[----:B------:R-:W-:Y:S02]  /*30a0*/  SHF.L.U32 R240, R246, 0x4, RZ ;  /* 0x00000004f6f07819 */ /* 0x000fe400000006ff */
[----:B------:R-:W-:Y:S01]  /*30b0*/  LEA.HI R2, R2, R0, RZ, 0x3 ;  /* 0x0000000002027211 */ /* 0x000fe200078f18ff */
[----:B------:R-:W-:Y:S01]  /*30c0*/  IMAD.SHL.U32 R223, R246, 0x8, RZ ;  /* 0x00000008f6df7824 */ /* 0x000fe200078e00ff */
[----:B------:R-:W-:Y:S02]  /*30d0*/  IADD3 R233, R240, 0x20, RZ ;  /* 0x00000020f0e97810 */ /* 0x000fe40007ffe0ff */
[----:B------:R-:W-:-:S03]  /*30e0*/  LOP3.LUT R2, R2, 0xfffffff8, RZ, 0xc0, !PT ;  /* 0xfffffff802027812 */ /* 0x000fc600078ec0ff */
[----:B------:R-:W-:Y:S02]  /*30f0*/  IMAD.IADD R231, R223, 0x1, R233 ;  /* 0x00000001dfe77824 */ /* 0x000fe400078e02e9 */
[----:B------:R-:W-:Y:S01]  /*3100*/  IMAD.IADD R0, R0, 0x1, -R2 ;  /* 0x0000000100007824 */ /* 0x000fe200078e0a02 */
[----:B------:R-:W-:Y:S01]  /*3110*/  IADD3 R2, R241, 0x1, RZ ;  /* 0x00000001f1027810 */ /* 0x000fe20007ffe0ff */
[----:B------:R-:W-:Y:S02]  /*3120*/  IMAD.IADD R251, R223, 0x1, R231 ;  /* 0x00000001dffb7824 */ /* 0x000fe400078e02e7 */
[----:B------:R-:W-:Y:S01]  /*3130*/  IMAD.MOV.U32 R178, RZ, RZ, 0x20 ;  /* 0x00000020ffb27424 */ /* 0x000fe200078e00ff */
[C---:B------:R-:W-:Y:S02]  /*3140*/  LOP3.LUT P0, RZ, R0.reuse, 0x2, RZ, 0xc0, !PT ;  /* 0x0000000200ff7812 */ /* 0x040fe4000780c0ff */
[----:B------:R-:W-:Y:S02]  /*3150*/  LOP3.LUT P1, RZ, R0, 0x4, RZ, 0xc0, !PT ;  /* 0x0000000400ff7812 */ /* 0x000fe4000782c0ff */
[----:B------:R-:W-:Y:S01]  /*3160*/  IADD3 R230, R193, R2, -R21 ;  /* 0x00000002c1e67210 */ /* 0x000fe20007ffe815 */
[----:B------:R-:W-:Y:S01]  /*3170*/  IMAD.IADD R219, R223, 0x1, R251 ;  /* 0x00000001dfdb7824 */ /* 0x000fe200078e02fb */
[----:B------:R-:W-:-:S02]  /*3180*/  IADD3 R2, R180, 0x1000, RZ ;  /* 0x00001000b4027810 */ /* 0x000fc40007ffe0ff */
[----:B------:R-:W-:Y:S01]  /*3190*/  IADD3 R0, R179, 0x1000, RZ ;  /* 0x00001000b3007810 */ /* 0x000fe20007ffe0ff */
[----:B------:R-:W-:Y:S01]  /*31a0*/  IMAD.SHL.U32 R170, R180, 0x2, RZ ;  /* 0x00000002b4aa7824 */ /* 0x000fe200078e00ff */
[----:B------:R-:W-:Y:S01]  /*31b0*/  SEL R2, R2, R180, !P2 ;  /* 0x000000b402027207 */ /* 0x000fe20005000000 */
[----:B------:R-:W-:Y:S01]  /*31c0*/  IMAD.IADD R218, R223, 0x1, R219 ;  /* 0x00000001dfda7824 */ /* 0x000fe200078e02db */
[----:B------:R-:W-:Y:S02]  /*31d0*/  SEL R0, R0, R179, !P2 ;  /* 0x000000b300007207 */ /* 0x000fe40005000000 */
[----:B------:R-:W-:Y:S02]  /*31e0*/  SEL R178, R178, 0xffffffe0, !P0 ;  /* 0xffffffe0b2b27807 */ /* 0x000fe40004000000 */
[----:B------:R-:W-:Y:S01]  /*31f0*/  IADD3 R21, R21, 0x80, R232 ;  /* 0x0000008015157810 */ /* 0x000fe20007ffe0e8 */
[C---:B------:R-:W-:Y:S01]  /*3200*/  IMAD R250, R246.reuse, 0x18, RZ ;  /* 0x00000018f6fa7824 */ /* 0x040fe200078e02ff */
[----:B------:R-:W-:Y:S01]  /*3210*/  CS2R R94, SRZ ;  /* 0x00000000005e7805 */ /* 0x000fe2000001ff00 */
[C---:B------:R-:W-:Y:S01]  /*3220*/  IMAD.SHL.U32 R249, R246.reuse, 0x20, RZ ;  /* 0x00000020f6f97824 */ /* 0x040fe200078e00ff */
[----:B------:R-:W-:Y:S01]  /*3230*/  CS2R R92, SRZ ;  /* 0x00000000005c7805 */ /* 0x000fe2000001ff00 */
[C---:B------:R-:W-:Y:S01]  /*3240*/  IMAD R248, R246.reuse, 0x28, RZ ;  /* 0x00000028f6f87824 */ /* 0x040fe200078e02ff */
[----:B------:R-:W-:Y:S01]  /*3250*/  CS2R R98, SRZ ;  /* 0x0000000000627805 */ /* 0x000fe2000001ff00 */
[C---:B------:R-:W-:Y:S01]  /*3260*/  IMAD R247, R246.reuse, 0x30, RZ ;  /* 0x00000030f6f77824 */ /* 0x040fe200078e02ff */
[----:B------:R-:W-:Y:S01]  /*3270*/  CS2R R96, SRZ ;  /* 0x0000000000607805 */ /* 0x000fe2000001ff00 */
[----:B------:R-:W-:Y:S01]  /*3280*/  IMAD.MOV R221, RZ, RZ, -R221 ;  /* 0x000000ffffdd7224 */ /* 0x000fe200078e0add */
[----:B------:R-:W-:Y:S01]  /*3290*/  CS2R R90, SRZ ;  /* 0x00000000005a7805 */ /* 0x000fe2000001ff00 */
[----:B------:R-:W-:Y:S01]  /*32a0*/  IMAD R246, R246, 0x38, RZ ;  /* 0x00000038f6f67824 */ /* 0x000fe200078e02ff */
[----:B------:R-:W-:Y:S01]  /*32b0*/  CS2R R88, SRZ ;  /* 0x0000000000587805 */ /* 0x000fe2000001ff00 */
        /* <DEDUP_REMOVED lines=26> */
[----:B------:R-:W-:Y:S01]  /*3460*/  IADD3 R229, R21, -R193, RZ ;  /* 0x800000c115e57210 */ /* 0x000fe20007ffe0ff */
[----:B------:R-:W-:Y:S01]  /*3470*/  IMAD.SHL.U32 R169, R2, 0x2, RZ ;  /* 0x0000000202a97824 */ /* 0x000fe200078e00ff */
[----:B------:R-:W-:Y:S01]  /*3480*/  SEL R128, R128, 0xffffffc0, !P1 ;  /* 0xffffffc080807807 */ /* 0x000fe20004800000 */
[----:B------:R-:W-:Y:S01]  /*3490*/  IMAD.SHL.U32 R168, R0, 0x2, RZ ;  /* 0x0000000200a87824 */ /* 0x000fe200078e00ff */
[C---:B------:R-:W-:Y:S01]  /*34a0*/  SHF.L.U32 R228, R241.reuse, 0x2, RZ ;  /* 0x00000002f1e47819 */ /* 0x040fe200000006ff */
[----:B------:R-:W-:Y:S01]  /*34b0*/  IMAD.IADD R173, R178, 0x1, R170 ;  /* 0x00000001b2ad7824 */ /* 0x000fe200078e02aa */
[----:B------:R-:W-:Y:S01]  /*34c0*/  SHF.L.U64.HI R227, R241, 0x2, R16 ;  /* 0x00000002f1e37819 */ /* 0x000fe20000010210 */
[----:B------:R-:W-:Y:S01]  /*34d0*/  IMAD.IADD R220, R223, 0x1, R218 ;  /* 0x00000001dfdc7824 */ /* 0x000fe200078e02da */
[----:B------:R-:W-:-:S02]  /*34e0*/  IADD3 R226, R232, 0x80, RZ ;  /* 0x00000080e8e27810 */ /* 0x000fc40007ffe0ff */
[----:B-1234-:R-:W-:Y:S02]  /*34f0*/  IADD3 R172, R171, R178, RZ ;  /* 0x000000b2abac7210 */ /* 0x01efe40007ffe0ff */
.L_x_106:
[----:B------:R-:W0:Y:S01]  /*3500*/  LDGDEPBAR ;  /* 0x00000000000079af */ /* 0x000e220000000000 */
[----:B------:R-:W-:Y:S01]  /*3510*/  IMAD.IADD R0, R169, 0x1, R178 ;  /* 0x00000001a9007824 */ /* 0x000fe200078e02b2 */
        /* <DEDUP_REMOVED lines=11> */
[----:B------:R-:W1:Y:S08]  /*35d0*/  LDSM.16.M88.4 R16, [R174+0x6000] ;  /* 0x00600000ae10783b */ /* 0x000e700000000200 */
[----:B------:R-:W2:Y:S08]  /*35e0*/  LDSM.16.M88.4 R28, [R169+0x1000] ;  /* 0x00100000a91c783b */ /* 0x000eb00000000200 */
[----:B------:R-:W3:Y:S08]  /*35f0*/  LDSM.16.M88.4 R100, [R174+0x6800] ;  /* 0x00680000ae64783b */ /* 0x000ef00000000200 */
[----:B------:R-:W-:Y:S08]  /*3600*/  LDSM.16.M88.4 R104, [R0] ;  /* 0x000000000068783b */ /* 0x000ff00000000200 */
[----:B------:R-:W4:Y:S01]  /*3610*/  LDSM.16.M88.4 R108, [R177+0x6000] ;  /* 0x00600000b16c783b */ /* 0x000f220000000200 */
[-C--:B-1----:R-:W-:Y:S07]  /*3620*/  HMMA.16816.F32.BF16 R4, R32, R16.reuse, RZ ;  /* 0x000000102004723c */ /* 0x082fee00000418ff */
[----:B------:R1:W4:Y:S01]  /*3630*/  LDSM.16.M88.4 R112, [R0+0x1000] ;  /* 0x001000000070783b */ /* 0x0003220000000200 */
[C---:B--2---:R-:W-:Y:S07]  /*3640*/  HMMA.16816.F32.BF16 R8, R28.reuse, R16, RZ ;  /* 0x000000101c08723c */ /* 0x044fee00000418ff */
[----:B------:R-:W2:Y:S01]  /*3650*/  LDSM.16.M88.4 R116, [R177+0x6800] ;  /* 0x00680000b174783b */ /* 0x000ea20000000200 */
[-C--:B------:R-:W-:Y:S07]  /*3660*/  HMMA.16816.F32.BF16 R12, R28, R18.reuse, RZ ;  /* 0x000000121c0c723c */ /* 0x080fee00000418ff */
[----:B------:R-:W-:Y:S01]  /*3670*/  LDSM.16.M88.4 R120, [R175+0x6000] ;  /* 0x00600000af78783b */ /* 0x000fe20000000200 */
[C---:B------:R-:W-:Y:S07]  /*3680*/  HMMA.16816.F32.BF16 R16, R32.reuse, R18, RZ ;  /* 0x000000122010723c */ /* 0x040fee00000418ff */
[----:B------:R-:W-:Y:S01]  /*3690*/  LDSM.16.M88.4 R132, [R176+0x6000] ;  /* 0x00600000b084783b */ /* 0x000fe20000000200 */
[----:B-1----:R-:W-:Y:S01]  /*36a0*/  IMAD.IADD R0, R0, 0x1, R128 ;  /* 0x0000000100007824 */ /* 0x002fe200078e0280 */
[-C--:B---3--:R-:W-:Y:S06]  /*36b0*/  HMMA.16816.F32.BF16 R20, R32, R100.reuse, RZ ;  /* 0x000000642014723c */ /* 0x088fec00000418ff */
[----:B------:R-:W-:Y:S02]  /*36c0*/  LDSM.16.M88.4 R128, [R0] ;  /* 0x000000000080783b */ /* 0x000fe40000000200 */
[C---:B------:R-:W-:Y:S08]  /*36d0*/  HMMA.16816.F32.BF16 R24, R28.reuse, R100, RZ ;  /* 0x000000641c18723c */ /* 0x040ff000000418ff */
[-C--:B------:R-:W-:Y:S08]  /*36e0*/  HMMA.16816.F32.BF16 R28, R28, R102.reuse, RZ ;  /* 0x000000661c1c723c */ /* 0x080ff000000418ff */
[----:B------:R-:W-:Y:S01]  /*36f0*/  HMMA.16816.F32.BF16 R32, R32, R102, RZ ;  /* 0x000000662020723c */ /* 0x000fe200000418ff */
[----:B------:R-:W1:Y:S07]  /*3700*/  LDSM.16.M88.4 R100, [R124] ;  /* 0x000000007c64783b */ /* 0x000e6e0000000200 */
[-C--:B----4-:R-:W-:Y:S01]  /*3710*/  HMMA.16816.F32.BF16 R4, R104, R108.reuse, R4 ;  /* 0x0000006c6804723c */ /* 0x090fe20000041804 */
[----:B------:R-:W3:Y:S07]  /*3720*/  LDSM.16.M88.4 R124, [R124+0x1000] ;  /* 0x001000007c7c783b */ /* 0x000eee0000000200 */
[C---:B------:R-:W-:Y:S08]  /*3730*/  HMMA.16816.F32.BF16 R8, R112.reuse, R108, R8 ;  /* 0x0000006c7008723c */ /* 0x040ff00000041808 */
[-C--:B------:R-:W-:Y:S08]  /*3740*/  HMMA.16816.F32.BF16 R12, R112, R110.reuse, R12 ;  /* 0x0000006e700c723c */ /* 0x080ff0000004180c */
[C---:B------:R-:W-:Y:S01]  /*3750*/  HMMA.16816.F32.BF16 R16, R104.reuse, R110, R16 ;  /* 0x0000006e6810723c */ /* 0x040fe20000041810 */
[----:B------:R-:W4:Y:S07]  /*3760*/  LDSM.16.M88.4 R108, [R175+0x6800] ;  /* 0x00680000af6c783b */ /* 0x000f2e0000000200 */
[-C--:B--2---:R-:W-:Y:S08]  /*3770*/  HMMA.16816.F32.BF16 R20, R104, R116.reuse, R20 ;  /* 0x000000746814723c */ /* 0x084ff00000041814 */
[C---:B------:R-:W-:Y:S08]  /*3780*/  HMMA.16816.F32.BF16 R24, R112.reuse, R116, R24 ;  /* 0x000000747018723c */ /* 0x040ff00000041818 */
[-C--:B------:R-:W-:Y:S07]  /*3790*/  HMMA.16816.F32.BF16 R28, R112, R118.reuse, R28 ;  /* 0x00000076701c723c */ /* 0x080fee000004181c */
[----:B------:R-:W-:Y:S01]  /*37a0*/  MOV R113, 0x40 ;  /* 0x0000004000717802 */ /* 0x000fe20000000f00 */
[----:B------:R-:W-:Y:S07]  /*37b0*/  HMMA.16816.F32.BF16 R32, R104, R118, R32 ;  /* 0x000000766820723c */ /* 0x000fee0000041820 */
[----:B------:R-:W-:Y:S01]  /*37c0*/  FMUL.FTZ R105, R211, 1.4426950216293334961 ;  /* 0x3fb8aa3bd3697820 */ /* 0x000fe20000410000 */
[-C--:B-1----:R-:W-:Y:S05]  /*37d0*/  HMMA.16816.F32.BF16 R4, R100, R120.reuse, R4 ;  /* 0x000000786404723c */ /* 0x082fea0000041804 */
[----:B------:R-:W-:Y:S02]  /*37e0*/  FMUL.FTZ R106, R210, 1.4426950216293334961 ;  /* 0x3fb8aa3bd26a7820 */ /* 0x000fe40000410000 */
[----:B------:R-:W-:Y:S01]  /*37f0*/  FMUL.FTZ R104, R208, 1.4426950216293334961 ;  /* 0x3fb8aa3bd0687820 */ /* 0x000fe20000410000 */
[C---:B---3--:R-:W-:Y:S04]  /*3800*/  HMMA.16816.F32.BF16 R8, R124.reuse, R120, R8 ;  /* 0x000000787c08723c */ /* 0x048fe80000041808 */
[----:B------:R-:W-:Y:S04]  /*3810*/  FSEL R106, R106, RZ, P0 ;  /* 0x000000ff6a6a7208 */ /* 0x000fe80000000000 */
[-C--:B------:R-:W-:Y:S08]  /*3820*/  HMMA.16816.F32.BF16 R12, R124, R122.reuse, R12 ;  /* 0x0000007a7c0c723c */ /* 0x080ff0000004180c */
[C---:B------:R-:W-:Y:S08]  /*3830*/  HMMA.16816.F32.BF16 R16, R100.reuse, R122, R16 ;  /* 0x0000007a6410723c */ /* 0x040ff00000041810 */
[-C--:B----4-:R-:W-:Y:S08]  /*3840*/  HMMA.16816.F32.BF16 R20, R100, R108.reuse, R20 ;  /* 0x0000006c6414723c */ /* 0x090ff00000041814 */
[C---:B------:R-:W-:Y:S07]  /*3850*/  HMMA.16816.F32.BF16 R24, R124.reuse, R108, R24 ;  /* 0x0000006c7c18723c */ /* 0x040fee0000041818 */
[----:B------:R-:W-:Y:S01]  /*3860*/  @!P3 IADD3 R108, R2, 0x20, RZ ;  /* 0x00000020026cb810 */ /* 0x000fe20007ffe0ff */
[-C--:B------:R-:W-:Y:S04]  /*3870*/  HMMA.16816.F32.BF16 R28, R124, R110.reuse, R28 ;  /* 0x0000006e7c1c723c */ /* 0x080fe8000004181c */
[-C--:B------:R-:W-:Y:S02]  /*3880*/  @!P3 IMNMX R108, R108, R193.reuse, PT ;  /* 0x000000c16c6cb217 */ /* 0x080fe40003800200 */
[C---:B------:R-:W-:Y:S02]  /*3890*/  @!P3 IADD3 R109, R2.reuse, 0x28, RZ ;  /* 0x00000028026db810 */ /* 0x040fe40007ffe0ff */
        /* <DEDUP_REMOVED lines=81> */
[----:B------:R-:W-:Y:S01]  /*3db0*/  @!P3 FSEL R18, R18, -INF , !P0 ;  /* 0xff8000001212b808 */ /* 0x000fe20004000000 */
[--C-:B------:R-:W-:Y:S01]  /*3dc0*/  FFMA.FTZ R17, R17, c[0x0][0x23c], -R106.reuse ;  /* 0x00008f0011117a23 */ /* 0x100fe2000001086a */
[-C--:B------:R-:W-:Y:S02]  /*3dd0*/  @!P3 ISETP.GE.AND P0, PT, R9, R110.reuse, PT ;  /* 0x0000006e0900b20c */ /* 0x080fe40003f06270 */
[----:B------:R-:W-:Y:S01]  /*3de0*/  @!P3 IADD3 R8, R0, 0x10, RZ ;  /* 0x000000100008b810 */ /* 0x000fe20007ffe0ff */
[--C-:B------:R-:W-:Y:S03]  /*3df0*/  FFMA.FTZ R18, R18, c[0x0][0x23c], -R105.reuse ;  /* 0x00008f0012127a23 */ /* 0x100fe60000010869 */
[----:B------:R-:W-:Y:S01]  /*3e00*/  @!P3 IADD3 R9, R0, 0x11, RZ ;  /* 0x000000110009b810 */ /* 0x000fe20007ffe0ff */
[----:B------:R-:W-:Y:S01]  /*3e10*/  MUFU.EX2 R124, R17 ;  /* 0x00000011007c7308 */ /* 0x000fe20000000800 */
[----:B------:R-:W-:Y:S02]  /*3e20*/  @!P3 FSEL R19, R19, -INF , !P0 ;  /* 0xff8000001313b808 */ /* 0x000fe40004000000 */
[-C--:B------:R-:W-:Y:S02]  /*3e30*/  @!P3 ISETP.GE.AND P0, PT, R8, R111.reuse, PT ;  /* 0x0000006f0800b20c */ /* 0x080fe40003f06270 */
[----:B------:R-:W-:Y:S01]  /*3e40*/  @!P3 IADD3 R4, R0, 0x18, RZ ;  /* 0x000000180004b810 */ /* 0x000fe20007ffe0ff */
[--C-:B------:R-:W-:Y:S01]  /*3e50*/  FFMA.FTZ R19, R19, c[0x0][0x23c], -R105.reuse ;  /* 0x00008f0013137a23 */ /* 0x100fe20000010869 */
[----:B------:R-:W-:Y:S02]  /*3e60*/  @!P3 FSEL R20, R20, -INF , !P0 ;  /* 0xff8000001414b808 */ /* 0x000fe40004000000 */
[----:B------:R-:W-:Y:S01]  /*3e70*/  @!P3 ISETP.GE.AND P0, PT, R9, R111, PT ;  /* 0x0000006f0900b20c */ /* 0x000fe20003f06270 */
[----:B------:R-:W-:Y:S01]  /*3e80*/  MUFU.EX2 R135, R18 ;  /* 0x0000001200877308 */ /* 0x000fe20000000800 */
[----:B------:R-:W-:Y:S01]  /*3e90*/  @!P3 IADD3 R0, R0, 0x19, RZ ;  /* 0x000000190000b810 */ /* 0x000fe20007ffe0ff */
[--C-:B------:R-:W-:Y:S01]  /*3ea0*/  FFMA.FTZ R20, R20, c[0x0][0x23c], -R106.reuse ;  /* 0x00008f0014147a23 */ /* 0x100fe2000001086a */
[----:B------:R-:W-:Y:S02]  /*3eb0*/  @!P3 FSEL R21, R21, -INF , !P0 ;  /* 0xff8000001515b808 */ /* 0x000fe40004000000 */
[-C--:B------:R-:W-:Y:S02]  /*3ec0*/  @!P3 ISETP.GE.AND P0, PT, R8, R110.reuse, PT ;  /* 0x0000006e0800b20c */ /* 0x080fe40003f06270 */
[----:B--2---:R-:W-:Y:S01]  /*3ed0*/  F2FP.BF16.PACK_AB R6, R200, R201 ;  /* 0x000000c9c806723e */ /* 0x004fe200000010ff */
[----:B------:R-:W-:Y:S01]  /*3ee0*/  FFMA.FTZ R21, R21, c[0x0][0x23c], -R106 ;  /* 0x00008f0015157a23 */ /* 0x000fe2000001086a */
[----:B------:R-:W-:Y:S01]  /*3ef0*/  @!P3 FSEL R22, R22, -INF , !P0 ;  /* 0xff8000001616b808 */ /* 0x000fe20004000000 */
[----:B------:R-:W1:Y:S01]  /*3f00*/  MUFU.EX2 R134, R19 ;  /* 0x0000001300867308 */ /* 0x000e620000000800 */
[----:B------:R-:W-:Y:S01]  /*3f10*/  @!P3 ISETP.GE.AND P0, PT, R9, R110, PT ;  /* 0x0000006e0900b20c */ /* 0x000fe20003f06270 */
[----:B------:R3:W-:Y:S01]  /*3f20*/  STS [R188+0xe400], R6 ;  /* 0x00e40006bc007388 */ /* 0x0007e20000000800 */
[----:B------:R-:W-:Y:S01]  /*3f30*/  F2FP.BF16.PACK_AB R5, R204, R205 ;  /* 0x000000cdcc05723e */ /* 0x000fe200000010ff */
[--C-:B------:R-:W-:Y:S01]  /*3f40*/  FFMA.FTZ R22, R22, c[0x0][0x23c], -R105.reuse ;  /* 0x00008f0016167a23 */ /* 0x100fe20000010869 */
[----:B------:R-:W-:Y:S02]  /*3f50*/  @!P3 FSEL R23, R23, -INF , !P0 ;  /* 0xff8000001717b808 */ /* 0x000fe40004000000 */
[-C--:B------:R-:W-:Y:S02]  /*3f60*/  @!P3 ISETP.GE.AND P0, PT, R8, R108.reuse, PT ;  /* 0x0000006c0800b20c */ /* 0x080fe40003f06270 */
[----:B------:R-:W-:Y:S01]  /*3f70*/  SEL R128, R113, 0xffffffc0, !P1 ;  /* 0xffffffc071807807 */ /* 0x000fe20004800000 */
[----:B------:R-:W-:Y:S01]  /*3f80*/  MUFU.EX2 R122, R20 ;  /* 0x00000014007a7308 */ /* 0x000fe20000000800 */
[----:B------:R-:W-:Y:S01]  /*3f90*/  @!P3 FSEL R24, R24, -INF , !P0 ;  /* 0xff8000001818b808 */ /* 0x000fe20004000000 */
[--C-:B------:R-:W-:Y:S01]  /*3fa0*/  FFMA.FTZ R23, R23, c[0x0][0x23c], -R105.reuse ;  /* 0x00008f0017177a23 */ /* 0x100fe20000010869 */
[-C--:B------:R-:W-:Y:S03]  /*3fb0*/  @!P3 ISETP.GE.AND P0, PT, R9, R108.reuse, PT ;  /* 0x0000006c0900b20c */ /* 0x080fe60003f06270 */
[--C-:B------:R-:W-:Y:S01]  /*3fc0*/  FFMA.FTZ R24, R24, c[0x0][0x23c], -R104.reuse ;  /* 0x00008f0018187a23 */ /* 0x100fe20000010868 */
[----:B------:R-:W-:Y:S02]  /*3fd0*/  @!P3 FSEL R25, R25, -INF , !P0 ;  /* 0xff8000001919b808 */ /* 0x000fe40004000000 */
[-C--:B------:R-:W-:Y:S01]  /*3fe0*/  @!P3 ISETP.GE.AND P0, PT, R8, R109.reuse, PT ;  /* 0x0000006d0800b20c */ /* 0x080fe20003f06270 */
[----:B------:R-:W-:Y:S02]  /*3ff0*/  MUFU.EX2 R121, R21 ;  /* 0x0000001500797308 */ /* 0x000fe40000000800 */
[----:B------:R-:W-:Y:S01]  /*4000*/  FFMA.FTZ R25, R25, c[0x0][0x23c], -R104 ;  /* 0x00008f0019197a23 */ /* 0x000fe20000010868 */
[----:B------:R-:W-:Y:S02]  /*4010*/  @!P3 FSEL R26, R26, -INF , !P0 ;  /* 0xff8000001a1ab808 */ /* 0x000fe40004000000 */
[----:B------:R-:W-:Y:S02]  /*4020*/  @!P3 ISETP.GE.AND P0, PT, R9, R109, PT ;  /* 0x0000006d0900b20c */ /* 0x000fe40003f06270 */
[----:B---3--:R-:W-:Y:S01]  /*4030*/  F2FP.BF16.PACK_AB R6, R198, R199 ;  /* 0x000000c7c606723e */ /* 0x008fe200000010ff */
[--C-:B------:R-:W-:Y:S01]  /*4040*/  FFMA.FTZ R26, R26, c[0x0][0x23c], -R2.reuse ;  /* 0x00008f001a1a7a23 */ /* 0x100fe20000010802 */
[----:B------:R-:W-:Y:S01]  /*4050*/  @!P3 FSEL R27, R27, -INF , !P0 ;  /* 0xff8000001b1bb808 */ /* 0x000fe20004000000 */
[----:B------:R-:W-:Y:S01]  /*4060*/  MUFU.EX2 R126, R22 ;  /* 0x00000016007e7308 */ /* 0x000fe20000000800 */
[-C--:B------:R-:W-:Y:S03]  /*4070*/  @!P3 ISETP.GE.AND P0, PT, R4, R108.reuse, PT ;  /* 0x0000006c0400b20c */ /* 0x080fe60003f06270 */
[----:B------:R-:W-:Y:S01]  /*4080*/  FFMA.FTZ R27, R27, c[0x0][0x23c], -R2 ;  /* 0x00008f001b1b7a23 */ /* 0x000fe20000010802 */
[----:B------:R-:W-:Y:S02]  /*4090*/  @!P3 FSEL R28, R28, -INF , !P0 ;  /* 0xff8000001c1cb808 */ /* 0x000fe40004000000 */
[----:B------:R-:W-:Y:S03]  /*40a0*/  @!P3 ISETP.GE.AND P0, PT, R0, R108, PT ;  /* 0x0000006c0000b20c */ /* 0x000fe60003f06270 */
[----:B------:R-:W-:Y:S01]  /*40b0*/  MUFU.EX2 R125, R23 ;  /* 0x00000017007d7308 */ /* 0x000fe20000000800 */
[----:B------:R-:W-:Y:S01]  /*40c0*/  @!P3 FSEL R29, R29, -INF , !P0 ;  /* 0xff8000001d1db808 */ /* 0x000fe20004000000 */
[--C-:B------:R-:W-:Y:S01]  /*40d0*/  FFMA.FTZ R28, R28, c[0x0][0x23c], -R104.reuse ;  /* 0x00008f001c1c7a23 */ /* 0x100fe20000010868 */
[----:B------:R-:W-:Y:S03]  /*40e0*/  @!P3 ISETP.GE.AND P0, PT, R4, R109, PT ;  /* 0x0000006d0400b20c */ /* 0x000fe60003f06270 */
[----:B------:R-:W-:Y:S01]  /*40f0*/  FFMA.FTZ R104, R29, c[0x0][0x23c], -R104 ;  /* 0x00008f001d687a23 */ /* 0x000fe20000010868 */
[----:B------:R-:W-:Y:S02]  /*4100*/  @!P3 FSEL R30, R30, -INF , !P0 ;  /* 0xff8000001e1eb808 */ /* 0x000fe40004000000 */
[-C--:B------:R-:W-:Y:S01]  /*4110*/  @!P3 ISETP.GE.AND P0, PT, R4, R111.reuse, PT ;  /* 0x0000006f0400b20c */ /* 0x080fe20003f06270 */
[----:B------:R-:W-:Y:S02]  /*4120*/  MUFU.EX2 R195, R24 ;  /* 0x0000001800c37308 */ /* 0x000fe40000000800 */
[----:B------:R-:W-:Y:S01]  /*4130*/  FFMA.FTZ R30, R30, c[0x0][0x23c], -R2 ;  /* 0x00008f001e1e7a23 */ /* 0x000fe20000010802 */
[----:B------:R-:W-:Y:S02]  /*4140*/  @!P3 FSEL R32, R32, -INF , !P0 ;  /* 0xff8000002020b808 */ /* 0x000fe40004000000 */
[----:B------:R-:W-:Y:S03]  /*4150*/  @!P3 ISETP.GE.AND P0, PT, R0, R111, PT ;  /* 0x0000006f0000b20c */ /* 0x000fe60003f06270 */
[--C-:B------:R-:W-:Y:S01]  /*4160*/  FFMA.FTZ R32, R32, c[0x0][0x23c], -R106.reuse ;  /* 0x00008f0020207a23 */ /* 0x100fe2000001086a */
[----:B------:R-:W-:Y:S01]  /*4170*/  @!P3 FSEL R33, R33, -INF , !P0 ;  /* 0xff8000002121b808 */ /* 0x000fe20004000000 */
[----:B------:R-:W-:Y:S01]  /*4180*/  MUFU.EX2 R127, R25 ;  /* 0x00000019007f7308 */ /* 0x000fe20000000800 */
[-C--:B------:R-:W-:Y:S02]  /*4190*/  @!P3 ISETP.GE.AND P0, PT, R4, R110.reuse, PT ;  /* 0x0000006e0400b20c */ /* 0x080fe40003f06270 */
[----:B------:R-:W-:Y:S01]  /*41a0*/  F2FP.BF16.PACK_AB R4, R206, R207 ;  /* 0x000000cfce04723e */ /* 0x000fe200000010ff */
[----:B------:R-:W-:Y:S01]  /*41b0*/  FFMA.FTZ R106, R33, c[0x0][0x23c], -R106 ;  /* 0x00008f00216a7a23 */ /* 0x000fe2000001086a */
[----:B------:R-:W-:Y:S02]  /*41c0*/  @!P3 FSEL R34, R34, -INF , !P0 ;  /* 0xff8000002222b808 */ /* 0x000fe40004000000 */
[----:B------:R-:W-:Y:S03]  /*41d0*/  @!P3 ISETP.GE.AND P0, PT, R0, R110, PT ;  /* 0x0000006e0000b20c */ /* 0x000fe60003f06270 */
[----:B------:R-:W-:Y:S01]  /*41e0*/  MUFU.EX2 R115, R32 ;  /* 0x0000002000737308 */ /* 0x000fe20000000800 */
[----:B------:R-:W-:Y:S01]  /*41f0*/  @!P3 FSEL R35, R35, -INF , !P0 ;  /* 0xff8000002323b808 */ /* 0x000fe20004000000 */
[--C-:B------:R-:W-:Y:S01]  /*4200*/  FFMA.FTZ R34, R34, c[0x0][0x23c], -R105.reuse ;  /* 0x00008f0022227a23 */ /* 0x100fe20000010869 */
[----:B------:R-:W-:Y:S02]  /*4210*/  @!P3 ISETP.GE.AND P0, PT, R0, R109, PT ;  /* 0x0000006d0000b20c */ /* 0x000fe40003f06270 */
[----:B------:R-:W-:Y:S01]  /*4220*/  F2FP.BF16.PACK_AB R0, R133, R197 ;  /* 0x000000c58500723e */ /* 0x000fe200000010ff */
[----:B------:R-:W-:Y:S01]  /*4230*/  FFMA.FTZ R105, R35, c[0x0][0x23c], -R105 ;  /* 0x00008f0023697a23 */ /* 0x000fe20000010869 */
[----:B------:R-:W-:Y:S02]  /*4240*/  @!P3 FSEL R31, R31, -INF , !P0 ;  /* 0xff8000001f1fb808 */ /* 0x000fe40004000000 */
[----:B------:R-:W-:Y:S01]  /*4250*/  IADD3 R112, P0, R228, R215, RZ ;  /* 0x000000d7e4707210 */ /* 0x000fe20007f1e0ff */
[----:B------:R1:W-:Y:S01]  /*4260*/  STS [R188+0xe000], R0 ;  /* 0x00e00000bc007388 */ /* 0x0003e20000000800 */
[----:B------:R-:W2:Y:S01]  /*4270*/  MUFU.EX2 R114, R106 ;  /* 0x0000006a00727308 */ /* 0x000ea20000000800 */
[----:B------:R-:W-:Y:S02]  /*4280*/  FFMA.FTZ R2, R31, c[0x0][0x23c], -R2 ;  /* 0x00008f001f027a23 */ /* 0x000fe40000010802 */
[----:B------:R-:W-:Y:S05]  /*4290*/  IMAD.X R113, R227, 0x1, R214, P0 ;  /* 0x00000001e3717824 */ /* 0x000fea00000e06d6 */
[----:B------:R-:W3:Y:S02]  /*42a0*/  LDG.E R110, [R112.64] ;  /* 0x00000006706e7981 */ /* 0x000ee4000c1e1900 */
[----:B------:R4:W-:Y:S02]  /*42b0*/  MUFU.EX2 R118, R2 ;  /* 0x0000000200767308 */ /* 0x0009e40000000800 */
[----:B------:R-:W3:Y:S04]  /*42c0*/  LDG.E R109, [R112.64+0x20] ;  /* 0x00002006706d7981 */ /* 0x000ee8000c1e1900 */
[----:B------:R-:W3:Y:S04]  /*42d0*/  LDG.E R108, [R112.64+0x80] ;  /* 0x00008006706c7981 */ /* 0x000ee8000c1e1900 */
[----:B------:R-:W-:Y:S01]  /*42e0*/  MUFU.EX2 R117, R34 ;  /* 0x0000002200757308 */ /* 0x000fe20000000800 */
[----:B-1----:R-:W-:Y:S05]  /*42f0*/  F2FP.BF16.PACK_AB R0, R134, R135 ;  /* 0x000000878600723e */ /* 0x002fea00000010ff */
[----:B------:R2:W-:Y:S04]  /*4300*/  STS [R189+0xe400], R0 ;  /* 0x00e40000bd007388 */ /* 0x0005e80000000800 */
[----:B------:R-:W-:Y:S01]  /*4310*/  MUFU.EX2 R116, R105 ;  /* 0x0000006900747308 */ /* 0x000fe20000000800 */
[----:B----4-:R-:W-:Y:S05]  /*4320*/  F2FP.BF16.PACK_AB R2, R124, R132 ;  /* 0x000000847c02723e */ /* 0x010fea00000010ff */
[----:B------:R1:W-:Y:S04]  /*4330*/  STS [R189+0xe000], R2 ;  /* 0x00e00002bd007388 */ /* 0x0003e80000000800 */
[----:B------:R-:W-:Y:S01]  /*4340*/  MUFU.EX2 R196, R26 ;  /* 0x0000001a00c47308 */ /* 0x000fe20000000800 */
[----:B------:R4:W-:Y:S04]  /*4350*/  STS [R188+0xf000], R5 ;  /* 0x00f00005bc007388 */ /* 0x0009e80000000800 */
[----:B------:R4:W-:Y:S05]  /*4360*/  STS [R188+0xf400], R4 ;  /* 0x00f40004bc007388 */ /* 0x0009ea0000000800 */
[----:B------:R-:W4:Y:S01]  /*4370*/  MUFU.EX2 R194, R27 ;  /* 0x0000001b00c27308 */ /* 0x000f220000000800 */
[----:B------:R4:W-:Y:S01]  /*4380*/  STS [R189+0xf000], R6 ;  /* 0x00f00006bd007388 */ /* 0x0009e20000000800 */
[----:B--2---:R-:W-:Y:S08]  /*4390*/  F2FP.BF16.PACK_AB R0, R114, R115 ;  /* 0x000000737200723e */ /* 0x004ff000000010ff */
[----:B------:R-:W-:Y:S01]  /*43a0*/  MUFU.EX2 R120, R28 ;  /* 0x0000001c00787308 */ /* 0x000fe20000000800 */
[----:B-1----:R-:W-:Y:S02]  /*43b0*/  F2FP.BF16.PACK_AB R2, R125, R126 ;  /* 0x0000007e7d02723e */ /* 0x002fe400000010ff */
[----:B----4-:R-:W-:Y:S07]  /*43c0*/  F2FP.BF16.PACK_AB R5, R202, R203 ;  /* 0x000000cbca05723e */ /* 0x010fee00000010ff */
[----:B------:R-:W1:Y:S01]  /*43d0*/  MUFU.EX2 R119, R104 ;  /* 0x0000006800777308 */ /* 0x000e620000000800 */
[----:B------:R-:W-:Y:S01]  /*43e0*/  F2FP.BF16.PACK_AB R4, R121, R122 ;  /* 0x0000007a7904723e */ /* 0x000fe200000010ff */
[----:B------:R2:W-:Y:S01]  /*43f0*/  STS [R189+0xf400], R5 ;  /* 0x00f40005bd007388 */ /* 0x0005e20000000800 */
[----:B------:R-:W-:Y:S03]  /*4400*/  F2FP.BF16.PACK_AB R6, R127, R195 ;  /* 0x000000c37f06723e */ /* 0x000fe600000010ff */
[----:B------:R4:W-:Y:S04]  /*4410*/  STS [R187+0xe000], R4 ;  /* 0x00e00004bb007388 */ /* 0x0009e80000000800 */
[----:B------:R-:W1:Y:S01]  /*4420*/  MUFU.EX2 R123, R30 ;  /* 0x0000001e007b7308 */ /* 0x000e620000000800 */
[----:B------:R1:W-:Y:S04]  /*4430*/  STS [R187+0xe400], R2 ;  /* 0x00e40002bb007388 */ /* 0x0003e80000000800 */
[----:B------:R1:W-:Y:S01]  /*4440*/  STS [R186+0xe000], R0 ;  /* 0x00e00000ba007388 */ /* 0x0003e20000000800 */
[----:B--2---:R-:W-:Y:S02]  /*4450*/  F2FP.BF16.PACK_AB R5, R194, R196 ;  /* 0x000000c4c205723e */ /* 0x004fe400000010ff */
[----:B----4-:R-:W-:Y:S02]  /*4460*/  F2FP.BF16.PACK_AB R4, R116, R117 ;  /* 0x000000757404723e */ /* 0x010fe400000010ff */
[----:B-1----:R-:W-:Y:S03]  /*4470*/  F2FP.BF16.PACK_AB R2, R119, R120 ;  /* 0x000000787702723e */ /* 0x002fe600000010ff */
[----:B------:R-:W-:Y:S01]  /*4480*/  STS [R186+0xe400], R4 ;  /* 0x00e40004ba007388 */ /* 0x000fe20000000800 */
[----:B------:R-:W-:Y:S03]  /*4490*/  F2FP.BF16.PACK_AB R0, R118, R123 ;  /* 0x0000007b7600723e */ /* 0x000fe600000010ff */
[----:B------:R-:W-:Y:S04]  /*44a0*/  STS [R187+0xf000], R6 ;  /* 0x00f00006bb007388 */ /* 0x000fe80000000800 */
[----:B------:R-:W-:Y:S04]  /*44b0*/  STS [R187+0xf400], R5 ;  /* 0x00f40005bb007388 */ /* 0x000fe80000000800 */
[----:B------:R-:W-:Y:S04]  /*44c0*/  STS [R186+0xf000], R2 ;  /* 0x00f00002ba007388 */ /* 0x000fe80000000800 */
[----:B------:R1:W-:Y:S04]  /*44d0*/  STS [R186+0xf400], R0 ;  /* 0x00f40000ba007388 */ /* 0x0003e80000000800 */
[----:B------:R-:W2:Y:S08]  /*44e0*/  LDSM.16.M88.4 R32, [R170+0x4000] ;  /* 0x00400000aa20783b */ /* 0x000eb00000000200 */
[----:B------:R-:W4:Y:S08]  /*44f0*/  LDSM.16.M88.4 R28, [R170+0x5000] ;  /* 0x00500000aa1c783b */ /* 0x000f300000000200 */
[----:B------:R-:W4:Y:S01]  /*4500*/  LDSM.16.M88.4 R100, [R173+0x4000] ;  /* 0x00400000ad64783b */ /* 0x000f220000000200 */
[C---:B-1----:R-:W-:Y:S07]  /*4510*/  IMAD.IADD R0, R128.reuse, 0x1, R170 ;  /* 0x0000000180007824 */ /* 0x042fee00078e02aa */
[----:B------:R1:W3:Y:S04]  /*4520*/  LDG.E R2, [R112.64+0xa0] ;  /* 0x0000a00670027981 */ /* 0x0002e8000c1e1900 */
[----:B------:R-:W1:Y:S01]  /*4530*/  LDSM.16.M88.4 R104, [R173+0x5000] ;  /* 0x00500000ad68783b */ /* 0x000e620000000200 */
[-C--:B--2---:R-:W-:Y:S08]  /*4540*/  HMMA.16816.F32.BF16 R4, R32, R136.reuse, RZ ;  /* 0x000000882004723c */ /* 0x084ff000000418ff */
[C---:B----4-:R-:W-:Y:S08]  /*4550*/  HMMA.16816.F32.BF16 R8, R28.reuse, R136, RZ ;  /* 0x000000881c08723c */ /* 0x050ff000000418ff */
        /* <DEDUP_REMOVED lines=15> */
[----:B------:R2:W4:Y:S03]  /*4650*/  LDSM.16.M88.4 R100, [R0+0x5000] ;  /* 0x005000000064783b */ /* 0x0005260000000200 */
[----:B--2---:R-:W-:Y:S04]  /*4660*/  IADD3 R0, R128, R173, RZ ;  /* 0x000000ad80007210 */ /* 0x004fe80007ffe0ff */
[-C--:B-1----:R-:W-:Y:S08]  /*4670*/  HMMA.16816.F32.BF16 R4, R104, R152.reuse, R4 ;  /* 0x000000986804723c */ /* 0x082ff00000041804 */
[C---:B----4-:R-:W-:Y:S08]  /*4680*/  HMMA.16816.F32.BF16 R8, R100.reuse, R152, R8 ;  /* 0x000000986408723c */ /* 0x050ff00000041808 */
        /* <DEDUP_REMOVED lines=11> */
[----:B---3--:R-:W-:Y:S01]  /*4740*/  FADD.FTZ R4, -R110, R4 ;  /* 0x000000046e047221 */ /* 0x008fe20000010100 */
[C---:B------:R-:W-:Y:S04]  /*4750*/  HMMA.16816.F32.BF16 R16, R100.reuse, R162, R16 ;  /* 0x000000a26410723c */ /* 0x040fe80000041810 */
[C---:B------:R-:W-:Y:S02]  /*4760*/  FADD.FTZ R6, -R109.reuse, R6 ;  /* 0x000000066d067221 */ /* 0x040fe40000010100 */
[----:B------:R-:W-:Y:S02]  /*4770*/  FADD.FTZ R7, -R109, R7 ;  /* 0x000000076d077221 */ /* 0x000fe40000010100 */
[----:B------:R-:W-:Y:S01]  /*4780*/  FADD.FTZ R8, -R108, R8 ;  /* 0x000000086c087221 */ /* 0x000fe20000010100 */
[-C--:B------:R-:W-:Y:S03]  /*4790*/  HMMA.16816.F32.BF16 R20, R100, R164.reuse, R20 ;  /* 0x000000a46414723c */ /* 0x080fe60000041814 */
[----:B------:R-:W-:Y:S02]  /*47a0*/  FADD.FTZ R5, -R110, R5 ;  /* 0x000000056e057221 */ /* 0x000fe40000010100 */
[----:B------:R-:W-:Y:S02]  /*47b0*/  FMUL.FTZ R112, R197, R4 ;  /* 0x00000004c5707220 */ /* 0x000fe40000410000 */
[C---:B------:R-:W-:Y:S01]  /*47c0*/  FADD.FTZ R12, -R108.reuse, R12 ;  /* 0x0000000c6c0c7221 */ /* 0x040fe20000010100 */
[C---:B------:R-:W-:Y:S04]  /*47d0*/  HMMA.16816.F32.BF16 R24, R104.reuse, R164, R24 ;  /* 0x000000a46818723c */ /* 0x040fe80000041818 */
[----:B------:R-:W-:Y:S02]  /*47e0*/  FADD.FTZ R13, -R108, R13 ;  /* 0x0000000d6c0d7221 */ /* 0x000fe40000010100 */
[----:B------:R-:W-:Y:S02]  /*47f0*/  FADD.FTZ R11, -R2, R11 ;  /* 0x0000000b020b7221 */ /* 0x000fe40000010100 */
[C---:B------:R-:W-:Y:S01]  /*4800*/  FADD.FTZ R17, -R110.reuse, R17 ;  /* 0x000000116e117221 */ /* 0x040fe20000010100 */
[-C--:B------:R-:W-:Y:S03]  /*4810*/  HMMA.16816.F32.BF16 R28, R104, R166.reuse, R28 ;  /* 0x000000a6681c723c */ /* 0x080fe6000004181c */
[C---:B------:R-:W-:Y:S02]  /*4820*/  FADD.FTZ R16, -R110.reuse, R16 ;  /* 0x000000106e107221 */ /* 0x040fe40000010100 */
[C---:B------:R-:W-:Y:S02]  /*4830*/  FADD.FTZ R19, -R109.reuse, R19 ;  /* 0x000000136d137221 */ /* 0x040fe40000010100 */
        /* <DEDUP_REMOVED lines=8> */
[----:B------:R-:W-:Y:S02]  /*48c0*/  FADD.FTZ R100, -R109, R18 ;  /* 0x000000126d647221 */ /* 0x000fe40000010100 */
[----:B------:R-:W-:Y:S02]  /*48d0*/  FMUL.FTZ R18, R200, R7 ;  /* 0x00000007c8127220 */ /* 0x000fe40000410000 */
[----:B------:R-:W-:Y:S02]  /*48e0*/  FADD.FTZ R17, -R108, R9 ;  /* 0x000000096c117221 */ /* 0x000fe40000010100 */
[C---:B------:R-:W-:Y:S02]  /*48f0*/  FADD.FTZ R32, -R110.reuse, R32 ;  /* 0x000000206e207221 */ /* 0x040fe40000010100 */
[----:B------:R-:W-:Y:S02]  /*4900*/  FADD.FTZ R33, -R110, R33 ;  /* 0x000000216e217221 */ /* 0x000fe40000010100 */
[----:B------:R-:W-:Y:S02]  /*4910*/  FMUL.FTZ R110, R115, R32 ;  /* 0x00000020736e7220 */ /* 0x000fe40000410000 */
[----:B------:R-:W-:Y:S02]  /*4920*/  FMUL.FTZ R32, R201, R6 ;  /* 0x00000006c9207220 */ /* 0x000fe40000410000 */
[C---:B------:R-:W-:Y:S02]  /*4930*/  FADD.FTZ R102, -R109.reuse, R34 ;  /* 0x000000226d667221 */ /* 0x040fe40000010100 */
[----:B------:R-:W-:Y:S02]  /*4940*/  FADD.FTZ R101, -R109, R35 ;  /* 0x000000236d657221 */ /* 0x000fe40000010100 */
[----:B------:R-:W-:Y:S02]  /*4950*/  FMUL.FTZ R35, R126, R22 ;  /* 0x000000167e237220 */ /* 0x000fe40000410000 */
[----:B------:R-:W-:Y:S02]  /*4960*/  FMUL.FTZ R34, R125, R23 ;  /* 0x000000177d227220 */ /* 0x000fe40000410000 */
        /* <DEDUP_REMOVED lines=35> */
[----:B------:R-:W-:Y:S01]  /*4ba0*/  IMAD.MOV.U32 R118, RZ, RZ, R191 ;  /* 0x000000ffff767224 */ /* 0x000fe200078e00bf */
[----:B------:R-:W-:-:S05]  /*4bb0*/  @!P6 BRA `(.L_x_104) ;  /* 0x000001500000e947 */ /* 0x000fca0003800000 */
[----:B------:R-:W-:Y:S01]  /*4bc0*/  LOP3.LUT R0, R181, 0x1, RZ, 0xc0, !PT ;  /* 0x00000001b5007812 */ /* 0x000fe200078ec0ff */
[----:B------:R-:W-:Y:S02]  /*4bd0*/  IMAD.MOV.U32 R5, RZ, RZ, c[0x0][0x190] ;  /* 0x00006400ff057624 */ /* 0x000fe400078e00ff */
[----:B------:R-:W-:Y:S01]  /*4be0*/  IMAD.MOV.U32 R10, RZ, RZ, -0x2000 ;  /* 0xffffe000ff0a7424 */ /* 0x000fe200078e00ff */
[----:B------:R-:W-:Y:S01]  /*4bf0*/  ISETP.NE.U32.AND P2, PT, R0, 0x1, PT ;  /* 0x000000010000780c */ /* 0x000fe20003f45070 */
[----:B------:R-:W-:Y:S02]  /*4c00*/  IMAD.U32 R2, R5, -0x40, RZ ;  /* 0xffffffc005027824 */ /* 0x000fe400078e00ff */
[----:B------:R-:W-:Y:S01]  /*4c10*/  IMAD.MOV.U32 R11, RZ, RZ, c[0x0][0x194] ;  /* 0x00006500ff0b7624 */ /* 0x000fe200078e00ff */
[----:B------:R-:W-:Y:S02]  /*4c20*/  SEL R0, R10, 0x2000, !P2 ;  /* 0x000020000a007807 */ /* 0x000fe40005000000 */
[----:B------:R-:W-:Y:S02]  /*4c30*/  LEA R4, P0, R2, R184, 0x1 ;  /* 0x000000b802047211 */ /* 0x000fe400078008ff */
[----:B------:R-:W-:Y:S01]  /*4c40*/  IADD3 R169, R169, R0, RZ ;  /* 0x00000000a9a97210 */ /* 0x000fe20007ffe0ff */
[----:B------:R-:W-:Y:S01]  /*4c50*/  IMAD.IADD R192, R192, 0x1, R0 ;  /* 0x00000001c0c07824 */ /* 0x000fe200078e0200 */
[----:B------:R-:W-:Y:S02]  /*4c60*/  LEA.HI.X.SX32 R2, R2, R185, 0x1, P0 ;  /* 0x000000b902027211 */ /* 0x000fe400000f0eff */
[----:B------:R-:W-:Y:S03]  /*4c70*/  MOV R184, R4 ;  /* 0x0000000400b87202 */ /* 0x000fe60000000f00 */
[----:B------:R-:W-:Y:S01]  /*4c80*/  IMAD.MOV.U32 R185, RZ, RZ, R2 ;  /* 0x000000ffffb97224 */ /* 0x000fe200078e0002 */
[C---:B------:R-:W-:Y:S04]  /*4c90*/  LEA R4, P0, R5.reuse, R184, 0x6 ;  /* 0x000000b805047211 */ /* 0x040fe800078030ff */
[----:B------:R-:W-:Y:S01]  /*4ca0*/  @!PT LDS RZ, [RZ] ;  /* 0x00000000fffff984 */ /* 0x000fe20000000800 */
[----:B------:R-:W-:Y:S01]  /*4cb0*/  @!PT LDS RZ, [RZ] ;  /* 0x00000000fffff984 */ /* 0x000fe20000000800 */
[----:B------:R-:W-:Y:S01]  /*4cc0*/  @!PT LDS RZ, [RZ] ;  /* 0x00000000fffff984 */ /* 0x000fe20000000800 */
[----:B------:R1:W-:Y:S01]  /*4cd0*/  LDGSTS.E.BYPASS.LTC128B.128 [R192], [R184.64] ;  /* 0x00000000b8c07fae */ /* 0x0003e2000b901d46 */
[----:B------:R-:W-:Y:S05]  /*4ce0*/  LEA.HI.X R5, R5, R185, R11, 0x6, P0 ;  /* 0x000000b905057211 */ /* 0x000fea00000f340b */
[----:B------:R1:W-:Y:S04]  /*4cf0*/  LDGSTS.E.BYPASS.LTC128B.128 [R192+0x1000], [R4.64] ;  /* 0x0100000004c07fae */ /* 0x0003e8000b901d46 */
[----:B------:R-:W0:Y:S02]  /*4d00*/  LDGDEPBAR ;  /* 0x00000000000079af */ /* 0x000e240000000000 */
.L_x_104:
        /* <DEDUP_REMOVED lines=88> */
[----:B------:R-:W-:Y:S03]  /*5290*/  MOV R6, c[0x0][0x374] ;  /* 0x0000dd0000067a02 */ /* 0x000fe60000000f00 */
[C---:B------:R-:W-:Y:S05]  /*52a0*/  IMAD.U32 R2, R5.reuse, -0x40, RZ ;  /* 0xffffffc005027824 */ /* 0x040fea00078e00ff */
[C---:B------:R-:W-:Y:S04]  /*52b0*/  LEA R4, P0, R2.reuse, R182, 0x1 ;  /* 0x000000b602047211 */ /* 0x040fe800078008ff */
[----:B------:R-:W-:Y:S01]  /*52c0*/  LEA.HI.X.SX32 R2, R2, R183, 0x1, P0 ;  /* 0x000000b702027211 */ /* 0x000fe200000f0eff */
[----:B------:R-:W-:Y:S03]  /*52d0*/  IMAD.MOV.U32 R182, RZ, RZ, R4 ;  /* 0x000000ffffb67224 */ /* 0x000fe600078e0004 */
[----:B------:R-:W-:Y:S02]  /*52e0*/  MOV R183, R2 ;  /* 0x0000000200b77202 */ /* 0x000fe40000000f00 */
        /* <DEDUP_REMOVED lines=8> */
.L_x_105:
[----:B------:R-:W-:Y:S01]  /*5370*/  LDSM.16.M88.4 R16, [R171] ;  /* 0x00000000ab10783b */ /* 0x000fe20000000200 */
[--C-:B------:R-:W-:Y:S01]  /*5380*/  IMAD.IADD R2, R0, 0x1, R128.reuse ;  /* 0x0000000100027824 */ /* 0x100fe200078e0280 */
[----:B------:R-:W-:Y:S01]  /*5390*/  LEA R191, P0, R221, R118, 0x2 ;  /* 0x00000076ddbf7211 */ /* 0x000fe200078010ff */
[----:B------:R-:W-:Y:S01]  /*53a0*/  IMAD.IADD R116, R171, 0x1, R128 ;  /* 0x00000001ab747824 */ /* 0x000fe200078e0280 */
[----:B------:R-:W2:Y:S01]  /*53b0*/  LDSM.16.MT88.4 R8, [R0+0x6000] ;  /* 0x006000000008783b */ /* 0x000ea20000004200 */
[C---:B------:R-:W-:Y:S01]  /*53c0*/  IMAD.IADD R117, R128.reuse, 0x1, R172 ;  /* 0x0000000180757824 */ /* 0x040fe200078e02ac */
        /* <DEDUP_REMOVED lines=167> */
[----:B------:R-:W2:Y:S01]  /*5e40*/  LDL R120, [R1+0x4] ;  /* 0x0000040001787983 */ /* 0x000ea20000100800 */
        /* <DEDUP_REMOVED lines=114> */
.L_x_107:
        /* <DEDUP_REMOVED lines=15> */
.L_x_108:
[----:B------:R-:W-:Y:S01]  /*6660*/  BAR.SYNC.DEFER_BLOCKING 0x0 ;  /* 0x0000000000007b1d */ /* 0x000fe20000010000 */
[----:B------:R-:W-:Y:S01]  /*6670*/  SHF.R.S32.HI R17, RZ, 0x1f, R232 ;  /* 0x0000001fff117819 */ /* 0x000fe200000114e8 */
[----:B------:R-:W-:Y:S01]  /*6680*/  IMAD R16, R225, -0x80, R193 ;  /* 0xffffff80e1107824 */ /* 0x000fe200078e02c1 */
[----:B------:R-:W-:Y:S02]  /*6690*/  SHF.R.S32.HI R7, RZ, 0x1f, R238 ;  /* 0x0000001fff077819 */ /* 0x000fe400000114ee */
[----:B------:R-:W-:Y:S01]  /*66a0*/  MOV R6, R238 ;  /* 0x000000ee00067202 */ /* 0x000fe20000000f00 */
[----:B---3--:R-:W1:Y:S01]  /*66b0*/  S2R R50, SR_CTAID.Z ;  /* 0x0000000000327919 */ /* 0x008e620000002700 */
[----:B------:R-:W-:Y:S01]  /*66c0*/  IMAD R0, R17, c[0x0][0x3a0], RZ ;  /* 0x0000e80011007a24 */ /* 0x000fe200078e02ff */
[----:B------:R-:W-:Y:S01]  /*66d0*/  ISETP.GE.AND P4, PT, R217, R16, PT ;  /* 0x00000010d900720c */ /* 0x000fe20003f86270 */
[----:B------:R-:W-:Y:S01]  /*66e0*/  BSSY B0, `(.L_x_109) ;  /* 0x000001d000007945 */ /* 0x000fe20003800000 */
[----:B------:R-:W-:Y:S01]  /*66f0*/  IMAD.WIDE.U32 R4, R232, c[0x0][0x3a0], R6 ;  /* 0x0000e800e8047a25 */ /* 0x000fe200078e0006 */
[----:B------:R-:W-:-:S03]  /*6700*/  SHF.R.S32.HI R48, RZ, 0x1f, R217 ;  /* 0x0000001fff307819 */ /* 0x000fc600000114d9 */
        /* <DEDUP_REMOVED lines=26> */
.L_x_110:
[----:B------:R-:W-:Y:S05]  /*68b0*/  BSYNC B0 ;  /* 0x0000000000007941 */ /* 0x000fea0003800000 */
.L_x_109:
[----:B------:R-:W-:Y:S01]  /*68c0*/  IADD3 R0, R217, 0x20, RZ ;  /* 0x00000020d9007810 */ /* 0x000fe20007ffe0ff */
[----:B------:R-:W-:Y:S03]  /*68d0*/  BSSY B0, `(.L_x_111) ;  /* 0x000000e000007945 */ /* 0x000fe60003800000 */
[----:B------:R-:W-:-:S13]  /*68e0*/  ISETP.GE.AND P3, PT, R0, R16, PT ;  /* 0x000000100000720c */ /* 0x000fda0003f66270 */
        /* <DEDUP_REMOVED lines=12> */
.L_x_112:
[----:B------:R-:W-:Y:S05]  /*69b0*/  BSYNC B0 ;  /* 0x0000000000007941 */ /* 0x000fea0003800000 */
.L_x_111:
        /* <DEDUP_REMOVED lines=15> */
.L_x_114:
[----:B------:R-:W-:Y:S05]  /*6ab0*/  BSYNC B0 ;  /* 0x0000000000007941 */ /* 0x000fea0003800000 */
.L_x_113:
[----:B------:R-:W-:Y:S01]  /*6ac0*/  IADD3 R0, R217, 0x60, RZ ;  /* 0x00000060d9007810 */ /* 0x000fe20007ffe0ff */
[----:B------:R-:W-:Y:S03]  /*6ad0*/  BSSY B0, `(.L_x_115) ;  /* 0x000000d000007945 */ /* 0x000fe60003800000 */
[----:B------:R-:W-:-:S13]  /*6ae0*/  ISETP.GE.AND P1, PT, R0, R16, PT ;  /* 0x000000100000720c */ /* 0x000fda0003f26270 */
        /* <DEDUP_REMOVED lines=11> */
.L_x_116:
[----:B------:R-:W-:Y:S05]  /*6ba0*/  BSYNC B0 ;  /* 0x0000000000007941 */ /* 0x000fea0003800000 */
.L_x_115:
        /* <DEDUP_REMOVED lines=20> */
.L_x_118:
[----:B------:R-:W-:Y:S05]  /*6cf0*/  BSYNC B0 ;  /* 0x0000000000007941 */ /* 0x000fea0003800000 */
.L_x_117:
        /* <DEDUP_REMOVED lines=13> */
.L_x_120:
[----:B------:R-:W-:Y:S05]  /*6dd0*/  BSYNC B0 ;  /* 0x0000000000007941 */ /* 0x000fea0003800000 */
.L_x_119:
        /* <DEDUP_REMOVED lines=13> */
.L_x_122:
[----:B------:R-:W-:Y:S05]  /*6eb0*/  BSYNC B0 ;  /* 0x0000000000007941 */ /* 0x000fea0003800000 */
.L_x_121:
        /* <DEDUP_REMOVED lines=11> */
.L_x_103:
[----:B------:R-:W-:Y:S05]  /*6f70*/  BSYNC B1 ;  /* 0x0000000000017941 */ /* 0x000fea0003800000 */
.L_x_81:
        /* <DEDUP_REMOVED lines=9> */
.L_x_123:
[----:B------:R-:W-:Y:S05]  /*7010*/  EXIT ;  /* 0x000000000000794d */ /* 0x000fea0003800000 */
.L_x_125:
        /* <DEDUP_REMOVED lines=14> */
.L_x_1253:


//--------------------- .text._ZN5flash44flash_bwd_dq_dk_dv_loop_seqk_parallel_kernelI23Flash_bwd_kernel_traitsILi64ELi64ELi128ELi8ELi2ELi4ELi4ELb1ELb0EN7cutlass10bfloat16_tE19Flash_kernel_traitsILi64ELi64ELi128ELi8ES3_EELb0ELb1ELb0ELb1ELb0ELb0ELb0EEEvNS_16Flash_bwd_paramsE --------------------------
	.section	.text._ZN5flash44flash_bwd_dq_dk_dv_loop_seqk_parallel_kernelI23Flash_bwd_kernel_traitsILi64ELi64ELi128ELi8ELi2ELi4ELi4ELb1ELb0EN7cutlass10bfloat16_tE19Flash_kernel_traitsILi64ELi64ELi128ELi8ES3_EELb0ELb1ELb0ELb1ELb0ELb0ELb0EEEvNS_16Flash_bwd_paramsE,"ax",@progbits
	.sectioninfo	@"SHI_REGISTERS=255"
	.align	128
        .global         _ZN5flash44flash_bwd_dq_dk_dv_loop_seqk_parallel_kernelI23Flash_bwd_kernel_traitsILi64ELi64ELi128ELi8ELi2ELi4ELi4ELb1ELb0EN7cutlass10bfloat16_tE19Flash_kernel_traitsILi64ELi64ELi128ELi8ES3_EELb0ELb1ELb0ELb1ELb0ELb0ELb0EEEvNS_16Flash_bwd_paramsE
        .type           _ZN5flash44flash_bwd_dq_dk_dv_loop_seqk_parallel_kernelI23Flash_bwd_kernel_traitsILi64ELi64ELi128ELi8ELi2ELi4ELi4ELb1ELb0EN7cutlass10bfloat16_tE19Flash_kernel_traitsILi64ELi64ELi128ELi8ES3_EELb0ELb1ELb0ELb1ELb0ELb0ELb0EEEvNS_16Flash_bwd_paramsE,@function
        .size           _ZN5flash44flash_bwd_dq_dk_dv_loop_seqk_parallel_kernelI23Flash_bwd_kernel_traitsILi64ELi64ELi128ELi8ELi2ELi4ELi4ELb1ELb0EN7cutlass10bfloat16_tE19Flash_kernel_traitsILi64ELi64ELi128ELi8ES3_EELb0ELb1ELb0ELb1ELb0ELb0ELb0EEEvNS_16Flash_bwd_paramsE,(.L_x_1254 - _ZN5flash44flash_bwd_dq_dk_dv_loop_seqk_parallel_kernelI23Flash_bwd_kernel_traitsILi64ELi64ELi128ELi8ELi2ELi4ELi4ELb1ELb0EN7cutlass10bfloat16_tE19Flash_kernel_traitsILi64ELi64ELi128ELi8ES3_EELb0ELb1ELb0ELb1ELb0ELb0ELb0EEEvNS_16Flash_bwd_paramsE)
        .other          _ZN5flash44flash_bwd_dq_dk_dv_loop_seqk_parallel_kernelI23Flash_bwd_kernel_traitsILi64ELi64ELi128ELi8ELi2ELi4ELi4ELb1ELb0EN7cutlass10bfloat16_tE19Flash_kernel_traitsILi64ELi64ELi128ELi8ES3_EELb0ELb1ELb0ELb1ELb0ELb0ELb0EEEvNS_16Flash_bwd_paramsE,@"STO_CUDA_ENTRY STV_DEFAULT"
_ZN5flash44flash_bwd_dq_dk_dv_loop_seqk_parallel_kernelI23Flash_bwd_kernel_traitsILi64ELi64ELi128ELi8ELi2ELi4ELi4ELb1ELb0EN7cutlass10bfloat16_tE19Flash_kernel_traitsILi64ELi64ELi128ELi8ES3_EELb0ELb1ELb0ELb1ELb0ELb0ELb0EEEvNS_16Flash_bwd_paramsE:
.text._ZN5flash44flash_bwd_dq_dk_dv_loop_seqk_parallel_kernelI23Flash_bwd_kernel_traitsILi64ELi64ELi128ELi8ELi2ELi4ELi4ELb1ELb0EN7cutlass10bfloat16_tE19Flash_kernel_traitsILi64ELi64ELi128ELi8ES3_EELb0ELb1ELb0ELb1ELb0ELb0ELb0EEEvNS_16Flash_bwd_paramsE:
        /* <DEDUP_REMOVED lines=13> */
[----:B------:R-:W2:Y:S01]  /*00d0*/  S2R R234, SR_CTAID.Z ;  /* 0x0000000000ea7919 */ /* 0x000ea20000002700 */
[----:B-1----:R-:W-:Y:S01]  /*00e0*/  SHF.R.S32.HI R15, RZ, 0x1f, R14 ;  /* 0x0000001fff0f7819 */ /* 0x002fe2000001140e */
[----:B------:R-:W-:-:S03]  /*00f0*/  IMAD.SHL.U32 R245, R14, 0x2, RZ ;  /* 0x000000020ef57824 */ /* 0x000fc600078e00ff */
[CC--:B------:R-:W-:Y:S02]  /*0100*/  LEA.HI R11, R15.reuse, R14.reuse, RZ, 0x5 ;  /* 0x0000000e0f0b7211 */ /* 0x0c0fe400078f28ff */
[----:B------:R-:W-:Y:S02]  /*0110*/  LEA.HI R6, R15, R14, RZ, 0x4 ;  /* 0x0000000e0f067211 */ /* 0x000fe400078f20ff */
[--C-:B------:R-:W-:Y:S02]  /*0120*/  SHF.R.S32.HI R3, RZ, 0x5, R11.reuse ;  /* 0x00000005ff037819 */ /* 0x100fe4000001140b */
[----:B------:R-:W-:Y:S02]  /*0130*/  SHF.R.S32.HI R0, RZ, 0x1f, R11 ;  /* 0x0000001fff007819 */ /* 0x000fe4000001140b */
[-C--:B------:R-:W-:Y:S02]  /*0140*/  LEA.HI R2, R11, R3.reuse, RZ, 0x1 ;  /* 0x000000030b027211 */ /* 0x080fe400078f08ff */
[----:B------:R-:W-:-:S02]  /*0150*/  LEA.HI R0, R0, R3, RZ, 0x2 ;  /* 0x0000000300007211 */ /* 0x000fc400078f10ff */
[----:B------:R-:W-:Y:S02]  /*0160*/  SHF.R.S32.HI R5, RZ, 0x4, R6 ;  /* 0x00000004ff057819 */ /* 0x000fe40000011406 */
[----:B------:R-:W-:Y:S02]  /*0170*/  LOP3.LUT R0, R0, 0xfffffffc, RZ, 0xc0, !PT ;  /* 0xfffffffc00007812 */ /* 0x000fe400078ec0ff */
[----:B------:R-:W-:Y:S02]  /*0180*/  LOP3.LUT R2, R2, 0xfffffffe, RZ, 0xc0, !PT ;  /* 0xfffffffe02027812 */ /* 0x000fe400078ec0ff */
[-C--:B------:R-:W-:Y:S01]  /*0190*/  LEA.HI R17, R15, R14.reuse, RZ, 0x2 ;  /* 0x0000000e0f117211 */ /* 0x080fe200078f10ff */
[C---:B------:R-:W-:Y:S01]  /*01a0*/  IMAD.IADD R171, R3.reuse, 0x1, -R0 ;  /* 0x0000000103ab7824 */ /* 0x040fe200078e0a00 */
[----:B------:R-:W-:Y:S01]  /*01b0*/  LEA.HI R0, R6, R5, RZ, 0x1 ;  /* 0x0000000506007211 */ /* 0x000fe200078f08ff */
[----:B------:R-:W-:Y:S01]  /*01c0*/  IMAD.IADD R180, R3, 0x1, -R2 ;  /* 0x0000000103b47824 */ /* 0x000fe200078e0a02 */
[----:B------:R-:W-:-:S02]  /*01d0*/  LEA.HI R16, R15, R14, RZ, 0x3 ;  /* 0x0000000e0f107211 */ /* 0x000fc400078f18ff */
[--C-:B------:R-:W-:Y:S02]  /*01e0*/  SHF.R.S32.HI R8, RZ, 0x2, R17.reuse ;  /* 0x00000002ff087819 */ /* 0x100fe40000011411 */
[----:B------:R-:W-:Y:S02]  /*01f0*/  SHF.R.S32.HI R3, RZ, 0x1f, R17 ;  /* 0x0000001fff037819 */ /* 0x000fe40000011411 */
[----:B------:R-:W-:Y:S02]  /*0200*/  LOP3.LUT R0, R0, 0xfffffffe, RZ, 0xc0, !PT ;  /* 0xfffffffe00007812 */ /* 0x000fe400078ec0ff */
[----:B------:R-:W-:Y:S02]  /*0210*/  SHF.R.S32.HI R225, RZ, 0x3, R16 ;  /* 0x00000003ffe17819 */ /* 0x000fe40000011410 */
[----:B------:R-:W-:Y:S01]  /*0220*/  LOP3.LUT R4, R16, 0xfffffff8, RZ, 0xc0, !PT ;  /* 0xfffffff810047812 */ /* 0x000fe200078ec0ff */
[----:B------:R-:W-:Y:S01]  /*0230*/  IMAD.IADD R12, R5, 0x1, -R0 ;  /* 0x00000001050c7824 */ /* 0x000fe200078e0a00 */
[----:B------:R-:W-:Y:S01]  /*0240*/  LEA.HI R3, R3, R8, RZ, 0x3 ;  /* 0x0000000803037211 */ /* 0x000fe200078f18ff */
[----:B------:R-:W-:Y:S01]  /*0250*/  IMAD.SHL.U32 R2, R225, 0x40, RZ ;  /* 0x00000040e1027824 */ /* 0x000fe200078e00ff */
[----:B------:R-:W-:Y:S01]  /*0260*/  LOP3.LUT R5, R6, 0xfffffff0, RZ, 0xc0, !PT ;  /* 0xfffffff006057812 */ /* 0x000fe200078ec0ff */
[----:B------:R-:W-:Y:S01]  /*0270*/  IMAD.IADD R0, R14, 0x1, -R4 ;  /* 0x000000010e007824 */ /* 0x000fe200078e0a04 */
[----:B------:R-:W-:-:S02]  /*0280*/  LOP3.LUT R4, R3, 0xfffffff8, RZ, 0xc0, !PT ;  /* 0xfffffff803047812 */ /* 0x000fc400078ec0ff */
[----:B------:R-:W-:Y:S01]  /*0290*/  LOP3.LUT R3, R2, 0x1c0, RZ, 0xc0, !PT ;  /* 0x000001c002037812 */ /* 0x000fe200078ec0ff */
[C---:B------:R-:W-:Y:S01]  /*02a0*/  IMAD.SHL.U32 R210, R0.reuse, 0x8, RZ ;  /* 0x0000000800d27824 */ /* 0x040fe200078e00ff */
[----:B------:R-:W-:Y:S01]  /*02b0*/  LOP3.LUT P4, RZ, R0, 0x2, RZ, 0xc0, !PT ;  /* 0x0000000200ff7812 */ /* 0x000fe2000788c0ff */
[----:B------:R-:W-:Y:S01]  /*02c0*/  IMAD.IADD R8, R8, 0x1, -R4 ;  /* 0x0000000108087824 */ /* 0x000fe200078e0a04 */
[----:B------:R-:W-:Y:S01]  /*02d0*/  SHF.R.U32.HI R4, RZ, 0x3, R3 ;  /* 0x00000003ff047819 */ /* 0x000fe20000011603 */
[----:B------:R-:W-:Y:S01]  /*02e0*/  IMAD.IADD R2, R14, 0x1, -R5 ;  /* 0x000000010e027824 */ /* 0x000fe200078e0a05 */
[----:B------:R-:W-:Y:S02]  /*02f0*/  LOP3.LUT R3, R3, 0x38, R210, 0xf8, !PT ;  /* 0x0000003803037812 */ /* 0x000fe400078ef8d2 */
[C---:B------:R-:W-:Y:S01]  /*0300*/  LOP3.LUT P3, RZ, R0.reuse, 0x4, RZ, 0xc0, !PT ;  /* 0x0000000400ff7812 */ /* 0x040fe2000786c0ff */
[----:B------:R-:W-:Y:S01]  /*0310*/  IMAD.SHL.U32 R0, R0, 0x40, RZ ;  /* 0x0000004000007824 */ /* 0x000fe200078e00ff */
[----:B------:R-:W-:Y:S01]  /*0320*/  LOP3.LUT R243, R3, R4, RZ, 0x3c, !PT ;  /* 0x0000000403f37212 */ /* 0x000fe200078e3cff */
[----:B------:R-:W-:Y:S01]  /*0330*/  IMAD.SHL.U32 R3, R171, 0x10, RZ ;  /* 0x00000010ab037824 */ /* 0x000fe200078e00ff */
[----:B------:R-:W-:-:S02]  /*0340*/  SHF.R.S32.HI R5, RZ, 0x1f, R2 ;  /* 0x0000001fff057819 */ /* 0x000fc40000011402 */
[----:B------:R-:W-:Y:S02]  /*0350*/  LOP3.LUT R0, R0, 0x1c0, RZ, 0xc0, !PT ;  /* 0x000001c000007812 */ /* 0x000fe400078ec0ff */
[----:B------:R-:W-:Y:S02]  /*0360*/  LEA.HI R4, R15, R14, RZ, 0x6 ;  /* 0x0000000e0f047211 */ /* 0x000fe400078f30ff */
[----:B------:R-:W-:Y:S02]  /*0370*/  LEA.HI R13, R5, R2, RZ, 0x3 ;  /* 0x00000002050d7211 */ /* 0x000fe400078f18ff */
[C---:B------:R-:W-:Y:S02]  /*0380*/  LOP3.LUT R174, R0.reuse, 0x8, R16, 0xf8, !PT ;  /* 0x0000000800ae7812 */ /* 0x040fe400078ef810 */
[----:B------:R-:W-:Y:S01]  /*0390*/  LOP3.LUT R9, R0, 0x30, R3, 0xf8, !PT ;  /* 0x0000003000097812 */ /* 0x000fe200078ef803 */
[----:B------:R-:W-:Y:S01]  /*03a0*/  IMAD.SHL.U32 R3, R12, 0x200, RZ ;  /* 0x000002000c037824 */ /* 0x000fe200078e00ff */
[----:B------:R-:W-:-:S02]  /*03b0*/  SHF.R.S32.HI R4, RZ, 0x6, R4 ;  /* 0x00000006ff047819 */ /* 0x000fc40000011404 */
[----:B------:R-:W-:Y:S02]  /*03c0*/  SHF.R.U32.HI R0, RZ, 0x3, R0 ;  /* 0x00000003ff007819 */ /* 0x000fe40000011600 */
[----:B------:R-:W-:Y:S01]  /*03d0*/  LOP3.LUT R7, R13, 0xfffffff8, RZ, 0xc0, !PT ;  /* 0xfffffff80d077812 */ /* 0x000fe200078ec0ff */
[----:B------:R-:W-:Y:S01]  /*03e0*/  IMAD R6, R4, 0x800, R3 ;  /* 0x0000080004067824 */ /* 0x000fe200078e0203 */
[----:B------:R-:W-:Y:S01]  /*03f0*/  LOP3.LUT R5, R8, 0x1, RZ, 0xc0, !PT ;  /* 0x0000000108057812 */ /* 0x000fe200078ec0ff */
[----:B------:R-:W-:Y:S01]  /*0400*/  IMAD R243, R4, 0x200, R243 ;  /* 0x0000020004f37824 */ /* 0x000fe200078e02f3 */
[----:B------:R-:W-:Y:S01]  /*0410*/  LOP3.LUT R174, R174, R0, RZ, 0x3c, !PT ;  /* 0x00000000aeae7212 */ /* 0x000fe200078e3cff */
[----:B------:R-:W-:Y:S01]  /*0420*/  IMAD.IADD R10, R2, 0x1, -R7 ;  /* 0x00000001020a7824 */ /* 0x000fe200078e0a07 */
[----:B------:R-:W-:Y:S01]  /*0430*/  ISETP.NE.U32.AND P0, PT, R5, 0x1, PT ;  /* 0x000000010500780c */ /* 0x000fe20003f05070 */
[----:B------:R-:W-:Y:S01]  /*0440*/  IMAD.SHL.U32 R4, R4, 0x20, RZ ;  /* 0x0000002004047824 */ /* 0x000fe200078e00ff */
[----:B------:R-:W-:Y:S01]  /*0450*/  LOP3.LUT R2, R9, 0x8, R16, 0xf8, !PT ;  /* 0x0000000809027812 */ /* 0x000fe200078ef810 */
[----:B------:R-:W-:Y:S01]  /*0460*/  IMAD.IADD R174, R6, 0x1, R174 ;  /* 0x0000000106ae7824 */ /* 0x000fe200078e02ae */
[----:B------:R-:W-:-:S02]  /*0470*/  LOP3.LUT R5, R17, 0x7ffffffc, RZ, 0xc0, !PT ;  /* 0x7ffffffc11057812 */ /* 0x000fc400078ec0ff */
[----:B------:R-:W-:Y:S01]  /*0480*/  LOP3.LUT R6, R11, 0xffffffe0, RZ, 0xc0, !PT ;  /* 0xffffffe00b067812 */ /* 0x000fe200078ec0ff */
[----:B------:R-:W-:Y:S01]  /*0490*/  IMAD.SHL.U32 R174, R174, 0x2, RZ ;  /* 0x00000002aeae7824 */ /* 0x000fe200078e00ff */
[----:B------:R-:W-:Y:S02]  /*04a0*/  LEA.HI R7, R15, R14, RZ, 0x7 ;  /* 0x0000000e0f077211 */ /* 0x000fe400078f38ff */
[----:B------:R-:W-:Y:S01]  /*04b0*/  LOP3.LUT R3, R3, R2, R0, 0xf6, !PT ;  /* 0x0000000203037212 */ /* 0x000fe200078ef600 */
[C---:B------:R-:W-:Y:S01]  /*04c0*/  IMAD.IADD R0, R14.reuse, 0x1, -R5 ;  /* 0x000000010e007824 */ /* 0x040fe200078e0a05 */
[----:B------:R-:W-:Y:S01]  /*04d0*/  SHF.R.S32.HI R2, RZ, 0x7, R7 ;  /* 0x00000007ff027819 */ /* 0x000fe20000011407 */
[----:B------:R-:W-:Y:S01]  /*04e0*/  IMAD.IADD R18, R14, 0x1, -R6 ;  /* 0x000000010e127824 */ /* 0x000fe200078e0a06 */
[C---:B------:R-:W-:Y:S01]  /*04f0*/  R2P PR, R8.reuse, 0x6 ;  /* 0x0000000608007804 */ /* 0x040fe20000000000 */
[----:B------:R-:W-:Y:S01]  /*0500*/  IMAD.SHL.U32 R6, R8, 0x40, RZ ;  /* 0x0000004008067824 */ /* 0x000fe200078e00ff */
[----:B------:R-:W-:Y:S01]  /*0510*/  LOP3.LUT R245, R4, 0x6, R245, 0xf8, !PT ;  /* 0x0000000604f57812 */ /* 0x000fe200078ef8f5 */
[----:B------:R-:W-:Y:S01]  /*0520*/  IMAD.SHL.U32 R9, R0, 0x2, RZ ;  /* 0x0000000200097824 */ /* 0x000fe200078e00ff */
[----:B------:R-:W-:Y:S01]  /*0530*/  STL [R1+0xc], R18 ;  /* 0x00000c1201007387 */ /* 0x000fe20000100800 */
[----:B------:R-:W-:Y:S01]  /*0540*/  IMAD.SHL.U32 R5, R2, 0x8, RZ ;  /* 0x0000000802057824 */ /* 0x000fe200078e00ff */
[----:B------:R-:W-:Y:S01]  /*0550*/  LOP3.LUT R0, R6, 0x1c0, RZ, 0xc0, !PT ;  /* 0x000001c006007812 */ /* 0x000fe200078ec0ff */
[----:B------:R-:W-:Y:S01]  /*0560*/  IMAD R6, R2, 0x1000, R9 ;  /* 0x0000100002067824 */ /* 0x000fe200078e0209 */
[----:B------:R-:W-:Y:S01]  /*0570*/  SEL R188, R188, 0x10, !P0 ;  /* 0x00000010bcbc7807 */ /* 0x000fe20004000000 */
[----:B------:R-:W-:Y:S01]  /*0580*/  IMAD.SHL.U32 R7, R12, 0x10, RZ ;  /* 0x000000100c077824 */ /* 0x000fe200078e00ff */
[----:B------:R-:W-:Y:S01]  /*0590*/  LOP3.LUT R5, R5, 0x8, RZ, 0xc0, !PT ;  /* 0x0000000805057812 */ /* 0x000fe200078ec0ff */
[----:B------:R-:W-:Y:S01]  /*05a0*/  IMAD R8, R180, 0x400, R6 ;  /* 0x00000400b4087824 */ /* 0x000fe200078e0206 */
[----:B------:R-:W-:Y:S01]  /*05b0*/  SHF.R.U32.HI R2, RZ, 0x3, R0 ;  /* 0x00000003ff027819 */ /* 0x000fe20000011600 */
[----:B------:R-:W-:Y:S01]  /*05c0*/  IMAD.SHL.U32 R6, R10, 0x40, RZ ;  /* 0x000000400a067824 */ /* 0x000fe200078e00ff */
[----:B------:R-:W-:Y:S01]  /*05d0*/  LOP3.LUT R4, R0, 0x20, R4, 0xf8, !PT ;  /* 0x0000002000047812 */ /* 0x000fe200078ef804 */
[----:B------:R-:W-:Y:S01]  /*05e0*/  IMAD.SHL.U32 R3, R3, 0x2, RZ ;  /* 0x0000000203037824 */ /* 0x000fe200078e00ff */
[----:B------:R-:W-:Y:S01]  /*05f0*/  LOP3.LUT R10, R5, 0x10, R7, 0xf8, !PT ;  /* 0x00000010050a7812 */ /* 0x000fe200078ef807 */
[----:B------:R-:W-:Y:S01]  /*0600*/  IMAD.SHL.U32 R7, R13, 0x40, RZ ;  /* 0x000000400d077824 */ /* 0x000fe200078e00ff */
[----:B------:R-:W-:Y:S01]  /*0610*/  LOP3.LUT R11, R2, R0, R5, 0x1e, !PT ;  /* 0x00000000020b7212 */ /* 0x000fe200078e1e05 */
[----:B------:R-:W-:Y:S01]  /*0620*/  IMAD.SHL.U32 R0, R12, 0x8, RZ ;  /* 0x000000080c007824 */ /* 0x000fe200078e00ff */
[----:B------:R-:W-:-:S02]  /*0630*/  LOP3.LUT R4, R4, R2, RZ, 0x3c, !PT ;  /* 0x0000000204047212 */ /* 0x000fc400078e3cff */
[----:B------:R-:W-:Y:S02]  /*0640*/  SHF.R.S32.HI R5, RZ, 0x1f, R18 ;  /* 0x0000001fff057819 */ /* 0x000fe40000011412 */
[----:B------:R-:W-:Y:S01]  /*0650*/  LOP3.LUT R2, R6, 0x1c0, RZ, 0xc0, !PT ;  /* 0x000001c006027812 */ /* 0x000fe200078ec0ff */
[----:B------:R-:W-:Y:S01]  /*0660*/  IMAD.IADD R190, R4, 0x1, R8 ;  /* 0x0000000104be7824 */ /* 0x000fe200078e0208 */
[----:B------:R-:W-:Y:S02]  /*0670*/  LEA.HI R5, R5, R18, RZ, 0x2 ;  /* 0x0000001205057211 */ /* 0x000fe400078f10ff */
[----:B------:R-:W-:Y:S01]  /*0680*/  SHF.R.U32.HI R4, RZ, 0x3, R2 ;  /* 0x00000003ff047819 */ /* 0x000fe20000011602 */
[----:B------:R-:W-:Y:S01]  /*0690*/  IMAD.SHL.U32 R190, R190, 0x2, RZ ;  /* 0x00000002bebe7824 */ /* 0x000fe200078e00ff */
[----:B------:R-:W-:Y:S02]  /*06a0*/  LOP3.LUT R8, R2, 0x8, R0, 0xf8, !PT ;  /* 0x0000000802087812 */ /* 0x000fe400078ef800 */
[----:B------:R-:W-:Y:S01]  /*06b0*/  SHF.R.S32.HI R6, RZ, 0x2, R5 ;  /* 0x00000002ff067819 */ /* 0x000fe20000011405 */
[----:B------:R-:W-:Y:S01]  /*06c0*/  IMAD R5, R171, 0x400, R9 ;  /* 0x00000400ab057824 */ /* 0x000fe200078e0209 */
[----:B------:R-:W-:Y:S01]  /*06d0*/  LOP3.LUT R0, R7, 0xfffffe00, RZ, 0xc0, !PT ;  /* 0xfffffe0007007812 */ /* 0x000fe200078ec0ff */
[----:B------:R-:W-:Y:S01]  /*06e0*/  IMAD.IADD R191, R190, 0x1, R188 ;  /* 0x00000001bebf7824 */ /* 0x000fe200078e02bc */
[----:B------:R-:W-:Y:S01]  /*06f0*/  LOP3.LUT R2, R4, R10, R2, 0x1e, !PT ;  /* 0x0000000a04027212 */ /* 0x000fe200078e1e02 */
[----:B------:R-:W-:Y:S01]  /*0700*/  IMAD R250, R180, 0x10, R6 ;  /* 0x00000010b4fa7824 */ /* 0x000fe200078e0206 */
[----:B------:R-:W-:Y:S01]  /*0710*/  LOP3.LUT R4, R8, R4, RZ, 0x3c, !PT ;  /* 0x0000000408047212 */ /* 0x000fe200078e3cff */
[--C-:B------:R-:W-:Y:S01]  /*0720*/  IMAD R180, R180, 0x400, R0.reuse ;  /* 0x00000400b4b47824 */ /* 0x100fe200078e0200 */
[----:B------:R-:W-:Y:S01]  /*0730*/  LOP3.LUT R179, R2, R0, RZ, 0xfc, !PT ;  /* 0x0000000002b37212 */ /* 0x000fe200078efcff */
[----:B------:R-:W-:Y:S01]  /*0740*/  IMAD R171, R171, 0x400, R0 ;  /* 0x00000400abab7824 */ /* 0x000fe200078e0200 */
[----:B------:R-:W-:Y:S01]  /*0750*/  SHF.R.S32.HI R7, RZ, 0x1f, R250 ;  /* 0x0000001fff077819 */ /* 0x000fe200000114fa */
[----:B------:R-:W-:Y:S01]  /*0760*/  IMAD.MOV.U32 R6, RZ, RZ, 0x20 ;  /* 0x00000020ff067424 */ /* 0x000fe200078e00ff */
[----:B------:R-:W-:Y:S01]  /*0770*/  IADD3 R2, R250, -0x40, RZ ;  /* 0xffffffc0fa027810 */ /* 0x000fe20007ffe0ff */
[----:B------:R-:W-:-:S02]  /*0780*/  IMAD.MOV.U32 R0, RZ, RZ, 0x40 ;  /* 0x00000040ff007424 */ /* 0x000fc400078e00ff */
[----:B------:R-:W-:Y:S01]  /*0790*/  IMAD.IADD R5, R5, 0x1, R11 ;  /* 0x0000000105057824 */ /* 0x000fe200078e020b */
[----:B------:R-:W-:Y:S01]  /*07a0*/  SEL R176, R6, 0xffffffe0, !P4 ;  /* 0xffffffe006b07807 */ /* 0x000fe20006000000 */
[----:B------:R-:W-:Y:S01]  /*07b0*/  IMAD.IADD R180, R180, 0x1, R4 ;  /* 0x00000001b4b47824 */ /* 0x000fe200078e0204 */
[----:B------:R-:W-:Y:S01]  /*07c0*/  SEL R0, R0, 0xffffffc0, !P3 ;  /* 0xffffffc000007807 */ /* 0x000fe20005800000 */
[----:B------:R-:W-:Y:S01]  /*07d0*/  IMAD.IADD R171, R4, 0x1, R171 ;  /* 0x0000000104ab7824 */ /* 0x000fe200078e02ab */
[----:B------:R-:W-:Y:S01]  /*07e0*/  SEL R6, R6, 0xffffffe0, !P1 ;  /* 0xffffffe006067807 */ /* 0x000fe20004800000 */
[C---:B------:R-:W-:Y:S01]  /*07f0*/  IMAD.IADD R177, R174.reuse, 0x1, R176 ;  /* 0x00000001aeb17824 */ /* 0x040fe200078e02b0 */
[----:B------:R-:W-:Y:S01]  /*0800*/  LEA R251, R5, 0x6000, 0x1 ;  /* 0x0000600005fb7811 */ /* 0x000fe200078e08ff */
[----:B------:R-:W-:Y:S01]  /*0810*/  IMAD.IADD R175, R174, 0x1, R0 ;  /* 0x00000001aeaf7824 */ /* 0x000fe200078e0200 */
[----:B------:R-:W-:Y:S01]  /*0820*/  SHF.R.S32.HI R4, RZ, 0x1f, R2 ;  /* 0x0000001fff047819 */ /* 0x000fe20000011402 */
[----:B------:R-:W-:Y:S01]  /*0830*/  IMAD.IADD R189, R190, 0x1, R6 ;  /* 0x00000001bebd7824 */ /* 0x000fe200078e0206 */
[C---:B------:R-:W-:Y:S01]  /*0840*/  IADD3 R252, R251.reuse, 0x40, RZ ;  /* 0x00000040fbfc7810 */ /* 0x040fe20007ffe0ff */
[----:B------:R-:W-:Y:S01]  /*0850*/  IMAD.IADD R0, R6, 0x1, R251 ;  /* 0x0000000106007824 */ /* 0x000fe200078e02fb */
[C---:B------:R-:W-:Y:S01]  /*0860*/  @P2 IADD3 R252, R251.reuse, -0x40, RZ ;  /* 0xffffffc0fbfc2810 */ /* 0x040fe20007ffe0ff */
[----:B------:R-:W-:Y:S01]  /*0870*/  IMAD.SHL.U32 R246, R2, 0x4, RZ ;  /* 0x0000000402f67824 */ /* 0x000fe200078e00ff */
[C---:B------:R-:W-:Y:S01]  /*0880*/  IADD3 R7, R251.reuse, 0x420, RZ ;  /* 0x00000420fb077810 */ /* 0x040fe20007ffe0ff */
[----:B------:R-:W-:Y:S01]  /*0890*/  IMAD.IADD R176, R176, 0x1, R175 ;  /* 0x00000001b0b07824 */ /* 0x000fe200078e02af */
[----:B------:R1:W-:Y:S01]  /*08a0*/  STL [R1+0x4], R0 ;  /* 0x0000040001007387 */ /* 0x0003e20000100800 */
[----:B------:R-:W-:Y:S01]  /*08b0*/  @P1 IADD3 R7, R251, 0x3e0, RZ ;  /* 0x000003e0fb071810 */ /* 0x000fe20007ffe0ff */
[----:B------:R-:W-:Y:S01]  /*08c0*/  IMAD.IADD R188, R188, 0x1, R189 ;  /* 0x00000001bcbc7824 */ /* 0x000fe200078e02bd */
[----:B------:R-:W-:-:S02]  /*08d0*/  SHF.L.U64.HI R247, R2, 0x2, R4 ;  /* 0x0000000202f77819 */ /* 0x000fc40000010204 */
[----:B------:R-:W-:Y:S01]  /*08e0*/  LEA R171, R171, 0xa000, 0x1 ;  /* 0x0000a000abab7811 */ /* 0x000fe200078e08ff */
[----:B------:R3:W-:Y:S01]  /*08f0*/  STL [R1+0x8], R7 ;  /* 0x0000080701007387 */ /* 0x0007e20000100800 */
[----:B-1----:R-:W-:-:S05]  /*0900*/  IMAD.IADD R0, R6, 0x1, R252 ;  /* 0x0000000106007824 */ /* 0x002fca00078e02fc */
[----:B--2---:R3:W-:Y:S02]  /*0910*/  STL [R1], R0 ;  /* 0x0000000001007387 */ /* 0x0047e40000100800 */
.L_x_194:
[----:B-1----:R-:W1:Y:S01]  /*0920*/  S2R R35, SR_CTAID.Y ;  /* 0x0000000000237919 */ /* 0x002e620000002600 */
[----:B--23--:R-:W2:Y:S01]  /*0930*/  LDC.U8 R0, c[0x0][0x312] ;  /* 0x0000c480ff007b82 */ /* 0x00cea20000000000 */
[----:B------:R-:W-:Y:S02]  /*0940*/  ISETP.NE.U32.AND P5, PT, RZ, c[0x0][0x240], PT ;  /* 0x00009000ff007a0c */ /* 0x000fe40003fa5070 */
[----:B------:R-:W-:Y:S02]  /*0950*/  ISETP.NE.U32.AND P0, PT, RZ, c[0x0][0x250], PT ;  /* 0x00009400ff007a0c */ /* 0x000fe40003f05070 */
[----:B------:R-:W-:Y:S02]  /*0960*/  ISETP.NE.AND.EX P5, PT, RZ, c[0x0][0x244], PT, P5 ;  /* 0x00009100ff007a0c */ /* 0x000fe40003fa5350 */
[----:B------:R-:W-:Y:S02]  /*0970*/  ISETP.NE.AND.EX P3, PT, RZ, c[0x0][0x254], PT, P0 ;  /* 0x00009500ff007a0c */ /* 0x000fe40003f65300 */
[----:B------:R-:W-:Y:S01]  /*0980*/  ISETP.EQ.U32.AND P2, PT, RZ, c[0x0][0x248], PT ;  /* 0x00009200ff007a0c */ /* 0x000fe20003f42070 */
[----:B-1----:R-:W-:Y:S01]  /*0990*/  IMAD.SHL.U32 R9, R35, 0x4, RZ ;  /* 0x0000000423097824 */ /* 0x002fe200078e00ff */
[----:B------:R-:W-:-:S02]  /*09a0*/  SHF.R.S32.HI R31, RZ, 0x1f, R35 ;  /* 0x0000001fff1f7819 */ /* 0x000fc40000011423 */
[----:B--2---:R-:W-:Y:S01]  /*09b0*/  ISETP.NE.AND P4, PT, R0, RZ, PT ;  /* 0x000000ff0000720c */ /* 0x004fe20003f85270 */
[----:B------:R-:W-:Y:S01]  /*09c0*/  IMAD.MOV.U32 R0, RZ, RZ, -0x1 ;  /* 0xffffffffff007424 */ /* 0x000fe200078e00ff */
[----:B------:R-:W-:Y:S02]  /*09d0*/  SHF.L.U64.HI R8, R35, 0x2, R31 ;  /* 0x0000000223087819 */ /* 0x000fe4000001021f */
[C---:B----4-:R-:W-:Y:S02]  /*09e0*/  IADD3 R4, P0, R9.reuse, c[0x0][0x240], RZ ;  /* 0x0000900009047a10 */ /* 0x050fe40007f1e0ff */
[----:B------:R-:W-:Y:S02]  /*09f0*/  ISETP.EQ.OR.EX P2, PT, RZ, c[0x0][0x24c], !P4, P2 ;  /* 0x00009300ff007a0c */ /* 0x000fe40006742720 */
[----:B------:R-:W-:Y:S02]  /*0a00*/  IADD3.X R5, R8, c[0x0][0x244], RZ, P0, !PT ;  /* 0x0000910008057a10 */ /* 0x000fe400007fe4ff */
[----:B------:R-:W-:-:S03]  /*0a10*/  @P3 IADD3 R6, P0, R9, c[0x0][0x250], RZ ;  /* 0x0000940009063a10 */ /* 0x000fc60007f1e0ff */
[----:B------:R1:W2:Y:S04]  /*0a20*/  @P5 LDG.E R0, [R4.64] ;  /* 0x0000000604005981 */ /* 0x0002a8000c1e1900 */
[----:B------:R1:W2:Y:S01]  /*0a30*/  @P5 LDG.E R2, [R4.64+0x4] ;  /* 0x0000040604025981 */ /* 0x0002a2000c1e1900 */
[----:B------:R-:W-:Y:S01]  /*0a40*/  IMAD.MOV.U32 R232, RZ, RZ, RZ ;  /* 0x000000ffffe87224 */ /* 0x000fe200078e00ff */
[----:B------:R-:W-:Y:S01]  /*0a50*/  @P3 IADD3.X R7, R8, c[0x0][0x254], RZ, P0, !PT ;  /* 0x0000950008073a10 */ /* 0x000fe200007fe4ff */
[----:B------:R-:W-:-:S04]  /*0a60*/  IMAD.MOV.U32 R248, RZ, RZ, -0x1 ;  /* 0xfffffffffff87424 */ /* 0x000fc800078e00ff */
[----:B-----5:R3:W5:Y:S01]  /*0a70*/  @P3 LDG.E R232, [R6.64] ;  /* 0x0000000606e83981 */ /* 0x020762000c1e1900 */
[----:B-1----:R-:W-:-:S04]  /*0a80*/  IADD3 R4, P1, R9, c[0x0][0x248], RZ ;  /* 0x0000920009047a10 */ /* 0x002fc80007f3e0ff */
[----:B------:R-:W-:-:S05]  /*0a90*/  IADD3.X R5, R8, c[0x0][0x24c], RZ, P1, !PT ;  /* 0x0000930008057a10 */ /* 0x000fca0000ffe4ff */
[----:B------:R3:W5:Y:S01]  /*0aa0*/  @!P2 LDG.E R248, [R4.64] ;  /* 0x0000000604f8a981 */ /* 0x000762000c1e1900 */
[----:B------:R-:W-:-:S04]  /*0ab0*/  ISETP.NE.U32.AND P0, PT, RZ, c[0x0][0x248], PT ;  /* 0x00009200ff007a0c */ /* 0x000fc80003f05070 */
[----:B------:R-:W-:Y:S01]  /*0ac0*/  ISETP.NE.AND.EX P0, PT, RZ, c[0x0][0x24c], PT, P0 ;  /* 0x00009300ff007a0c */ /* 0x000fe20003f05300 */
[----:B--2---:R-:W-:Y:S02]  /*0ad0*/  @P5 IMAD.IADD R22, R2, 0x1, -R0 ;  /* 0x0000000102165824 */ /* 0x004fe400078e0a00 */
[----:B------:R-:W-:Y:S02]  /*0ae0*/  IMAD.MOV.U32 R2, RZ, RZ, c[0x0][0x218] ;  /* 0x00008600ff027624 */ /* 0x000fe400078e00ff */
[----:B------:R-:W-:-:S08]  /*0af0*/  @!P5 IMAD.MOV.U32 R22, RZ, RZ, c[0x0][0x214] ;  /* 0x00008500ff16d624 */ /* 0x000fd000078e00ff */
[----:B------:R-:W-:Y:S05]  /*0b00*/  @!P0 BRA `(.L_x_126) ;  /* 0x0000003000008947 */ /* 0x000fea0003800000 */
[----:B---3--:R-:W2:Y:S02]  /*0b10*/  @P4 LDG.E R2, [R4.64+0x4] ;  /* 0x0000040604024981 */ /* 0x008ea4000c1e1900 */
[----:B--2--5:R-:W-:-:S06]  /*0b20*/  @P4 IADD3 R2, R2, -R248, RZ ;  /* 0x800000f802024210 */ /* 0x024fcc0007ffe0ff */
[----:B------:R1:W5:Y:S02]  /*0b30*/  @!P4 LDG.E R2, [R4.64] ;  /* 0x000000060402c981 */ /* 0x000364000c1e1900 */
.L_x_126:
[----:B---3--:R-:W-:-:S04]  /*0b40*/  ISETP.NE.U32.AND P0, PT, RZ, c[0x0][0x258], PT ;  /* 0x00009600ff007a0c */ /* 0x008fc80003f05070 */
[----:B------:R-:W-:-:S13]  /*0b50*/  ISETP.NE.AND.EX P1, PT, RZ, c[0x0][0x25c], PT, P0 ;  /* 0x00009700ff007a0c */ /* 0x000fda0003f25300 */
[----:B-1----:R-:W-:-:S04]  /*0b60*/  @P1 IADD3 R4, P0, R9, c[0x0][0x258], RZ ;  /* 0x0000960009041a10 */ /* 0x002fc80007f1e0ff */
        /* <DEDUP_REMOVED lines=19> */
[----:B------:R-:W-:Y:S01]  /*0ca0*/  @P0 IMAD.IADD R2, R232, 0x1, R248 ;  /* 0x00000001e8020824 */ /* 0x000fe200078e02f8 */
[----:B------:R-:W-:Y:S01]  /*0cb0*/  LOP3.LUT R9, R8, 0xffffffc0, RZ, 0xc0, !PT ;  /* 0xffffffc008097812 */ /* 0x000fe200078ec0ff */
[----:B------:R-:W-:Y:S01]  /*0cc0*/  IMAD R10, R0, c[0x0][0x194], RZ ;  /* 0x00006500000a7a24 */ /* 0x000fe200078e02ff */
[----:B------:R-:W-:Y:S01]  /*0cd0*/  SEL R27, R12, R6, !P1 ;  /* 0x000000060c1b7207 */ /* 0x000fe20004800000 */
[----:B------:R-:W-:Y:S01]  /*0ce0*/  IMAD.IADD R24, R13, 0x1, R4 ;  /* 0x000000010d187824 */ /* 0x000fe200078e0204 */
[----:B------:R-:W-:Y:S01]  /*0cf0*/  IADD3 R11, R9, -0x40, RZ ;  /* 0xffffffc0090b7810 */ /* 0x000fe20007ffe0ff */
[C---:B------:R-:W-:Y:S01]  /*0d00*/  @P0 IMAD.WIDE.U32 R4, R2.reuse, c[0x0][0x198], RZ ;  /* 0x0000660002040a25 */ /* 0x040fe200078e00ff */
[----:B------:R-:W-:Y:S02]  /*0d10*/  @P1 IADD3 R24, R7, R10, RZ ;  /* 0x0000000a07181210 */ /* 0x000fe40007ffe0ff */
        /* <DEDUP_REMOVED lines=15> */
.L_x_128:
        /* <DEDUP_REMOVED lines=15> */
.L_x_129:
[----:B------:R-:W-:Y:S01]  /*0f00*/  IABS R10, c[0x0][0x1c8] ;  /* 0x00007200000a7a13 */ /* 0x000fe20000000000 */
[----:B------:R-:W1:Y:S01]  /*0f10*/  LDC.U8 R19, c[0x0][0x328] ;  /* 0x0000ca00ff137b82 */ /* 0x000e620000000000 */
[----:B------:R-:W-:Y:S01]  /*0f20*/  IABS R8, R234 ;  /* 0x000000ea00087213 */ /* 0x000fe20000000000 */
[C---:B------:R-:W-:Y:S01]  /*0f30*/  @P1 IMAD.WIDE.U32 R6, R0.reuse, c[0x0][0x370], RZ ;  /* 0x0000dc0000061a25 */ /* 0x040fe200078e00ff */
[----:B------:R-:W2:Y:S01]  /*0f40*/  I2F.RP R4, R10 ;  /* 0x0000000a00047306 */ /* 0x000ea20000209400 */
[----:B------:R-:W-:Y:S01]  /*0f50*/  MOV R13, c[0x0][0x224] ;  /* 0x00008900000d7a02 */ /* 0x000fe20000000f00 */
[----:B------:R-:W3:Y:S01]  /*0f60*/  S2R R14, SR_CTAID.X ;  /* 0x00000000000e7919 */ /* 0x000ee20000002500 */
[----:B------:R-:W-:Y:S01]  /*0f70*/  MOV R9, R8 ;  /* 0x0000000800097202 */ /* 0x000fe20000000f00 */
[----:B------:R-:W-:Y:S01]  /*0f80*/  @P1 IMAD R15, R0, c[0x0][0x374], R7 ;  /* 0x0000dd00000f1a24 */ /* 0x000fe200078e0207 */
[----:B------:R-:W-:Y:S01]  /*0f90*/  LOP3.LUT R8, R234, c[0x0][0x1c8], RZ, 0x3c, !PT ;  /* 0x00007200ea087a12 */ /* 0x000fe200078e3cff */
[----:B------:R-:W-:Y:S01]  /*0fa0*/  @P1 IMAD.MOV.U32 R12, RZ, RZ, R6 ;  /* 0x000000ffff0c1224 */ /* 0x000fe200078e0006 */
[----:B------:R-:W-:Y:S01]  /*0fb0*/  SHF.R.S32.HI R13, RZ, 0x1f, R13 ;  /* 0x0000001fff0d7819 */ /* 0x000fe2000001140d */
[----:B------:R-:W-:Y:S01]  /*0fc0*/  @!P1 IMAD.WIDE.U32 R6, R35, c[0x0][0x368], RZ ;  /* 0x0000da0023069a25 */ /* 0x000fe200078e00ff */
[----:B------:R-:W-:Y:S01]  /*0fd0*/  ISETP.GE.AND P6, PT, R8, RZ, PT ;  /* 0x000000ff0800720c */ /* 0x000fe20003fc6270 */
[----:B------:R-:W4:Y:S01]  /*0fe0*/  LDC.U8 R26, c[0x0][0x3d0] ;  /* 0x0000f400ff1a7b82 */ /* 0x000f220000000000 */
[----:B------:R-:W-:Y:S01]  /*0ff0*/  MOV R32, c[0x0][0x22c] ;  /* 0x00008b0000207a02 */ /* 0x000fe20000000f00 */
[----:B------:R-:W-:Y:S01]  /*1000*/  IMAD R8, R13, R35, RZ ;  /* 0x000000230d087224 */ /* 0x000fe200078e02ff */
[----:B------:R-:W-:Y:S01]  /*1010*/  @!P1 MOV R12, R6 ;  /* 0x00000006000c9202 */ /* 0x000fe20000000f00 */
[----:B------:R-:W-:Y:S01]  /*1020*/  IMAD.WIDE.U32 R16, R35, c[0x0][0x224], RZ ;  /* 0x0000890023107a25 */ /* 0x000fe200078e00ff */
[----:B------:R-:W-:Y:S01]  /*1030*/  SHF.R.S32.HI R235, RZ, 0x1f, R234 ;  /* 0x0000001fffeb7819 */ /* 0x000fe200000114ea */
[----:B--2---:R-:W2:Y:S02]  /*1040*/  MUFU.RCP R4, R4 ;  /* 0x0000000400047308 */ /* 0x004ea40000001000 */
[----:B------:R-:W-:Y:S01]  /*1050*/  IMAD.WIDE R20, R32, c[0x0][0x1c0], RZ ;  /* 0x0000700020147a25 */ /* 0x000fe200078e02ff */
[----:B-1----:R-:W-:-:S03]  /*1060*/  ISETP.NE.AND P2, PT, R19, RZ, PT ;  /* 0x000000ff1300720c */ /* 0x002fc60003f45270 */
[----:B------:R-:W-:Y:S01]  /*1070*/  IMAD R6, R21, R16, RZ ;  /* 0x0000001015067224 */ /* 0x000fe200078e02ff */
[----:B--2---:R-:W-:-:S04]  /*1080*/  IADD3 R4, R4, 0xffffffe, RZ ;  /* 0x0ffffffe04047810 */ /* 0x004fc80007ffe0ff */
[----:B------:R-:W1:Y:S02]  /*1090*/  F2I.FTZ.U32.TRUNC.NTZ R5, R4 ;  /* 0x0000000400057305 */ /* 0x000e64000021f000 */
[----:B-1----:R-:W-:Y:S01]  /*10a0*/  IADD3 R2, RZ, -R5, RZ ;  /* 0x80000005ff027210 */ /* 0x002fe20007ffe0ff */
[----:B------:R-:W-:-:S04]  /*10b0*/  IMAD.MOV.U32 R4, RZ, RZ, RZ ;  /* 0x000000ffff047224 */ /* 0x000fc800078e00ff */
[----:B------:R-:W-:-:S04]  /*10c0*/  IMAD R2, R2, R10, RZ ;  /* 0x0000000a02027224 */ /* 0x000fc800078e02ff */
[----:B------:R-:W-:-:S04]  /*10d0*/  IMAD.HI.U32 R2, R5, R2, R4 ;  /* 0x0000000205027227 */ /* 0x000fc800078e0004 */
[----:B------:R-:W-:Y:S02]  /*10e0*/  @!P1 IMAD R5, R31, c[0x0][0x368], RZ ;  /* 0x0000da001f059a24 */ /* 0x000fe400078e02ff */
[----:B------:R-:W-:-:S04]  /*10f0*/  IMAD.HI.U32 R2, R2, R9, RZ ;  /* 0x0000000902027227 */ /* 0x000fc800078e00ff */
[----:B------:R-:W-:Y:S02]  /*1100*/  IMAD.MOV R4, RZ, RZ, -R2 ;  /* 0x000000ffff047224 */ /* 0x000fe400078e0a02 */
[C---:B------:R-:W-:Y:S02]  /*1110*/  @!P1 IMAD R5, R35.reuse, c[0x0][0x36c], R5 ;  /* 0x0000db0023059a24 */ /* 0x040fe400078e0205 */
[----:B------:R-:W-:Y:S01]  /*1120*/  IMAD R4, R10, R4, R9 ;  /* 0x000000040a047224 */ /* 0x000fe200078e0209 */
[----:B------:R-:W-:Y:S01]  /*1130*/  SHF.L.U64.HI R9, R35, 0x7, R31 ;  /* 0x0000000723097819 */ /* 0x000fe2000001021f */
[----:B------:R-:W-:Y:S02]  /*1140*/  @!P1 IMAD.IADD R15, R7, 0x1, R5 ;  /* 0x00000001070f9824 */ /* 0x000fe400078e0205 */
[----:B------:R-:W-:Y:S01]  /*1150*/  IMAD R5, R31, c[0x0][0x224], R8 ;  /* 0x000089001f057a24 */ /* 0x000fe200078e0208 */
[----:B------:R-:W-:Y:S02]  /*1160*/  ISETP.GT.U32.AND P3, PT, R10, R4, PT ;  /* 0x000000040a00720c */ /* 0x000fe40003f64070 */
[----:B------:R-:W-:Y:S01]  /*1170*/  SHF.L.U32 R8, R35, 0x7, RZ ;  /* 0x0000000723087819 */ /* 0x000fe200000006ff */
[----:B------:R-:W-:Y:S01]  /*1180*/  IMAD.IADD R5, R17, 0x1, R5 ;  /* 0x0000000111057824 */ /* 0x000fe200078e0205 */
[----:B------:R-:W-:Y:S01]  /*1190*/  SEL R9, R9, RZ, P5 ;  /* 0x000000ff09097207 */ /* 0x000fe20002800000 */
[----:B------:R-:W-:Y:S01]  /*11a0*/  IMAD.WIDE.U32 R16, R20, R16, RZ ;  /* 0x0000001014107225 */ /* 0x000fe200078e00ff */
[----:B------:R-:W-:-:S03]  /*11b0*/  SEL R8, R8, RZ, P5 ;  /* 0x000000ff08087207 */ /* 0x000fc60002800000 */
[C---:B------:R-:W-:Y:S01]  /*11c0*/  IMAD R5, R20.reuse, R5, R6 ;  /* 0x0000000514057224 */ /* 0x040fe200078e0206 */
[----:B------:R-:W-:Y:S01]  /*11d0*/  IADD3 R8, P4, R11, R8, RZ ;  /* 0x000000080b087210 */ /* 0x000fe20007f9e0ff */
[----:B------:R-:W-:Y:S02]  /*11e0*/  IMAD.WIDE.U32 R6, R20, R0, RZ ;  /* 0x0000000014067225 */ /* 0x000fe400078e00ff */
[----:B------:R-:W-:Y:S02]  /*11f0*/  @!P3 IADD3 R2, R2, 0x1, RZ ;  /* 0x000000010202b810 */ /* 0x000fe40007ffe0ff */
[----:B------:R-:W-:Y:S01]  /*1200*/  @!P3 IMAD.IADD R4, R4, 0x1, -R10 ;  /* 0x000000010404b824 */ /* 0x000fe200078e0a0a */
[----:B------:R-:W-:Y:S01]  /*1210*/  ISETP.NE.AND P3, PT, RZ, c[0x0][0x1c8], PT ;  /* 0x00007200ff007a0c */ /* 0x000fe20003f65270 */
[----:B------:R-:W-:Y:S01]  /*1220*/  IMAD R13, R21, R8, RZ ;  /* 0x00000008150d7224 */ /* 0x000fe200078e02ff */
[----:B------:R-:W-:Y:S01]  /*1230*/  SEL R19, R16, R6, !P1 ;  /* 0x0000000610137207 */ /* 0x000fe20004800000 */
[----:B------:R-:W-:Y:S01]  /*1240*/  IMAD.IADD R16, R17, 0x1, R5 ;  /* 0x0000000111107824 */ /* 0x000fe200078e0205 */
[----:B------:R-:W-:Y:S01]  /*1250*/  ISETP.GE.U32.AND P5, PT, R4, R10, PT ;  /* 0x0000000a0400720c */ /* 0x000fe20003fa6070 */
[----:B------:R-:W-:Y:S01]  /*1260*/  IMAD R10, R21, R0, RZ ;  /* 0x00000000150a7224 */ /* 0x000fe200078e02ff */
[----:B------:R-:W-:Y:S01]  /*1270*/  IADD3.X R4, R18, R9, RZ, P4, !PT ;  /* 0x0000000912047210 */ /* 0x000fe200027fe4ff */
[----:B------:R-:W-:-:S03]  /*1280*/  IMAD.WIDE.U32 R8, R20, R8, RZ ;  /* 0x0000000814087225 */ /* 0x000fc600078e00ff */
[----:B------:R-:W-:Y:S01]  /*1290*/  @P1 IADD3 R16, R7, R10, RZ ;  /* 0x0000000a07101210 */ /* 0x000fe20007ffe0ff */
[----:B------:R-:W-:Y:S02]  /*12a0*/  IMAD R13, R20, R4, R13 ;  /* 0x00000004140d7224 */ /* 0x000fe400078e020d */
[----:B---3--:R-:W-:-:S04]  /*12b0*/  IMAD.WIDE.U32 R20, R14, c[0x0][0x3d8], RZ ;  /* 0x0000f6000e147a25 */ /* 0x008fc800078e00ff */
[----:B------:R-:W-:Y:S01]  /*12c0*/  @P5 IADD3 R2, R2, 0x1, RZ ;  /* 0x0000000102025810 */ /* 0x000fe20007ffe0ff */
[C---:B------:R-:W-:Y:S01]  /*12d0*/  @P2 IMAD R4, R35.reuse, c[0x0][0x214], RZ ;  /* 0x0000850023042a24 */ /* 0x040fe200078e02ff */
[----:B----4-:R-:W-:Y:S01]  /*12e0*/  ISETP.NE.AND P5, PT, R26, RZ, PT ;  /* 0x000000ff1a00720c */ /* 0x010fe20003fa5270 */
[----:B------:R-:W-:Y:S02]  /*12f0*/  IMAD R6, R14, c[0x0][0x3dc], R21 ;  /* 0x0000f7000e067a24 */ /* 0x000fe400078e0215 */
[----:B------:R-:W-:Y:S01]  /*1300*/  IMAD.MOV.U32 R14, RZ, RZ, R2 ;  /* 0x000000ffff0e7224 */ /* 0x000fe200078e0002 */
[----:B------:R-:W-:Y:S01]  /*1310*/  @P2 SEL R4, R4, R0, !P1 ;  /* 0x0000000004042207 */ /* 0x000fe20004800000 */
[----:B------:R-:W-:Y:S01]  /*1320*/  @!P2 IMAD R7, R35, c[0x0][0x1c0], R234 ;  /* 0x000070002307aa24 */ /* 0x000fe200078e02ea */
[----:B------:R-:W-:Y:S01]  /*1330*/  SEL R21, R20, RZ, P5 ;  /* 0x000000ff14157207 */ /* 0x000fe20002800000 */
[----:B------:R-:W-:Y:S01]  /*1340*/  IMAD R5, R234, c[0x0][0x22c], RZ ;  /* 0x00008b00ea057a24 */ /* 0x000fe200078e02ff */
[----:B------:R-:W-:Y:S01]  /*1350*/  @!P6 IADD3 R14, -R14, RZ, RZ ;  /* 0x000000ff0e0ee210 */ /* 0x000fe20007ffe1ff */
[----:B------:R-:W-:Y:S01]  /*1360*/  @P2 IMAD R2, R234, c[0x0][0x234], R4 ;  /* 0x00008d00ea022a24 */ /* 0x000fe200078e0204 */
[----:B------:R-:W-:Y:S01]  /*1370*/  @!P3 LOP3.LUT R14, RZ, c[0x0][0x1c8], RZ, 0x33, !PT ;  /* 0x00007200ff0eba12 */ /* 0x000fe200078e33ff */
[----:B------:R-:W-:Y:S01]  /*1380*/  @!P2 IMAD R2, R7, c[0x0][0x214], RZ ;  /* 0x000085000702aa24 */ /* 0x000fe200078e02ff */
[----:B------:R-:W-:-:S02]  /*1390*/  SHF.R.S32.HI R20, RZ, 0x1f, R242 ;  /* 0x0000001fff147819 */ /* 0x000fc400000114f2 */
[----:B------:R-:W-:Y:S02]  /*13a0*/  SHF.R.S32.HI R10, RZ, 0x1f, R5 ;  /* 0x0000001fff0a7819 */ /* 0x000fe40000011405 */
[----:B------:R-:W-:Y:S02]  /*13b0*/  SEL R17, R6, RZ, P5 ;  /* 0x000000ff06117207 */ /* 0x000fe40002800000 */
[----:B------:R-:W-:Y:S02]  /*13c0*/  IADD3 R7, R9, R13, RZ ;  /* 0x0000000d09077210 */ /* 0x000fe40007ffe0ff */
[----:B------:R-:W-:Y:S01]  /*13d0*/  SHF.R.S32.HI R26, RZ, 0x1f, R14 ;  /* 0x0000001fff1a7819 */ /* 0x000fe2000001140e */
[----:B------:R-:W-:Y:S05]  /*13e0*/  @!P2 BRA `(.L_x_130) ;  /* 0x000000700000a947 */ /* 0x000fea0003800000 */
[----:B------:R-:W-:Y:S01]  /*13f0*/  @!P1 IMAD R0, R35, c[0x0][0x224], RZ ;  /* 0x0000890023009a24 */ /* 0x000fe200078e02ff */
[----:B------:R-:W-:Y:S02]  /*1400*/  MOV R4, 0x80 ;  /* 0x0000008000047802 */ /* 0x000fe40000000f00 */
[----:B------:R-:W-:-:S02]  /*1410*/  MOV R6, c[0x0][0x210] ;  /* 0x0000840000067a02 */ /* 0x000fc40000000f00 */
[----:B------:R-:W-:-:S03]  /*1420*/  LEA R0, R35, R0, 0x7 ;  /* 0x0000000023007211 */ /* 0x000fc600078e38ff */
[----:B------:R-:W-:-:S04]  /*1430*/  IMAD R6, R4, R6, c[0x0][0x234] ;  /* 0x00008d0004067624 */ /* 0x000fc800078e0206 */
[----:B------:R-:W-:Y:S01]  /*1440*/  IMAD R6, R6, R234, R0 ;  /* 0x000000ea06067224 */ /* 0x000fe200078e0200 */
[----:B------:R-:W-:Y:S05]  /*1450*/  BRA `(.L_x_131) ;  /* 0x0000002000007947 */ /* 0x000fea0003800000 */
.L_x_130:
[----:B------:R-:W-:-:S04]  /*1460*/  IMAD R6, R35, c[0x0][0x1c0], R234 ;  /* 0x0000700023067a24 */ /* 0x000fc800078e02ea */
[----:B------:R-:W-:Y:S02]  /*1470*/  IMAD R6, R6, c[0x0][0x224], RZ ;  /* 0x0000890006067a24 */ /* 0x000fe400078e02ff */
.L_x_131:
[----:B------:R-:W2:Y:S01]  /*1480*/  LDL R36, [R1+0xc] ;  /* 0x00000c0001247983 */ /* 0x000ea20000100800 */
[----:B------:R-:W-:Y:S01]  /*1490*/  IMAD R32, R32, c[0x0][0x1c0], RZ ;  /* 0x0000700020207a24 */ /* 0x000fe200078e02ff */
[----:B------:R-:W-:Y:S01]  /*14a0*/  IADD3 R4, P3, R210, R12, RZ ;  /* 0x0000000cd2047210 */ /* 0x000fe20007f7e0ff */
[----:B------:R-:W-:Y:S01]  /*14b0*/  IMAD.IADD R2, R11, 0x1, R2 ;  /* 0x000000010b027824 */ /* 0x000fe200078e0202 */
[----:B------:R-:W1:Y:S01]  /*14c0*/  S2R R33, SR_TID.X ;  /* 0x0000000000217919 */ /* 0x000e620000002100 */
[----:B------:R-:W-:Y:S01]  /*14d0*/  IMAD.MOV.U32 R34, RZ, RZ, 0x4 ;  /* 0x00000004ff227424 */ /* 0x000fe200078e00ff */
[----:B------:R-:W-:Y:S01]  /*14e0*/  SHF.R.S32.HI R211, RZ, 0x1f, R210 ;  /* 0x0000001fffd37819 */ /* 0x000fe200000114d2 */
[----:B------:R-:W-:Y:S01]  /*14f0*/  IMAD.SHL.U32 R229, R32, 0x40, RZ ;  /* 0x0000004020e57824 */ /* 0x000fe200078e00ff */
[----:B------:R-:W-:Y:S01]  /*1500*/  SHF.R.S32.HI R30, RZ, 0x1f, R225 ;  /* 0x0000001fff1e7819 */ /* 0x000fe200000114e1 */
[----:B------:R-:W-:Y:S01]  /*1510*/  IMAD.WIDE R12, R2, R34, c[0x0][0x200] ;  /* 0x00008000020c7625 */ /* 0x000fe200078e0222 */
[----:B------:R-:W-:Y:S02]  /*1520*/  BSSY B1, `(.L_x_127) ;  /* 0x000065a000017945 */ /* 0x000fe40003800000 */
[----:B------:R-:W-:Y:S01]  /*1530*/  IADD3 R8, P2, P1, R8, R229, R5 ;  /* 0x000000e508087210 */ /* 0x000fe2000795e005 */
[----:B------:R-:W-:Y:S01]  /*1540*/  IMAD R0, R18, c[0x0][0x370], RZ ;  /* 0x0000dc0012007a24 */ /* 0x000fe200078e02ff */
[----:B------:R-:W-:Y:S01]  /*1550*/  SHF.R.S32.HI R2, RZ, 0x1f, R229 ;  /* 0x0000001fff027819 */ /* 0x000fe200000114e5 */
[----:B------:R-:W-:Y:S01]  /*1560*/  IMAD.X R5, R211, 0x1, R15, P3 ;  /* 0x00000001d3057824 */ /* 0x000fe200018e060f */
[----:B------:R-:W-:Y:S01]  /*1570*/  MOV R222, R12 ;  /* 0x0000000c00de7202 */ /* 0x000fe20000000f00 */
[----:B------:R-:W-:Y:S01]  /*1580*/  IMAD.IADD R15, R11, 0x1, R6 ;  /* 0x000000010b0f7824 */ /* 0x000fe200078e0206 */
[----:B------:R-:W-:Y:S01]  /*1590*/  IADD3.X R10, R7, R2, R10, P2, P1 ;  /* 0x00000002070a7210 */ /* 0x000fe200017e240a */
[C---:B------:R-:W-:Y:S01]  /*15a0*/  IMAD R0, R11.reuse, c[0x0][0x374], R0 ;  /* 0x0000dd000b007a24 */ /* 0x040fe200078e0200 */
[----:B------:R-:W-:Y:S01]  /*15b0*/  IADD3 R2, -R194, R22, R242 ;  /* 0x00000016c2027210 */ /* 0x000fe20007ffe1f2 */
[----:B------:R-:W-:Y:S01]  /*15c0*/  IMAD.WIDE.U32 R4, R11, c[0x0][0x370], R4 ;  /* 0x0000dc000b047a25 */ /* 0x000fe200078e0004 */
[----:B------:R-:W-:-:S02]  /*15d0*/  IADD3 R6, P3, R225, R11, RZ ;  /* 0x0000000be1067210 */ /* 0x000fc40007f7e0ff */
[----:B------:R-:W-:Y:S01]  /*15e0*/  IADD3 R12, P2, P1, R21, R8, R19 ;  /* 0x00000008150c7210 */ /* 0x000fe2000795e013 */
[----:B------:R-:W-:Y:S01]  /*15f0*/  IMAD.IADD R5, R5, 0x1, R0 ;  /* 0x0000000105057824 */ /* 0x000fe200078e0200 */
[----:B------:R-:W-:Y:S01]  /*1600*/  IADD3 R2, R2, -c[0x0][0x2e8], RZ ;  /* 0x8000ba0002027a10 */ /* 0x000fe20007ffe0ff */
[----:B------:R-:W-:Y:S01]  /*1610*/  IMAD R7, R235, c[0x0][0x378], RZ ;  /* 0x0000de00eb077a24 */ /* 0x000fe200078e02ff */
[----:B-1----:R-:W-:Y:S01]  /*1620*/  SHF.R.S32.HI R19, RZ, 0x1f, R33 ;  /* 0x0000001fff137819 */ /* 0x002fe20000011421 */
[----:B------:R-:W-:Y:S01]  /*1630*/  IMAD.MOV.U32 R221, RZ, RZ, R13 ;  /* 0x000000ffffdd7224 */ /* 0x000fe200078e000d */
[----:B------:R-:W-:Y:S01]  /*1640*/  IADD3.X R8, R30, R18, RZ, P3, !PT ;  /* 0x000000121e087210 */ /* 0x000fe20001ffe4ff */
[C---:B------:R-:W-:Y:S01]  /*1650*/  IMAD R11, R234.reuse, c[0x0][0x37c], R7 ;  /* 0x0000df00ea0b7a24 */ /* 0x040fe200078e0207 */
[----:B------:R-:W-:Y:S01]  /*1660*/  LEA.HI R0, R19, R33, RZ, 0x5 ;  /* 0x0000002113007211 */ /* 0x000fe200078f28ff */
[----:B------:R-:W-:Y:S01]  /*1670*/  IMAD.WIDE.U32 R4, R234, c[0x0][0x378], R4 ;  /* 0x0000de00ea047a25 */ /* 0x000fe200078e0004 */
[----:B------:R-:W-:-:S02]  /*1680*/  SHF.R.S32.HI R9, RZ, 0x1f, R2 ;  /* 0x0000001fff097819 */ /* 0x000fc40000011402 */
[----:B------:R-:W-:Y:S01]  /*1690*/  SHF.R.S32.HI R0, RZ, 0x5, R0 ;  /* 0x00000005ff007819 */ /* 0x000fe20000011400 */
[----:B------:R-:W-:Y:S01]  /*16a0*/  IMAD R8, R8, c[0x0][0x190], RZ ;  /* 0x0000640008087a24 */ /* 0x000fe200078e02ff */
[----:B------:R-:W-:Y:S01]  /*16b0*/  LEA.HI R9, R9, R2, RZ, 0x6 ;  /* 0x0000000209097211 */ /* 0x000fe200078f30ff */
[----:B------:R-:W-:Y:S01]  /*16c0*/  IMAD.IADD R5, R5, 0x1, R11 ;  /* 0x0000000105057824 */ /* 0x000fe200078e020b */
[----:B------:R-:W-:Y:S01]  /*16d0*/  IADD3.X R10, R17, R10, R16, P2, P1 ;  /* 0x0000000a110a7210 */ /* 0x000fe200017e2410 */
[C---:B------:R-:W-:Y:S01]  /*16e0*/  IMAD R13, R6.reuse, c[0x0][0x194], R8 ;  /* 0x00006500060d7a24 */ /* 0x040fe200078e0208 */
[----:B------:R-:W-:Y:S01]  /*16f0*/  SHF.R.S32.HI R9, RZ, 0x6, R9 ;  /* 0x00000006ff097819 */ /* 0x000fe20000011409 */
[----:B------:R-:W-:-:S03]  /*1700*/  IMAD.WIDE.U32 R6, R6, c[0x0][0x190], R210 ;  /* 0x0000640006067a25 */ /* 0x000fc600078e00d2 */
[----:B------:R-:W-:Y:S01]  /*1710*/  IMNMX R230, RZ, R9, !PT ;  /* 0x00000009ffe67217 */ /* 0x000fe20007800200 */
[----:B------:R-:W-:Y:S01]  /*1720*/  IMAD R2, R235, c[0x0][0x1a8], RZ ;  /* 0x00006a00eb027a24 */ /* 0x000fe200078e02ff */
[----:B------:R-:W-:Y:S01]  /*1730*/  IADD3 R6, P2, R27, R6, RZ ;  /* 0x000000061b067210 */ /* 0x000fe20007f5e0ff */
[----:B------:R-:W-:Y:S01]  /*1740*/  IMAD.WIDE.U32 R4, R225, c[0x0][0x370], R4 ;  /* 0x0000dc00e1047a25 */ /* 0x000fe200078e0004 */
[C---:B------:R-:W-:Y:S02]  /*1750*/  ISETP.GT.AND P4, PT, R183.reuse, R230, PT ;  /* 0x000000e6b700720c */ /* 0x040fe40003f84270 */
[----:B------:R-:W-:Y:S01]  /*1760*/  IADD3.X R7, R24, R7, R13, P2, !PT ;  /* 0x0000000718077210 */ /* 0x000fe200017fe40d */
[----:B------:R-:W-:Y:S01]  /*1770*/  IMAD R2, R234, c[0x0][0x1ac], R2 ;  /* 0x00006b00ea027a24 */ /* 0x000fe200078e0202 */
[----:B------:R-:W-:Y:S02]  /*1780*/  LEA R184, P2, R4, c[0x0][0x330], 0x1 ;  /* 0x0000cc0004b87a11 */ /* 0x000fe400078408ff */
[----:B------:R-:W-:Y:S01]  /*1790*/  IADD3 R183, R183, -0x1, RZ ;  /* 0xffffffffb7b77810 */ /* 0x000fe20007ffe0ff */
[----:B------:R-:W-:-:S04]  /*17a0*/  IMAD.WIDE.U32 R6, R234, c[0x0][0x1a8], R6 ;  /* 0x00006a00ea067a25 */ /* 0x000fc800078e0006 */
[----:B------:R-:W-:Y:S01]  /*17b0*/  IMAD.IADD R2, R7, 0x1, R2 ;  /* 0x0000000107027824 */ /* 0x000fe200078e0202 */
[----:B------:R-:W-:-:S04]  /*17c0*/  LEA R186, P3, R6, c[0x0][0x160], 0x1 ;  /* 0x0000580006ba7a11 */ /* 0x000fc800078608ff */
[----:B------:R-:W-:Y:S01]  /*17d0*/  LEA.HI.X R187, R6, c[0x0][0x164], R2, 0x1, P3 ;  /* 0x0000590006bb7a11 */ /* 0x000fe200018f0c02 */
[----:B--2---:R-:W-:-:S05]  /*17e0*/  IMAD R0, R0, R32, R36 ;  /* 0x0000002000007224 */ /* 0x004fca00078e0224 */
[----:B------:R-:W-:-:S04]  /*17f0*/  IADD3 R8, P1, R0, R12, RZ ;  /* 0x0000000c00087210 */ /* 0x000fc80007f3e0ff */
[----:B------:R-:W-:Y:S01]  /*1800*/  LEA.HI.X.SX32 R192, R0, R10, 0x1, P1 ;  /* 0x0000000a00c07211 */ /* 0x000fe200008f0eff */
[----:B------:R-:W-:Y:S01]  /*1810*/  IMAD R0, R30, c[0x0][0x370], RZ ;  /* 0x0000dc001e007a24 */ /* 0x000fe200078e02ff */
[----:B------:R-:W-:Y:S01]  /*1820*/  LEA R193, P1, R8, c[0x0][0x350], 0x2 ;  /* 0x0000d40008c17a11 */ /* 0x000fe200078210ff */
[----:B------:R-:W-:-:S03]  /*1830*/  IMAD.WIDE R10, R15, R34, c[0x0][0x3c8] ;  /* 0x0000f2000f0a7625 */ /* 0x000fc600078e0222 */
[----:B------:R-:W-:Y:S01]  /*1840*/  LEA.HI.X R192, R8, c[0x0][0x354], R192, 0x2, P1 ;  /* 0x0000d50008c07a11 */ /* 0x000fe200008f14c0 */
[----:B------:R-:W-:Y:S01]  /*1850*/  IMAD R0, R225, c[0x0][0x374], R0 ;  /* 0x0000dd00e1007a24 */ /* 0x000fe200078e0200 */
[----:B------:R-:W-:Y:S01]  /*1860*/  MOV R224, R10 ;  /* 0x0000000a00e07202 */ /* 0x000fe20000000f00 */
[----:B------:R-:W-:Y:S02]  /*1870*/  IMAD.MOV.U32 R223, RZ, RZ, R11 ;  /* 0x000000ffffdf7224 */ /* 0x000fe400078e000b */
[----:B------:R-:W-:-:S05]  /*1880*/  IMAD.IADD R0, R5, 0x1, R0 ;  /* 0x0000000105007824 */ /* 0x000fca00078e0200 */
[----:B------:R-:W-:Y:S01]  /*1890*/  LEA.HI.X R185, R4, c[0x0][0x334], R0, 0x1, P2 ;  /* 0x0000cd0004b97a11 */ /* 0x000fe200010f0c00 */
        /* <DEDUP_REMOVED lines=16> */
.L_x_133:
        /* <DEDUP_REMOVED lines=15> */
.L_x_134:
        /* <DEDUP_REMOVED lines=23> */
.L_x_136:
[----:B------:R-:W-:Y:S05]  /*1c00*/  BSYNC B0 ;  /* 0x0000000000007941 */ /* 0x000fea0003800000 */
.L_x_135:
        /* <DEDUP_REMOVED lines=15> */
.L_x_138:
[----:B------:R-:W-:Y:S05]  /*1d00*/  BSYNC B0 ;  /* 0x0000000000007941 */ /* 0x000fea0003800000 */
.L_x_137:
        /* <DEDUP_REMOVED lines=15> */
.L_x_140:
[----:B------:R-:W-:Y:S05]  /*1e00*/  BSYNC B0 ;  /* 0x0000000000007941 */ /* 0x000fea0003800000 */
.L_x_139:
        /* <DEDUP_REMOVED lines=14> */
.L_x_142:
[----:B------:R-:W-:Y:S05]  /*1ef0*/  BSYNC B0 ;  /* 0x0000000000007941 */ /* 0x000fea0003800000 */
.L_x_141:
[----:B--2---:R-:W-:Y:S01]  /*1f00*/  IMAD.WIDE.U32 R4, R242, c[0x0][0x3a8], R210 ;  /* 0x0000ea00f2047a25 */ /* 0x004fe200078e00d2 */
[----:B------:R-:W-:Y:S03]  /*1f10*/  BSSY B0, `(.L_x_143) ;  /* 0x0000013000007945 */ /* 0x000fe60003800000 */
[----:B------:R-:W-:Y:S01]  /*1f20*/  IMAD R0, R20, c[0x0][0x3a8], RZ ;  /* 0x0000ea0014007a24 */ /* 0x000fe200078e02ff */
[----:B------:R-:W-:-:S03]  /*1f30*/  IADD3 R4, P0, R12, R4, RZ ;  /* 0x000000040c047210 */ /* 0x000fc60007f1e0ff */
[----:B------:R-:W-:Y:S02]  /*1f40*/  IMAD R2, R242, c[0x0][0x3ac], R0 ;  /* 0x0000eb00f2027a24 */ /* 0x000fe400078e0200 */
        /* <DEDUP_REMOVED lines=15> */
.L_x_144:
[----:B------:R-:W-:Y:S05]  /*2040*/  BSYNC B0 ;  /* 0x0000000000007941 */ /* 0x000fea0003800000 */
.L_x_143:
        /* <DEDUP_REMOVED lines=13> */
.L_x_146:
[----:B------:R-:W-:Y:S05]  /*2120*/  BSYNC B0 ;  /* 0x0000000000007941 */ /* 0x000fea0003800000 */
.L_x_145:
        /* <DEDUP_REMOVED lines=13> */
.L_x_148:
[----:B------:R-:W-:Y:S05]  /*2200*/  BSYNC B0 ;  /* 0x0000000000007941 */ /* 0x000fea0003800000 */
.L_x_147:
        /* <DEDUP_REMOVED lines=12> */
.L_x_132:
[----:B------:R-:W-:Y:S01]  /*22d0*/  @P5 BAR.SYNC.DEFER_BLOCKING 0x0 ;  /* 0x0000000000005b1d */ /* 0x000fe20000010000 */
[----:B------:R-:W-:Y:S01]  /*22e0*/  IMAD R11, R233, -0x80, R194 ;  /* 0xffffff80e90b7824 */ /* 0x000fe200078e02c2 */
[----:B------:R-:W-:Y:S01]  /*22f0*/  SHF.L.U32 R0, R243, 0x1, RZ ;  /* 0x00000001f3007819 */ /* 0x000fe200000006ff */
[----:B------:R-:W-:Y:S01]  /*2300*/  IMAD.WIDE.U32 R4, R242, c[0x0][0x1a0], R210 ;  /* 0x00006800f2047a25 */ /* 0x000fe200078e00d2 */
[----:B------:R-:W-:Y:S02]  /*2310*/  LEA.HI R6, R183, R183, RZ, 0x1 ;  /* 0x000000b7b7067211 */ /* 0x000fe400078f08ff */
[----:B------:R-:W-:Y:S01]  /*2320*/  ISETP.GE.AND P6, PT, R225, R11, PT ;  /* 0x0000000be100720c */ /* 0x000fe20003fc6270 */
[----:B------:R-:W-:Y:S01]  /*2330*/  IMAD R2, R20, c[0x0][0x1a0], RZ ;  /* 0x0000680014027a24 */ /* 0x000fe200078e02ff */
[----:B------:R-:W-:Y:S01]  /*2340*/  IADD3 R4, P0, R23, R4, RZ ;  /* 0x0000000417047210 */ /* 0x000fe20007f1e0ff */
[----:B------:R-:W-:Y:S01]  /*2350*/  BSSY B0, `(.L_x_150) ;  /* 0x000001c000007945 */ /* 0x000fe20003800000 */
[----:B------:R-:W-:Y:S01]  /*2360*/  LOP3.LUT R6, R6, 0xfffffffe, RZ, 0xc0, !PT ;  /* 0xfffffffe06067812 */ /* 0x000fe200078ec0ff */
[----:B------:R-:W-:-:S03]  /*2370*/  IMAD R2, R242, c[0x0][0x1a4], R2 ;  /* 0x00006900f2027a24 */ /* 0x000fc600078e0202 */
[----:B------:R-:W-:Y:S02]  /*2380*/  IADD3 R6, R183, -R6, RZ ;  /* 0x80000006b7067210 */ /* 0x000fe40007ffe0ff */
[----:B------:R-:W-:Y:S01]  /*2390*/  IADD3.X R5, R25, R5, R2, P0, !PT ;  /* 0x0000000519057210 */ /* 0x000fe200007fe402 */
[----:B------:R-:W-:Y:S01]  /*23a0*/  IMAD R2, R26, c[0x0][0x1b8], RZ ;  /* 0x00006e001a027a24 */ /* 0x000fe200078e02ff */
[----:B------:R-:W-:-:S03]  /*23b0*/  ISETP.NE.AND P0, PT, R6, 0x1, PT ;  /* 0x000000010600780c */ /* 0x000fc60003f05270 */
[C---:B------:R-:W-:Y:S01]  /*23c0*/  IMAD R2, R14.reuse, c[0x0][0x1bc], R2 ;  /* 0x00006f000e027a24 */ /* 0x040fe200078e0202 */
[----:B------:R-:W-:Y:S01]  /*23d0*/  P2R R12, PR, RZ, 0x1 ;  /* 0x00000001ff0c7803 */ /* 0x000fe20000000000 */
        /* <DEDUP_REMOVED lines=19> */
.L_x_151:
[----:B------:R-:W-:Y:S05]  /*2510*/  BSYNC B0 ;  /* 0x0000000000007941 */ /* 0x000fea0003800000 */
.L_x_150:
        /* <DEDUP_REMOVED lines=22> */
.L_x_153:
[----:B------:R-:W-:Y:S05]  /*2680*/  BSYNC B0 ;  /* 0x0000000000007941 */ /* 0x000fea0003800000 */
.L_x_152:
        /* <DEDUP_REMOVED lines=22> */
.L_x_155:
[----:B------:R-:W-:Y:S05]  /*27f0*/  BSYNC B0 ;  /* 0x0000000000007941 */ /* 0x000fea0003800000 */
.L_x_154:
        /* <DEDUP_REMOVED lines=21> */
.L_x_157:
[----:B------:R-:W-:Y:S05]  /*2950*/  BSYNC B0 ;  /* 0x0000000000007941 */ /* 0x000fea0003800000 */
.L_x_156:
        /* <DEDUP_REMOVED lines=13> */
.L_x_159:
[----:B------:R-:W-:Y:S05]  /*2a30*/  BSYNC B0 ;  /* 0x0000000000007941 */ /* 0x000fea0003800000 */
.L_x_158:
[----:B------:R-:W-:Y:S01]  /*2a40*/  ISETP.GE.AND P1, PT, R13, R2, PT ;  /* 0x000000020d00720c */ /* 0x000fe20003f26270 */
[----:B------:R-:W-:-:S12]  /*2a50*/  BSSY B0, `(.L_x_160) ;  /* 0x000000e000007945 */ /* 0x000fd80003800000 */
[----:B------:R1:W-:Y:S01]  /*2a60*/  @P1 STS.128 [R0+0x5000], RZ ;  /* 0x005000ff00001388 */ /* 0x0003e20000000c00 */
[----:B------:R-:W-:Y:S05]  /*2a70*/  @P1 BRA `(.L_x_161) ;  /* 0x000000b000001947 */ /* 0x000fea0003800000 */
[----:B------:R-:W-:-:S13]  /*2a80*/  ISETP.GE.AND P0, PT, R210, c[0x0][0x220], PT ;  /* 0x00008800d2007a0c */ /* 0x000fda0003f06270 */
[----:B------:R1:W-:Y:S01]  /*2a90*/  @P0 STS.128 [R0+0x5000], RZ ;  /* 0x005000ff00000388 */ /* 0x0003e20000000c00 */
[----:B------:R-:W-:Y:S05]  /*2aa0*/  @P0 BRA `(.L_x_161) ;  /* 0x0000008000000947 */ /* 0x000fea0003800000 */
[----:B---3--:R-:W-:Y:S02]  /*2ab0*/  IMAD.MOV.U32 R5, RZ, RZ, c[0x0][0x370] ;  /* 0x0000dc00ff057624 */ /* 0x008fe400078e00ff */
[----:B------:R-:W-:-:S03]  /*2ac0*/  IMAD.MOV.U32 R6, RZ, RZ, c[0x0][0x374] ;  /* 0x0000dd00ff067624 */ /* 0x000fc600078e00ff */
[----:B------:R-:W-:-:S04]  /*2ad0*/  LEA R4, P0, R5, R184, 0x6 ;  /* 0x000000b805047211 */ /* 0x000fc800078030ff */
[----:B------:R-:W-:-:S05]  /*2ae0*/  LEA.HI.X R5, R5, R185, R6, 0x6, P0 ;  /* 0x000000b905057211 */ /* 0x000fca00000f3406 */
[----:B------:R-:W-:Y:S01]  /*2af0*/  @!PT LDS RZ, [RZ] ;  /* 0x00000000fffff984 */ /* 0x000fe20000000800 */
[----:B------:R-:W-:Y:S01]  /*2b00*/  @!PT LDS RZ, [RZ] ;  /* 0x00000000fffff984 */ /* 0x000fe20000000800 */
[----:B------:R-:W-:Y:S01]  /*2b10*/  @!PT LDS RZ, [RZ] ;  /* 0x00000000fffff984 */ /* 0x000fe20000000800 */
[----:B------:R3:W-:Y:S04]  /*2b20*/  LDGSTS.E.BYPASS.LTC128B.128 [R0+0x5000], [R4.64] ;  /* 0x0500000004007fae */ /* 0x0007e8000b901d46 */
.L_x_161:
[----:B------:R-:W-:Y:S05]  /*2b30*/  BSYNC B0 ;  /* 0x0000000000007941 */ /* 0x000fea0003800000 */
.L_x_160:
[----:B------:R-:W-:Y:S01]  /*2b40*/  ISETP.NE.AND P0, PT, R12, RZ, PT ;  /* 0x000000ff0c00720c */ /* 0x000fe20003f05270 */
[----:B------:R-:W-:Y:S01]  /*2b50*/  BSSY B0, `(.L_x_162) ;  /* 0x0000013000007945 */ /* 0x000fe20003800000 */
[----:B---3--:R-:W-:-:S04]  /*2b60*/  IADD3 R4, R243, 0x1000, RZ ;  /* 0x00001000f3047810 */ /* 0x008fc80007ffe0ff */
        /* <DEDUP_REMOVED lines=17> */
.L_x_163:
[----:B------:R-:W-:Y:S05]  /*2c80*/  BSYNC B0 ;  /* 0x0000000000007941 */ /* 0x000fea0003800000 */
.L_x_162:
        /* <DEDUP_REMOVED lines=13> */
[----:B------:R-:W-:-:S03]  /*2d60*/  IMAD.MOV.U32 R6, RZ, RZ, c[0x0][0x194] ;  /* 0x00006500ff067624 */ /* 0x000fc600078e00ff */
[----:B------:R-:W-:-:S04]  /*2d70*/  LEA R4, P0, R5, R186, 0x6 ;  /* 0x000000ba05047211 */ /* 0x000fc800078030ff */
[----:B------:R-:W-:-:S05]  /*2d80*/  LEA.HI.X R5, R5, R187, R6, 0x6, P0 ;  /* 0x000000bb05057211 */ /* 0x000fca00000f3406 */
[----:B------:R-:W-:Y:S01]  /*2d90*/  @!PT LDS RZ, [RZ] ;  /* 0x00000000fffff984 */ /* 0x000fe20000000800 */
[----:B------:R-:W-:Y:S01]  /*2da0*/  @!PT LDS RZ, [RZ] ;  /* 0x00000000fffff984 */ /* 0x000fe20000000800 */
[----:B------:R-:W-:Y:S01]  /*2db0*/  @!PT LDS RZ, [RZ] ;  /* 0x00000000fffff984 */ /* 0x000fe20000000800 */
[----:B------:R1:W-:Y:S04]  /*2dc0*/  LDGSTS.E.BYPASS.LTC128B.128 [R182+0x1000], [R4.64] ;  /* 0x0100000004b67fae */ /* 0x0003e8000b901d46 */
.L_x_165:
[----:B------:R-:W-:Y:S05]  /*2dd0*/  BSYNC B0 ;  /* 0x0000000000007941 */ /* 0x000fea0003800000 */
.L_x_164:
[C---:B-1----:R-:W-:Y:S01]  /*2de0*/  IADD3 R4, R250.reuse, 0x28, RZ ;  /* 0x00000028fa047810 */ /* 0x042fe20007ffe0ff */
[----:B------:R-:W-:Y:S01]  /*2df0*/  IMAD.SHL.U32 R8, R250, 0x4, RZ ;  /* 0x00000004fa087824 */ /* 0x000fe200078e00ff */
[----:B------:R-:W-:Y:S01]  /*2e00*/  SHF.R.S32.HI R11, RZ, 0x1f, R250 ;  /* 0x0000001fff0b7819 */ /* 0x000fe200000114fa */
[----:B------:R-:W-:Y:S01]  /*2e10*/  IMAD.MOV.U32 R220, RZ, RZ, 0x7f800000 ;  /* 0x7f800000ffdc7424 */ /* 0x000fe200078e00ff */
[----:B------:R-:W-:Y:S02]  /*2e20*/  ISETP.GE.AND P1, PT, R4, R2, PT ;  /* 0x000000020400720c */ /* 0x000fe40003f26270 */
[----:B------:R-:W-:Y:S01]  /*2e30*/  SHF.R.S32.HI R5, RZ, 0x1f, R4 ;  /* 0x0000001fff057819 */ /* 0x000fe20000011404 */
[----:B------:R-:W-:Y:S01]  /*2e40*/  IMAD.MOV.U32 R218, RZ, RZ, 0x7f800000 ;  /* 0x7f800000ffda7424 */ /* 0x000fe200078e00ff */
[----:B------:R-:W-:-:S09]  /*2e50*/  SHF.L.U64.HI R9, R250, 0x2, R11 ;  /* 0x00000002fa097819 */ /* 0x000fd2000001020b */
[----:B------:R-:W-:-:S04]  /*2e60*/  @!P1 LEA R6, P0, R4, R222, 0x2 ;  /* 0x000000de04069211 */ /* 0x000fc800078010ff */
[----:B------:R-:W-:Y:S02]  /*2e70*/  @!P1 LEA.HI.X R7, R4, R221, R5, 0x2, P0 ;  /* 0x000000dd04079211 */ /* 0x000fe400000f1405 */
[----:B------:R-:W-:Y:S02]  /*2e80*/  IADD3 R4, P0, R8, R222, RZ ;  /* 0x000000de08047210 */ /* 0x000fe40007f1e0ff */
[C---:B------:R-:W-:Y:S01]  /*2e90*/  IADD3 R8, R250.reuse, 0x8, RZ ;  /* 0x00000008fa087810 */ /* 0x040fe20007ffe0ff */
        /* <DEDUP_REMOVED lines=15> */
[----:B--2---:R-:W-:-:S05]  /*2f90*/  IMAD.WIDE.U32 R4, R242, c[0x0][0x198], R210 ;  /* 0x00006600f2047a25 */ /* 0x004fca00078e00d2 */
        /* <DEDUP_REMOVED lines=22> */
.L_x_167:
[----:B-1----:R-:W-:Y:S05]  /*3100*/  BSYNC B0 ;  /* 0x0000000000007941 */ /* 0x002fea0003800000 */
.L_x_166:
        /* <DEDUP_REMOVED lines=20> */
.L_x_169:
[----:B------:R-:W-:Y:S05]  /*3250*/  BSYNC B0 ;  /* 0x0000000000007941 */ /* 0x000fea0003800000 */
.L_x_168:
        /* <DEDUP_REMOVED lines=20> */
.L_x_171:
[----:B------:R-:W-:Y:S05]  /*33a0*/  BSYNC B0 ;  /* 0x0000000000007941 */ /* 0x000fea0003800000 */
.L_x_170:
        /* <DEDUP_REMOVED lines=10> */
[----:B--2---:R-:W-:-:S04]  /*3450*/  IMAD.WIDE.U32 R8, R2, c[0x0][0x198], R4 ;  /* 0x0000660002087a25 */ /* 0x004fc800078e0004 */
        /* <DEDUP_REMOVED lines=8> */
.L_x_173:
[----:B------:R-:W-:Y:S05]  /*34e0*/  BSYNC B0 ;  /* 0x0000000000007941 */ /* 0x000fea0003800000 */
.L_x_172:
[----:B------:R-:W0:Y:S01]  /*34f0*/  LDGDEPBAR ;  /* 0x00000000000079af */ /* 0x000e220000000000 */
[----:B------:R-:W-:Y:S02]  /*3500*/  ISETP.NE.U32.AND P0, PT, RZ, c[0x0][0x318], PT ;  /* 0x0000c600ff007a0c */ /* 0x000fe40003f05070 */
[----:B------:R-:W-:Y:S02]  /*3510*/  ISETP.NE.AND P2, PT, R12, RZ, PT ;  /* 0x000000ff0c00720c */ /* 0x000fe40003f45270 */
[----:B------:R-:W-:-:S13]  /*3520*/  ISETP.NE.AND.EX P1, PT, RZ, c[0x0][0x31c], PT, P0 ;  /* 0x0000c700ff007a0c */ /* 0x000fda0003f25300 */
[----:B-12-4-:R-:W-:Y:S02]  /*3530*/  @P1 IMAD R0, R31, c[0x0][0x320], RZ ;  /* 0x0000c8001f001a24 */ /* 0x016fe400078e02ff */
[----:B------:R-:W-:Y:S01]  /*3540*/  @P1 IMAD.WIDE.U32 R4, R35, c[0x0][0x320], R234 ;  /* 0x0000c80023041a25 */ /* 0x000fe200078e00ea */
[----:B------:R-:W-:-:S04]  /*3550*/  DEPBAR.LE SB0, 0x1 ;  /* 0x000080400000791a */ /* 0x000fc80000000000 */
[----:B------:R-:W-:Y:S01]  /*3560*/  BAR.SYNC.DEFER_BLOCKING 0x0 ;  /* 0x0000000000007b1d */ /* 0x000fe20000010000 */
[----:B------:R-:W-:Y:S01]  /*3570*/  @P1 IMAD R0, R35, c[0x0][0x324], R0 ;  /* 0x0000c90023001a24 */ /* 0x000fe200078e0200 */
[----:B------:R-:W-:-:S03]  /*3580*/  @P1 LEA R6, P0, R4, c[0x0][0x318], 0x2 ;  /* 0x0000c60004061a11 */ /* 0x000fc600078010ff */
[----:B------:R-:W-:-:S05]  /*3590*/  @P1 IMAD.IADD R0, R5, 0x1, R0 ;  /* 0x0000000105001824 */ /* 0x000fca00078e0200 */
[----:B------:R-:W-:-:S05]  /*35a0*/  @P1 LEA.HI.X R7, R4, c[0x0][0x31c], R0, 0x2, P0 ;  /* 0x0000c70004071a11 */ /* 0x000fca00000f1400 */
[----:B------:R-:W2:Y:S01]  /*35b0*/  @P1 LDG.E R6, [R6.64] ;  /* 0x0000000606061981 */ /* 0x000ea2000c1e1900 */
[----:B------:R-:W-:Y:S01]  /*35c0*/  LEA.HI R0, R19, R33, RZ, 0x4 ;  /* 0x0000002113007211 */ /* 0x000fe200078f20ff */
[----:B------:R-:W-:Y:S01]  /*35d0*/  IMAD.SHL.U32 R249, R32, 0x10, RZ ;  /* 0x0000001020f97824 */ /* 0x000fe200078e00ff */
[----:B------:R-:W2:Y:S01]  /*35e0*/  @P1 MUFU.RCP R4, c[0x0][0x238] ;  /* 0x00008e0000041b08 */ /* 0x000ea20000001000 */
[----:B------:R1:W4:Y:S01]  /*35f0*/  LDSM.16.M88.4 R136, [R174+0xa000] ;  /* 0x00a00000ae88783b */ /* 0x0003220000000200 */
[----:B------:R-:W-:Y:S01]  /*3600*/  LOP3.LUT R0, R0, 0xfffffff0, RZ, 0xc0, !PT ;  /* 0xfffffff000007812 */ /* 0x000fe200078ec0ff */
[----:B------:R-:W-:Y:S01]  /*3610*/  IMAD.SHL.U32 R231, R32, 0x8, RZ ;  /* 0x0000000820e77824 */ /* 0x000fe200078e00ff */
[----:B------:R-:W-:Y:S01]  /*3620*/  IADD3 R244, R249, 0x20, RZ ;  /* 0x00000020f9f47810 */ /* 0x000fe20007ffe0ff */
[----:B------:R1:W3:Y:S01]  /*3630*/  LDSM.16.M88.4 R140, [R174+0xa800] ;  /* 0x00a80000ae8c783b */ /* 0x0002e20000000200 */
[----:B------:R-:W-:Y:S01]  /*3640*/  IMAD.MOV.U32 R178, RZ, RZ, 0x20 ;  /* 0x00000020ffb27424 */ /* 0x000fe200078e00ff */
[----:B------:R-:W-:Y:S01]  /*3650*/  IADD3 R168, R179, 0x1000, RZ ;  /* 0x00001000b3a87810 */ /* 0x000fe20007ffe0ff */
[----:B------:R-:W-:Y:S01]  /*3660*/  IMAD.IADD R0, R33, 0x1, -R0 ;  /* 0x0000000121007824 */ /* 0x000fe200078e0a00 */
[----:B------:R1:W1:Y:S01]  /*3670*/  LDSM.16.M88.4 R144, [R177+0xa000] ;  /* 0x00a00000b190783b */ /* 0x0002620000000200 */
[----:B------:R-:W-:Y:S01]  /*3680*/  IMAD.IADD R241, R231, 0x1, R244 ;  /* 0x00000001e7f17824 */ /* 0x000fe200078e02f4 */
[----:B------:R-:W-:Y:S01]  /*3690*/  IADD3 R169, R180, 0x1000, RZ ;  /* 0x00001000b4a97810 */ /* 0x000fe20007ffe0ff */
[----:B------:R-:W-:Y:S01]  /*36a0*/  IMAD.MOV.U32 R128, RZ, RZ, 0x40 ;  /* 0x00000040ff807424 */ /* 0x000fe200078e00ff */
[----:B------:R-:W-:Y:S01]  /*36b0*/  SHF.R.S32.HI R2, RZ, 0x1f, R0 ;  /* 0x0000001fff027819 */ /* 0x000fe20000011400 */
[----:B------:R1:W1:Y:S01]  /*36c0*/  LDSM.16.M88.4 R148, [R177+0xa800] ;  /* 0x00a80000b194783b */ /* 0x0002620000000200 */
[----:B------:R-:W-:Y:S01]  /*36d0*/  IADD3 R239, R22, 0x80, R242 ;  /* 0x0000008016ef7810 */ /* 0x000fe20007ffe0f2 */
[----:B------:R-:W-:Y:S01]  /*36e0*/  IMAD.SHL.U32 R170, R180, 0x2, RZ ;  /* 0x00000002b4aa7824 */ /* 0x000fe200078e00ff */
[----:B------:R-:W-:Y:S01]  /*36f0*/  LEA.HI R2, R2, R0, RZ, 0x3 ;  /* 0x0000000002027211 */ /* 0x000fe200078f18ff */
[----:B------:R1:W1:Y:S01]  /*3700*/  LDSM.16.M88.4 R152, [R175+0xa000] ;  /* 0x00a00000af98783b */ /* 0x0002620000000200 */
[----:B------:R-:W-:Y:S01]  /*3710*/  SEL R168, R168, R179, !P2 ;  /* 0x000000b3a8a87207 */ /* 0x000fe20005000000 */
[----:B------:R-:W-:Y:S01]  /*3720*/  IMAD.MOV.U32 R181, RZ, RZ, RZ ;  /* 0x000000ffffb57224 */ /* 0x000fe200078e00ff */
[----:B------:R-:W-:Y:S01]  /*3730*/  LOP3.LUT R2, R2, 0xfffffff8, RZ, 0xc0, !PT ;  /* 0xfffffff802027812 */ /* 0x000fe200078ec0ff */
[----:B------:R1:W1:Y:S01]  /*3740*/  LDSM.16.M88.4 R156, [R175+0xa800] ;  /* 0x00a80000af9c783b */ /* 0x0002620000000200 */
[----:B------:R-:W-:Y:S01]  /*3750*/  SEL R169, R169, R180, !P2 ;  /* 0x000000b4a9a97207 */ /* 0x000fe20005000000 */
[----:B------:R-:W-:Y:S01]  /*3760*/  IMAD.MOV R229, RZ, RZ, -R229 ;  /* 0x000000ffffe57224 */ /* 0x000fe200078e0ae5 */
[----:B------:R-:W-:Y:S01]  /*3770*/  CS2R R94, SRZ ;  /* 0x00000000005e7805 */ /* 0x000fe2000001ff00 */
[----:B------:R1:W1:Y:S01]  /*3780*/  LDSM.16.M88.4 R160, [R176+0xa000] ;  /* 0x00a00000b0a0783b */ /* 0x0002620000000200 */
[----:B------:R-:W-:Y:S01]  /*3790*/  IMAD.IADD R0, R0, 0x1, -R2 ;  /* 0x0000000100007824 */ /* 0x000fe200078e0a02 */
[----:B------:R-:W-:Y:S01]  /*37a0*/  IADD3 R2, R250, 0x1, RZ ;  /* 0x00000001fa027810 */ /* 0x000fe20007ffe0ff */
[----:B------:R-:W-:Y:S01]  /*37b0*/  IMAD.MOV.U32 R202, RZ, RZ, R182 ;  /* 0x000000ffffca7224 */ /* 0x000fe200078e00b6 */
[----:B------:R1:W1:Y:S01]  /*37c0*/  LDSM.16.M88.4 R164, [R176+0xa800] ;  /* 0x00a80000b0a4783b */ /* 0x0002620000000200 */
[----:B------:R-:W-:Y:S01]  /*37d0*/  CS2R R92, SRZ ;  /* 0x00000000005c7805 */ /* 0x000fe2000001ff00 */
[C---:B------:R-:W-:Y:S01]  /*37e0*/  LOP3.LUT P0, RZ, R0.reuse, 0x2, RZ, 0xc0, !PT ;  /* 0x0000000200ff7812 */ /* 0x040fe2000780c0ff */
[----:B------:R-:W-:Y:S01]  /*37f0*/  CS2R R98, SRZ ;  /* 0x0000000000627805 */ /* 0x000fe2000001ff00 */
[----:B------:R-:W-:Y:S01]  /*3800*/  LOP3.LUT P6, RZ, R0, 0x4, RZ, 0xc0, !PT ;  /* 0x0000000400ff7812 */ /* 0x000fe200078cc0ff */
[----:B------:R-:W-:Y:S01]  /*3810*/  IMAD R0, R233, 0x80, R245 ;  /* 0x00000080e9007824 */ /* 0x000fe200078e02f5 */
[----:B------:R-:W-:Y:S01]  /*3820*/  IADD3 R240, R194, R2, -R22 ;  /* 0x00000002c2f07210 */ /* 0x000fe20007ffe816 */
[C---:B------:R-:W-:Y:S01]  /*3830*/  IMAD.IADD R2, R231.reuse, 0x1, R241 ;  /* 0x00000001e7027824 */ /* 0x040fe200078e02f1 */
[----:B------:R-:W-:Y:S01]  /*3840*/  SEL R178, R178, 0xffffffe0, !P0 ;  /* 0xffffffe0b2b27807 */ /* 0x000fe20004000000 */
[----:B------:R-:W-:Y:S01]  /*3850*/  CS2R R96, SRZ ;  /* 0x0000000000607805 */ /* 0x000fe2000001ff00 */
[C---:B------:R-:W-:Y:S01]  /*3860*/  IADD3 R201, R0.reuse, 0x19, RZ ;  /* 0x0000001900c97810 */ /* 0x040fe20007ffe0ff */
[C---:B------:R-:W-:Y:S01]  /*3870*/  IMAD.IADD R227, R231.reuse, 0x1, R2 ;  /* 0x00000001e7e37824 */ /* 0x040fe200078e0202 */
[C---:B------:R-:W-:Y:S01]  /*3880*/  IADD3 R200, R0.reuse, 0x18, RZ ;  /* 0x0000001800c87810 */ /* 0x040fe20007ffe0ff */
[----:B------:R-:W-:Y:S01]  /*3890*/  CS2R R90, SRZ ;  /* 0x00000000005a7805 */ /* 0x000fe2000001ff00 */
[C---:B------:R-:W-:Y:S01]  /*38a0*/  IADD3 R199, R0.reuse, 0x11, RZ ;  /* 0x0000001100c77810 */ /* 0x040fe20007ffe0ff */
[----:B------:R-:W-:Y:S01]  /*38b0*/  IMAD.IADD R226, R231, 0x1, R227 ;  /* 0x00000001e7e27824 */ /* 0x000fe200078e02e3 */
[C---:B------:R-:W-:Y:S01]  /*38c0*/  IADD3 R198, R0.reuse, 0x10, RZ ;  /* 0x0000001000c67810 */ /* 0x040fe20007ffe0ff */
[----:B------:R-:W1:Y:S01]  /*38d0*/  I2F R201, R201 ;  /* 0x000000c900c97306 */ /* 0x000e620000201400 */
[C---:B------:R-:W-:Y:S01]  /*38e0*/  IADD3 R197, R0.reuse, 0x9, RZ ;  /* 0x0000000900c57810 */ /* 0x040fe20007ffe0ff */
[----:B------:R-:W-:Y:S01]  /*38f0*/  CS2R R88, SRZ ;  /* 0x0000000000587805 */ /* 0x000fe2000001ff00 */
[C---:B------:R-:W-:Y:S01]  /*3900*/  IADD3 R196, R0.reuse, 0x8, RZ ;  /* 0x0000000800c47810 */ /* 0x040fe20007ffe0ff */
[----:B------:R-:W-:Y:S01]  /*3910*/  CS2R R86, SRZ ;  /* 0x0000000000567805 */ /* 0x000fe2000001ff00 */
[----:B------:R-:W-:Y:S01]  /*3920*/  IADD3 R195, R0, 0x1, RZ ;  /* 0x0000000100c37810 */ /* 0x000fe20007ffe0ff */
[----:B------:R-:W-:Y:S01]  /*3930*/  CS2R R84, SRZ ;  /* 0x0000000000547805 */ /* 0x000fe2000001ff00 */
[----:B------:R-:W-:Y:S01]  /*3940*/  CS2R R78, SRZ ;  /* 0x00000000004e7805 */ /* 0x000fe2000001ff00 */
[----:B------:R-:W1:Y:S01]  /*3950*/  I2F R200, R200 ;  /* 0x000000c800c87306 */ /* 0x000e620000201400 */
[----:B------:R-:W-:Y:S01]  /*3960*/  CS2R R76, SRZ ;  /* 0x00000000004c7805 */ /* 0x000fe2000001ff00 */
[----:B------:R-:W-:Y:S01]  /*3970*/  CS2R R82, SRZ ;  /* 0x0000000000527805 */ /* 0x000fe2000001ff00 */
[----:B------:R-:W-:Y:S01]  /*3980*/  CS2R R80, SRZ ;  /* 0x0000000000507805 */ /* 0x000fe2000001ff00 */
[----:B------:R-:W-:Y:S01]  /*3990*/  CS2R R74, SRZ ;  /* 0x00000000004a7805 */ /* 0x000fe2000001ff00 */
[----:B------:R-:W-:Y:S01]  /*39a0*/  CS2R R72, SRZ ;  /* 0x0000000000487805 */ /* 0x000fe2000001ff00 */
        /* <DEDUP_REMOVED lines=21> */
[----:B------:R-:W-:Y:S01]  /*3b00*/  IMAD.IADD R239, R239, 0x1, -R194 ;  /* 0x00000001efef7824 */ /* 0x000fe200078e0ac2 */
[----:B------:R-:W-:Y:S01]  /*3b10*/  SEL R128, R128, 0xffffffc0, !P6 ;  /* 0xffffffc080807807 */ /* 0x000fe20007000000 */
[----:B------:R-:W-:Y:S01]  /*3b20*/  IMAD.SHL.U32 R168, R168, 0x2, RZ ;  /* 0x00000002a8a87824 */ /* 0x000fe200078e00ff */
[C---:B------:R-:W-:Y:S01]  /*3b30*/  SHF.L.U64.HI R238, R250.reuse, 0x2, R11 ;  /* 0x00000002faee7819 */ /* 0x040fe2000001020b */
[----:B------:R-:W-:Y:S01]  /*3b40*/  IMAD.SHL.U32 R169, R169, 0x2, RZ ;  /* 0x00000002a9a97824 */ /* 0x000fe200078e00ff */
[----:B------:R-:W1:Y:S01]  /*3b50*/  I2F R196, R196 ;  /* 0x000000c400c47306 */ /* 0x000e620000201400 */
[----:B------:R-:W-:Y:S01]  /*3b60*/  IMAD.SHL.U32 R237, R250, 0x4, RZ ;  /* 0x00000004faed7824 */ /* 0x000fe200078e00ff */
[----:B------:R-:W-:Y:S01]  /*3b70*/  IADD3 R236, R242, 0x80, RZ ;  /* 0x00000080f2ec7810 */ /* 0x000fe20007ffe0ff */
[----:B------:R-:W-:-:S02]  /*3b80*/  IMAD.IADD R172, R171, 0x1, R178 ;  /* 0x00000001abac7824 */ /* 0x000fc400078e02b2 */
[----:B------:R-:W-:Y:S02]  /*3b90*/  IMAD.IADD R173, R178, 0x1, R170 ;  /* 0x00000001b2ad7824 */ /* 0x000fe400078e02aa */
[----:B------:R-:W-:Y:S01]  /*3ba0*/  IMAD.IADD R228, R231, 0x1, R226 ;  /* 0x00000001e7e47824 */ /* 0x000fe200078e02e2 */
[----:B------:R-:W1:Y:S02]  /*3bb0*/  I2F R195, R195 ;  /* 0x000000c300c37306 */ /* 0x000e640000201400 */
[----:B-1234-:R-:W-:-:S06]  /*3bc0*/  @P1 FMUL.FTZ R181, R6, R4 ;  /* 0x0000000406b51220 */ /* 0x01efcc0000410000 */
.L_x_176:
[----:B------:R-:W0:Y:S01]  /*3bd0*/  LDGDEPBAR ;  /* 0x00000000000079af */ /* 0x000e220000000000 */
[C---:B------:R-:W-:Y:S02]  /*3be0*/  IADD3 R0, R169.reuse, R178, RZ ;  /* 0x000000b2a9007210 */ /* 0x040fe40007ffe0ff */
[----:B------:R-:W-:Y:S02]  /*3bf0*/  IADD3 R2, R169, R128, RZ ;  /* 0x00000080a9027210 */ /* 0x000fe40007ffe0ff */
[----:B-----5:R-:W-:Y:S02]  /*3c00*/  FSETP.NEU.FTZ.AND P1, PT, R220, -INF , PT ;  /* 0xff800000dc00780b */ /* 0x020fe40003f3d000 */
[C---:B------:R-:W-:Y:S01]  /*3c10*/  ISETP.GT.AND P3, PT, R183.reuse, R230, PT ;  /* 0x000000e6b700720c */ /* 0x040fe20003f64270 */
        /* <DEDUP_REMOVED lines=16> */
[----:B-1----:R-:W-:Y:S01]  /*3d20*/  IADD3 R0, R0, R128, RZ ;  /* 0x0000008000007210 */ /* 0x002fe20007ffe0ff */
[-C--:B---3--:R-:W-:Y:S06]  /*3d30*/  HMMA.16816.F32.BF16 R20, R32, R100.reuse, RZ ;  /* 0x000000642014723c */ /* 0x088fec00000418ff */
[----:B------:R-:W-:Y:S02]  /*3d40*/  LDSM.16.M88.4 R128, [R0] ;  /* 0x000000000080783b */ /* 0x000fe40000000200 */
[C---:B------:R-:W-:Y:S06]  /*3d50*/  HMMA.16816.F32.BF16 R24, R28.reuse, R100, RZ ;  /* 0x000000641c18723c */ /* 0x040fec00000418ff */
[----:B------:R-:W-:Y:S02]  /*3d60*/  LDSM.16.M88.4 R132, [R176+0x6000] ;  /* 0x00600000b084783b */ /* 0x000fe40000000200 */
[-C--:B------:R-:W-:Y:S08]  /*3d70*/  HMMA.16816.F32.BF16 R28, R28, R102.reuse, RZ ;  /* 0x000000661c1c723c */ /* 0x080ff000000418ff */
[----:B------:R-:W-:Y:S01]  /*3d80*/  HMMA.16816.F32.BF16 R32, R32, R102, RZ ;  /* 0x000000662020723c */ /* 0x000fe200000418ff */
[----:B------:R-:W1:Y:S07]  /*3d90*/  LDSM.16.M88.4 R100, [R2] ;  /* 0x000000000264783b */ /* 0x000e6e0000000200 */
[-C--:B----4-:R-:W-:Y:S08]  /*3da0*/  HMMA.16816.F32.BF16 R4, R104, R108.reuse, R4 ;  /* 0x0000006c6804723c */ /* 0x090ff00000041804 */
[C---:B------:R-:W-:Y:S08]  /*3db0*/  HMMA.16816.F32.BF16 R8, R112.reuse, R108, R8 ;  /* 0x0000006c7008723c */ /* 0x040ff00000041808 */
[-C--:B------:R-:W-:Y:S08]  /*3dc0*/  HMMA.16816.F32.BF16 R12, R112, R110.reuse, R12 ;  /* 0x0000006e700c723c */ /* 0x080ff0000004180c */
[C---:B------:R-:W-:Y:S01]  /*3dd0*/  HMMA.16816.F32.BF16 R16, R104.reuse, R110, R16 ;  /* 0x0000006e6810723c */ /* 0x040fe20000041810 */
[----:B------:R3:W4:Y:S07]  /*3de0*/  LDSM.16.M88.4 R108, [R2+0x1000] ;  /* 0x00100000026c783b */ /* 0x00072e0000000200 */
[-C--:B--2---:R-:W-:Y:S08]  /*3df0*/  HMMA.16816.F32.BF16 R20, R104, R116.reuse, R20 ;  /* 0x000000746814723c */ /* 0x084ff00000041814 */
[C---:B------:R-:W-:Y:S08]  /*3e00*/  HMMA.16816.F32.BF16 R24, R112.reuse, R116, R24 ;  /* 0x000000747018723c */ /* 0x040ff00000041818 */
[-C--:B------:R-:W-:Y:S04]  /*3e10*/  HMMA.16816.F32.BF16 R28, R112, R118.reuse, R28 ;  /* 0x00000076701c723c */ /* 0x080fe8000004181c */
[----:B---3--:R-:W-:Y:S04]  /*3e20*/  SHF.L.U32 R2, R183, 0x6, RZ ;  /* 0x00000006b7027819 */ /* 0x008fe800000006ff */
[----:B------:R-:W-:Y:S04]  /*3e30*/  HMMA.16816.F32.BF16 R32, R104, R118, R32 ;  /* 0x000000766820723c */ /* 0x000fe80000041820 */
[----:B------:R-:W-:Y:S03]  /*3e40*/  ISETP.GE.AND P0, PT, R2, R239, PT ;  /* 0x000000ef0200720c */ /* 0x000fe60003f06270 */
[----:B------:R-:W-:Y:S01]  /*3e50*/  LEA R104, R233, R245, 0x7 ;  /* 0x000000f5e9687211 */ /* 0x000fe200078e38ff */
[-C--:B-1----:R-:W-:Y:S05]  /*3e60*/  HMMA.16816.F32.BF16 R4, R100, R120.reuse, R4 ;  /* 0x000000786404723c */ /* 0x082fea0000041804 */
[----:B------:R-:W-:Y:S01]  /*3e70*/  ISETP.LT.AND P0, PT, R236, R194, P0 ;  /* 0x000000c2ec00720c */ /* 0x000fe20000701270 */
[----:B------:R-:W-:Y:S02]  /*3e80*/  FMUL.FTZ R106, R220, 1.4426950216293334961 ;  /* 0x3fb8aa3bdc6a7820 */ /* 0x000fe40000410000 */
[C---:B----4-:R-:W-:Y:S04]  /*3e90*/  HMMA.16816.F32.BF16 R8, R108.reuse, R120, R8 ;  /* 0x000000786c08723c */ /* 0x050fe80000041808 */
[----:B------:R-:W-:Y:S01]  /*3ea0*/  FSEL R106, R106, RZ, P1 ;  /* 0x000000ff6a6a7208 */ /* 0x000fe20000800000 */
[----:B------:R-:W-:Y:S03]  /*3eb0*/  FMUL.FTZ R105, R219, 1.4426950216293334961 ;  /* 0x3fb8aa3bdb697820 */ /* 0x000fe60000410000 */
[-C--:B------:R-:W-:Y:S04]  /*3ec0*/  HMMA.16816.F32.BF16 R12, R108, R122.reuse, R12 ;  /* 0x0000007a6c0c723c */ /* 0x080fe8000004180c */
[----:B------:R-:W-:Y:S04]  /*3ed0*/  @!P0 IADD3 R107, R104, 0x1, RZ ;  /* 0x00000001686b8810 */ /* 0x000fe80007ffe0ff */
[C---:B------:R-:W-:Y:S08]  /*3ee0*/  HMMA.16816.F32.BF16 R16, R100.reuse, R122, R16 ;  /* 0x0000007a6410723c */ /* 0x040ff00000041810 */
[-C--:B------:R-:W-:Y:S08]  /*3ef0*/  HMMA.16816.F32.BF16 R20, R100, R124.reuse, R20 ;  /* 0x0000007c6414723c */ /* 0x080ff00000041814 */
[C---:B------:R-:W-:Y:S08]  /*3f00*/  HMMA.16816.F32.BF16 R24, R108.reuse, R124, R24 ;  /* 0x0000007c6c18723c */ /* 0x040ff00000041818 */
[-C--:B------:R-:W-:Y:S01]  /*3f10*/  HMMA.16816.F32.BF16 R28, R108, R126.reuse, R28 ;  /* 0x0000007e6c1c723c */ /* 0x080fe2000004181c */
[----:B------:R-:W1:Y:S07]  /*3f20*/  I2F R108, R104 ;  /* 0x00000068006c7306 */ /* 0x000e6e0000201400 */
[----:B------:R-:W-:Y:S01]  /*3f30*/  HMMA.16816.F32.BF16 R32, R100, R126, R32 ;  /* 0x0000007e6420723c */ /* 0x000fe20000041820 */
[----:B------:R2:W3:Y:S07]  /*3f40*/  LDSM.16.M88.4 R100, [R0+0x1000] ;  /* 0x001000000064783b */ /* 0x0004ee0000000200 */
[-C--:B------:R-:W-:Y:S05]  /*3f50*/  HMMA.16816.F32.BF16 R4, R128, R132.reuse, R4 ;  /* 0x000000848004723c */ /* 0x080fea0000041804 */
[----:B--2---:R-:W-:Y:S01]  /*3f60*/  @!P0 IADD3 R0, R240, R2, RZ ;  /* 0x00000002f0008210 */ /* 0x004fe20007ffe0ff */
[----:B------:R-:W-:Y:S03]  /*3f70*/  FMUL.FTZ R2, R217, 1.4426950216293334961 ;  /* 0x3fb8aa3bd9027820 */ /* 0x000fe60000410000 */
[CC--:B------:R-:W-:Y:S03]  /*3f80*/  @!P0 IMNMX R111, R0.reuse, R194.reuse, PT ;  /* 0x000000c2006f8217 */ /* 0x0c0fe60003800200 */
[----:B------:R-:W-:Y:S11]  /*3f90*/  @!P0 IADD3 R110, R0, 0x8, RZ ;  /* 0x00000008006e8810 */ /* 0x000ff60007ffe0ff */
[----:B------:R-:W-:Y:S01]  /*3fa0*/  @!UPT UIADD3 URZ, URZ, URZ, URZ ;  /* 0x0000003f3f3ff290 */ /* 0x000fe2000fffe03f */
[----:B------:R-:W-:Y:S01]  /*3fb0*/  FFMA.FTZ R5, R195, R181, R5 ;  /* 0x000000b5c3057223 */ /* 0x000fe20000010005 */
[----:B------:R-:W-:Y:S01]  /*3fc0*/  @!P0 ISETP.GE.AND P1, PT, R107, R111, PT ;  /* 0x0000006f6b00820c */ /* 0x000fe20003f26270 */
[----:B-1----:R-:W-:Y:S01]  /*3fd0*/  FFMA.FTZ R4, R108, R181, R4 ;  /* 0x000000b56c047223 */ /* 0x002fe20000010004 */
[----:B------:R-:W-:Y:S01]  /*3fe0*/  @!P0 ISETP.GE.AND P2, PT, R104, R111, PT ;  /* 0x0000006f6800820c */ /* 0x000fe20003f46270 */
[-C--:B------:R-:W-:Y:S01]  /*3ff0*/  FFMA.FTZ R6, R108, R181.reuse, R6 ;  /* 0x000000b56c067223 */ /* 0x080fe20000010006 */
[----:B------:R-:W-:Y:S01]  /*4000*/  @!P0 FSEL R5, R5, -INF , !P1 ;  /* 0xff80000005058808 */ /* 0x000fe20004800000 */
[-C--:B------:R-:W-:Y:S01]  /*4010*/  FFMA.FTZ R7, R195, R181.reuse, R7 ;  /* 0x000000b5c3077223 */ /* 0x080fe20000010007 */
[----:B------:R-:W-:Y:S02]  /*4020*/  FSETP.NEU.FTZ.AND P1, PT, R219, -INF , PT ;  /* 0xff800000db00780b */ /* 0x000fe40003f3d000 */
[----:B------:R-:W-:Y:S01]  /*4030*/  @!P0 IMNMX R110, R110, R194, PT ;  /* 0x000000c26e6e8217 */ /* 0x000fe20003800200 */
[C---:B---3--:R-:W-:Y:S04]  /*4040*/  HMMA.16816.F32.BF16 R8, R100.reuse, R132, R8 ;  /* 0x000000846408723c */ /* 0x048fe80000041808 */
[----:B------:R-:W-:Y:S01]  /*4050*/  FSEL R105, R105, RZ, P1 ;  /* 0x000000ff69697208 */ /* 0x000fe20000800000 */
[--C-:B------:R-:W-:Y:S01]  /*4060*/  FFMA.FTZ R5, R5, c[0x0][0x23c], -R106.reuse ;  /* 0x00008f0005057a23 */ /* 0x100fe2000001086a */
[-C--:B------:R-:W-:Y:S02]  /*4070*/  @!P0 ISETP.GE.AND P1, PT, R107, R110.reuse, PT ;  /* 0x0000006e6b00820c */ /* 0x080fe40003f26270 */
[----:B------:R-:W-:Y:S01]  /*4080*/  @!P0 FSEL R4, R4, -INF , !P2 ;  /* 0xff80000004048808 */ /* 0x000fe20005000000 */
[----:B------:R-:W-:Y:S01]  /*4090*/  MUFU.EX2 R205, R5 ;  /* 0x0000000500cd7308 */ /* 0x000fe20000000800 */
[----:B------:R-:W-:Y:S01]  /*40a0*/  @!P0 ISETP.GE.AND P2, PT, R104, R110, PT ;  /* 0x0000006e6800820c */ /* 0x000fe20003f46270 */
[-C--:B------:R-:W-:Y:S03]  /*40b0*/  HMMA.16816.F32.BF16 R12, R100, R134.reuse, R12 ;  /* 0x00000086640c723c */ /* 0x080fe6000004180c */
[----:B------:R-:W-:Y:S01]  /*40c0*/  @!P0 FSEL R6, R6, -INF , !P2 ;  /* 0xff80000006068808 */ /* 0x000fe20005000000 */
[----:B------:R-:W-:Y:S01]  /*40d0*/  FFMA.FTZ R4, R4, c[0x0][0x23c], -R106 ;  /* 0x00008f0004047a23 */ /* 0x000fe2000001086a */
[----:B------:R-:W-:Y:S02]  /*40e0*/  @!P0 FSEL R7, R7, -INF , !P1 ;  /* 0xff80000007078808 */ /* 0x000fe40004800000 */
[----:B------:R-:W-:Y:S01]  /*40f0*/  @!P0 IADD3 R109, R0, 0x20, RZ ;  /* 0x00000020006d8810 */ /* 0x000fe20007ffe0ff */
[----:B------:R-:W-:Y:S01]  /*4100*/  MUFU.EX2 R112, R4 ;  /* 0x0000000400707308 */ /* 0x000fe20000000800 */
[--C-:B------:R-:W-:Y:S01]  /*4110*/  FFMA.FTZ R6, R6, c[0x0][0x23c], -R105.reuse ;  /* 0x00008f0006067a23 */ /* 0x100fe20000010869 */
[----:B------:R-:W-:Y:S01]  /*4120*/  FSETP.NEU.FTZ.AND P1, PT, R217, -INF , PT ;  /* 0xff800000d900780b */ /* 0x000fe20003f3d000 */
[C---:B------:R-:W-:Y:S04]  /*4130*/  HMMA.16816.F32.BF16 R16, R128.reuse, R134, R16 ;  /* 0x000000868010723c */ /* 0x040fe80000041810 */
[----:B------:R-:W-:Y:S01]  /*4140*/  FFMA.FTZ R7, R7, c[0x0][0x23c], -R105 ;  /* 0x00008f0007077a23 */ /* 0x000fe20000010869 */
[-C--:B------:R-:W-:Y:S01]  /*4150*/  @!P0 IMNMX R109, R109, R194.reuse, PT ;  /* 0x000000c26d6d8217 */ /* 0x080fe20003800200 */
[-C--:B------:R-:W-:Y:S01]  /*4160*/  FFMA.FTZ R8, R108, R181.reuse, R8 ;  /* 0x000000b56c087223 */ /* 0x080fe20000010008 */
[----:B------:R-:W-:Y:S01]  /*4170*/  MUFU.EX2 R204, R6 ;  /* 0x0000000600cc7308 */ /* 0x000fe20000000800 */
[----:B------:R-:W-:Y:S01]  /*4180*/  FSEL R2, R2, RZ, P1 ;  /* 0x000000ff02027208 */ /* 0x000fe20000800000 */
[----:B------:R-:W-:Y:S01]  /*4190*/  FFMA.FTZ R10, R108, R181, R10 ;  /* 0x000000b56c0a7223 */ /* 0x000fe2000001000a */
[-C--:B------:R-:W-:Y:S02]  /*41a0*/  @!P0 ISETP.GE.AND P1, PT, R107, R109.reuse, PT ;  /* 0x0000006d6b00820c */ /* 0x080fe40003f26270 */
[----:B------:R-:W-:Y:S01]  /*41b0*/  @!P0 ISETP.GE.AND P2, PT, R104, R109, PT ;  /* 0x0000006d6800820c */ /* 0x000fe20003f46270 */
[CC--:B------:R-:W-:Y:S01]  /*41c0*/  FFMA.FTZ R9, R195.reuse, R181.reuse, R9 ;  /* 0x000000b5c3097223 */ /* 0x0c0fe20000010009 */
[----:B------:R-:W-:Y:S01]  /*41d0*/  @!P0 IADD3 R0, R0, 0x28, RZ ;  /* 0x0000002800008810 */ /* 0x000fe20007ffe0ff */
[-C--:B------:R-:W-:Y:S01]  /*41e0*/  FFMA.FTZ R11, R195, R181.reuse, R11 ;  /* 0x000000b5c30b7223 */ /* 0x080fe2000001000b */
[----:B------:R-:W-:Y:S01]  /*41f0*/  @!P0 FSEL R8, R8, -INF , !P2 ;  /* 0xff80000008088808 */ /* 0x000fe20005000000 */
[----:B------:R1:W2:Y:S01]  /*4200*/  MUFU.EX2 R212, R7 ;  /* 0x0000000700d47308 */ /* 0x0002a20000000800 */
[----:B------:R-:W-:Y:S01]  /*4210*/  @!P0 FSEL R9, R9, -INF , !P1 ;  /* 0xff80000009098808 */ /* 0x000fe20004800000 */
[-C--:B------:R-:W-:Y:S01]  /*4220*/  FFMA.FTZ R12, R196, R181.reuse, R12 ;  /* 0x000000b5c40c7223 */ /* 0x080fe2000001000c */
[----:B------:R-:W-:Y:S01]  /*4230*/  @!P0 IMNMX R108, R0, R194, PT ;  /* 0x000000c2006c8217 */ /* 0x000fe20003800200 */
[--C-:B------:R-:W-:Y:S01]  /*4240*/  FFMA.FTZ R8, R8, c[0x0][0x23c], -R2.reuse ;  /* 0x00008f0008087a23 */ /* 0x100fe20000010802 */
[----:B------:R-:W-:Y:S01]  /*4250*/  FSETP.NEU.FTZ.AND P1, PT, R218, -INF , PT ;  /* 0xff800000da00780b */ /* 0x000fe20003f3d000 */
[----:B------:R-:W-:Y:S01]  /*4260*/  FFMA.FTZ R9, R9, c[0x0][0x23c], -R2 ;  /* 0x00008f0009097a23 */ /* 0x000fe20000010802 */
[-C--:B------:R-:W-:Y:S01]  /*4270*/  @!P0 ISETP.GE.AND P2, PT, R104, R108.reuse, PT ;  /* 0x0000006c6800820c */ /* 0x080fe20003f46270 */
[----:B------:R-:W-:Y:S02]  /*4280*/  FMUL.FTZ R0, R218, 1.4426950216293334961 ;  /* 0x3fb8aa3bda007820 */ /* 0x000fe40000410000 */
[----:B------:R3:W-:Y:S01]  /*4290*/  MUFU.EX2 R213, R9 ;  /* 0x0000000900d57308 */ /* 0x0007e20000000800 */
[CC--:B------:R-:W-:Y:S01]  /*42a0*/  FFMA.FTZ R13, R197.reuse, R181.reuse, R13 ;  /* 0x000000b5c50d7223 */ /* 0x0c0fe2000001000d */
[----:B------:R-:W-:Y:S01]  /*42b0*/  @!P0 FSEL R10, R10, -INF , !P2 ;  /* 0xff8000000a0a8808 */ /* 0x000fe20005000000 */
[-C--:B------:R-:W-:Y:S01]  /*42c0*/  FFMA.FTZ R14, R196, R181.reuse, R14 ;  /* 0x000000b5c40e7223 */ /* 0x080fe2000001000e */
[----:B------:R-:W-:Y:S01]  /*42d0*/  FSEL R0, R0, RZ, P1 ;  /* 0x000000ff00007208 */ /* 0x000fe20000800000 */
[-C--:B------:R-:W-:Y:S01]  /*42e0*/  FFMA.FTZ R15, R197, R181.reuse, R15 ;  /* 0x000000b5c50f7223 */ /* 0x080fe2000001000f */
[-C--:B------:R-:W-:Y:S01]  /*42f0*/  @!P0 ISETP.GE.AND P1, PT, R107, R108.reuse, PT ;  /* 0x0000006c6b00820c */ /* 0x080fe20003f26270 */
[CC--:B------:R-:W-:Y:S02]  /*4300*/  FFMA.FTZ R16, R196.reuse, R181.reuse, R16 ;  /* 0x000000b5c4107223 */ /* 0x0c0fe40000010010 */
[-C--:B------:R-:W-:Y:S01]  /*4310*/  FFMA.FTZ R17, R197, R181.reuse, R17 ;  /* 0x000000b5c5117223 */ /* 0x080fe20000010011 */
[----:B------:R4:W2:Y:S01]  /*4320*/  MUFU.EX2 R214, R8 ;  /* 0x0000000800d67308 */ /* 0x0008a20000000800 */
[----:B------:R-:W-:Y:S01]  /*4330*/  @!P0 FSEL R11, R11, -INF , !P1 ;  /* 0xff8000000b0b8808 */ /* 0x000fe20004800000 */
[-C--:B------:R-:W-:Y:S01]  /*4340*/  FFMA.FTZ R18, R196, R181.reuse, R18 ;  /* 0x000000b5c4127223 */ /* 0x080fe20000010012 */
[----:B-1----:R-:W1:Y:S01]  /*4350*/  LDSM.16.M88.4 R4, [R176+0x6800] ;  /* 0x00680000b004783b */ /* 0x002e620000000200 */
[--C-:B------:R-:W-:Y:S02]  /*4360*/  FFMA.FTZ R10, R10, c[0x0][0x23c], -R0.reuse ;  /* 0x00008f000a0a7a23 */ /* 0x100fe40000010800 */
[----:B------:R-:W-:Y:S02]  /*4370*/  FFMA.FTZ R11, R11, c[0x0][0x23c], -R0 ;  /* 0x00008f000b0b7a23 */ /* 0x000fe40000010800 */
[----:B------:R-:W-:Y:S02]  /*4380*/  FFMA.FTZ R19, R197, R181, R19 ;  /* 0x000000b5c5137223 */ /* 0x000fe40000010013 */
        /* <DEDUP_REMOVED lines=23> */
[----:B------:R-:W-:Y:S02]  /*4500*/  @!P0 ISETP.GE.AND P1, PT, R8, R111, PT ;  /* 0x0000006f0800820c */ /* 0x000fe40003f26270 */
[-C--:B------:R-:W-:Y:S01]  /*4510*/  HMMA.16816.F32.BF16 R28, R100, R6.reuse, R28 ;  /* 0x00000006641c723c */ /* 0x080fe2000004181c */
[----:B------:R-:W-:Y:S03]  /*4520*/  MUFU.EX2 R208, R15 ;  /* 0x0000000f00d07308 */ /* 0x000fe60000000800 */
[----:B------:R-:W-:Y:S01]  /*4530*/  @!P0 FSEL R17, R17, -INF , !P1 ;  /* 0xff80000011118808 */ /* 0x000fe20004800000 */
[----:B------:R-:W-:Y:S01]  /*4540*/  FFMA.FTZ R16, R16, c[0x0][0x23c], -R106 ;  /* 0x00008f0010107a23 */ /* 0x000fe2000001086a */
[-C--:B------:R-:W-:Y:S02]  /*4550*/  @!P0 ISETP.GE.AND P1, PT, R9, R110.reuse, PT ;  /* 0x0000006e0900820c */ /* 0x080fe40003f26270 */
[----:B------:R-:W-:Y:S03]  /*4560*/  HMMA.16816.F32.BF16 R32, R128, R6, R32 ;  /* 0x000000068020723c */ /* 0x000fe60000041820 */
[----:B------:R-:W-:Y:S01]  /*4570*/  MUFU.EX2 R133, R16 ;  /* 0x0000001000857308 */ /* 0x000fe20000000800 */
[----:B------:R-:W-:Y:S01]  /*4580*/  @!P0 FSEL R18, R18, -INF , !P1 ;  /* 0xff80000012128808 */ /* 0x000fe20004800000 */
[-C--:B------:R-:W-:Y:S01]  /*4590*/  FFMA.FTZ R20, R198, R181.reuse, R20 ;  /* 0x000000b5c6147223 */ /* 0x080fe20000010014 */
[-C--:B------:R-:W-:Y:S01]  /*45a0*/  @!P0 ISETP.GE.AND P1, PT, R8, R110.reuse, PT ;  /* 0x0000006e0800820c */ /* 0x080fe20003f26270 */
[-C--:B------:R-:W-:Y:S01]  /*45b0*/  FFMA.FTZ R21, R199, R181.reuse, R21 ;  /* 0x000000b5c7157223 */ /* 0x080fe20000010015 */
[----:B------:R-:W-:Y:S01]  /*45c0*/  @!P0 IADD3 R9, R104, 0x10, RZ ;  /* 0x0000001068098810 */ /* 0x000fe20007ffe0ff */
[CC--:B------:R-:W-:Y:S03]  /*45d0*/  FFMA.FTZ R22, R198.reuse, R181.reuse, R22 ;  /* 0x000000b5c6167223 */ /* 0x0c0fe60000010016 */
[----:B------:R-:W-:Y:S01]  /*45e0*/  @!P0 FSEL R19, R19, -INF , !P1 ;  /* 0xff80000013138808 */ /* 0x000fe20004800000 */
[----:B------:R-:W-:Y:S01]  /*45f0*/  FFMA.FTZ R23, R199, R181, R23 ;  /* 0x000000b5c7177223 */ /* 0x000fe20000010017 */
[----:B------:R-:W-:Y:S01]  /*4600*/  @!P0 ISETP.GE.AND P1, PT, R9, R111, PT ;  /* 0x0000006f0900820c */ /* 0x000fe20003f26270 */
[-C--:B------:R-:W-:Y:S01]  /*4610*/  FFMA.FTZ R24, R198, R181.reuse, R24 ;  /* 0x000000b5c6187223 */ /* 0x080fe20000010018 */
[----:B------:R-:W-:Y:S01]  /*4620*/  @!P0 IADD3 R8, R104, 0x11, RZ ;  /* 0x0000001168088810 */ /* 0x000fe20007ffe0ff */
[CC--:B------:R-:W-:Y:S01]  /*4630*/  FFMA.FTZ R25, R199.reuse, R181.reuse, R25 ;  /* 0x000000b5c7197223 */ /* 0x0c0fe20000010019 */
[----:B------:R-:W-:Y:S01]  /*4640*/  @!P0 FSEL R20, R20, -INF , !P1 ;  /* 0xff80000014148808 */ /* 0x000fe20004800000 */
[----:B------:R-:W-:Y:S01]  /*4650*/  FFMA.FTZ R26, R198, R181, R26 ;  /* 0x000000b5c61a7223 */ /* 0x000fe2000001001a */
[----:B------:R-:W-:Y:S01]  /*4660*/  @!P0 ISETP.GE.AND P1, PT, R8, R111, PT ;  /* 0x0000006f0800820c */ /* 0x000fe20003f26270 */
[-C--:B------:R-:W-:Y:S01]  /*4670*/  FFMA.FTZ R27, R199, R181.reuse, R27 ;  /* 0x000000b5c71b7223 */ /* 0x080fe2000001001b */
[----:B------:R-:W-:Y:S01]  /*4680*/  @!P0 IADD3 R4, R104, 0x18, RZ ;  /* 0x0000001868048810 */ /* 0x000fe20007ffe0ff */
[-C--:B------:R-:W-:Y:S01]  /*4690*/  FFMA.FTZ R29, R201, R181.reuse, R29 ;  /* 0x000000b5c91d7223 */ /* 0x080fe2000001001d */
[----:B------:R-:W-:Y:S01]  /*46a0*/  @!P0 FSEL R21, R21, -INF , !P1 ;  /* 0xff80000015158808 */ /* 0x000fe20004800000 */
[CC--:B------:R-:W-:Y:S01]  /*46b0*/  FFMA.FTZ R28, R200.reuse, R181.reuse, R28 ;  /* 0x000000b5c81c7223 */ /* 0x0c0fe2000001001c */
[-C--:B------:R-:W-:Y:S01]  /*46c0*/  @!P0 ISETP.GE.AND P1, PT, R9, R110.reuse, PT ;  /* 0x0000006e0900820c */ /* 0x080fe20003f26270 */
[-C--:B------:R-:W-:Y:S01]  /*46d0*/  FFMA.FTZ R30, R200, R181.reuse, R30 ;  /* 0x000000b5c81e7223 */ /* 0x080fe2000001001e */
[----:B------:R-:W-:Y:S01]  /*46e0*/  @!P0 IADD3 R104, R104, 0x19, RZ ;  /* 0x0000001968688810 */ /* 0x000fe20007ffe0ff */
[CC--:B------:R-:W-:Y:S01]  /*46f0*/  FFMA.FTZ R33, R201.reuse, R181.reuse, R33 ;  /* 0x000000b5c9217223 */ /* 0x0c0fe20000010021 */
[----:B------:R-:W-:Y:S01]  /*4700*/  @!P0 FSEL R22, R22, -INF , !P1 ;  /* 0xff80000016168808 */ /* 0x000fe20004800000 */
[-C--:B------:R-:W-:Y:S01]  /*4710*/  FFMA.FTZ R34, R200, R181.reuse, R34 ;  /* 0x000000b5c8227223 */ /* 0x080fe20000010022 */
[----:B------:R-:W-:Y:S01]  /*4720*/  @!P0 ISETP.GE.AND P1, PT, R8, R110, PT ;  /* 0x0000006e0800820c */ /* 0x000fe20003f26270 */
[C---:B------:R-:W-:Y:S01]  /*4730*/  FFMA.FTZ R35, R201.reuse, R181, R35 ;  /* 0x000000b5c9237223 */ /* 0x040fe20000010023 */
[----:B------:R-:W-:Y:S01]  /*4740*/  @!P0 ISETP.GE.AND P2, PT, R4, R109, PT ;  /* 0x0000006d0400820c */ /* 0x000fe20003f46270 */
[----:B------:R-:W-:Y:S01]  /*4750*/  FFMA.FTZ R31, R201, R181, R31 ;  /* 0x000000b5c91f7223 */ /* 0x000fe2000001001f */
[----:B------:R-:W-:Y:S01]  /*4760*/  @!P0 FSEL R23, R23, -INF , !P1 ;  /* 0xff80000017178808 */ /* 0x000fe20004800000 */
[----:B------:R-:W-:Y:S01]  /*4770*/  FFMA.FTZ R17, R17, c[0x0][0x23c], -R106 ;  /* 0x00008f0011117a23 */ /* 0x000fe2000001086a */
[-C--:B------:R-:W-:Y:S01]  /*4780*/  @!P0 ISETP.GE.AND P1, PT, R9, R109.reuse, PT ;  /* 0x0000006d0900820c */ /* 0x080fe20003f26270 */
[--C-:B------:R-:W-:Y:S01]  /*4790*/  FFMA.FTZ R18, R18, c[0x0][0x23c], -R105.reuse ;  /* 0x00008f0012127a23 */ /* 0x100fe20000010869 */
[----:B------:R-:W-:Y:S01]  /*47a0*/  @!P0 FSEL R28, R28, -INF , !P2 ;  /* 0xff8000001c1c8808 */ /* 0x000fe20005000000 */
[--C-:B------:R-:W-:Y:S01]  /*47b0*/  FFMA.FTZ R19, R19, c[0x0][0x23c], -R105.reuse ;  /* 0x00008f0013137a23 */ /* 0x100fe20000010869 */
[----:B------:R-:W-:Y:S01]  /*47c0*/  @!P0 FSEL R24, R24, -INF , !P1 ;  /* 0xff80000018188808 */ /* 0x000fe20004800000 */
[----:B------:R-:W1:Y:S01]  /*47d0*/  MUFU.EX2 R132, R17 ;  /* 0x0000001100847308 */ /* 0x000e620000000800 */
[----:B------:R-:W-:Y:S01]  /*47e0*/  @!P0 ISETP.GE.AND P1, PT, R8, R109, PT ;  /* 0x0000006d0800820c */ /* 0x000fe20003f26270 */
[--C-:B------:R-:W-:Y:S01]  /*47f0*/  FFMA.FTZ R28, R28, c[0x0][0x23c], -R2.reuse ;  /* 0x00008f001c1c7a23 */ /* 0x100fe20000010802 */
[----:B--2---:R-:W-:Y:S01]  /*4800*/  F2FP.BF16.PACK_AB R6, R212, R204 ;  /* 0x000000ccd406723e */ /* 0x004fe200000010ff */
[----:B------:R-:W-:Y:S01]  /*4810*/  FFMA.FTZ R24, R24, c[0x0][0x23c], -R2 ;  /* 0x00008f0018187a23 */ /* 0x000fe20000010802 */
[----:B------:R-:W-:Y:S01]  /*4820*/  @!P0 FSEL R25, R25, -INF , !P1 ;  /* 0xff80000019198808 */ /* 0x000fe20004800000 */
[----:B------:R-:W-:Y:S01]  /*4830*/  FFMA.FTZ R32, R200, R181, R32 ;  /* 0x000000b5c8207223 */ /* 0x000fe20000010020 */
[----:B------:R-:W-:Y:S01]  /*4840*/  @!P0 ISETP.GE.AND P1, PT, R9, R108, PT ;  /* 0x0000006c0900820c */ /* 0x000fe20003f26270 */
[----:B------:R3:W-:Y:S01]  /*4850*/  STS [R190+0xe400], R6 ;  /* 0x00e40006be007388 */ /* 0x0007e20000000800 */
[----:B------:R-:W-:Y:S01]  /*4860*/  F2FP.BF16.PACK_AB R5, R213, R214 ;  /* 0x000000d6d505723e */ /* 0x000fe200000010ff */
[----:B------:R-:W-:Y:S01]  /*4870*/  FFMA.FTZ R25, R25, c[0x0][0x23c], -R2 ;  /* 0x00008f0019197a23 */ /* 0x000fe20000010802 */
[----:B------:R-:W-:Y:S01]  /*4880*/  @!P0 FSEL R26, R26, -INF , !P1 ;  /* 0xff8000001a1a8808 */ /* 0x000fe20004800000 */
[----:B------:R-:W-:Y:S01]  /*4890*/  MUFU.EX2 R203, R18 ;  /* 0x0000001200cb7308 */ /* 0x000fe20000000800 */
[-C--:B------:R-:W-:Y:S01]  /*48a0*/  @!P0 ISETP.GE.AND P1, PT, R8, R108.reuse, PT ;  /* 0x0000006c0800820c */ /* 0x080fe20003f26270 */
[----:B------:R-:W-:Y:S01]  /*48b0*/  FFMA.FTZ R20, R20, c[0x0][0x23c], -R106 ;  /* 0x00008f0014147a23 */ /* 0x000fe2000001086a */
[----:B------:R-:W-:Y:S01]  /*48c0*/  @!P0 ISETP.GE.AND P2, PT, R4, R111, PT ;  /* 0x0000006f0400820c */ /* 0x000fe20003f46270 */
[----:B------:R-:W-:Y:S01]  /*48d0*/  FFMA.FTZ R26, R26, c[0x0][0x23c], -R0 ;  /* 0x00008f001a1a7a23 */ /* 0x000fe20000010800 */
[----:B------:R-:W-:Y:S01]  /*48e0*/  @!P0 FSEL R27, R27, -INF , !P1 ;  /* 0xff8000001b1b8808 */ /* 0x000fe20004800000 */
[----:B------:R-:W-:Y:S01]  /*48f0*/  FFMA.FTZ R21, R21, c[0x0][0x23c], -R106 ;  /* 0x00008f0015157a23 */ /* 0x000fe2000001086a */
[----:B------:R-:W-:Y:S01]  /*4900*/  @!P0 ISETP.GE.AND P1, PT, R104, R109, PT ;  /* 0x0000006d6800820c */ /* 0x000fe20003f26270 */
[--C-:B------:R-:W-:Y:S01]  /*4910*/  FFMA.FTZ R22, R22, c[0x0][0x23c], -R105.reuse ;  /* 0x00008f0016167a23 */ /* 0x100fe20000010869 */
[----:B------:R-:W-:Y:S01]  /*4920*/  @!P0 FSEL R32, R32, -INF , !P2 ;  /* 0xff80000020208808 */ /* 0x000fe20005000000 */
[----:B------:R-:W-:Y:S01]  /*4930*/  FFMA.FTZ R27, R27, c[0x0][0x23c], -R0 ;  /* 0x00008f001b1b7a23 */ /* 0x000fe20000010800 */
[----:B------:R-:W-:Y:S01]  /*4940*/  @!P0 FSEL R29, R29, -INF , !P1 ;  /* 0xff8000001d1d8808 */ /* 0x000fe20004800000 */
[----:B------:R-:W2:Y:S01]  /*4950*/  MUFU.EX2 R135, R19 ;  /* 0x0000001300877308 */ /* 0x000ea20000000800 */
[----:B------:R-:W-:Y:S01]  /*4960*/  @!P0 ISETP.GE.AND P1, PT, R4, R108, PT ;  /* 0x0000006c0400820c */ /* 0x000fe20003f26270 */
[--C-:B------:R-:W-:Y:S01]  /*4970*/  FFMA.FTZ R23, R23, c[0x0][0x23c], -R105.reuse ;  /* 0x00008f0017177a23 */ /* 0x100fe20000010869 */
[----:B------:R-:W-:Y:S01]  /*4980*/  MOV R131, 0x40 ;  /* 0x0000004000837802 */ /* 0x000fe20000000f00 */
[----:B------:R-:W-:Y:S01]  /*4990*/  FFMA.FTZ R2, R29, c[0x0][0x23c], -R2 ;  /* 0x00008f001d027a23 */ /* 0x000fe20000010802 */
[----:B------:R-:W-:Y:S01]  /*49a0*/  @!P0 FSEL R30, R30, -INF , !P1 ;  /* 0xff8000001e1e8808 */ /* 0x000fe20004800000 */
[----:B------:R-:W-:Y:S01]  /*49b0*/  FFMA.FTZ R32, R32, c[0x0][0x23c], -R106 ;  /* 0x00008f0020207a23 */ /* 0x000fe2000001086a */
[----:B------:R-:W-:Y:S02]  /*49c0*/  @!P0 ISETP.GE.AND P1, PT, R104, R111, PT ;  /* 0x0000006f6800820c */ /* 0x000fe40003f26270 */
[----:B---3--:R-:W-:Y:S01]  /*49d0*/  F2FP.BF16.PACK_AB R6, R206, R207 ;  /* 0x000000cfce06723e */ /* 0x008fe200000010ff */
[----:B------:R3:W-:Y:S01]  /*49e0*/  MUFU.EX2 R118, R2 ;  /* 0x0000000200767308 */ /* 0x0007e20000000800 */
[----:B------:R-:W-:Y:S01]  /*49f0*/  @!P0 FSEL R33, R33, -INF , !P1 ;  /* 0xff80000021218808 */ /* 0x000fe20004800000 */
[----:B------:R-:W-:Y:S01]  /*4a00*/  FFMA.FTZ R30, R30, c[0x0][0x23c], -R0 ;  /* 0x00008f001e1e7a23 */ /* 0x000fe20000010800 */
[----:B------:R-:W-:Y:S02]  /*4a10*/  @!P0 ISETP.GE.AND P1, PT, R4, R110, PT ;  /* 0x0000006e0400820c */ /* 0x000fe40003f26270 */
[----:B------:R-:W-:Y:S01]  /*4a20*/  F2FP.BF16.PACK_AB R4, R215, R216 ;  /* 0x000000d8d704723e */ /* 0x000fe200000010ff */
[----:B------:R-:W-:Y:S01]  /*4a30*/  FFMA.FTZ R106, R33, c[0x0][0x23c], -R106 ;  /* 0x00008f00216a7a23 */ /* 0x000fe2000001086a */
[----:B------:R-:W-:Y:S02]  /*4a40*/  @!P0 FSEL R34, R34, -INF , !P1 ;  /* 0xff80000022228808 */ /* 0x000fe40004800000 */
[----:B------:R-:W-:Y:S01]  /*4a50*/  @!P0 ISETP.GE.AND P1, PT, R104, R110, PT ;  /* 0x0000006e6800820c */ /* 0x000fe20003f26270 */
[----:B------:R-:W-:Y:S01]  /*4a60*/  MUFU.EX2 R122, R20 ;  /* 0x00000014007a7308 */ /* 0x000fe20000000800 */
[----:B------:R-:W-:Y:S01]  /*4a70*/  SEL R128, R131, 0xffffffc0, !P6 ;  /* 0xffffffc083807807 */ /* 0x000fe20007000000 */
[--C-:B------:R-:W-:Y:S01]  /*4a80*/  FFMA.FTZ R34, R34, c[0x0][0x23c], -R105.reuse ;  /* 0x00008f0022227a23 */ /* 0x100fe20000010869 */
[----:B------:R-:W-:Y:S02]  /*4a90*/  @!P0 FSEL R35, R35, -INF , !P1 ;  /* 0xff80000023238808 */ /* 0x000fe40004800000 */
[----:B------:R-:W-:Y:S03]  /*4aa0*/  @!P0 ISETP.GE.AND P1, PT, R104, R108, PT ;  /* 0x0000006c6800820c */ /* 0x000fe60003f26270 */
[----:B------:R-:W-:Y:S01]  /*4ab0*/  FFMA.FTZ R105, R35, c[0x0][0x23c], -R105 ;  /* 0x00008f0023697a23 */ /* 0x000fe20000010869 */
[----:B------:R-:W-:Y:S01]  /*4ac0*/  @!P0 FSEL R31, R31, -INF , !P1 ;  /* 0xff8000001f1f8808 */ /* 0x000fe20004800000 */
[----:B------:R-:W-:Y:S01]  /*4ad0*/  MUFU.EX2 R121, R21 ;  /* 0x0000001500797308 */ /* 0x000fe20000000800 */
[----:B------:R-:W-:Y:S02]  /*4ae0*/  IADD3 R110, P0, R237, R224, RZ ;  /* 0x000000e0ed6e7210 */ /* 0x000fe40007f1e0ff */
[----:B---3--:R-:W-:Y:S01]  /*4af0*/  F2FP.BF16.PACK_AB R2, R205, R112 ;  /* 0x00000070cd02723e */ /* 0x008fe200000010ff */
[----:B------:R-:W-:Y:S01]  /*4b00*/  FFMA.FTZ R0, R31, c[0x0][0x23c], -R0 ;  /* 0x00008f001f007a23 */ /* 0x000fe20000010800 */
[----:B------:R-:W-:Y:S03]  /*4b10*/  IADD3.X R111, R238, R223, RZ, P0, !PT ;  /* 0x000000dfee6f7210 */ /* 0x000fe600007fe4ff */
[----:B------:R1:W-:Y:S02]  /*4b20*/  STS [R190+0xe000], R2 ;  /* 0x00e00002be007388 */ /* 0x0003e40000000800 */
[----:B------:R2:W-:Y:S02]  /*4b30*/  MUFU.EX2 R117, R0 ;  /* 0x0000000000757308 */ /* 0x0005e40000000800 */
[----:B------:R-:W3:Y:S04]  /*4b40*/  LDG.E R109, [R110.64] ;  /* 0x000000066e6d7981 */ /* 0x000ee8000c1e1900 */
[----:B------:R-:W4:Y:S04]  /*4b50*/  LDG.E R108, [R110.64+0x20] ;  /* 0x000020066e6c7981 */ /* 0x000f28000c1e1900 */
[----:B------:R-:W-:Y:S10]  /*4b60*/  MUFU.EX2 R126, R22 ;  /* 0x00000016007e7308 */ /* 0x000ff40000000800 */
[----:B------:R-:W2:Y:S01]  /*4b70*/  MUFU.EX2 R124, R23 ;  /* 0x00000017007c7308 */ /* 0x000ea20000000800 */
[----:B-1----:R-:W-:Y:S02]  /*4b80*/  F2FP.BF16.PACK_AB R2, R132, R133 ;  /* 0x000000858402723e */ /* 0x002fe400000010ff */
[----:B--2---:R-:W-:Y:S03]  /*4b90*/  F2FP.BF16.PACK_AB R0, R135, R203 ;  /* 0x000000cb8700723e */ /* 0x004fe600000010ff */
[----:B------:R1:W-:Y:S04]  /*4ba0*/  STS [R191+0xe000], R2 ;  /* 0x00e00002bf007388 */ /* 0x0003e80000000800 */
[----:B------:R-:W-:Y:S01]  /*4bb0*/  MUFU.EX2 R115, R32 ;  /* 0x0000002000737308 */ /* 0x000fe20000000800 */
[----:B------:R-:W-:Y:S04]  /*4bc0*/  STS [R191+0xe400], R0 ;  /* 0x00e40000bf007388 */ /* 0x000fe80000000800 */
[----:B------:R2:W-:Y:S05]  /*4bd0*/  STS [R190+0xf000], R5 ;  /* 0x00f00005be007388 */ /* 0x0005ea0000000800 */
[----:B------:R-:W2:Y:S01]  /*4be0*/  MUFU.EX2 R113, R106 ;  /* 0x0000006a00717308 */ /* 0x000ea20000000800 */
[----:B------:R2:W-:Y:S04]  /*4bf0*/  STS [R190+0xf400], R4 ;  /* 0x00f40004be007388 */ /* 0x0005e80000000800 */
[----:B------:R-:W-:Y:S05]  /*4c00*/  STS [R191+0xf000], R6 ;  /* 0x00f00006bf007388 */ /* 0x000fea0000000800 */
[----:B------:R-:W-:Y:S01]  /*4c10*/  MUFU.EX2 R116, R34 ;  /* 0x0000002200747308 */ /* 0x000fe20000000800 */
[----:B-1----:R-:W-:Y:S09]  /*4c20*/  F2FP.BF16.PACK_AB R2, R124, R126 ;  /* 0x0000007e7c02723e */ /* 0x002ff200000010ff */
[----:B------:R-:W1:Y:S01]  /*4c30*/  MUFU.EX2 R114, R105 ;  /* 0x0000006900727308 */ /* 0x000e620000000800 */
[----:B--2---:R-:W-:Y:S02]  /*4c40*/  F2FP.BF16.PACK_AB R5, R208, R209 ;  /* 0x000000d1d005723e */ /* 0x004fe400000010ff */
[----:B------:R-:W-:Y:S02]  /*4c50*/  F2FP.BF16.PACK_AB R0, R113, R115 ;  /* 0x000000737100723e */ /* 0x000fe400000010ff */
[----:B------:R-:W-:Y:S01]  /*4c60*/  F2FP.BF16.PACK_AB R4, R121, R122 ;  /* 0x0000007a7904723e */ /* 0x000fe200000010ff */
[----:B------:R-:W-:Y:S04]  /*4c70*/  STS [R191+0xf400], R5 ;  /* 0x00f40005bf007388 */ /* 0x000fe80000000800 */
[----:B------:R-:W-:Y:S01]  /*4c80*/  MUFU.EX2 R127, R24 ;  /* 0x00000018007f7308 */ /* 0x000fe20000000800 */
[----:B------:R1:W-:Y:S04]  /*4c90*/  STS [R189+0xe000], R4 ;  /* 0x00e00004bd007388 */ /* 0x0003e80000000800 */
[----:B------:R2:W-:Y:S04]  /*4ca0*/  STS [R189+0xe400], R2 ;  /* 0x00e40002bd007388 */ /* 0x0005e80000000800 */
[----:B------:R2:W-:Y:S01]  /*4cb0*/  STS [R188+0xe000], R0 ;  /* 0x00e00000bc007388 */ /* 0x0005e20000000800 */
[----:B------:R-:W2:Y:S10]  /*4cc0*/  MUFU.EX2 R125, R25 ;  /* 0x00000019007d7308 */ /* 0x000eb40000000800 */
[----:B------:R-:W-:Y:S01]  /*4cd0*/  MUFU.EX2 R134, R26 ;  /* 0x0000001a00867308 */ /* 0x000fe20000000800 */
[----:B-1----:R-:W-:Y:S09]  /*4ce0*/  F2FP.BF16.PACK_AB R4, R114, R116 ;  /* 0x000000747204723e */ /* 0x002ff200000010ff */
[----:B------:R-:W1:Y:S01]  /*4cf0*/  MUFU.EX2 R123, R27 ;  /* 0x0000001b007b7308 */ /* 0x000e620000000800 */
[----:B------:R-:W-:Y:S01]  /*4d00*/  STS [R188+0xe400], R4 ;  /* 0x00e40004bc007388 */ /* 0x000fe20000000800 */
[----:B--2---:R-:W-:Y:S05]  /*4d10*/  F2FP.BF16.PACK_AB R6, R125, R127 ;  /* 0x0000007f7d06723e */ /* 0x004fea00000010ff */
[----:B------:R-:W-:Y:S03]  /*4d20*/  STS [R189+0xf000], R6 ;  /* 0x00f00006bd007388 */ /* 0x000fe60000000800 */
[----:B------:R-:W2:Y:S10]  /*4d30*/  MUFU.EX2 R119, R28 ;  /* 0x0000001c00777308 */ /* 0x000eb40000000800 */
[----:B------:R-:W2:Y:S01]  /*4d40*/  MUFU.EX2 R120, R30 ;  /* 0x0000001e00787308 */ /* 0x000ea20000000800 */
[----:B-1----:R-:W-:Y:S05]  /*4d50*/  F2FP.BF16.PACK_AB R5, R123, R134 ;  /* 0x000000867b05723e */ /* 0x002fea00000010ff */
[----:B------:R-:W-:Y:S01]  /*4d60*/  STS [R189+0xf400], R5 ;  /* 0x00f40005bd007388 */ /* 0x000fe20000000800 */
[----:B--2---:R-:W-:Y:S05]  /*4d70*/  F2FP.BF16.PACK_AB R2, R118, R119 ;  /* 0x000000777602723e */ /* 0x004fea00000010ff */
[----:B------:R1:W-:Y:S01]  /*4d80*/  STS [R188+0xf000], R2 ;  /* 0x00f00002bc007388 */ /* 0x0003e20000000800 */
[----:B------:R-:W-:Y:S05]  /*4d90*/  F2FP.BF16.PACK_AB R0, R117, R120 ;  /* 0x000000787500723e */ /* 0x000fea00000010ff */
[----:B------:R2:W-:Y:S04]  /*4da0*/  STS [R188+0xf400], R0 ;  /* 0x00f40000bc007388 */ /* 0x0005e80000000800 */
[----:B------:R-:W2:Y:S08]  /*4db0*/  LDSM.16.M88.4 R32, [R170+0x4000] ;  /* 0x00400000aa20783b */ /* 0x000eb00000000200 */
[----:B------:R-:W2:Y:S08]  /*4dc0*/  LDSM.16.M88.4 R28, [R170+0x5000] ;  /* 0x00500000aa1c783b */ /* 0x000eb00000000200 */
[----:B-1----:R-:W4:Y:S04]  /*4dd0*/  LDG.E R2, [R110.64+0xa0] ;  /* 0x0000a0066e027981 */ /* 0x002f28000c1e1900 */
[----:B------:R-:W1:Y:S01]  /*4de0*/  LDSM.16.M88.4 R100, [R173+0x4000] ;  /* 0x00400000ad64783b */ /* 0x000e620000000200 */
[C---:B--2---:R-:W-:Y:S07]  /*4df0*/  IADD3 R0, R128.reuse, R170, RZ ;  /* 0x000000aa80007210 */ /* 0x044fee0007ffe0ff */
[----:B------:R-:W2:Y:S01]  /*4e00*/  LDSM.16.M88.4 R104, [R173+0x5000] ;  /* 0x00500000ad68783b */ /* 0x000ea20000000200 */
[-C--:B------:R-:W-:Y:S08]  /*4e10*/  HMMA.16816.F32.BF16 R4, R32, R136.reuse, RZ ;  /* 0x000000882004723c */ /* 0x080ff000000418ff */
[C---:B------:R-:W-:Y:S08]  /*4e20*/  HMMA.16816.F32.BF16 R8, R28.reuse, R136, RZ ;  /* 0x000000881c08723c */ /* 0x040ff000000418ff */
[-C--:B------:R-:W-:Y:S08]  /*4e30*/  HMMA.16816.F32.BF16 R12, R28, R138.reuse, RZ ;  /* 0x0000008a1c0c723c */ /* 0x080ff000000418ff */
[C---:B------:R-:W-:Y:S08]  /*4e40*/  HMMA.16816.F32.BF16 R16, R32.reuse, R138, RZ ;  /* 0x0000008a2010723c */ /* 0x040ff000000418ff */
[-C--:B------:R-:W-:Y:S08]  /*4e50*/  HMMA.16816.F32.BF16 R20, R32, R140.reuse, RZ ;  /* 0x0000008c2014723c */ /* 0x080ff000000418ff */
[C---:B------:R-:W-:Y:S08]  /*4e60*/  HMMA.16816.F32.BF16 R24, R28.reuse, R140, RZ ;  /* 0x0000008c1c18723c */ /* 0x040ff000000418ff */
[-C--:B------:R-:W-:Y:S08]  /*4e70*/  HMMA.16816.F32.BF16 R28, R28, R142.reuse, RZ ;  /* 0x0000008e1c1c723c */ /* 0x080ff000000418ff */
[----:B------:R-:W-:Y:S08]  /*4e80*/  HMMA.16816.F32.BF16 R32, R32, R142, RZ ;  /* 0x0000008e2020723c */ /* 0x000ff000000418ff */
[-C--:B-1----:R-:W-:Y:S08]  /*4e90*/  HMMA.16816.F32.BF16 R4, R100, R144.reuse, R4 ;  /* 0x000000906404723c */ /* 0x082ff00000041804 */
[C---:B--2---:R-:W-:Y:S08]  /*4ea0*/  HMMA.16816.F32.BF16 R8, R104.reuse, R144, R8 ;  /* 0x000000906808723c */ /* 0x044ff00000041808 */
        /* <DEDUP_REMOVED lines=22> */
[C---:B------:R-:W-:Y:S01]  /*5010*/  FADD.FTZ R4, -R109.reuse, R4 ;  /* 0x000000046d047221 */ /* 0x040fe20000010100 */
[C---:B------:R-:W-:Y:S04]  /*5020*/  HMMA.16816.F32.BF16 R16, R100.reuse, R162, R16 ;  /* 0x000000a26410723c */ /* 0x040fe80000041810 */
[----:B------:R-:W-:Y:S02]  /*5030*/  FMUL.FTZ R112, R112, R4 ;  /* 0x0000000470707220 */ /* 0x000fe40000410000 */
[C---:B------:R-:W-:Y:S01]  /*5040*/  FADD.FTZ R5, -R109.reuse, R5 ;  /* 0x000000056d057221 */ /* 0x040fe20000010100 */
[----:B------:R1:W2:Y:S01]  /*5050*/  LDG.E R4, [R110.64+0x80] ;  /* 0x000080066e047981 */ /* 0x0002a2000c1e1900 */
[C---:B----4-:R-:W-:Y:S01]  /*5060*/  FADD.FTZ R6, -R108.reuse, R6 ;  /* 0x000000066c067221 */ /* 0x050fe20000010100 */
[-C--:B------:R-:W-:Y:S03]  /*5070*/  HMMA.16816.F32.BF16 R20, R100, R164.reuse, R20 ;  /* 0x000000a46414723c */ /* 0x080fe60000041814 */
[----:B------:R-:W-:Y:S02]  /*5080*/  FADD.FTZ R7, -R108, R7 ;  /* 0x000000076c077221 */ /* 0x000fe40000010100 */
[----:B------:R-:W-:Y:S03]  /*5090*/  FADD.FTZ R11, -R2, R11 ;  /* 0x0000000b020b7221 */ /* 0x000fe60000010100 */
[C---:B------:R-:W-:Y:S07]  /*50a0*/  HMMA.16816.F32.BF16 R24, R104.reuse, R164, R24 ;  /* 0x000000a46818723c */ /* 0x040fee0000041818 */
[C---:B------:R-:W-:Y:S01]  /*50b0*/  FADD.FTZ R17, -R109.reuse, R17 ;  /* 0x000000116d117221 */ /* 0x040fe20000010100 */
[-C--:B------:R-:W-:Y:S04]  /*50c0*/  HMMA.16816.F32.BF16 R28, R104, R166.reuse, R28 ;  /* 0x000000a6681c723c */ /* 0x080fe8000004181c */
[C---:B------:R-:W-:Y:S02]  /*50d0*/  FADD.FTZ R16, -R109.reuse, R16 ;  /* 0x000000106d107221 */ /* 0x040fe40000010100 */
[C---:B------:R-:W-:Y:S02]  /*50e0*/  FADD.FTZ R19, -R108.reuse, R19 ;  /* 0x000000136c137221 */ /* 0x040fe40000010100 */
[C---:B------:R-:W-:Y:S01]  /*50f0*/  FADD.FTZ R20, -R109.reuse, R20 ;  /* 0x000000146d147221 */ /* 0x040fe20000010100 */
[----:B------:R-:W-:Y:S04]  /*5100*/  HMMA.16816.F32.BF16 R32, R100, R166, R32 ;  /* 0x000000a66420723c */ /* 0x000fe80000041820 */
[----:B------:R-:W-:Y:S02]  /*5110*/  FADD.FTZ R21, -R109, R21 ;  /* 0x000000156d157221 */ /* 0x000fe40000010100 */
[C---:B------:R-:W-:Y:S02]  /*5120*/  FADD.FTZ R22, -R108.reuse, R22 ;  /* 0x000000166c167221 */ /* 0x040fe40000010100 */
[----:B------:R-:W-:Y:S04]  /*5130*/  FADD.FTZ R23, -R108, R23 ;  /* 0x000000176c177221 */ /* 0x000fe80000010100 */
[----:B-1----:R-:W-:Y:S02]  /*5140*/  FMUL.FTZ R110, R205, R5 ;  /* 0x00000005cd6e7220 */ /* 0x002fe40000410000 */
[----:B------:R-:W-:Y:S02]  /*5150*/  FMUL.FTZ R111, R204, R6 ;  /* 0x00000006cc6f7220 */ /* 0x000fe40000410000 */
[----:B------:R-:W-:Y:S02]  /*5160*/  FMUL.FTZ R102, R132, R17 ;  /* 0x0000001184667220 */ /* 0x000fe40000410000 */
[----:B------:R-:W-:Y:S02]  /*5170*/  FMUL.FTZ R107, R122, R20 ;  /* 0x000000147a6b7220 */ /* 0x000fe40000410000 */
[----:B------:R-:W-:Y:S01]  /*5180*/  FMUL.FTZ R106, R121, R21 ;  /* 0x00000015796a7220 */ /* 0x000fe20000410000 */
[----:B------:R-:W-:Y:S01]  /*5190*/  MOV R121, R192 ;  /* 0x000000c000797202 */ /* 0x000fe20000000f00 */
[----:B------:R-:W-:Y:S02]  /*51a0*/  FADD.FTZ R6, -R2, R10 ;  /* 0x0000000a02067221 */ /* 0x000fe40000010100 */
[C---:B------:R-:W-:Y:S02]  /*51b0*/  FADD.FTZ R32, -R109.reuse, R32 ;  /* 0x000000206d207221 */ /* 0x040fe40000010100 */
[----:B------:R-:W-:Y:S02]  /*51c0*/  FADD.FTZ R103, -R109, R33 ;  /* 0x000000216d677221 */ /* 0x000fe40000010100 */
[----:B------:R-:W-:Y:S02]  /*51d0*/  FADD.FTZ R33, -R108, R18 ;  /* 0x000000126c217221 */ /* 0x000fe40000010100 */
[----:B------:R-:W-:Y:S02]  /*51e0*/  FMUL.FTZ R18, R212, R7 ;  /* 0x00000007d4127220 */ /* 0x000fe40000410000 */
        /* <DEDUP_REMOVED lines=50> */
[----:B------:R-:W-:Y:S03]  /*5510*/  LEA R4, P1, R2, R186, 0x1 ;  /* 0x000000ba02047211 */ /* 0x000fe600078208ff */
        /* <DEDUP_REMOVED lines=26> */
.L_x_174:
[----:B------:R-:W-:Y:S01]  /*56c0*/  F2FP.BF16.PACK_AB R19, R110, R112 ;  /* 0x000000706e13723e */ /* 0x000fe200000010ff */
[----:B------:R-:W-:Y:S01]  /*56d0*/  IMAD.SHL.U32 R0, R179, 0x2, RZ ;  /* 0x00000002b3007824 */ /* 0x000fe200078e00ff */
[----:B------:R-:W-:Y:S01]  /*56e0*/  F2FP.BF16.PACK_AB R18, R18, R111 ;  /* 0x0000006f1212723e */ /* 0x000fe200000010ff */
[----:B------:R-:W-:Y:S01]  /*56f0*/  IMAD.SHL.U32 R118, R243, 0x2, RZ ;  /* 0x00000002f3767824 */ /* 0x000fe200078e00ff */
        /* <DEDUP_REMOVED lines=105> */
.L_x_175:
[----:B------:R-:W-:Y:S01]  /*5d90*/  LDSM.16.M88.4 R16, [R171] ;  /* 0x00000000ab10783b */ /* 0x000fe20000000200 */
[--C-:B------:R-:W-:Y:S01]  /*5da0*/  IMAD.IADD R2, R0, 0x1, R128.reuse ;  /* 0x0000000100027824 */ /* 0x100fe200078e0280 */
[----:B------:R-:W-:Y:S01]  /*5db0*/  LEA R193, P0, R229, R120, 0x2 ;  /* 0x00000078e5c17211 */ /* 0x000fe200078010ff */
[----:B------:R-:W-:Y:S01]  /*5dc0*/  IMAD.IADD R116, R171, 0x1, R128 ;  /* 0x00000001ab747824 */ /* 0x000fe200078e0280 */
[----:B------:R-:W2:Y:S01]  /*5dd0*/  LDSM.16.MT88.4 R8, [R0+0x6000] ;  /* 0x006000000008783b */ /* 0x000ea20000004200 */
[----:B------:R-:W-:Y:S01]  /*5de0*/  IMAD.IADD R117, R128, 0x1, R172 ;  /* 0x0000000180757824 */ /* 0x000fe200078e02ac */
[----:B------:R-:W-:Y:S01]  /*5df0*/  LEA.HI.X.SX32 R192, R229, R121, 0x2, P0 ;  /* 0x00000079e5c07211 */ /* 0x000fe200000f16ff */
[----:B------:R-:W-:Y:S01]  /*5e00*/  IMAD.MOV.U32 R119, RZ, RZ, c[0x0][0x22c] ;  /* 0x00008b00ff777624 */ /* 0x000fe200078e00ff */
[----:B------:R-:W3:Y:S01]  /*5e10*/  LDSM.16.MT88.4 R20, [R2+0x6000] ;  /* 0x006000000214783b */ /* 0x000ee20000004200 */
[----:B------:R-:W-:Y:S02]  /*5e20*/  IMAD.MOV.U32 R124, RZ, RZ, c[0x0][0x22c] ;  /* 0x00008b00ff7c7624 */ /* 0x000fe400078e00ff */
[----:B------:R-:W-:Y:S01]  /*5e30*/  IMAD R119, R119, c[0x0][0x1c0], RZ ;  /* 0x0000700077777a24 */ /* 0x000fe200078e02ff */
[----:B------:R-:W-:Y:S01]  /*5e40*/  LDSM.16.M88.4 R24, [R172] ;  /* 0x00000000ac18783b */ /* 0x000fe20000000200 */
[----:B------:R-:W-:Y:S02]  /*5e50*/  IMAD R124, R124, c[0x0][0x1c0], RZ ;  /* 0x000070007c7c7a24 */ /* 0x000fe400078e02ff */
[----:B------:R-:W-:Y:S01]  /*5e60*/  IMAD R119, R119, 0x18, RZ ;  /* 0x0000001877777824 */ /* 0x000fe200078e02ff */
[----:B------:R-:W4:Y:S01]  /*5e70*/  LDSM.16.MT88.4 R28, [R0+0x6800] ;  /* 0x00680000001c783b */ /* 0x000f220000004200 */
[----:B------:R-:W-:Y:S02]  /*5e80*/  IMAD.SHL.U32 R124, R124, 0x20, RZ ;  /* 0x000000207c7c7824 */ /* 0x000fe400078e00ff */
[----:B------:R-:W-:Y:S01]  /*5e90*/  IMAD.MOV.U32 R123, RZ, RZ, c[0x0][0x22c] ;  /* 0x00008b00ff7b7624 */ /* 0x000fe200078e00ff */
[----:B------:R-:W1:Y:S01]  /*5ea0*/  LDSM.16.MT88.4 R32, [R2+0x6800] ;  /* 0x006800000220783b */ /* 0x000e620000004200 */
[----:B------:R-:W-:Y:S02]  /*5eb0*/  IMAD.MOV.U32 R122, RZ, RZ, c[0x0][0x22c] ;  /* 0x00008b00ff7a7624 */ /* 0x000fe400078e00ff */
[----:B------:R-:W-:Y:S01]  /*5ec0*/  IMAD R123, R123, c[0x0][0x1c0], RZ ;  /* 0x000070007b7b7a24 */ /* 0x000fe200078e02ff */
[----:B------:R-:W-:Y:S01]  /*5ed0*/  LDSM.16.MT88.4 R104, [R0+0x7000] ;  /* 0x007000000068783b */ /* 0x000fe20000004200 */
[----:B------:R-:W-:Y:S02]  /*5ee0*/  IMAD R122, R122, c[0x0][0x1c0], RZ ;  /* 0x000070007a7a7a24 */ /* 0x000fe400078e02ff */
[----:B------:R-:W-:Y:S01]  /*5ef0*/  IMAD R123, R123, 0x28, RZ ;  /* 0x000000287b7b7824 */ /* 0x000fe200078e02ff */
[----:B------:R-:W1:Y:S01]  /*5f00*/  LDSM.16.M88.4 R100, [R116] ;  /* 0x000000007464783b */ /* 0x000e620000000200 */
[----:B------:R-:W-:Y:S03]  /*5f10*/  IMAD R122, R122, 0x30, RZ ;  /* 0x000000307a7a7824 */ /* 0x000fe600078e02ff */
        /* <DEDUP_REMOVED lines=73> */
[-C--:B---3--:R-:W-:Y:S01]  /*63b0*/  LEA.HI.X.SX32 R5, R119, R21.reuse, 0x2, P0 ;  /* 0x0000001577057211 */ /* 0x088fe200000f16ff */
[----:B------:R-:W-:Y:S01]  /*63c0*/  IMAD.MOV.U32 R119, RZ, RZ, c[0x0][0x22c] ;  /* 0x00008b00ff777624 */ /* 0x000fe200078e00ff */
[CC--:B----4-:R-:W-:Y:S03]  /*63d0*/  LEA R6, P1, R122.reuse, R20.reuse, 0x2 ;  /* 0x000000147a067211 */ /* 0x0d0fe600078210ff */
[----:B------:R1:W-:Y:S01]  /*63e0*/  RED.E.ADD.F32.FTZ.RN.STRONG.GPU [R4.64], R7 ;  /* 0x000000070400798e */ /* 0x0003e2000c10e786 */
[----:B------:R-:W-:Y:S03]  /*63f0*/  IMAD R119, R119, c[0x0][0x1c0], RZ ;  /* 0x0000700077777a24 */ /* 0x000fe600078e02ff */
[----:B------:R2:W-:Y:S01]  /*6400*/  RED.E.ADD.F32.FTZ.RN.STRONG.GPU [R26.64], R8 ;  /* 0x000000081a00798e */ /* 0x0005e2000c10e786 */
[----:B------:R-:W-:Y:S03]  /*6410*/  IMAD R119, R119, 0x38, RZ ;  /* 0x0000003877777824 */ /* 0x000fe600078e02ff */
[----:B------:R3:W-:Y:S02]  /*6420*/  RED.E.ADD.F32.FTZ.RN.STRONG.GPU [R22.64], R9 ;  /* 0x000000091600798e */ /* 0x0007e4000c10e786 */
[CC--:B-1----:R-:W-:Y:S02]  /*6430*/  LEA R4, P0, R119.reuse, R20.reuse, 0x2 ;  /* 0x0000001477047211 */ /* 0x0c2fe400078010ff */
[-C--:B------:R-:W-:Y:S02]  /*6440*/  LEA.HI.X.SX32 R7, R122, R21.reuse, 0x2, P1 ;  /* 0x000000157a077211 */ /* 0x080fe400008f16ff */
[-C--:B------:R-:W-:Y:S01]  /*6450*/  LEA.HI.X.SX32 R5, R119, R21.reuse, 0x2, P0 ;  /* 0x0000001577057211 */ /* 0x080fe200000f16ff */
[----:B------:R-:W-:Y:S01]  /*6460*/  IMAD.IADD R119, R231, 0x1, R241 ;  /* 0x00000001e7777824 */ /* 0x000fe200078e02f1 */
[CC--:B--2---:R-:W-:Y:S01]  /*6470*/  LEA R26, P0, R244.reuse, R20.reuse, 0x2 ;  /* 0x00000014f41a7211 */ /* 0x0c4fe200078010ff */
[----:B------:R1:W-:Y:S01]  /*6480*/  RED.E.ADD.F32.FTZ.RN.STRONG.GPU [R6.64], R10 ;  /* 0x0000000a0600798e */ /* 0x0003e2000c10e786 */
[CC--:B---3--:R-:W-:Y:S02]  /*6490*/  LEA R22, P5, R241.reuse, R20.reuse, 0x2 ;  /* 0x00000014f1167211 */ /* 0x0c8fe400078a10ff */
        /* <DEDUP_REMOVED lines=76> */
[----:B------:R-:W2:Y:S04]  /*6960*/  LDL R105, [R1+0x4] ;  /* 0x0000040001697983 */ /* 0x000ea80000100800 */
[----:B------:R-:W3:Y:S04]  /*6970*/  LDL R106, [R1+0x8] ;  /* 0x00000800016a7983 */ /* 0x000ee80000100800 */
[----:B------:R-:W4:Y:S01]  /*6980*/  LDL R104, [R1] ;  /* 0x0000000001687983 */ /* 0x000f220000100800 */
[----:B------:R-:W-:-:S02]  /*6990*/  FMUL.FTZ R68, R68, c[0x0][0x2e0] ;  /* 0x0000b80044447a20 */ /* 0x000fc40000410000 */
[----:B------:R-:W-:Y:S02]  /*69a0*/  FMUL.FTZ R17, R69, c[0x0][0x2e0] ;  /* 0x0000b80045117a20 */ /* 0x000fe40000410000 */
[----:B------:R-:W-:Y:S02]  /*69b0*/  FMUL.FTZ R70, R70, c[0x0][0x2e0] ;  /* 0x0000b80046467a20 */ /* 0x000fe40000410000 */
[----:B------:R-:W-:Y:S02]  /*69c0*/  FMUL.FTZ R16, R71, c[0x0][0x2e0] ;  /* 0x0000b80047107a20 */ /* 0x000fe40000410000 */
[----:B------:R-:W-:Y:S02]  /*69d0*/  FMUL.FTZ R80, R80, c[0x0][0x2e0] ;  /* 0x0000b80050507a20 */ /* 0x000fe40000410000 */
[----:B------:R-:W-:Y:S02]  /*69e0*/  FMUL.FTZ R13, R81, c[0x0][0x2e0] ;  /* 0x0000b800510d7a20 */ /* 0x000fe40000410000 */
[----:B------:R-:W-:-:S02]  /*69f0*/  FMUL.FTZ R82, R82, c[0x0][0x2e0] ;  /* 0x0000b80052527a20 */ /* 0x000fc40000410000 */
[----:B------:R-:W-:Y:S02]  /*6a00*/  FMUL.FTZ R12, R83, c[0x0][0x2e0] ;  /* 0x0000b800530c7a20 */ /* 0x000fe40000410000 */
[----:B------:R-:W-:Y:S02]  /*6a10*/  FMUL.FTZ R72, R72, c[0x0][0x2e0] ;  /* 0x0000b80048487a20 */ /* 0x000fe40000410000 */
[----:B------:R-:W-:Y:S02]  /*6a20*/  FMUL.FTZ R15, R73, c[0x0][0x2e0] ;  /* 0x0000b800490f7a20 */ /* 0x000fe40000410000 */
[----:B------:R-:W-:Y:S02]  /*6a30*/  FMUL.FTZ R74, R74, c[0x0][0x2e0] ;  /* 0x0000b8004a4a7a20 */ /* 0x000fe40000410000 */
[----:B------:R-:W-:Y:S01]  /*6a40*/  FMUL.FTZ R14, R75, c[0x0][0x2e0] ;  /* 0x0000b8004b0e7a20 */ /* 0x000fe20000410000 */
[----:B------:R-:W-:Y:S01]  /*6a50*/  F2FP.BF16.PACK_AB R17, R17, R68 ;  /* 0x000000441111723e */ /* 0x000fe200000010ff */
[----:B------:R-:W-:Y:S01]  /*6a60*/  BAR.SYNC.DEFER_BLOCKING 0x0 ;  /* 0x0000000000007b1d */ /* 0x000fe20000010000 */
[----:B------:R-:W-:Y:S01]  /*6a70*/  FMUL.FTZ R76, R76, c[0x0][0x2e0] ;  /* 0x0000b8004c4c7a20 */ /* 0x000fe20000410000 */
[----:B------:R-:W-:Y:S01]  /*6a80*/  F2FP.BF16.PACK_AB R16, R16, R70 ;  /* 0x000000461010723e */ /* 0x000fe200000010ff */
[----:B------:R-:W-:Y:S01]  /*6a90*/  FMUL.FTZ R11, R77, c[0x0][0x2e0] ;  /* 0x0000b8004d0b7a20 */ /* 0x000fe20000410000 */
[----:B------:R-:W-:Y:S01]  /*6aa0*/  F2FP.BF16.PACK_AB R13, R13, R80 ;  /* 0x000000500d0d723e */ /* 0x000fe200000010ff */
[----:B------:R-:W-:-:S02]  /*6ab0*/  FMUL.FTZ R78, R78, c[0x0][0x2e0] ;  /* 0x0000b8004e4e7a20 */ /* 0x000fc40000410000 */
[----:B------:R-:W-:Y:S01]  /*6ac0*/  FMUL.FTZ R10, R79, c[0x0][0x2e0] ;  /* 0x0000b8004f0a7a20 */ /* 0x000fe20000410000 */
[----:B------:R-:W-:Y:S01]  /*6ad0*/  F2FP.BF16.PACK_AB R12, R12, R82 ;  /* 0x000000520c0c723e */ /* 0x000fe200000010ff */
[----:B------:R-:W-:Y:S02]  /*6ae0*/  FMUL.FTZ R84, R84, c[0x0][0x2e0] ;  /* 0x0000b80054547a20 */ /* 0x000fe40000410000 */
[----:B------:R-:W-:Y:S02]  /*6af0*/  FMUL.FTZ R9, R85, c[0x0][0x2e0] ;  /* 0x0000b80055097a20 */ /* 0x000fe40000410000 */
[----:B------:R-:W-:Y:S02]  /*6b00*/  FMUL.FTZ R86, R86, c[0x0][0x2e0] ;  /* 0x0000b80056567a20 */ /* 0x000fe40000410000 */
[----:B------:R-:W-:Y:S01]  /*6b10*/  FMUL.FTZ R8, R87, c[0x0][0x2e0] ;  /* 0x0000b80057087a20 */ /* 0x000fe20000410000 */
[----:B------:R-:W-:Y:S01]  /*6b20*/  F2FP.BF16.PACK_AB R15, R15, R72 ;  /* 0x000000480f0f723e */ /* 0x000fe200000010ff */
[----:B------:R-:W-:Y:S01]  /*6b30*/  FMUL.FTZ R96, R96, c[0x0][0x2e0] ;  /* 0x0000b80060607a20 */ /* 0x000fe20000410000 */
[----:B------:R-:W-:Y:S01]  /*6b40*/  F2FP.BF16.PACK_AB R14, R14, R74 ;  /* 0x0000004a0e0e723e */ /* 0x000fe200000010ff */
[----:B------:R-:W-:Y:S01]  /*6b50*/  FMUL.FTZ R5, R97, c[0x0][0x2e0] ;  /* 0x0000b80061057a20 */ /* 0x000fe20000410000 */
[----:B------:R-:W-:Y:S01]  /*6b60*/  F2FP.BF16.PACK_AB R11, R11, R76 ;  /* 0x0000004c0b0b723e */ /* 0x000fe200000010ff */
[----:B------:R-:W-:-:S02]  /*6b70*/  FMUL.FTZ R98, R98, c[0x0][0x2e0] ;  /* 0x0000b80062627a20 */ /* 0x000fc40000410000 */
[----:B------:R-:W-:Y:S01]  /*6b80*/  FMUL.FTZ R4, R99, c[0x0][0x2e0] ;  /* 0x0000b80063047a20 */ /* 0x000fe20000410000 */
[----:B------:R-:W-:Y:S01]  /*6b90*/  F2FP.BF16.PACK_AB R10, R10, R78 ;  /* 0x0000004e0a0a723e */ /* 0x000fe200000010ff */
[----:B------:R-:W-:Y:S01]  /*6ba0*/  FMUL.FTZ R88, R88, c[0x0][0x2e0] ;  /* 0x0000b80058587a20 */ /* 0x000fe20000410000 */
[----:B------:R-:W-:Y:S01]  /*6bb0*/  STS [R251], R17 ;  /* 0x00000011fb007388 */ /* 0x000fe20000000800 */
[----:B------:R-:W-:Y:S02]  /*6bc0*/  FMUL.FTZ R7, R89, c[0x0][0x2e0] ;  /* 0x0000b80059077a20 */ /* 0x000fe40000410000 */
[----:B------:R-:W-:Y:S01]  /*6bd0*/  FMUL.FTZ R90, R90, c[0x0][0x2e0] ;  /* 0x0000b8005a5a7a20 */ /* 0x000fe20000410000 */
[----:B------:R-:W-:Y:S01]  /*6be0*/  STS [R251+0x400], R16 ;  /* 0x00040010fb007388 */ /* 0x000fe20000000800 */
        /* <DEDUP_REMOVED lines=8> */
[----:B------:R-:W-:Y:S02]  /*6c70*/  F2FP.BF16.PACK_AB R4, R4, R98 ;  /* 0x000000620404723e */ /* 0x000fe400000010ff */
[----:B------:R-:W-:Y:S02]  /*6c80*/  F2FP.BF16.PACK_AB R7, R7, R88 ;  /* 0x000000580707723e */ /* 0x000fe400000010ff */
[----:B------:R-:W-:Y:S02]  /*6c90*/  F2FP.BF16.PACK_AB R6, R6, R90 ;  /* 0x0000005a0606723e */ /* 0x000fe400000010ff */
[----:B------:R-:W-:Y:S02]  /*6ca0*/  F2FP.BF16.PACK_AB R2, R2, R92 ;  /* 0x0000005c0202723e */ /* 0x000fe400000010ff */
[----:B------:R-:W-:Y:S02]  /*6cb0*/  F2FP.BF16.PACK_AB R0, R0, R94 ;  /* 0x0000005e0000723e */ /* 0x000fe400000010ff */
[----:B------:R-:W-:-:S02]  /*6cc0*/  F2FP.BF16.PACK_AB R36, R37, R36 ;  /* 0x000000242524723e */ /* 0x000fc400000010ff */
        /* <DEDUP_REMOVED lines=15> */
[----:B------:R-:W-:Y:S01]  /*6dc0*/  ISETP.NE.AND P0, PT, R248, -0x1, PT ;  /* 0xfffffffff800780c */ /* 0x000fe20003f05270 */
[----:B--2---:R-:W-:Y:S04]  /*6dd0*/  STS [R105], R13 ;  /* 0x0000000d69007388 */ /* 0x004fe80000000800 */
[----:B---3--:R-:W-:Y:S04]  /*6de0*/  STS [R106], R12 ;  /* 0x0000000c6a007388 */ /* 0x008fe80000000800 */
[----:B------:R-:W-:Y:S04]  /*6df0*/  STS [R251+0x2000], R15 ;  /* 0x0020000ffb007388 */ /* 0x000fe80000000800 */
[----:B------:R-:W-:Y:S04]  /*6e00*/  STS [R251+0x2400], R14 ;  /* 0x0024000efb007388 */ /* 0x000fe80000000800 */
[----:B------:R-:W-:Y:S04]  /*6e10*/  STS [R105+0x2000], R11 ;  /* 0x0020000b69007388 */ /* 0x000fe80000000800 */
[----:B------:R-:W-:Y:S04]  /*6e20*/  STS [R105+0x2400], R10 ;  /* 0x0024000a69007388 */ /* 0x000fe80000000800 */
[----:B------:R-:W-:Y:S04]  /*6e30*/  STS [R252], R9 ;  /* 0x00000009fc007388 */ /* 0x000fe80000000800 */
[----:B------:R-:W-:Y:S04]  /*6e40*/  STS [R252+0x400], R8 ;  /* 0x00040008fc007388 */ /* 0x000fe80000000800 */
[----:B----4-:R-:W-:Y:S04]  /*6e50*/  STS [R104], R5 ;  /* 0x0000000568007388 */ /* 0x010fe80000000800 */
[----:B------:R-:W-:Y:S04]  /*6e60*/  STS [R104+0x400], R4 ;  /* 0x0004000468007388 */ /* 0x000fe80000000800 */
[----:B------:R-:W-:Y:S04]  /*6e70*/  STS [R252+0x2000], R7 ;  /* 0x00200007fc007388 */ /* 0x000fe80000000800 */
[----:B------:R-:W-:Y:S04]  /*6e80*/  STS [R252+0x2400], R6 ;  /* 0x00240006fc007388 */ /* 0x000fe80000000800 */
[----:B------:R-:W-:Y:S04]  /*6e90*/  STS [R104+0x2000], R2 ;  /* 0x0020000268007388 */ /* 0x000fe80000000800 */
[----:B------:R1:W-:Y:S04]  /*6ea0*/  STS [R104+0x2400], R0 ;  /* 0x0024000068007388 */ /* 0x0003e80000000800 */
        /* <DEDUP_REMOVED lines=15> */
[----:B------:R2:W-:Y:S01]  /*6fa0*/  STS [R104+0x6400], R62 ;  /* 0x0064003e68007388 */ /* 0x0005e20000000800 */
[----:B-1----:R-:W-:-:S05]  /*6fb0*/  @P0 IADD3 R0, R232, R248, RZ ;  /* 0x000000f8e8000210 */ /* 0x002fca0007ffe0ff */
[C---:B------:R-:W-:Y:S01]  /*6fc0*/  @P0 IMAD.WIDE.U32 R4, R0.reuse, c[0x0][0x3a0], RZ ;  /* 0x0000e80000040a25 */ /* 0x040fe200078e00ff */
[----:B--2---:R-:W1:Y:S03]  /*6fd0*/  S2R R104, SR_CTAID.Y ;  /* 0x0000000000687919 */ /* 0x004e660000002600 */
[----:B------:R-:W-:Y:S01]  /*6fe0*/  @P0 IMAD R8, R0, c[0x0][0x3a4], R5 ;  /* 0x0000e90000080a24 */ /* 0x000fe200078e0205 */
[----:B------:R-:W-:Y:S02]  /*6ff0*/  @P0 MOV R2, R4 ;  /* 0x0000000400020202 */ /* 0x000fe40000000f00 */
[----:B-1----:R-:W-:Y:S01]  /*7000*/  SHF.R.S32.HI R6, RZ, 0x1f, R104 ;  /* 0x0000001fff067819 */ /* 0x002fe20000011468 */
        /* <DEDUP_REMOVED lines=11> */
.L_x_177:
        /* <DEDUP_REMOVED lines=15> */
.L_x_178:
[----:B------:R-:W-:Y:S01]  /*71b0*/  BAR.SYNC.DEFER_BLOCKING 0x0 ;  /* 0x0000000000007b1d */ /* 0x000fe20000010000 */
[----:B------:R-:W-:Y:S01]  /*71c0*/  SHF.R.S32.HI R14, RZ, 0x1f, R242 ;  /* 0x0000001fff0e7819 */ /* 0x000fe200000114f2 */
[--C-:B------:R-:W-:Y:S01]  /*71d0*/  IMAD.MOV.U32 R6, RZ, RZ, R210.reuse ;  /* 0x000000ffff067224 */ /* 0x100fe200078e00d2 */
[----:B------:R-:W-:Y:S01]  /*71e0*/  SHF.R.S32.HI R7, RZ, 0x1f, R210 ;  /* 0x0000001fff077819 */ /* 0x000fe200000114d2 */
[----:B------:R-:W-:Y:S01]  /*71f0*/  IMAD R13, R233, -0x80, R194 ;  /* 0xffffff80e90d7824 */ /* 0x000fe200078e02c2 */
[----:B------:R-:W-:Y:S01]  /*7200*/  ISETP.GE.AND P1, PT, R210, c[0x0][0x220], PT ;  /* 0x00008800d2007a0c */ /* 0x000fe20003f26270 */
[----:B------:R-:W-:Y:S01]  /*7210*/  IMAD R0, R14, c[0x0][0x3a0], RZ ;  /* 0x0000e8000e007a24 */ /* 0x000fe200078e02ff */
[----:B------:R-:W-:Y:S01]  /*7220*/  SHF.R.S32.HI R15, RZ, 0x1f, R234 ;  /* 0x0000001fff0f7819 */ /* 0x000fe200000114ea */
[C---:B------:R-:W-:Y:S01]  /*7230*/  IMAD.WIDE.U32 R4, R242.reuse, c[0x0][0x3a0], R6 ;  /* 0x0000e800f2047a25 */ /* 0x040fe200078e0006 */
[----:B------:R-:W-:Y:S01]  /*7240*/  ISETP.GE.OR P4, PT, R225, R13, P1 ;  /* 0x0000000de100720c */ /* 0x000fe20000f86670 */
[----:B------:R-:W-:Y:S01]  /*7250*/  BSSY B0, `(.L_x_179) ;  /* 0x000001b000007945 */ /* 0x000fe20003800000 */
[----:B------:R-:W-:Y:S01]  /*7260*/  SHF.R.S32.HI R26, RZ, 0x1f, R225 ;  /* 0x0000001fff1a7819 */ /* 0x000fe200000114e1 */
[----:B------:R-:W-:Y:S01]  /*7270*/  IMAD R0, R242, c[0x0][0x3a4], R0 ;  /* 0x0000e900f2007a24 */ /* 0x000fe200078e0200 */
[----:B------:R-:W-:-:S04]  /*7280*/  IADD3 R4, P0, R2, R4, RZ ;  /* 0x0000000402047210 */ /* 0x000fc80007f1e0ff */
[----:B------:R-:W-:Y:S01]  /*7290*/  IADD3.X R5, R8, R5, R0, P0, !PT ;  /* 0x0000000508057210 */ /* 0x000fe200007fe400 */
[----:B------:R-:W-:-:S04]  /*72a0*/  IMAD R0, R15, c[0x0][0x3b8], RZ ;  /* 0x0000ee000f007a24 */ /* 0x000fc800078e02ff */
[C---:B------:R-:W-:Y:S01]  /*72b0*/  IMAD R0, R234.reuse, c[0x0][0x3bc], R0 ;  /* 0x0000ef00ea007a24 */ /* 0x040fe200078e0200 */
[----:B------:R1:W2:Y:S01]  /*72c0*/  LDS.128 R16, [R118+0x7000] ;  /* 0x0070000076107984 */ /* 0x0002a20000000c00 */
[----:B------:R-:W-:-:S03]  /*72d0*/  IMAD.WIDE.U32 R4, R234, c[0x0][0x3b8], R4 ;  /* 0x0000ee00ea047a25 */ /* 0x000fc600078e0004 */
[----:B------:R1:W3:Y:S02]  /*72e0*/  LDS.128 R20, [R118+0x8000] ;  /* 0x0080000076147984 */ /* 0x0002e40000000c00 */
[----:B------:R-:W-:Y:S02]  /*72f0*/  IADD3 R12, R0, R5, RZ ;  /* 0x00000005000c7210 */ /* 0x000fe40007ffe0ff */
[----:B------:R1:W4:Y:S04]  /*7300*/  LDS.128 R28, [R118+0x9000] ;  /* 0x00900000761c7984 */ /* 0x0003280000000c00 */
[----:B------:R1:W1:Y:S04]  /*7310*/  LDS.128 R32, [R118+0xa000] ;  /* 0x00a0000076207984 */ /* 0x0002680000000c00 */
[----:B------:R1:W1:Y:S04]  /*7320*/  LDS.128 R36, [R118+0xb000] ;  /* 0x00b0000076247984 */ /* 0x0002680000000c00 */
[----:B------:R1:W1:Y:S04]  /*7330*/  LDS.128 R40, [R118+0xc000] ;  /* 0x00c0000076287984 */ /* 0x0002680000000c00 */
[----:B------:R1:W1:Y:S01]  /*7340*/  LDS.128 R44, [R118+0xd000] ;  /* 0x00d00000762c7984 */ /* 0x0002620000000c00 */
[----:B------:R-:W-:Y:S05]  /*7350*/  @P4 BRA `(.L_x_180) ;  /* 0x000000a000004947 */ /* 0x000fea0003800000 */
[----:B-1----:R-:W1:Y:S01]  /*7360*/  LDS.128 R116, [R118+0x6000] ;  /* 0x0060000076747984 */ /* 0x002e620000000c00 */
        /* <DEDUP_REMOVED lines=8> */
[----:B-1----:R1:W-:Y:S04]  /*73f0*/  STG.E.128 [R10.64], R116 ;  /* 0x000000740a007986 */ /* 0x0023e8000c101d06 */
.L_x_180:
[----:B------:R-:W-:Y:S05]  /*7400*/  BSYNC B0 ;  /* 0x0000000000007941 */ /* 0x000fea0003800000 */
.L_x_179:
        /* <DEDUP_REMOVED lines=14> */
[----:B--2---:R1:W-:Y:S02]  /*74f0*/  STG.E.128 [R10.64], R16 ;  /* 0x000000100a007986 */ /* 0x0043e4000c101d06 */
.L_x_182:
[----:B------:R-:W-:Y:S05]  /*7500*/  BSYNC B0 ;  /* 0x0000000000007941 */ /* 0x000fea0003800000 */
.L_x_181:
        /* <DEDUP_REMOVED lines=14> */
[----:B---3--:R1:W-:Y:S02]  /*75f0*/  STG.E.128 [R10.64], R20 ;  /* 0x000000140a007986 */ /* 0x0083e4000c101d06 */
.L_x_184:
[----:B------:R-:W-:Y:S05]  /*7600*/  BSYNC B0 ;  /* 0x0000000000007941 */ /* 0x000fea0003800000 */
.L_x_183:
        /* <DEDUP_REMOVED lines=13> */
[----:B----4-:R4:W-:Y:S02]  /*76e0*/  STG.E.128 [R4.64], R28 ;  /* 0x0000001c04007986 */ /* 0x0109e4000c101d06 */
.L_x_186:
[----:B------:R-:W-:Y:S05]  /*76f0*/  BSYNC B0 ;  /* 0x0000000000007941 */ /* 0x000fea0003800000 */
.L_x_185:
[----:B------:R-:W-:Y:S01]  /*7700*/  IMAD.WIDE.U32 R6, R242, c[0x0][0x3a8], R6 ;  /* 0x0000ea00f2067a25 */ /* 0x000fe200078e0006 */
[----:B------:R-:W-:Y:S03]  /*7710*/  BSSY B0, `(.L_x_187) ;  /* 0x0000013000007945 */ /* 0x000fe60003800000 */
[----:B------:R-:W-:Y:S01]  /*7720*/  IMAD R0, R14, c[0x0][0x3a8], RZ ;  /* 0x0000ea000e007a24 */ /* 0x000fe200078e02ff */
[----:B----4-:R-:W-:-:S03]  /*7730*/  IADD3 R4, P0, R24, R6, RZ ;  /* 0x0000000618047210 */ /* 0x010fc60007f1e0ff */
[----:B------:R-:W-:Y:S02]  /*7740*/  IMAD R2, R242, c[0x0][0x3ac], R0 ;  /* 0x0000eb00f2027a24 */ /* 0x000fe400078e0200 */
[----:B------:R-:W-:-:S03]  /*7750*/  IMAD R0, R15, c[0x0][0x3c0], RZ ;  /* 0x0000f0000f007a24 */ /* 0x000fc600078e02ff */
[----:B------:R-:W-:Y:S01]  /*7760*/  IADD3.X R5, R25, R7, R2, P0, !PT ;  /* 0x0000000719057210 */ /* 0x000fe200007fe402 */
[----:B------:R-:W-:-:S04]  /*7770*/  IMAD R0, R234, c[0x0][0x3c4], R0 ;  /* 0x0000f100ea007a24 */ /* 0x000fc800078e0200 */
[----:B------:R-:W-:-:S05]  /*7780*/  IMAD.WIDE.U32 R4, R234, c[0x0][0x3c0], R4 ;  /* 0x0000f000ea047a25 */ /* 0x000fca00078e0004 */
[----:B-1----:R-:W-:Y:S01]  /*7790*/  IADD3 R10, R0, R5, RZ ;  /* 0x00000005000a7210 */ /* 0x002fe20007ffe0ff */
        /* <DEDUP_REMOVED lines=10> */
.L_x_188:
[----:B------:R-:W-:Y:S05]  /*7840*/  BSYNC B0 ;  /* 0x0000000000007941 */ /* 0x000fea0003800000 */
.L_x_187:
        /* <DEDUP_REMOVED lines=13> */
.L_x_190:
[----:B------:R-:W-:Y:S05]  /*7920*/  BSYNC B0 ;  /* 0x0000000000007941 */ /* 0x000fea0003800000 */
.L_x_189:
        /* <DEDUP_REMOVED lines=13> */
.L_x_192:
[----:B------:R-:W-:Y:S05]  /*7a00*/  BSYNC B0 ;  /* 0x0000000000007941 */ /* 0x000fea0003800000 */
.L_x_191:
        /* <DEDUP_REMOVED lines=11> */
.L_x_149:
[----:B------:R-:W-:Y:S05]  /*7ac0*/  BSYNC B1 ;  /* 0x0000000000017941 */ /* 0x000fea0003800000 */
.L_x_127:
        /* <DEDUP_REMOVED lines=9> */
.L_x_193:
[----:B------:R-:W-:Y:S05]  /*7b60*/  EXIT ;  /* 0x000000000000794d */ /* 0x000fea0003800000 */
.L_x_195:
        /* <DEDUP_REMOVED lines=9> */
.L_x_1254:


//--------------------- .text._ZN5flash44flash_bwd_dq_dk_dv_loop_seqk_parallel_kernelI23Flash_bwd_kernel_traitsILi64ELi128ELi128ELi8ELi4ELi4ELi4ELb0ELb0EN7cutlass10bfloat16_tE19Flash_kernel_traitsILi64ELi128ELi128ELi8ES3_EELb0ELb1ELb0ELb0ELb0ELb0ELb0EEEvNS_16Flash_bwd_paramsE --------------------------
	.section	.text._ZN5flash44flash_bwd_dq_dk_dv_loop_seqk_parallel_kernelI23Flash_bwd_kernel_traitsILi64ELi128ELi128ELi8ELi4ELi4ELi4ELb0ELb0EN7cutlass10bfloat16_tE19Flash_kernel_traitsILi64ELi128ELi128ELi8ES3_EELb0ELb1ELb0ELb0ELb0ELb0ELb0EEEvNS_16Flash_bwd_paramsE,"ax",@progbits
	.sectioninfo	@"SHI_REGISTERS=255"
	.align	128
        .global         _ZN5flash44flash_bwd_dq_dk_dv_loop_seqk_parallel_kernelI23Flash_bwd_kernel_traitsILi64ELi128ELi128ELi8ELi4ELi4ELi4ELb0ELb0EN7cutlass10bfloat16_tE19Flash_kernel_traitsILi64ELi128ELi128ELi8ES3_EELb0ELb1ELb0ELb0ELb0ELb0ELb0EEEvNS_16Flash_bwd_paramsE
        .type           _ZN5flash44flash_bwd_dq_dk_dv_loop_seqk_parallel_kernelI23Flash_bwd_kernel_traitsILi64ELi128ELi128ELi8ELi4ELi4ELi4ELb0ELb0EN7cutlass10bfloat16_tE19Flash_kernel_traitsILi64ELi128ELi128ELi8ES3_EELb0ELb1ELb0ELb0ELb0ELb0ELb0EEEvNS_16Flash_bwd_paramsE,@function
        .size           _ZN5flash44flash_bwd_dq_dk_dv_loop_seqk_parallel_kernelI23Flash_bwd_kernel_traitsILi64ELi128ELi128ELi8ELi4ELi4ELi4ELb0ELb0EN7cutlass10bfloat16_tE19Flash_kernel_traitsILi64ELi128ELi128ELi8ES3_EELb0ELb1ELb0ELb0ELb0ELb0ELb0EEEvNS_16Flash_bwd_paramsE,(.L_x_1255 - _ZN5flash44flash_bwd_dq_dk_dv_loop_seqk_parallel_kernelI23Flash_bwd_kernel_traitsILi64ELi128ELi128ELi8ELi4ELi4ELi4ELb0ELb0EN7cutlass10bfloat16_tE19Flash_kernel_traitsILi64ELi128ELi128ELi8ES3_EELb0ELb1ELb0ELb0ELb0ELb0ELb0EEEvNS_16Flash_bwd_paramsE)
        .other          _ZN5flash44flash_bwd_dq_dk_dv_loop_seqk_parallel_kernelI23Flash_bwd_kernel_traitsILi64ELi128ELi128ELi8ELi4ELi4ELi4ELb0ELb0EN7cutlass10bfloat16_tE19Flash_kernel_traitsILi64ELi128ELi128ELi8ES3_EELb0ELb1ELb0ELb0ELb0ELb0ELb0EEEvNS_16Flash_bwd_paramsE,@"STO_CUDA_ENTRY STV_DEFAULT"
_ZN5flash44flash_bwd_dq_dk_dv_loop_seqk_parallel_kernelI23Flash_bwd_kernel_traitsILi64ELi128ELi128ELi8ELi4ELi4ELi4ELb0ELb0EN7cutlass10bfloat16_tE19Flash_kernel_traitsILi64ELi128ELi128ELi8ES3_EELb0ELb1ELb0ELb0ELb0ELb0ELb0EEEvNS_16Flash_bwd_paramsE:
.text._ZN5flash44flash_bwd_dq_dk_dv_loop_seqk_parallel_kernelI23Flash_bwd_kernel_traitsILi64ELi128ELi128ELi8ELi4ELi4ELi4ELb0ELb0EN7cutlass10bfloat16_tE19Flash_kernel_traitsILi64ELi128ELi128ELi8ES3_EELb0ELb1ELb0ELb0ELb0ELb0ELb0EEEvNS_16Flash_bwd_paramsE:
[----:B------:R-:W-:Y:S02]  /*0000*/  MOV R1, c[0x0][0x28] ;  /* 0x00000a0000017a02 */ /* 0x000fe40000000f00 */
[----:B------:R-:W1:Y:S01]  /*0010*/  S2UR UR16, SR_CTAID.X ;  /* 0x00000000001079c3 */ /* 0x000e620000002500 */
[----:B------:R-:W-:Y:S01]  /*0020*/  ULDC UR4, c[0x0][0x218] ;  /* 0x0000860000047ab9 */ /* 0x000fe20000000800 */
[----:B------:R-:W-:Y:S01]  /*0030*/  IADD3 R1, R1, -0x70, RZ ;  /* 0xffffff9001017810 */ /* 0x000fe20007ffe0ff */
[----:B------:R-:W-:-:S04]  /*0040*/  UIADD3 UR5, UR4, 0x7f, URZ ;  /* 0x0000007f04057890 */ /* 0x000fc8000fffe03f */
[----:B------:R-:W-:-:S04]  /*0050*/  USHF.R.S32.HI UR4, URZ, 0x1f, UR5 ;  /* 0x0000001f3f047899 */ /* 0x000fc80008011405 */
[----:B------:R-:W-:-:S04]  /*0060*/  ULEA.HI UR4, UR4, UR5, URZ, 0x7 ;  /* 0x0000000504047291 */ /* 0x000fc8000f8f383f */
[----:B------:R-:W-:-:S04]  /*0070*/  USHF.R.S32.HI UR4, URZ, 0x7, UR4 ;  /* 0x000000073f047899 */ /* 0x000fc80008011404 */
[----:B-1----:R-:W-:-:S06]  /*0080*/  UISETP.GE.AND UP0, UPT, UR16, UR4, UPT ;  /* 0x000000041000728c */ /* 0x002fcc000bf06270 */
[----:B------:R-:W-:-:S13]  /*0090*/  PLOP3.LUT P0, PT, PT, PT, UP0, 0x80, 0x0 ;  /* 0x000000000000781c */ /* 0x000fda0003f0f008 */
[----:B------:R-:W-:Y:S05]  /*00a0*/  @P0 EXIT ;  /* 0x000000000000094d */ /* 0x000fea0003800000 */
[----:B------:R-:W1:Y:S01]  /*00b0*/  S2R R13, SR_TID.X ;  /* 0x00000000000d7919 */ /* 0x000e620000002100 */
[----:B------:R-:W2:Y:S01]  /*00c0*/  S2UR UR40, SR_CTAID.Z ;  /* 0x00000000002879c3 */ /* 0x000ea20000002700 */
[----:B------:R-:W-:Y:S01]  /*00d0*/  ULDC UR4, c[0x0][0x1c8] ;  /* 0x0000720000047ab9 */ /* 0x000fe20000000800 */
[----:B------:R-:W-:Y:S01]  /*00e0*/  IMAD.MOV.U32 R193, RZ, RZ, 0x20 ;  /* 0x00000020ffc17424 */ /* 0x000fe200078e00ff */
[----:B------:R-:W-:Y:S01]  /*00f0*/  UMOV UR7, 0x80 ;  /* 0x0000008000077882 */ /* 0x000fe20000000000 */
[----:B------:R-:W-:Y:S01]  /*0100*/  IMAD.MOV.U32 R191, RZ, RZ, -0x10 ;  /* 0xfffffff0ffbf7424 */ /* 0x000fe200078e00ff */
[----:B------:R-:W-:Y:S02]  /*0110*/  ULDC UR6, c[0x0][0x210] ;  /* 0x0000840000067ab9 */ /* 0x000fe40000000800 */
[----:B------:R-:W-:Y:S01]  /*0120*/  ULDC UR57, c[0x0][0x234] ;  /* 0x00008d0000397ab9 */ /* 0x000fe20000000800 */
[----:B------:R-:W3:Y:S01]  /*0130*/  S2UR UR35, SR_CTAID.Y ;  /* 0x00000000002379c3 */ /* 0x000ee20000002600 */
[----:B------:R-:W-:-:S02]  /*0140*/  UIMAD UR57, UR7, UR6, UR57 ;  /* 0x00000006073972a4 */ /* 0x000fc4000f8e0239 */
[----:B------:R-:W-:Y:S02]  /*0150*/  ULDC.U8 UR8, c[0x0][0x328] ;  /* 0x0000ca0000087ab9 */ /* 0x000fe40000000000 */
[----:B------:R-:W-:Y:S02]  /*0160*/  UISETP.NE.AND UP5, UPT, UR8, URZ, UPT ;  /* 0x0000003f0800728c */ /* 0x000fe4000bfa5270 */
[----:B------:R-:W-:Y:S02]  /*0170*/  ULDC UR13, c[0x0][0x224] ;  /* 0x00008900000d7ab9 */ /* 0x000fe40000000800 */
[----:B------:R-:W-:Y:S02]  /*0180*/  ULDC UR48, c[0x0][0x22c] ;  /* 0x00008b0000307ab9 */ /* 0x000fe40000000800 */
[----:B------:R-:W-:Y:S02]  /*0190*/  ULDC UR38, c[0x0][0x1c0] ;  /* 0x0000700000267ab9 */ /* 0x000fe40000000800 */
[----:B------:R-:W-:Y:S01]  /*01a0*/  ULDC UR11, c[0x0][0x1c0] ;  /* 0x00007000000b7ab9 */ /* 0x000fe20000000800 */
[----:B-1----:R-:W-:Y:S01]  /*01b0*/  SHF.R.S32.HI R11, RZ, 0x1f, R13 ;  /* 0x0000001fff0b7819 */ /* 0x002fe2000001140d */
[----:B--2---:R-:W-:-:S02]  /*01c0*/  ULOP3.LUT UR58, UR40, UR4, URZ, 0x3c, !UPT ;  /* 0x00000004283a7292 */ /* 0x004fc4000f8e3c3f */
[----:B------:R-:W-:Y:S01]  /*01d0*/  USHF.R.S32.HI UR5, URZ, 0x1f, UR13 ;  /* 0x0000001f3f057899 */ /* 0x000fe2000801140d */
[CC--:B------:R-:W-:Y:S01]  /*01e0*/  LEA.HI R9, R11.reuse, R13.reuse, RZ, 0x4 ;  /* 0x0000000d0b097211 */ /* 0x0c0fe200078f20ff */
[----:B------:R-:W-:Y:S01]  /*01f0*/  UIMAD.WIDE UR38, UR48, UR38, URZ ;  /* 0x00000026302672a5 */ /* 0x000fe2000f8e023f */
[-C--:B------:R-:W-:Y:S01]  /*0200*/  LEA.HI R4, R11, R13.reuse, RZ, 0x5 ;  /* 0x0000000d0b047211 */ /* 0x080fe200078f28ff */
[----:B------:R-:W-:Y:S01]  /*0210*/  UIMAD UR49, UR40, UR48, URZ ;  /* 0x00000030283172a4 */ /* 0x000fe2000f8e023f */
[----:B------:R-:W-:Y:S01]  /*0220*/  SHF.R.S32.HI R2, RZ, 0x4, R9 ;  /* 0x00000004ff027819 */ /* 0x000fe20000011409 */
[----:B---3--:R-:W-:Y:S01]  /*0230*/  USHF.L.U32 UR4, UR35, 0x7, URZ ;  /* 0x0000000723047899 */ /* 0x008fe2000800063f */
[--C-:B------:R-:W-:Y:S01]  /*0240*/  SHF.R.S32.HI R6, RZ, 0x5, R4.reuse ;  /* 0x00000005ff067819 */ /* 0x100fe20000011404 */
[----:B------:R-:W-:Y:S01]  /*0250*/  USHF.R.S32.HI UR6, URZ, 0x1f, UR35 ;  /* 0x0000001f3f067899 */ /* 0x000fe20008011423 */
[----:B------:R-:W-:Y:S01]  /*0260*/  LEA.HI R0, R9, R2, RZ, 0x1 ;  /* 0x0000000209007211 */ /* 0x000fe200078f08ff */
[----:B------:R-:W-:Y:S01]  /*0270*/  UIMAD UR48, UR48, UR11, URZ ;  /* 0x0000000b303072a4 */ /* 0x000fe2000f8e023f */
[----:B------:R-:W-:Y:S01]  /*0280*/  SHF.R.S32.HI R3, RZ, 0x1f, R4 ;  /* 0x0000001fff037819 */ /* 0x000fe20000011404 */
[----:B------:R-:W-:Y:S01]  /*0290*/  ULDC UR12, c[0x0][0x1c0] ;  /* 0x00007000000c7ab9 */ /* 0x000fe20000000800 */
[----:B------:R-:W-:Y:S01]  /*02a0*/  LOP3.LUT R0, R0, 0xfffffffe, RZ, 0xc0, !PT ;  /* 0xfffffffe00007812 */ /* 0x000fe200078ec0ff */
[----:B------:R-:W-:Y:S01]  /*02b0*/  ULDC UR10, c[0x0][0x1c0] ;  /* 0x00007000000a7ab9 */ /* 0x000fe20000000800 */
[CC--:B------:R-:W-:Y:S01]  /*02c0*/  LEA.HI R15, R11.reuse, R13.reuse, RZ, 0x2 ;  /* 0x0000000d0b0f7211 */ /* 0x0c0fe200078f10ff */
[----:B------:R-:W-:Y:S01]  /*02d0*/  UIMAD UR54, UR5, UR35, URZ ;  /* 0x00000023053672a4 */ /* 0x000fe2000f8e023f */
[----:B------:R-:W-:Y:S01]  /*02e0*/  LEA.HI R14, R11, R13, RZ, 0x3 ;  /* 0x0000000d0b0e7211 */ /* 0x000fe200078f18ff */
[----:B------:R-:W-:Y:S01]  /*02f0*/  IMAD.IADD R184, R2, 0x1, -R0 ;  /* 0x0000000102b87824 */ /* 0x000fe200078e0a00 */
[----:B------:R-:W-:Y:S01]  /*0300*/  LEA.HI R0, R3, R6, RZ, 0x2 ;  /* 0x0000000603007211 */ /* 0x000fe200078f10ff */
[----:B------:R-:W-:Y:S01]  /*0310*/  UIMAD.WIDE.U32 UR46, UR35, UR13, URZ ;  /* 0x0000000d232e72a5 */ /* 0x000fe2000f8e003f */
[--C-:B------:R-:W-:Y:S01]  /*0320*/  SHF.R.S32.HI R5, RZ, 0x2, R15.reuse ;  /* 0x00000002ff057819 */ /* 0x100fe2000001140f */
[----:B------:R-:W-:Y:S01]  /*0330*/  @!UP5 UIMAD UR5, UR35, UR12, UR40 ;  /* 0x0000000c2305d2a4 */ /* 0x000fe2000f8e0228 */
[----:B------:R-:W-:Y:S01]  /*0340*/  SHF.R.S32.HI R3, RZ, 0x1f, R15 ;  /* 0x0000001fff037819 */ /* 0x000fe2000001140f */
[----:B------:R-:W-:Y:S01]  /*0350*/  USHF.L.U32 UR43, UR48, 0x7, URZ ;  /* 0x00000007302b7899 */ /* 0x000fe2000800063f */
[----:B------:R-:W-:Y:S01]  /*0360*/  LOP3.LUT R2, R0, 0xfffffffc, RZ, 0xc0, !PT ;  /* 0xfffffffc00027812 */ /* 0x000fe200078ec0ff */
[----:B------:R-:W-:Y:S01]  /*0370*/  ULDC UR51, c[0x0][0x214] ;  /* 0x0000850000337ab9 */ /* 0x000fe20000000800 */
[----:B------:R-:W-:Y:S01]  /*0380*/  LEA.HI R0, R3, R5, RZ, 0x3 ;  /* 0x0000000503007211 */ /* 0x000fe200078f18ff */
[----:B------:R-:W-:Y:S01]  /*0390*/  ULDC.U8 UR9, c[0x0][0x3d0] ;  /* 0x0000f40000097ab9 */ /* 0x000fe20000000000 */
[----:B------:R-:W-:Y:S01]  /*03a0*/  SHF.R.S32.HI R3, RZ, 0x3, R14 ;  /* 0x00000003ff037819 */ /* 0x000fe2000001140e */
[----:B------:R-:W-:Y:S01]  /*03b0*/  IMAD.IADD R8, R6, 0x1, -R2 ;  /* 0x0000000106087824 */ /* 0x000fe200078e0a02 */
[----:B------:R-:W-:Y:S01]  /*03c0*/  LOP3.LUT R0, R0, 0xfffffff8, RZ, 0xc0, !PT ;  /* 0xfffffff800007812 */ /* 0x000fe200078ec0ff */
[----:B------:R-:W-:Y:S01]  /*03d0*/  ULDC UR52, c[0x0][0x224] ;  /* 0x0000890000347ab9 */ /* 0x000fe20000000800 */
[----:B------:R-:W-:Y:S01]  /*03e0*/  LOP3.LUT R2, R4, 0xffffffe0, RZ, 0xc0, !PT ;  /* 0xffffffe004027812 */ /* 0x000fe200078ec0ff */
[----:B------:R-:W-:Y:S01]  /*03f0*/  ULDC UR61, c[0x0][0x374] ;  /* 0x0000dd00003d7ab9 */ /* 0x000fe20000000800 */
[----:B------:R-:W-:Y:S01]  /*0400*/  LOP3.LUT R4, R14, 0xfffffff8, RZ, 0xc0, !PT ;  /* 0xfffffff80e047812 */ /* 0x000fe200078ec0ff */
[----:B------:R-:W-:Y:S01]  /*0410*/  IMAD.IADD R7, R5, 0x1, -R0 ;  /* 0x0000000105077824 */ /* 0x000fe200078e0a00 */
[----:B------:R-:W-:Y:S01]  /*0420*/  ULDC UR60, c[0x0][0x194] ;  /* 0x00006500003c7ab9 */ /* 0x000fe20000000800 */
[----:B------:R-:W-:Y:S01]  /*0430*/  IMAD.IADD R0, R13, 0x1, -R2 ;  /* 0x000000010d007824 */ /* 0x000fe200078e0a02 */
[----:B------:R-:W-:-:S02]  /*0440*/  @UP5 UIMAD UR56, UR35, UR51, URZ ;  /* 0x00000033233852a4 */ /* 0x000fc4000f8e023f */
[----:B------:R-:W-:Y:S02]  /*0450*/  USHF.R.S32.HI UR59, URZ, 0x1f, UR40 ;  /* 0x0000001f3f3b7899 */ /* 0x000fe40008011428 */
[----:B------:R-:W-:Y:S01]  /*0460*/  SHF.R.S32.HI R2, RZ, 0x1f, R0 ;  /* 0x0000001fff027819 */ /* 0x000fe20000011400 */
[----:B------:R-:W-:Y:S02]  /*0470*/  UISETP.NE.AND UP6, UPT, UR9, URZ, UPT ;  /* 0x0000003f0900728c */ /* 0x000fe4000bfc5270 */
[----:B------:R-:W-:Y:S01]  /*0480*/  UIMAD UR61, UR61, 0xc0, URZ ;  /* 0x000000c03d3d78a4 */ /* 0x000fe2000f8e023f */
[----:B------:R-:W-:Y:S01]  /*0490*/  LEA.HI R10, R2, R0, RZ, 0x2 ;  /* 0x00000000020a7211 */ /* 0x000fe200078f10ff */
[----:B------:R-:W-:Y:S01]  /*04a0*/  IMAD.SHL.U32 R2, R3, 0x40, RZ ;  /* 0x0000004003027824 */ /* 0x000fe200078e00ff */
[----:B------:R-:W-:Y:S01]  /*04b0*/  LOP3.LUT R3, R9, 0xfffffff0, RZ, 0xc0, !PT ;  /* 0xfffffff009037812 */ /* 0x000fe200078ec0ff */
[----:B------:R-:W-:Y:S01]  /*04c0*/  IMAD.IADD R0, R13, 0x1, -R4 ;  /* 0x000000010d007824 */ /* 0x000fe200078e0a04 */
[----:B------:R-:W-:-:S02]  /*04d0*/  UIMAD UR60, UR60, 0xc0, URZ ;  /* 0x000000c03c3c78a4 */ /* 0x000fc4000f8e023f */
[----:B------:R-:W-:Y:S01]  /*04e0*/  LOP3.LUT R2, R2, 0x1c0, RZ, 0xc0, !PT ;  /* 0x000001c002027812 */ /* 0x000fe200078ec0ff */
[C---:B------:R-:W-:Y:S01]  /*04f0*/  IMAD.SHL.U32 R198, R0.reuse, 0x8, RZ ;  /* 0x0000000800c67824 */ /* 0x040fe200078e00ff */
[----:B------:R-:W-:Y:S01]  /*0500*/  LOP3.LUT P4, RZ, R0, 0x2, RZ, 0xc0, !PT ;  /* 0x0000000200ff7812 */ /* 0x000fe2000788c0ff */
[----:B------:R-:W-:Y:S01]  /*0510*/  UIMAD.WIDE.U32 UR44, UR38, UR46, URZ ;  /* 0x0000002e262c72a5 */ /* 0x000fe2000f8e003f */
[----:B------:R-:W-:Y:S01]  /*0520*/  SHF.R.U32.HI R5, RZ, 0x3, R2 ;  /* 0x00000003ff057819 */ /* 0x000fe20000011602 */
[----:B------:R-:W-:Y:S01]  /*0530*/  UIMAD UR53, UR39, UR46, URZ ;  /* 0x0000002e273572a4 */ /* 0x000fe2000f8e023f */
[----:B------:R-:W-:Y:S01]  /*0540*/  LOP3.LUT R4, R2, 0x38, R198, 0xf8, !PT ;  /* 0x0000003802047812 */ /* 0x000fe200078ef8c6 */
[----:B------:R-:W-:Y:S01]  /*0550*/  IMAD.IADD R2, R13, 0x1, -R3 ;  /* 0x000000010d027824 */ /* 0x000fe200078e0a03 */
[C---:B------:R-:W-:Y:S01]  /*0560*/  LOP3.LUT P3, RZ, R0.reuse, 0x4, RZ, 0xc0, !PT ;  /* 0x0000000400ff7812 */ /* 0x040fe2000786c0ff */
[----:B------:R-:W-:Y:S01]  /*0570*/  IMAD.SHL.U32 R0, R0, 0x40, RZ ;  /* 0x0000004000007824 */ /* 0x000fe200078e00ff */
[----:B------:R-:W-:Y:S01]  /*0580*/  LOP3.LUT R4, R4, R5, RZ, 0x3c, !PT ;  /* 0x0000000504047212 */ /* 0x000fe200078e3cff */
[----:B------:R-:W-:Y:S01]  /*0590*/  USHF.R.S32.HI UR55, URZ, 0x1f, UR49 ;  /* 0x0000001f3f377899 */ /* 0x000fe20008011431 */
[----:B------:R-:W-:Y:S01]  /*05a0*/  SHF.R.S32.HI R3, RZ, 0x1f, R2 ;  /* 0x0000001fff037819 */ /* 0x000fe20000011402 */
[----:B------:R-:W-:Y:S01]  /*05b0*/  @!UP5 UIMAD UR51, UR5, UR51, URZ ;  /* 0x000000330533d2a4 */ /* 0x000fe2000f8e023f */
[----:B------:R-:W-:Y:S01]  /*05c0*/  LEA.HI R5, R11, R13, RZ, 0x6 ;  /* 0x0000000d0b057211 */ /* 0x000fe200078f30ff */
[----:B------:R-:W-:Y:S01]  /*05d0*/  USHF.R.S32.HI UR50, URZ, 0x1f, UR43 ;  /* 0x0000001f3f327899 */ /* 0x000fe2000801142b */
[----:B------:R-:W-:Y:S01]  /*05e0*/  LEA.HI R9, R3, R2, RZ, 0x3 ;  /* 0x0000000203097211 */ /* 0x000fe200078f18ff */
[----:B------:R-:W-:Y:S01]  /*05f0*/  ULDC.64 UR12, c[0x0][0x118] ;  /* 0x00004600000c7ab9 */ /* 0x000fe20000000a00 */
[----:B------:R-:W-:Y:S01]  /*0600*/  LOP3.LUT R0, R0, 0x1c0, RZ, 0xc0, !PT ;  /* 0x000001c000007812 */ /* 0x000fe200078ec0ff */
[----:B------:R-:W-:Y:S01]  /*0610*/  IMAD.SHL.U32 R5, R5, 0x8, RZ ;  /* 0x0000000805057824 */ /* 0x000fe200078e00ff */
[----:B------:R-:W-:-:S02]  /*0620*/  LOP3.LUT R3, R9, 0xfffffff8, RZ, 0xc0, !PT ;  /* 0xfffffff809037812 */ /* 0x000fc400078ec0ff */
[----:B------:R-:W-:Y:S02]  /*0630*/  LOP3.LUT R174, R0, 0x8, R14, 0xf8, !PT ;  /* 0x0000000800ae7812 */ /* 0x000fe400078ef80e */
[----:B------:R-:W-:Y:S01]  /*0640*/  SEL R176, R193, 0xffffffe0, !P4 ;  /* 0xffffffe0c1b07807 */ /* 0x000fe20006000000 */
[----:B------:R-:W-:Y:S01]  /*0650*/  IMAD.IADD R12, R2, 0x1, -R3 ;  /* 0x00000001020c7824 */ /* 0x000fe200078e0a03 */
[----:B------:R-:W-:Y:S01]  /*0660*/  LOP3.LUT R2, R4, 0xfffffe00, R5, 0xf8, !PT ;  /* 0xfffffe0004027812 */ /* 0x000fe200078ef805 */
[----:B------:R-:W-:Y:S01]  /*0670*/  IMAD.SHL.U32 R5, R184, 0x200, RZ ;  /* 0x00000200b8057824 */ /* 0x000fe200078e00ff */
[----:B------:R-:W-:Y:S02]  /*0680*/  LEA.HI R3, R11, R13, RZ, 0x7 ;  /* 0x0000000d0b037211 */ /* 0x000fe400078f38ff */
[----:B------:R-:W-:Y:S01]  /*0690*/  SHF.R.U32.HI R4, RZ, 0x3, R0 ;  /* 0x00000003ff047819 */ /* 0x000fe20000011600 */
[----:B------:R1:W-:Y:S03]  /*06a0*/  STL [R1+0x28], R2 ;  /* 0x0000280201007387 */ /* 0x0003e60000100800 */
[----:B------:R-:W-:-:S02]  /*06b0*/  LOP3.LUT R174, R174, R4, RZ, 0x3c, !PT ;  /* 0x00000004aeae7212 */ /* 0x000fc400078e3cff */
[----:B-1----:R-:W-:-:S04]  /*06c0*/  LOP3.LUT R2, R7, 0x1, RZ, 0xc0, !PT ;  /* 0x0000000107027812 */ /* 0x002fc800078ec0ff */
[----:B------:R-:W-:Y:S02]  /*06d0*/  ISETP.NE.U32.AND P0, PT, R2, 0x1, PT ;  /* 0x000000010200780c */ /* 0x000fe40003f05070 */
[----:B------:R-:W-:Y:S01]  /*06e0*/  SHF.R.S32.HI R2, RZ, 0x7, R3 ;  /* 0x00000007ff027819 */ /* 0x000fe20000011403 */
[----:B------:R-:W-:Y:S01]  /*06f0*/  IMAD.SHL.U32 R3, R8, 0x10, RZ ;  /* 0x0000001008037824 */ /* 0x000fe200078e00ff */
[----:B------:R-:W-:Y:S02]  /*0700*/  R2P PR, R7, 0x6 ;  /* 0x0000000607007804 */ /* 0x000fe40000000000 */
[----:B------:R-:W-:Y:S02]  /*0710*/  SEL R191, R191, 0x10, !P0 ;  /* 0x00000010bfbf7807 */ /* 0x000fe40004000000 */
[----:B------:R-:W-:Y:S01]  /*0720*/  LOP3.LUT R6, R0, 0x30, R3, 0xf8, !PT ;  /* 0x0000003000067812 */ /* 0x000fe200078ef803 */
[----:B------:R-:W-:Y:S01]  /*0730*/  IMAD R0, R2, 0x1000, R5 ;  /* 0x0000100002007824 */ /* 0x000fe200078e0205 */
[----:B------:R-:W-:Y:S01]  /*0740*/  LEA.HI.SX32 R16, R10, R3, 0x1e ;  /* 0x000000030a107211 */ /* 0x000fe200078ff2ff */
[----:B------:R-:W-:Y:S01]  /*0750*/  IMAD.SHL.U32 R10, R13, 0x2, RZ ;  /* 0x000000020d0a7824 */ /* 0x000fe200078e00ff */
[----:B------:R-:W-:Y:S01]  /*0760*/  LOP3.LUT R3, R6, 0x8, R14, 0xf8, !PT ;  /* 0x0000000806037812 */ /* 0x000fe200078ef80e */
[----:B------:R-:W-:Y:S01]  /*0770*/  IMAD.IADD R174, R0, 0x1, R174 ;  /* 0x0000000100ae7824 */ /* 0x000fe200078e02ae */
[----:B------:R-:W-:Y:S01]  /*0780*/  LOP3.LUT R0, R15, 0x7ffffffc, RZ, 0xc0, !PT ;  /* 0x7ffffffc0f007812 */ /* 0x000fe200078ec0ff */
[----:B------:R-:W-:Y:S01]  /*0790*/  IMAD.U32 R6, RZ, RZ, UR4 ;  /* 0x00000004ff067e24 */ /* 0x000fe2000f8e00ff */
[----:B------:R-:W-:Y:S01]  /*07a0*/  LOP3.LUT R3, R5, R3, R4, 0xf6, !PT ;  /* 0x0000000305037212 */ /* 0x000fe200078ef604 */
[----:B------:R-:W-:Y:S01]  /*07b0*/  IMAD.SHL.U32 R4, R2, 0x8, RZ ;  /* 0x0000000802047824 */ /* 0x000fe200078e00ff */
[----:B------:R-:W-:Y:S01]  /*07c0*/  LOP3.LUT R10, R10, 0x6, RZ, 0xc0, !PT ;  /* 0x000000060a0a7812 */ /* 0x000fe200078ec0ff */
[----:B------:R-:W-:Y:S01]  /*07d0*/  IMAD.IADD R6, R13, 0x1, -R0 ;  /* 0x000000010d067824 */ /* 0x000fe200078e0a00 */
[----:B------:R-:W-:Y:S01]  /*07e0*/  STL [R1+0x34], R16 ;  /* 0x0000341001007387 */ /* 0x000fe20000100800 */
[----:B------:R-:W-:Y:S01]  /*07f0*/  IMAD.SHL.U32 R0, R7, 0x40, RZ ;  /* 0x0000004007007824 */ /* 0x000fe200078e00ff */
[----:B------:R-:W-:Y:S01]  /*0800*/  LOP3.LUT R4, R4, 0x8, RZ, 0xc0, !PT ;  /* 0x0000000804047812 */ /* 0x000fe200078ec0ff */
[----:B------:R-:W-:Y:S01]  /*0810*/  IMAD.SHL.U32 R6, R6, 0x2, RZ ;  /* 0x0000000206067824 */ /* 0x000fe200078e00ff */
[----:B------:R-:W-:Y:S01]  /*0820*/  SEL R193, R193, 0xffffffe0, !P1 ;  /* 0xffffffe0c1c17807 */ /* 0x000fe20004800000 */
[----:B------:R-:W-:Y:S01]  /*0830*/  IMAD.SHL.U32 R7, R184, 0x10, RZ ;  /* 0x00000010b8077824 */ /* 0x000fe200078e00ff */
[----:B------:R-:W-:Y:S01]  /*0840*/  LOP3.LUT R0, R0, 0x1c0, RZ, 0xc0, !PT ;  /* 0x000001c000007812 */ /* 0x000fe200078ec0ff */
[C---:B------:R-:W-:Y:S01]  /*0850*/  IMAD R10, R2.reuse, 0x40, R10 ;  /* 0x00000040020a7824 */ /* 0x040fe200078e020a */
[----:B------:R-:W-:Y:S01]  /*0860*/  UIMAD UR4, UR35, UR10, UR40 ;  /* 0x0000000a230472a4 */ /* 0x000fe2000f8e0228 */
[----:B------:R-:W-:Y:S01]  /*0870*/  IMAD R2, R2, 0x2000, R6 ;  /* 0x0000200002027824 */ /* 0x000fe200078e0206 */
[----:B------:R-:W-:Y:S01]  /*0880*/  SHF.R.U32.HI R5, RZ, 0x3, R0 ;  /* 0x00000003ff057819 */ /* 0x000fe20000011600 */
[----:B------:R-:W-:Y:S01]  /*0890*/  IMAD.SHL.U32 R184, R184, 0x8, RZ ;  /* 0x00000008b8b87824 */ /* 0x000fe200078e00ff */
[----:B------:R-:W-:Y:S01]  /*08a0*/  LOP3.LUT R7, R4, 0x10, R7, 0xf8, !PT ;  /* 0x0000001004077812 */ /* 0x000fe200078ef807 */
[C---:B------:R-:W-:Y:S01]  /*08b0*/  IMAD R2, R8.reuse, 0x400, R2 ;  /* 0x0000040008027824 */ /* 0x040fe200078e0202 */
[CC--:B------:R-:W-:Y:S01]  /*08c0*/  LOP3.LUT R4, R5.reuse, R0.reuse, R4, 0x1e, !PT ;  /* 0x0000000005047212 */ /* 0x0c0fe200078e1e04 */
[----:B------:R1:W-:Y:S01]  /*08d0*/  STL [R1+0x30], R10 ;  /* 0x0000300a01007387 */ /* 0x0003e20000100800 */
[----:B------:R-:W-:Y:S01]  /*08e0*/  LOP3.LUT R5, R5, R0, RZ, 0xfc, !PT ;  /* 0x0000000005057212 */ /* 0x000fe200078efcff */
[----:B------:R-:W-:Y:S01]  /*08f0*/  IMAD R0, R8, 0x400, R6 ;  /* 0x0000040008007824 */ /* 0x000fe200078e0206 */
[----:B------:R-:W-:Y:S01]  /*0900*/  UIMAD UR52, UR4, UR52, URZ ;  /* 0x00000034043472a4 */ /* 0x000fe2000f8e023f */
[----:B------:R-:W-:-:S02]  /*0910*/  IMAD.SHL.U32 R174, R174, 0x2, RZ ;  /* 0x00000002aeae7824 */ /* 0x000fc400078e00ff */
[----:B------:R-:W-:Y:S02]  /*0920*/  IMAD.IADD R189, R5, 0x1, R2 ;  /* 0x0000000105bd7824 */ /* 0x000fe400078e0202 */
[----:B------:R-:W-:Y:S02]  /*0930*/  IMAD.SHL.U32 R2, R12, 0x40, RZ ;  /* 0x000000400c027824 */ /* 0x000fe400078e00ff */
[----:B------:R-:W-:Y:S01]  /*0940*/  IMAD.U32 R5, RZ, RZ, UR6 ;  /* 0x00000006ff057e24 */ /* 0x000fe2000f8e00ff */
[----:B------:R-:W-:Y:S01]  /*0950*/  USHF.R.S32.HI UR6, URZ, 0x1f, UR40 ;  /* 0x0000001f3f067899 */ /* 0x000fe20008011428 */
[----:B------:R-:W-:Y:S01]  /*0960*/  IMAD.SHL.U32 R189, R189, 0x2, RZ ;  /* 0x00000002bdbd7824 */ /* 0x000fe200078e00ff */
[----:B------:R-:W-:Y:S01]  /*0970*/  LOP3.LUT R2, R2, 0x1c0, RZ, 0xc0, !PT ;  /* 0x000001c002027812 */ /* 0x000fe200078ec0ff */
[----:B------:R-:W-:Y:S02]  /*0980*/  IMAD.IADD R177, R174, 0x1, R176 ;  /* 0x00000001aeb17824 */ /* 0x000fe400078e02b0 */
[C---:B------:R-:W-:Y:S01]  /*0990*/  IMAD.IADD R192, R189.reuse, 0x1, R191 ;  /* 0x00000001bdc07824 */ /* 0x040fe200078e02bf */
[----:B------:R-:W-:Y:S01]  /*09a0*/  SHF.R.U32.HI R5, RZ, 0x3, R2 ;  /* 0x00000003ff057819 */ /* 0x000fe20000011602 */
[--C-:B------:R-:W-:Y:S01]  /*09b0*/  IMAD.IADD R196, R189, 0x1, R193.reuse ;  /* 0x00000001bdc47824 */ /* 0x100fe200078e02c1 */
[----:B------:R-:W-:Y:S01]  /*09c0*/  LOP3.LUT R184, R2, 0x8, R184, 0xf8, !PT ;  /* 0x0000000802b87812 */ /* 0x000fe200078ef8b8 */
[----:B------:R-:W-:Y:S01]  /*09d0*/  IMAD.IADD R195, R192, 0x1, R193 ;  /* 0x00000001c0c37824 */ /* 0x000fe200078e02c1 */
[----:B------:R-:W-:Y:S01]  /*09e0*/  LOP3.LUT R2, R5, R7, R2, 0x1e, !PT ;  /* 0x0000000705027212 */ /* 0x000fe200078e1e02 */
[----:B------:R-:W-:Y:S01]  /*09f0*/  IMAD.SHL.U32 R3, R3, 0x2, RZ ;  /* 0x0000000203037824 */ /* 0x000fe200078e00ff */
[----:B------:R-:W-:Y:S01]  /*0a00*/  LOP3.LUT R184, R184, R5, RZ, 0x3c, !PT ;  /* 0x00000005b8b87212 */ /* 0x000fe200078e3cff */
[----:B-1----:R-:W-:Y:S01]  /*0a10*/  IMAD.IADD R10, R0, 0x1, R4 ;  /* 0x00000001000a7824 */ /* 0x002fe200078e0204 */
[----:B------:R-:W-:Y:S01]  /*0a20*/  IADD3 R4, R16, -0x80, RZ ;  /* 0xffffff8010047810 */ /* 0x000fe20007ffe0ff */
[----:B------:R-:W-:-:S02]  /*0a30*/  IMAD.SHL.U32 R0, R9, 0x40, RZ ;  /* 0x0000004009007824 */ /* 0x000fc400078e00ff */
[----:B------:R-:W-:Y:S01]  /*0a40*/  IMAD.U32 R9, RZ, RZ, UR6 ;  /* 0x00000006ff097e24 */ /* 0x000fe2000f8e00ff */
[----:B------:R-:W-:Y:S02]  /*0a50*/  SHF.R.S32.HI R6, RZ, 0x1f, R4 ;  /* 0x0000001fff067819 */ /* 0x000fe40000011404 */
[----:B------:R-:W-:Y:S02]  /*0a60*/  LOP3.LUT R0, R0, 0xfffffe00, RZ, 0xc0, !PT ;  /* 0xfffffe0000007812 */ /* 0x000fe400078ec0ff */
[----:B------:R-:W-:Y:S02]  /*0a70*/  SHF.L.U64.HI R6, R4, 0x2, R6 ;  /* 0x0000000204067819 */ /* 0x000fe40000010206 */
[----:B------:R-:W-:Y:S01]  /*0a80*/  LOP3.LUT R183, R2, R0, RZ, 0xfc, !PT ;  /* 0x0000000002b77212 */ /* 0x000fe200078efcff */
[----:B------:R-:W-:Y:S01]  /*0a90*/  IMAD R4, R8, 0x400, R0 ;  /* 0x0000040008047824 */ /* 0x000fe200078e0200 */
[----:B------:R-:W-:Y:S01]  /*0aa0*/  LEA R10, R10, 0xc000, 0x1 ;  /* 0x0000c0000a0a7811 */ /* 0x000fe200078e08ff */
[----:B------:R-:W-:Y:S01]  /*0ab0*/  IMAD.MOV.U32 R0, RZ, RZ, 0x40 ;  /* 0x00000040ff007424 */ /* 0x000fe200078e00ff */
[----:B------:R1:W-:Y:S01]  /*0ac0*/  STL [R1+0x2c], R6 ;  /* 0x00002c0601007387 */ /* 0x0003e20000100800 */
[----:B------:R-:W-:Y:S01]  /*0ad0*/  IMAD.MOV.U32 R2, RZ, RZ, 0x440 ;  /* 0x00000440ff027424 */ /* 0x000fe200078e00ff */
[----:B------:R-:W-:Y:S01]  /*0ae0*/  IADD3 R13, R10, 0x420, RZ ;  /* 0x000004200a0d7810 */ /* 0x000fe20007ffe0ff */
[----:B------:R-:W-:Y:S01]  /*0af0*/  IMAD.IADD R5, R193, 0x1, R10 ;  /* 0x00000001c1057824 */ /* 0x000fe200078e020a */
[----:B------:R-:W-:Y:S01]  /*0b00*/  SEL R175, R0, 0xffffffc0, !P3 ;  /* 0xffffffc000af7807 */ /* 0x000fe20005800000 */
[----:B------:R-:W-:Y:S01]  /*0b10*/  IMAD.IADD R184, R4, 0x1, R184 ;  /* 0x0000000104b87824 */ /* 0x000fe200078e02b8 */
[----:B------:R-:W-:Y:S01]  /*0b20*/  SEL R0, R0, 0xffffffc0, !P2 ;  /* 0xffffffc000007807 */ /* 0x000fe20005000000 */
[----:B------:R-:W-:Y:S01]  /*0b30*/  STL [R1+0x38], R10 ;  /* 0x0000380a01007387 */ /* 0x000fe20000100800 */
[----:B------:R-:W-:Y:S01]  /*0b40*/  SEL R2, R2, 0x3c0, !P2 ;  /* 0x000003c002027807 */ /* 0x000fe20005000000 */
[----:B------:R-:W-:Y:S01]  /*0b50*/  IMAD.IADD R175, R174, 0x1, R175 ;  /* 0x00000001aeaf7824 */ /* 0x000fe200078e02af */
[----:B------:R-:W-:Y:S01]  /*0b60*/  IADD3 R9, R10, 0x2020, RZ ;  /* 0x000020200a097810 */ /* 0x000fe20007ffe0ff */
[----:B------:R-:W-:Y:S01]  /*0b70*/  IMAD.IADD R11, R0, 0x1, R10 ;  /* 0x00000001000b7824 */ /* 0x000fe200078e020a */
[C---:B------:R-:W-:Y:S01]  /*0b80*/  @P1 IADD3 R13, R10.reuse, 0x3e0, RZ ;  /* 0x000003e00a0d1810 */ /* 0x040fe20007ffe0ff */
[C---:B------:R-:W-:Y:S01]  /*0b90*/  IMAD.IADD R4, R10.reuse, 0x1, R2 ;  /* 0x000000010a047824 */ /* 0x040fe200078e0202 */
[C---:B------:R-:W-:Y:S01]  /*0ba0*/  IADD3 R12, R10.reuse, 0x2420, RZ ;  /* 0x000024200a0c7810 */ /* 0x040fe20007ffe0ff */
[----:B------:R-:W-:Y:S01]  /*0bb0*/  IMAD.IADD R190, R189, 0x1, R0 ;  /* 0x00000001bdbe7824 */ /* 0x000fe200078e0200 */
[----:B------:R-:W-:Y:S01]  /*0bc0*/  STL [R1+0x4c], R11 ;  /* 0x00004c0b01007387 */ /* 0x000fe20000100800 */
[----:B------:R-:W-:Y:S01]  /*0bd0*/  @P1 IADD3 R9, R10, 0x1fe0, RZ ;  /* 0x00001fe00a091810 */ /* 0x000fe20007ffe0ff */
[----:B------:R-:W-:Y:S01]  /*0be0*/  IMAD.IADD R176, R176, 0x1, R175 ;  /* 0x00000001b0b07824 */ /* 0x000fe200078e02af */
[----:B------:R-:W-:Y:S01]  /*0bf0*/  @P1 IADD3 R12, R10, 0x23e0, RZ ;  /* 0x000023e00a0c1810 */ /* 0x000fe20007ffe0ff */
[----:B------:R2:W-:Y:S01]  /*0c00*/  STL [R1+0x68], R5 ;  /* 0x0000680501007387 */ /* 0x0005e20000100800 */
[----:B------:R-:W-:-:S02]  /*0c10*/  IMAD.IADD R191, R191, 0x1, R190 ;  /* 0x00000001bfbf7824 */ /* 0x000fc400078e02be */
[----:B------:R-:W-:Y:S01]  /*0c20*/  IMAD.IADD R194, R193, 0x1, R190 ;  /* 0x00000001c1c27824 */ /* 0x000fe200078e02be */
[----:B------:R-:W-:Y:S01]  /*0c30*/  STL [R1+0x48], R4 ;  /* 0x0000480401007387 */ /* 0x000fe20000100800 */
[C---:B-1----:R-:W-:Y:S02]  /*0c40*/  IADD3 R6, R10.reuse, 0x2040, RZ ;  /* 0x000020400a067810 */ /* 0x042fe40007ffe0ff */
[C---:B------:R-:W-:Y:S01]  /*0c50*/  @P2 IADD3 R6, R10.reuse, 0x1fc0, RZ ;  /* 0x00001fc00a062810 */ /* 0x040fe20007ffe0ff */
[----:B------:R-:W-:Y:S04]  /*0c60*/  STL [R1+0x54], R13 ;  /* 0x0000540d01007387 */ /* 0x000fe80000100800 */
[----:B------:R-:W-:Y:S04]  /*0c70*/  STL [R1+0x3c], R9 ;  /* 0x00003c0901007387 */ /* 0x000fe80000100800 */
[----:B------:R-:W-:Y:S04]  /*0c80*/  STL [R1+0x50], R12 ;  /* 0x0000500c01007387 */ /* 0x000fe80000100800 */
[----:B------:R1:W-:Y:S01]  /*0c90*/  STL [R1+0x44], R6 ;  /* 0x0000440601007387 */ /* 0x0003e20000100800 */
[----:B--2---:R-:W-:-:S02]  /*0ca0*/  IADD3 R5, R10, 0x2440, RZ ;  /* 0x000024400a057810 */ /* 0x004fc40007ffe0ff */
[----:B------:R-:W-:-:S05]  /*0cb0*/  @P2 IADD3 R5, R10, 0x23c0, RZ ;  /* 0x000023c00a052810 */ /* 0x000fca0007ffe0ff */
[----:B------:R2:W-:Y:S01]  /*0cc0*/  STL [R1+0x40], R5 ;  /* 0x0000400501007387 */ /* 0x0005e20000100800 */
[----:B-1----:R-:W-:-:S05]  /*0cd0*/  IMAD.IADD R6, R193, 0x1, R11 ;  /* 0x00000001c1067824 */ /* 0x002fca00078e020b */
[----:B------:R1:W-:Y:S01]  /*0ce0*/  STL [R1+0x64], R6 ;  /* 0x0000640601007387 */ /* 0x0003e20000100800 */
[C---:B--2---:R-:W-:Y:S02]  /*0cf0*/  IMAD.IADD R5, R193.reuse, 0x1, R4 ;  /* 0x00000001c1057824 */ /* 0x044fe400078e0204 */
[--C-:B------:R-:W-:Y:S02]  /*0d00*/  IMAD.IADD R4, R0, 0x1, R9.reuse ;  /* 0x0000000100047824 */ /* 0x100fe400078e0209 */
[----:B------:R-:W-:Y:S01]  /*0d10*/  IMAD.IADD R0, R2, 0x1, R9 ;  /* 0x0000000102007824 */ /* 0x000fe200078e0209 */
[----:B------:R1:W-:Y:S01]  /*0d20*/  STL [R1+0x60], R5 ;  /* 0x0000600501007387 */ /* 0x0003e20000100800 */
[----:B------:R-:W-:-:S03]  /*0d30*/  IMAD.IADD R193, R193, 0x1, R191 ;  /* 0x00000001c1c17824 */ /* 0x000fc600078e02bf */
[----:B------:R1:W-:Y:S04]  /*0d40*/  STL [R1+0x5c], R4 ;  /* 0x00005c0401007387 */ /* 0x0003e80000100800 */
[----:B------:R1:W-:Y:S02]  /*0d50*/  STL [R1+0x58], R0 ;  /* 0x0000580001007387 */ /* 0x0003e40000100800 */
.L_x_272:
[----:B------:R-:W-:Y:S02]  /*0d60*/  ULDC.64 UR4, c[0x0][0x240] ;  /* 0x0000900000047ab9 */ /* 0x000fe40000000a00 */
[----:B------:R-:W-:Y:S02]  /*0d70*/  UISETP.NE.U32.AND UP1, UPT, URZ, UR4, UPT ;  /* 0x000000043f00728c */ /* 0x000fe4000bf25070 */
[----:B------:R-:W-:Y:S02]  /*0d80*/  USHF.R.S32.HI UR42, URZ, 0x1f, UR35 ;  /* 0x0000001f3f2a7899 */ /* 0x000fe40008011423 */
[----:B------:R-:W-:-:S02]  /*0d90*/  USHF.L.U32 UR14, UR35, 0x2, URZ ;  /* 0x00000002230e7899 */ /* 0x000fc4000800063f */
[----:B------:R-:W-:Y:S02]  /*0da0*/  UISETP.NE.AND.EX UP1, UPT, URZ, UR5, UPT, UP1 ;  /* 0x000000053f00728c */ /* 0x000fe4000bf25310 */
[----:B------:R-:W-:Y:S02]  /*0db0*/  ULDC.64 UR8, c[0x0][0x250] ;  /* 0x0000940000087ab9 */ /* 0x000fe40000000a00 */
[----:B------:R-:W-:Y:S02]  /*0dc0*/  UISETP.NE.U32.AND UP3, UPT, URZ, UR8, UPT ;  /* 0x000000083f00728c */ /* 0x000fe4000bf65070 */
[----:B------:R-:W-:Y:S01]  /*0dd0*/  USHF.L.U64.HI UR10, UR35, 0x2, UR42 ;  /* 0x00000002230a7899 */ /* 0x000fe2000801022a */
[----:B------:R-:W-:Y:S01]  /*0de0*/  PLOP3.LUT P2, PT, PT, PT, UP1, 0x80, 0x0 ;  /* 0x000000000000781c */ /* 0x000fe20003f4f018 */
[----:B------:R-:W-:Y:S02]  /*0df0*/  UIADD3 UR11, UP0, UR14, UR4, URZ ;  /* 0x000000040e0b7290 */ /* 0x000fe4000ff1e03f */
[----:B------:R-:W-:-:S02]  /*0e00*/  UISETP.NE.AND.EX UP3, UPT, URZ, UR9, UPT, UP3 ;  /* 0x000000093f00728c */ /* 0x000fc4000bf65330 */
[----:B------:R-:W-:Y:S02]  /*0e10*/  UIADD3.X UR5, UR10, UR5, URZ, UP0, !UPT ;  /* 0x000000050a057290 */ /* 0x000fe400087fe43f */
[----:B-12---:R-:W-:Y:S01]  /*0e20*/  IMAD.U32 R4, RZ, RZ, UR11 ;  /* 0x0000000bff047e24 */ /* 0x006fe2000f8e00ff */
[----:B------:R-:W-:Y:S02]  /*0e30*/  ULDC.U8 UR4, c[0x0][0x312] ;  /* 0x0000c48000047ab9 */ /* 0x000fe40000000000 */
[----:B------:R-:W-:Y:S01]  /*0e40*/  UISETP.NE.AND UP4, UPT, UR4, URZ, UPT ;  /* 0x0000003f0400728c */ /* 0x000fe2000bf85270 */
[----:B------:R-:W-:Y:S01]  /*0e50*/  IMAD.U32 R5, RZ, RZ, UR5 ;  /* 0x00000005ff057e24 */ /* 0x000fe2000f8e00ff */
[----:B------:R-:W-:Y:S02]  /*0e60*/  ULDC.64 UR20, c[0x0][0x118] ;  /* 0x0000460000147ab9 */ /* 0x000fe40000000a00 */
[----:B------:R-:W-:Y:S01]  /*0e70*/  @UP3 UIADD3 UR4, UP0, UR14, UR8, URZ ;  /* 0x000000080e043290 */ /* 0x000fe2000ff1e03f */
[----:B------:R-:W-:Y:S01]  /*0e80*/  PLOP3.LUT P0, PT, PT, PT, UP3, 0x80, 0x0 ;  /* 0x000000000000781c */ /* 0x000fe20003f0f038 */
[----:B------:R1:W2:Y:S01]  /*0e90*/  @P2 LDG.E R8, [R4.64] ;  /* 0x0000001404082981 */ /* 0x0002a2000c1e1900 */
[----:B------:R-:W-:-:S02]  /*0ea0*/  ULDC.64 UR6, c[0x0][0x248] ;  /* 0x0000920000067ab9 */ /* 0x000fc40000000a00 */
[----:B------:R-:W-:Y:S01]  /*0eb0*/  @UP3 UIADD3.X UR5, UR10, UR9, URZ, UP0, !UPT ;  /* 0x000000090a053290 */ /* 0x000fe200087fe43f */
[----:B---3--:R1:W3:Y:S01]  /*0ec0*/  @P2 LDG.E R2, [R4.64+0x4] ;  /* 0x0000041404022981 */ /* 0x0082e2000c1e1900 */
[----:B------:R-:W-:Y:S01]  /*0ed0*/  UISETP.EQ.U32.AND UP2, UPT, URZ, UR6, UPT ;  /* 0x000000063f00728c */ /* 0x000fe2000bf42070 */
[----:B------:R-:W-:-:S03]  /*0ee0*/  MOV R6, UR4 ;  /* 0x0000000400067c02 */ /* 0x000fc60008000f00 */
[----:B------:R-:W-:Y:S01]  /*0ef0*/  IMAD.U32 R7, RZ, RZ, UR5 ;  /* 0x00000005ff077e24 */ /* 0x000fe2000f8e00ff */
[----:B------:R-:W-:Y:S02]  /*0f00*/  UISETP.EQ.OR.EX UP2, UPT, URZ, UR7, !UP4, UP2 ;  /* 0x000000073f00728c */ /* 0x000fe4000e742720 */
[----:B------:R-:W-:Y:S02]  /*0f10*/  UIADD3 UR6, UP0, UR14, UR6, URZ ;  /* 0x000000060e067290 */ /* 0x000fe4000ff1e03f */
[----:B----4-:R-:W4:Y:S02]  /*0f20*/  @P0 LDG.E R6, [R6.64] ;  /* 0x0000001406060981 */ /* 0x010f24000c1e1900 */
[----:B------:R-:W-:Y:S01]  /*0f30*/  PLOP3.LUT P1, PT, PT, PT, UP2, 0x80, 0x0 ;  /* 0x000000000000781c */ /* 0x000fe20003f2f028 */
[----:B------:R-:W-:Y:S01]  /*0f40*/  UIADD3.X UR7, UR10, UR7, URZ, UP0, !UPT ;  /* 0x000000070a077290 */ /* 0x000fe200087fe43f */
[----:B-1----:R-:W-:-:S05]  /*0f50*/  IMAD.U32 R4, RZ, RZ, UR6 ;  /* 0x00000006ff047e24 */ /* 0x002fca000f8e00ff */
[----:B------:R-:W-:-:S06]  /*0f60*/  MOV R5, UR7 ;  /* 0x0000000700057c02 */ /* 0x000fcc0008000f00 */
[----:B-----5:R-:W5:Y:S01]  /*0f70*/  @!P1 LDG.E R0, [R4.64] ;  /* 0x0000001404009981 */ /* 0x020f62000c1e1900 */
[----:B------:R-:W-:Y:S02]  /*0f80*/  UMOV UR15, 0xffffffff ;  /* 0xffffffff000f7882 */ /* 0x000fe40000000000 */
[----:B------:R-:W-:Y:S02]  /*0f90*/  UMOV UR17, URZ ;  /* 0x0000003f00117c82 */ /* 0x000fe40008000000 */
[----:B------:R-:W-:Y:S02]  /*0fa0*/  UMOV UR25, 0xffffffff ;  /* 0xffffffff00197882 */ /* 0x000fe40000000000 */
[----:B------:R-:W-:Y:S01]  /*0fb0*/  ULDC UR6, c[0x0][0x218] ;  /* 0x0000860000067ab9 */ /* 0x000fe20000000800 */
[----:B--2---:R-:W1:Y:S08]  /*0fc0*/  @P2 R2UR UR15, R8 ;  /* 0x00000000080f23c2 */ /* 0x004e7000000e0000 */
[----:B---3--:R-:W1:Y:S08]  /*0fd0*/  @P2 R2UR UR4, R2 ;  /* 0x00000000020423c2 */ /* 0x008e7000000e0000 */
[----:B----4-:R2:W3:Y:S01]  /*0fe0*/  @P0 R2UR UR17, R6 ;  /* 0x00000000061103c2 */ /* 0x0104e200000e0000 */
[----:B------:R-:W-:-:S04]  /*0ff0*/  ISETP.NE.U32.AND P0, PT, RZ, c[0x0][0x248], PT ;  /* 0x00009200ff007a0c */ /* 0x000fc80003f05070 */
[----:B------:R-:W-:Y:S01]  /*1000*/  ISETP.NE.AND.EX P0, PT, RZ, c[0x0][0x24c], PT, P0 ;  /* 0x00009300ff007a0c */ /* 0x000fe20003f05300 */
[----:B-1----:R-:W-:Y:S02]  /*1010*/  @UP1 UIADD3 UR24, UR4, -UR15, URZ ;  /* 0x8000000f04181290 */ /* 0x002fe4000fffe03f */
[----:B-----5:R2:W1:Y:S05]  /*1020*/  @!P1 R2UR UR25, R0 ;  /* 0x00000000001993c2 */ /* 0x02046a00000e0000 */
[----:B------:R-:W-:-:S05]  /*1030*/  @!UP1 ULDC UR24, c[0x0][0x214] ;  /* 0x0000850000189ab9 */ /* 0x000fca0000000800 */
[----:B------:R-:W-:Y:S05]  /*1040*/  @!P0 BRA `(.L_x_196) ;  /* 0x0000007000008947 */ /* 0x000fea0003800000 */
[----:B---3--:R-:W-:-:S13]  /*1050*/  PLOP3.LUT P0, PT, PT, PT, UP4, 0x80, 0x0 ;  /* 0x000000000000781c */ /* 0x008fda0003f0f048 */
[----:B--2---:R-:W2:Y:S04]  /*1060*/  @P0 LDG.E R0, [R4.64+0x4] ;  /* 0x0000041404000981 */ /* 0x004ea8000c1e1900 */
[----:B------:R-:W3:Y:S01]  /*1070*/  @!P0 LDG.E R4, [R4.64] ;  /* 0x0000001404048981 */ /* 0x000ee2000c1e1900 */
[----:B--2---:R-:W2:Y:S02]  /*1080*/  @P0 R2UR UR4, R0 ;  /* 0x00000000000403c2 */ /* 0x004ea400000e0000 */
[----:B-12---:R-:W-:-:S11]  /*1090*/  @UP4 UIADD3 UR6, UR4, -UR25, URZ ;  /* 0x8000001904064290 */ /* 0x006fd6000fffe03f */
[----:B---3--:R1:W2:Y:S01]  /*10a0*/  @!P0 R2UR UR6, R4 ;  /* 0x00000000040683c2 */ /* 0x0082a200000e0000 */
[----:B------:R-:W-:-:S07]  /*10b0*/  DEPBAR.LE SB1, 0x0, {2} ;  /* 0x000090040000791a */ /* 0x000fce0000000000 */
.L_x_196:
[----:B---3--:R-:W-:Y:S02]  /*10c0*/  ULDC.64 UR4, c[0x0][0x258] ;  /* 0x0000960000047ab9 */ /* 0x008fe40000000a00 */
[----:B------:R-:W-:-:S04]  /*10d0*/  UISETP.NE.U32.AND UP2, UPT, URZ, UR4, UPT ;  /* 0x000000043f00728c */ /* 0x000fc8000bf45070 */
[----:B------:R-:W-:-:S06]  /*10e0*/  UISETP.NE.AND.EX UP2, UPT, URZ, UR5, UPT, UP2 ;  /* 0x000000053f00728c */ /* 0x000fcc000bf45320 */
[----:B------:R-:W-:-:S05]  /*10f0*/  PLOP3.LUT P0, PT, PT, PT, UP2, 0x80, 0x0 ;  /* 0x000000000000781c */ /* 0x000fca0003f0f028 */
[----:B------:R-:W-:-:S04]  /*1100*/  @UP2 UIADD3 UR4, UP0, UR14, UR4, URZ ;  /* 0x000000040e042290 */ /* 0x000fc8000ff1e03f */
[----:B------:R-:W-:Y:S02]  /*1110*/  @UP2 UIADD3.X UR5, UR10, UR5, URZ, UP0, !UPT ;  /* 0x000000050a052290 */ /* 0x000fe400087fe43f */
[----:B------:R-:W-:-:S04]  /*1120*/  IMAD.U32 R4, RZ, RZ, UR4 ;  /* 0x00000004ff047e24 */ /* 0x000fc8000f8e00ff */
[----:B------:R-:W-:Y:S01]  /*1130*/  IMAD.U32 R5, RZ, RZ, UR5 ;  /* 0x00000005ff057e24 */ /* 0x000fe2000f8e00ff */
[----:B------:R-:W-:-:S04]  /*1140*/  ULDC.64 UR4, c[0x0][0x268] ;  /* 0x00009a0000047ab9 */ /* 0x000fc80000000a00 */
[----:B--2---:R-:W2:Y:S01]  /*1150*/  @P0 LDG.E R0, [R4.64] ;  /* 0x0000001404000981 */ /* 0x004ea2000c1e1900 */
[----:B------:R-:W-:Y:S02]  /*1160*/  @!UP2 UISETP.NE.U32.AND UP0, UPT, URZ, UR4, UPT ;  /* 0x000000043f00a28c */ /* 0x000fe4000bf05070 */
[----:B------:R-:W-:Y:S02]  /*1170*/  ULDC UR7, c[0x0][0x21c] ;  /* 0x0000870000077ab9 */ /* 0x000fe40000000800 */
[----:B------:R-:W-:Y:S02]  /*1180*/  @!UP2 UISETP.NE.AND.EX UP0, UPT, URZ, UR5, UPT, UP0 ;  /* 0x000000053f00a28c */ /* 0x000fe4000bf05300 */
[----:B------:R-:W-:Y:S02]  /*1190*/  USHF.L.U32 UR22, UR16, 0x7, URZ ;  /* 0x0000000710167899 */ /* 0x000fe4000800063f */
[----:B------:R-:W-:Y:S01]  /*11a0*/  @!UP2 USEL UR4, URZ, UR7, !UP0 ;  /* 0x000000073f04a287 */ /* 0x000fe2000c000000 */
[----:B--2---:R-:W2:Y:S02]  /*11b0*/  @P0 R2UR UR14, R0 ;  /* 0x00000000000e03c2 */ /* 0x004ea400000e0000 */
[----:B--2---:R-:W-:-:S02]  /*11c0*/  @UP2 UIADD3 UR14, UR14, -UR17, URZ ;  /* 0x800000110e0e2290 */ /* 0x004fc4000fffe03f */
[----:B------:R-:W-:-:S04]  /*11d0*/  @!UP2 UIADD3 UR14, UR4, UR6, -UR17 ;  /* 0x00000006040ea290 */ /* 0x000fc8000fffe811 */
[----:B------:R-:W-:-:S06]  /*11e0*/  UISETP.GT.AND UP0, UPT, UR14, UR22, UPT ;  /* 0x000000160e00728c */ /* 0x000fcc000bf04270 */
[----:B------:R-:W-:-:S13]  /*11f0*/  PLOP3.LUT P0, PT, PT, PT, UP0, 0x80, 0x0 ;  /* 0x000000000000781c */ /* 0x000fda0003f0f008 */
[----:B------:R-:W-:Y:S05]  /*1200*/  @!P0 BRA `(.L_x_197) ;  /* 0x00009f7000008947 */ /* 0x000fea0003800000 */
[----:B-1----:R-:W-:Y:S02]  /*1210*/  UISETP.NE.AND UP0, UPT, UR25, -0x1, UPT ;  /* 0xffffffff1900788c */ /* 0x002fe4000bf05270 */
[----:B------:R-:W-:Y:S02]  /*1220*/  ULDC.64 UR8, c[0x0][0x178] ;  /* 0x00005e0000087ab9 */ /* 0x000fe40000000a00 */
[----:B------:R-:W-:Y:S02]  /*1230*/  ULDC.64 UR6, c[0x0][0x190] ;  /* 0x0000640000067ab9 */ /* 0x000fe40000000a00 */
[----:B------:R-:W-:Y:S01]  /*1240*/  UISETP.NE.AND UP2, UPT, UR15, -0x1, UPT ;  /* 0xffffffff0f00788c */ /* 0x000fe2000bf45270 */
[----:B------:R-:W-:Y:S01]  /*1250*/  PLOP3.LUT P1, PT, PT, PT, UP0, 0x80, 0x0 ;  /* 0x000000000000781c */ /* 0x000fe20003f2f008 */
[----:B------:R-:W-:Y:S02]  /*1260*/  UIADD3 UR10, UR24, 0x7f, URZ ;  /* 0x0000007f180a7890 */ /* 0x000fe4000fffe03f */
[----:B------:R-:W-:-:S02]  /*1270*/  UIMAD UR11, UR42, UR8, URZ ;  /* 0x000000082a0b72a4 */ /* 0x000fc4000f8e023f */
[----:B------:R-:W-:Y:S02]  /*1280*/  UIMAD.WIDE.U32 UR4, UR15, UR6, URZ ;  /* 0x000000060f0472a5 */ /* 0x000fe4000f8e003f */
[----:B------:R-:W-:Y:S02]  /*1290*/  UIMAD UR19, UR15, UR7, URZ ;  /* 0x000000070f1372a4 */ /* 0x000fe4000f8e023f */
[----:B------:R-:W-:Y:S02]  /*12a0*/  UIMAD.WIDE.U32 UR6, UR35, UR8, URZ ;  /* 0x00000008230672a5 */ /* 0x000fe4000f8e003f */
[----:B------:R-:W-:Y:S02]  /*12b0*/  USHF.R.S32.HI UR18, URZ, 0x1f, UR10 ;  /* 0x0000001f3f127899 */ /* 0x000fe4000801140a */
[----:B------:R-:W-:Y:S02]  /*12c0*/  UIMAD UR11, UR35, UR9, UR11 ;  /* 0x00000009230b72a4 */ /* 0x000fe4000f8e020b */
[----:B------:R-:W-:-:S02]  /*12d0*/  @UP0 UIADD3 UR8, UR17, UR25, URZ ;  /* 0x0000001911080290 */ /* 0x000fc4000fffe03f */
[----:B------:R-:W-:Y:S02]  /*12e0*/  ULEA.HI UR9, UR18, UR10, URZ, 0x7 ;  /* 0x0000000a12097291 */ /* 0x000fe4000f8f383f */
[----:B------:R-:W-:Y:S02]  /*12f0*/  UIADD3 UR36, UR7, UR11, URZ ;  /* 0x0000000b07247290 */ /* 0x000fe4000fffe03f */
[----:B------:R-:W-:Y:S02]  /*1300*/  USEL UR41, UR6, UR4, !UP2 ;  /* 0x0000000406297287 */ /* 0x000fe4000d000000 */
[----:B------:R-:W-:Y:S02]  /*1310*/  @UP2 UIADD3 UR36, UR5, UR19, URZ ;  /* 0x0000001305242290 */ /* 0x000fe4000fffe03f */
[----:B------:R-:W-:Y:S02]  /*1320*/  ULDC.64 UR6, c[0x0][0x198] ;  /* 0x0000660000067ab9 */ /* 0x000fe40000000a00 */
[----:B------:R-:W-:-:S02]  /*1330*/  @UP0 UIMAD.WIDE.U32 UR4, UR8, UR6, URZ ;  /* 0x00000006080402a5 */ /* 0x000fc4000f8e003f */
[----:B------:R-:W-:Y:S02]  /*1340*/  ULOP3.LUT UR6, UR9, 0xffffff80, URZ, 0xc0, !UPT ;  /* 0xffffff8009067892 */ /* 0x000fe4000f8ec03f */
[----:B------:R-:W-:Y:S02]  /*1350*/  @UP0 UIMAD UR31, UR8, UR7, UR5 ;  /* 0x00000007081f02a4 */ /* 0x000fe4000f8e0205 */
[----:B------:R-:W-:Y:S02]  /*1360*/  UIADD3 UR11, UR6, -0x80, URZ ;  /* 0xffffff80060b7890 */ /* 0x000fe4000fffe03f */
[----:B------:R-:W-:Y:S02]  /*1370*/  USHF.R.S32.HI UR37, URZ, 0x7, UR9 ;  /* 0x000000073f257899 */ /* 0x000fe40008011409 */
[----:B------:R-:W-:Y:S02]  /*1380*/  USHF.R.S32.HI UR34, URZ, 0x1f, UR11 ;  /* 0x0000001f3f227899 */ /* 0x000fe4000801140b */
[----:B------:R-:W-:Y:S01]  /*1390*/  @UP0 UMOV UR29, UR4 ;  /* 0x00000004001d0c82 */ /* 0x000fe20008000000 */
[----:B------:R-:W-:Y:S05]  /*13a0*/  @P1 BRA `(.L_x_198) ;  /* 0x000000c000001947 */ /* 0x000fea0003800000 */
[----:B------:R-:W-:Y:S02]  /*13b0*/  USHF.R.S32.HI UR4, URZ, 0x1f, UR17 ;  /* 0x0000001f3f047899 */ /* 0x000fe40008011411 */
[----:B------:R-:W-:-:S02]  /*13c0*/  ULDC.64 UR6, c[0x0][0x198] ;  /* 0x0000660000067ab9 */ /* 0x000fc40000000a00 */
[----:B------:R-:W-:Y:S02]  /*13d0*/  UIMAD UR8, UR4, UR6, URZ ;  /* 0x00000006040872a4 */ /* 0x000fe4000f8e023f */
[----:B------:R-:W-:Y:S02]  /*13e0*/  UIMAD.WIDE.U32 UR4, UR17, UR6, URZ ;  /* 0x00000006110472a5 */ /* 0x000fe4000f8e003f */
[----:B------:R-:W-:-:S04]  /*13f0*/  UIMAD UR7, UR17, UR7, UR8 ;  /* 0x00000007110772a4 */ /* 0x000fc8000f8e0208 */
[----:B------:R-:W-:-:S03]  /*1400*/  UIADD3 UR5, UR5, UR7, URZ ;  /* 0x0000000705057290 */ /* 0x000fc6000fffe03f */
[----:B------:R-:W-:Y:S02]  /*1410*/  ULDC.64 UR6, c[0x0][0x180] ;  /* 0x0000600000067ab9 */ /* 0x000fe40000000a00 */
[----:B------:R-:W-:Y:S02]  /*1420*/  UIMAD.WIDE.U32 UR4, UR35, UR6, UR4 ;  /* 0x00000006230472a5 */ /* 0x000fe4000f8e0004 */
[----:B------:R-:W-:-:S04]  /*1430*/  UIMAD UR6, UR42, UR6, URZ ;  /* 0x000000062a0672a4 */ /* 0x000fc8000f8e023f */
[----:B------:R-:W-:Y:S02]  /*1440*/  UIMAD UR6, UR35, UR7, UR6 ;  /* 0x00000007230672a4 */ /* 0x000fe4000f8e0206 */
[----:B------:R-:W-:Y:S02]  /*1450*/  UMOV UR29, UR4 ;  /* 0x00000004001d7c82 */ /* 0x000fe40008000000 */
[----:B------:R-:W-:Y:S02]  /*1460*/  UIADD3 UR31, UR5, UR6, URZ ;  /* 0x00000006051f7290 */ /* 0x000fe4000fffe03f */
.L_x_198:
[----:B------:R-:W-:Y:S02]  /*1470*/  @UP0 UIADD3 UR6, UR17, UR25, URZ ;  /* 0x0000001911060290 */ /* 0x000fe4000fffe03f */
[----:B------:R-:W-:Y:S02]  /*1480*/  ULDC.64 UR8, c[0x0][0x1a0] ;  /* 0x0000680000087ab9 */ /* 0x000fe40000000a00 */
[----:B------:R-:W-:-:S04]  /*1490*/  @UP0 UIMAD.WIDE.U32 UR4, UR6, UR8, URZ ;  /* 0x00000008060402a5 */ /* 0x000fc8000f8e003f */
[----:B------:R-:W-:-:S03]  /*14a0*/  @UP0 UIMAD UR27, UR6, UR9, UR5 ;  /* 0x00000009061b02a4 */ /* 0x000fc6000f8e0205 */
[----:B------:R-:W-:Y:S01]  /*14b0*/  @UP0 UMOV UR26, UR4 ;  /* 0x00000004001a0c82 */ /* 0x000fe20008000000 */
[----:B------:R-:W-:Y:S05]  /*14c0*/  @P1 BRA `(.L_x_199) ;  /* 0x000000c000001947 */ /* 0x000fea0003800000 */
[----:B------:R-:W-:Y:S02]  /*14d0*/  USHF.R.S32.HI UR4, URZ, 0x1f, UR17 ;  /* 0x0000001f3f047899 */ /* 0x000fe40008011411 */
[----:B------:R-:W-:Y:S02]  /*14e0*/  ULDC.64 UR6, c[0x0][0x1a0] ;  /* 0x0000680000067ab9 */ /* 0x000fe40000000a00 */
[----:B------:R-:W-:Y:S02]  /*14f0*/  UIMAD UR4, UR4, UR6, URZ ;  /* 0x00000006040472a4 */ /* 0x000fe4000f8e023f */
[----:B------:R-:W-:Y:S02]  /*1500*/  ULDC.64 UR8, c[0x0][0x188] ;  /* 0x0000620000087ab9 */ /* 0x000fe40000000a00 */
[----:B------:R-:W-:Y:S02]  /*1510*/  UIMAD UR7, UR17, UR7, UR4 ;  /* 0x00000007110772a4 */ /* 0x000fe4000f8e0204 */
[----:B------:R-:W-:-:S04]  /*1520*/  UIMAD UR4, UR42, UR8, URZ ;  /* 0x000000082a0472a4 */ /* 0x000fc8000f8e023f */
[----:B------:R-:W-:Y:S02]  /*1530*/  UIMAD UR9, UR35, UR9, UR4 ;  /* 0x00000009230972a4 */ /* 0x000fe4000f8e0204 */
[----:B------:R-:W-:-:S04]  /*1540*/  UIMAD.WIDE.U32 UR4, UR17, UR6, URZ ;  /* 0x00000006110472a5 */ /* 0x000fc8000f8e003f */
[----:B------:R-:W-:-:S04]  /*1550*/  UIADD3 UR5, UR5, UR7, URZ ;  /* 0x0000000705057290 */ /* 0x000fc8000fffe03f */
[----:B------:R-:W-:-:S04]  /*1560*/  UIMAD.WIDE.U32 UR4, UR35, UR8, UR4 ;  /* 0x00000008230472a5 */ /* 0x000fc8000f8e0004 */
[----:B------:R-:W-:-:S03]  /*1570*/  UIADD3 UR27, UR5, UR9, URZ ;  /* 0x00000009051b7290 */ /* 0x000fc6000fffe03f */
[----:B------:R-:W-:Y:S02]  /*1580*/  UMOV UR26, UR4 ;  /* 0x00000004001a7c82 */ /* 0x000fe40008000000 */
.L_x_199:
[----:B------:R-:W-:Y:S01]  /*1590*/  IABS R6, c[0x0][0x1c8] ;  /* 0x0000720000067a13 */ /* 0x000fe20000000000 */
[----:B------:R-:W-:Y:S01]  /*15a0*/  ULDC.64 UR6, c[0x0][0x370] ;  /* 0x0000dc0000067ab9 */ /* 0x000fe20000000a00 */
[----:B------:R-:W-:Y:S01]  /*15b0*/  IABS R2, UR40 ;  /* 0x0000002800027c13 */ /* 0x000fe20008000000 */
[----:B------:R-:W-:Y:S01]  /*15c0*/  @UP2 UIMAD.WIDE.U32 UR4, UR15, UR6, URZ ;  /* 0x000000060f0422a5 */ /* 0x000fe2000f8e003f */
[----:B------:R-:W1:Y:S01]  /*15d0*/  I2F.RP R4, R6 ;  /* 0x0000000600047306 */ /* 0x000e620000209400 */
[----:B------:R-:W-:Y:S01]  /*15e0*/  ULDC UR8, c[0x0][0x224] ;  /* 0x0000890000087ab9 */ /* 0x000fe20000000800 */
[----:B------:R-:W-:Y:S01]  /*15f0*/  ISETP.NE.AND P2, PT, RZ, c[0x0][0x1c8], PT ;  /* 0x00007200ff007a0c */ /* 0x000fe20003f45270 */
[----:B------:R-:W-:Y:S02]  /*1600*/  @UP2 UIMAD UR33, UR15, UR7, UR5 ;  /* 0x000000070f2122a4 */ /* 0x000fe4000f8e0205 */
[----:B------:R-:W-:Y:S02]  /*1610*/  USHF.R.S32.HI UR23, URZ, 0x1f, UR22 ;  /* 0x0000001f3f177899 */ /* 0x000fe40008011416 */
[----:B------:R-:W-:-:S02]  /*1620*/  @UP2 UMOV UR30, UR4 ;  /* 0x00000004001e2c82 */ /* 0x000fc40008000000 */
[----:B------:R-:W-:Y:S02]  /*1630*/  ULDC.64 UR4, c[0x0][0x368] ;  /* 0x0000da0000047ab9 */ /* 0x000fe40000000a00 */
[----:B------:R-:W-:-:S04]  /*1640*/  @!UP2 UIMAD UR6, UR42, UR4, URZ ;  /* 0x000000042a06a2a4 */ /* 0x000fc8000f8e023f */
[----:B------:R-:W-:Y:S01]  /*1650*/  @!UP2 UIMAD UR6, UR35, UR5, UR6 ;  /* 0x000000052306a2a4 */ /* 0x000fe2000f8e0206 */
[----:B-1----:R-:W1:Y:S01]  /*1660*/  MUFU.RCP R4, R4 ;  /* 0x0000000400047308 */ /* 0x002e620000001000 */
[----:B------:R-:W-:-:S04]  /*1670*/  @!UP2 UIMAD.WIDE.U32 UR4, UR35, UR4, URZ ;  /* 0x000000042304a2a5 */ /* 0x000fc8000f8e003f */
[----:B------:R-:W-:Y:S02]  /*1680*/  @!UP2 UIADD3 UR33, UR5, UR6, URZ ;  /* 0x000000060521a290 */ /* 0x000fe4000fffe03f */
[----:B------:R-:W-:Y:S02]  /*1690*/  UIMAD UR6, UR39, UR15, URZ ;  /* 0x0000000f270672a4 */ /* 0x000fe4000f8e023f */
[----:B------:R-:W-:Y:S02]  /*16a0*/  @!UP2 UMOV UR30, UR4 ;  /* 0x00000004001eac82 */ /* 0x000fe40008000000 */
[----:B------:R-:W-:Y:S01]  /*16b0*/  UIMAD UR4, UR42, UR8, UR54 ;  /* 0x000000082a0472a4 */ /* 0x000fe2000f8e0236 */
[----:B------:R-:W2:Y:S03]  /*16c0*/  S2UR UR8, SR_CTAID.X ;  /* 0x00000000000879c3 */ /* 0x000ea60000002500 */
[----:B------:R-:W-:Y:S01]  /*16d0*/  UIADD3 UR4, UR47, UR4, URZ ;  /* 0x000000042f047290 */ /* 0x000fe2000fffe03f */
[----:B-1----:R-:W-:-:S03]  /*16e0*/  IADD3 R4, R4, 0xffffffe, RZ ;  /* 0x0ffffffe04047810 */ /* 0x002fc60007ffe0ff */
[----:B------:R-:W-:Y:S01]  /*16f0*/  UIMAD UR4, UR38, UR4, UR53 ;  /* 0x00000004260472a4 */ /* 0x000fe2000f8e0235 */
[----:B------:R-:W1:Y:S03]  /*1700*/  F2I.FTZ.U32.TRUNC.NTZ R5, R4 ;  /* 0x0000000400057305 */ /* 0x000e66000021f000 */
[----:B------:R-:W-:Y:S02]  /*1710*/  UIADD3 UR10, UR45, UR4, URZ ;  /* 0x000000042d0a7290 */ /* 0x000fe4000fffe03f */
[----:B------:R-:W-:-:S04]  /*1720*/  UIMAD.WIDE.U32 UR4, UR38, UR15, URZ ;  /* 0x0000000f260472a5 */ /* 0x000fc8000f8e003f */
[----:B------:R-:W-:Y:S02]  /*1730*/  @UP2 UIADD3 UR10, UR5, UR6, URZ ;  /* 0x00000006050a2290 */ /* 0x000fe4000fffe03f */
[----:B------:R-:W-:Y:S02]  /*1740*/  USEL UR19, UR44, UR4, !UP2 ;  /* 0x000000042c137287 */ /* 0x000fe4000d000000 */
[----:B------:R-:W-:Y:S01]  /*1750*/  ULDC.64 UR6, c[0x0][0x3d8] ;  /* 0x0000f60000067ab9 */ /* 0x000fe20000000a00 */
[----:B-1----:R-:W-:Y:S01]  /*1760*/  IMAD.MOV R0, RZ, RZ, -R5 ;  /* 0x000000ffff007224 */ /* 0x002fe200078e0a05 */
[----:B--2---:R-:W-:Y:S01]  /*1770*/  UIMAD.WIDE.U32 UR4, UR8, UR6, URZ ;  /* 0x00000006080472a5 */ /* 0x004fe2000f8e003f */
[----:B------:R-:W-:Y:S02]  /*1780*/  IMAD.MOV.U32 R4, RZ, RZ, RZ ;  /* 0x000000ffff047224 */ /* 0x000fe400078e00ff */
[----:B------:R-:W-:Y:S01]  /*1790*/  IMAD R0, R0, R6, RZ ;  /* 0x0000000600007224 */ /* 0x000fe200078e02ff */
[----:B------:R-:W-:-:S02]  /*17a0*/  USEL UR18, UR4, URZ, UP6 ;  /* 0x0000003f04127287 */ /* 0x000fc4000b000000 */
[----:B------:R-:W-:Y:S01]  /*17b0*/  UIMAD UR7, UR8, UR7, UR5 ;  /* 0x00000007080772a4 */ /* 0x000fe2000f8e0205 */
[----:B------:R-:W-:Y:S01]  /*17c0*/  IMAD.HI.U32 R0, R5, R0, R4 ;  /* 0x0000000005007227 */ /* 0x000fe200078e0004 */
[----:B------:R-:W-:Y:S02]  /*17d0*/  USHF.L.U64.HI UR4, UR35, 0x7, UR42 ;  /* 0x0000000723047899 */ /* 0x000fe4000801022a */
[----:B------:R-:W-:Y:S02]  /*17e0*/  USHF.L.U32 UR8, UR35, 0x7, URZ ;  /* 0x0000000723087899 */ /* 0x000fe4000800063f */
[----:B------:R-:W-:Y:S01]  /*17f0*/  USEL UR5, UR4, URZ, UP1 ;  /* 0x0000003f04057287 */ /* 0x000fe20008800000 */
[----:B------:R-:W-:Y:S01]  /*1800*/  IMAD.HI.U32 R0, R0, R2, RZ ;  /* 0x0000000200007227 */ /* 0x000fe200078e00ff */
[----:B------:R-:W-:-:S03]  /*1810*/  USEL UR4, UR8, URZ, UP1 ;  /* 0x0000003f08047287 */ /* 0x000fc60008800000 */
[----:B------:R-:W-:Y:S01]  /*1820*/  IMAD.MOV R4, RZ, RZ, -R0 ;  /* 0x000000ffff047224 */ /* 0x000fe200078e0a00 */
[----:B------:R-:W-:Y:S02]  /*1830*/  UIADD3 UR4, UP1, UR11, UR4, URZ ;  /* 0x000000040b047290 */ /* 0x000fe4000ff3e03f */
[----:B------:R-:W-:Y:S01]  /*1840*/  ULDC UR8, c[0x0][0x234] ;  /* 0x00008d0000087ab9 */ /* 0x000fe20000000800 */
[C---:B------:R-:W-:Y:S01]  /*1850*/  IMAD R2, R6.reuse, R4, R2 ;  /* 0x0000000406027224 */ /* 0x040fe200078e0202 */
[----:B------:R-:W-:Y:S02]  /*1860*/  UIADD3.X UR6, UR34, UR5, URZ, UP1, !UPT ;  /* 0x0000000522067290 */ /* 0x000fe40008ffe43f */
[----:B------:R-:W-:Y:S02]  /*1870*/  UIMAD UR5, UR39, UR4, URZ ;  /* 0x00000004270572a4 */ /* 0x000fe4000f8e023f */
[----:B------:R-:W-:Y:S02]  /*1880*/  ISETP.GT.U32.AND P0, PT, R6, R2, PT ;  /* 0x000000020600720c */ /* 0x000fe40003f04070 */
[----:B------:R-:W-:-:S02]  /*1890*/  UIMAD UR6, UR38, UR6, UR5 ;  /* 0x00000006260672a4 */ /* 0x000fc4000f8e0205 */
[----:B------:R-:W-:-:S04]  /*18a0*/  @UP5 USEL UR5, UR56, UR15, !UP2 ;  /* 0x0000000f38055287 */ /* 0x000fc8000d000000 */
[----:B------:R-:W-:Y:S02]  /*18b0*/  @UP5 UIMAD UR9, UR40, UR8, UR5 ;  /* 0x00000008280952a4 */ /* 0x000fe4000f8e0205 */
[----:B------:R-:W-:Y:S02]  /*18c0*/  UIMAD.WIDE.U32 UR4, UR38, UR4, URZ ;  /* 0x00000004260472a5 */ /* 0x000fe4000f8e003f */
[----:B------:R-:W-:Y:S01]  /*18d0*/  USEL UR8, UR7, URZ, UP6 ;  /* 0x0000003f07087287 */ /* 0x000fe2000b000000 */
[----:B------:R-:W-:Y:S01]  /*18e0*/  @!P0 IMAD.IADD R2, R2, 0x1, -R6 ;  /* 0x0000000102028824 */ /* 0x000fe200078e0a06 */
[----:B------:R-:W-:Y:S01]  /*18f0*/  @!P0 IADD3 R0, R0, 0x1, RZ ;  /* 0x0000000100008810 */ /* 0x000fe20007ffe0ff */
[----:B------:R-:W-:Y:S01]  /*1900*/  @!UP5 UMOV UR9, UR51 ;  /* 0x000000330009dc82 */ /* 0x000fe20008000000 */
[----:B------:R-:W-:Y:S01]  /*1910*/  ISETP.LE.AND P0, PT, RZ, UR58, PT ;  /* 0x0000003aff007c0c */ /* 0x000fe2000bf03270 */
[----:B------:R-:W-:Y:S01]  /*1920*/  UIADD3 UR7, UR5, UR6, URZ ;  /* 0x0000000605077290 */ /* 0x000fe2000fffe03f */
[----:B------:R-:W-:-:S13]  /*1930*/  ISETP.GE.U32.AND P3, PT, R2, R6, PT ;  /* 0x000000060200720c */ /* 0x000fda0003f66070 */
[----:B------:R-:W-:-:S05]  /*1940*/  @P3 IADD3 R0, R0, 0x1, RZ ;  /* 0x0000000100003810 */ /* 0x000fca0007ffe0ff */
[----:B------:R-:W-:-:S04]  /*1950*/  IMAD.MOV.U32 R12, RZ, RZ, R0 ;  /* 0x000000ffff0c7224 */ /* 0x000fc800078e0000 */
[----:B------:R-:W-:Y:S01]  /*1960*/  @!P0 IMAD.MOV R12, RZ, RZ, -R12 ;  /* 0x000000ffff0c8224 */ /* 0x000fe200078e0a0c */
[----:B------:R-:W-:Y:S02]  /*1970*/  PLOP3.LUT P0, PT, PT, PT, UP5, 0x80, 0x0 ;  /* 0x000000000000781c */ /* 0x000fe40003f0f058 */
[----:B------:R-:W-:-:S04]  /*1980*/  @!P2 LOP3.LUT R12, RZ, c[0x0][0x1c8], RZ, 0x33, !PT ;  /* 0x00007200ff0caa12 */ /* 0x000fc800078e33ff */
[----:B------:R-:W-:-:S07]  /*1990*/  SHF.R.S32.HI R14, RZ, 0x1f, R12 ;  /* 0x0000001fff0e7819 */ /* 0x000fce000001140c */
[----:B------:R-:W-:Y:S05]  /*19a0*/  @!P0 BRA `(.L_x_200) ;  /* 0x0000005000008947 */ /* 0x000fea0003800000 */
[----:B------:R-:W-:Y:S02]  /*19b0*/  ULDC UR6, c[0x0][0x224] ;  /* 0x0000890000067ab9 */ /* 0x000fe40000000800 */
[----:B------:R-:W-:-:S04]  /*19c0*/  @!UP2 UIMAD UR15, UR35, UR6, URZ ;  /* 0x00000006230fa2a4 */ /* 0x000fc8000f8e023f */
[----:B------:R-:W-:-:S04]  /*19d0*/  ULEA UR6, UR35, UR15, 0x7 ;  /* 0x0000000f23067291 */ /* 0x000fc8000f8e383f */
[----:B------:R-:W-:Y:S01]  /*19e0*/  UIMAD UR6, UR57, UR40, UR6 ;  /* 0x00000028390672a4 */ /* 0x000fe2000f8e0206 */
[----:B------:R-:W-:Y:S05]  /*19f0*/  BRA `(.L_x_201) ;  /* 0x0000001000007947 */ /* 0x000fea0003800000 */
.L_x_200:
[----:B------:R-:W-:Y:S02]  /*1a00*/  UMOV UR6, UR52 ;  /* 0x0000003400067c82 */ /* 0x000fe40008000000 */
.L_x_201:
[----:B------:R-:W-:Y:S01]  /*1a10*/  UIADD3 UR4, UP4, UP3, UR4, UR43, UR49 ;  /* 0x0000002b04047290 */ /* 0x000fe2000fb9e031 */
[----:B------:R-:W1:Y:S01]  /*1a20*/  S2R R19, SR_TID.X ;  /* 0x0000000000137919 */ /* 0x000e620000002100 */
[----:B------:R-:W-:Y:S01]  /*1a30*/  IMAD.U32 R10, RZ, RZ, UR13 ;  /* 0x0000000dff0a7e24 */ /* 0x000fe2000f8e00ff */
[----:B------:R-:W-:Y:S01]  /*1a40*/  SHF.R.S32.HI R199, RZ, 0x1f, R198 ;  /* 0x0000001fffc77819 */ /* 0x000fe200000114c6 */
[----:B------:R-:W-:Y:S01]  /*1a50*/  UIADD3 UR32, UP2, UP1, UR18, UR4, UR19 ;  /* 0x0000000412207290 */ /* 0x000fe2000f95e013 */
[----:B------:R-:W-:Y:S01]  /*1a60*/  IMAD.U32 R8, RZ, RZ, UR12 ;  /* 0x0000000cff087e24 */ /* 0x000fe2000f8e00ff */
[----:B------:R-:W-:Y:S01]  /*1a70*/  UIADD3.X UR4, UR7, UR50, UR55, UP4, UP3 ;  /* 0x0000003207047290 */ /* 0x000fe2000a7e6437 */
[----:B------:R-:W-:Y:S01]  /*1a80*/  IMAD.U32 R9, RZ, RZ, UR11 ;  /* 0x0000000bff097e24 */ /* 0x000fe2000f8e00ff */
[----:B------:R-:W-:Y:S01]  /*1a90*/  ULDC.64 UR12, c[0x0][0x200] ;  /* 0x00008000000c7ab9 */ /* 0x000fe20000000a00 */
[----:B------:R-:W-:Y:S01]  /*1aa0*/  BSSY B1, `(.L_x_197) ;  /* 0x000096d000017945 */ /* 0x000fe20003800000 */
[----:B------:R-:W-:-:S03]  /*1ab0*/  UIADD3.X UR28, UR8, UR4, UR10, UP2, UP1 ;  /* 0x00000004081c7290 */ /* 0x000fc600097e240a */
[----:B------:R-:W-:Y:S02]  /*1ac0*/  ULDC.64 UR4, c[0x0][0x1a8] ;  /* 0x00006a0000047ab9 */ /* 0x000fe40000000a00 */
[----:B------:R-:W-:Y:S02]  /*1ad0*/  UIMAD UR4, UR59, UR4, URZ ;  /* 0x000000043b0472a4 */ /* 0x000fe4000f8e023f */
[----:B------:R-:W-:Y:S02]  /*1ae0*/  UMOV UR10, 0x4 ;  /* 0x00000004000a7882 */ /* 0x000fe40000000000 */
[----:B------:R-:W-:-:S03]  /*1af0*/  UIMAD UR19, UR40, UR5, UR4 ;  /* 0x00000005281372a4 */ /* 0x000fc6000f8e0204 */
[----:B------:R-:W-:Y:S02]  /*1b00*/  ULDC.64 UR4, c[0x0][0x378] ;  /* 0x0000de0000047ab9 */ /* 0x000fe40000000a00 */
[----:B------:R-:W-:Y:S01]  /*1b10*/  UIMAD UR4, UR59, UR4, URZ ;  /* 0x000000043b0472a4 */ /* 0x000fe2000f8e023f */
[----:B-1----:R-:W-:-:S03]  /*1b20*/  SHF.R.S32.HI R20, RZ, 0x1f, R19 ;  /* 0x0000001fff147819 */ /* 0x002fc60000011413 */
[----:B------:R-:W-:Y:S01]  /*1b30*/  UIMAD UR18, UR40, UR5, UR4 ;  /* 0x00000005281272a4 */ /* 0x000fe2000f8e0204 */
[----:B------:R-:W-:Y:S02]  /*1b40*/  LEA.HI R0, R20, R19, RZ, 0x3 ;  /* 0x0000001314007211 */ /* 0x000fe400078f18ff */
[----:B------:R-:W-:Y:S02]  /*1b50*/  ULDC.64 UR4, c[0x0][0x370] ;  /* 0x0000dc0000047ab9 */ /* 0x000fe40000000a00 */
[----:B------:R-:W-:Y:S01]  /*1b60*/  UIMAD UR4, UR34, UR4, URZ ;  /* 0x00000004220472a4 */ /* 0x000fe2000f8e023f */
[----:B------:R-:W-:-:S03]  /*1b70*/  SHF.R.S32.HI R0, RZ, 0x3, R0 ;  /* 0x00000003ff007819 */ /* 0x000fc60000011400 */
[----:B------:R-:W-:Y:S01]  /*1b80*/  UIMAD UR15, UR11, UR5, UR4 ;  /* 0x000000050b0f72a4 */ /* 0x000fe2000f8e0204 */
[----:B------:R-:W-:Y:S01]  /*1b90*/  SHF.R.S32.HI R18, RZ, 0x1f, R0 ;  /* 0x0000001fff127819 */ /* 0x000fe20000011400 */
[----:B------:R-:W-:Y:S01]  /*1ba0*/  UIADD3 UR4, UR11, UR9, URZ ;  /* 0x000000090b047290 */ /* 0x000fe2000fffe03f */
[----:B------:R-:W-:-:S03]  /*1bb0*/  IADD3 R2, P0, R0, UR11, RZ ;  /* 0x0000000b00027c10 */ /* 0x000fc6000ff1e0ff */
[----:B------:R-:W-:Y:S01]  /*1bc0*/  UIMAD.WIDE UR4, UR4, UR10, UR12 ;  /* 0x0000000a040472a5 */ /* 0x000fe2000f8e020c */
[----:B------:R-:W-:Y:S01]  /*1bd0*/  IADD3.X R7, R18, UR34, RZ, P0, !PT ;  /* 0x0000002212077c10 */ /* 0x000fe200087fe4ff */
[----:B------:R-:W-:Y:S01]  /*1be0*/  IMAD.WIDE.U32 R4, R2, c[0x0][0x190], R198 ;  /* 0x0000640002047a25 */ /* 0x000fe200078e00c6 */
[----:B------:R-:W-:Y:S02]  /*1bf0*/  ULDC.64 UR12, c[0x0][0x3c8] ;  /* 0x0000f200000c7ab9 */ /* 0x000fe40000000a00 */
[----:B------:R-:W-:Y:S01]  /*1c00*/  ULDC UR34, c[0x0][0x2e8] ;  /* 0x0000ba0000227ab9 */ /* 0x000fe20000000800 */
[----:B------:R-:W-:Y:S01]  /*1c10*/  IMAD R7, R7, c[0x0][0x190], RZ ;  /* 0x0000640007077a24 */ /* 0x000fe200078e02ff */
[----:B------:R-:W-:Y:S01]  /*1c20*/  UMOV UR8, UR4 ;  /* 0x0000000400087c82 */ /* 0x000fe20008000000 */
[----:B------:R-:W-:Y:S01]  /*1c30*/  IADD3 R6, P0, R4, UR41, RZ ;  /* 0x0000002904067c10 */ /* 0x000fe2000ff1e0ff */
[----:B------:R-:W-:Y:S01]  /*1c40*/  UIADD3 UR4, UR11, UR6, URZ ;  /* 0x000000060b047290 */ /* 0x000fe2000fffe03f */
[----:B------:R-:W-:Y:S01]  /*1c50*/  IMAD R2, R2, c[0x0][0x194], R7 ;  /* 0x0000650002027a24 */ /* 0x000fe200078e0207 */
[----:B------:R-:W-:-:S02]  /*1c60*/  UMOV UR7, UR5 ;  /* 0x0000000500077c82 */ /* 0x000fc40008000000 */
[----:B------:R-:W-:Y:S01]  /*1c70*/  UIMAD.WIDE UR4, UR4, UR10, UR12 ;  /* 0x0000000a040472a5 */ /* 0x000fe2000f8e020c */
[----:B------:R1:W2:Y:S01]  /*1c80*/  R2UR UR12, R8 ;  /* 0x00000000080c73c2 */ /* 0x0002a200000e0000 */
[----:B------:R-:W-:Y:S02]  /*1c90*/  IADD3.X R7, R5, UR36, R2, P0, !PT ;  /* 0x0000002405077c10 */ /* 0x000fe400087fe402 */
[----:B------:R-:W-:-:S03]  /*1ca0*/  IADD3 R4, P0, R198, UR30, RZ ;  /* 0x0000001ec6047c10 */ /* 0x000fc6000ff1e0ff */
[----:B------:R-:W-:Y:S01]  /*1cb0*/  UMOV UR10, UR4 ;  /* 0x00000004000a7c82 */ /* 0x000fe20008000000 */
[----:B------:R-:W-:Y:S01]  /*1cc0*/  IADD3.X R5, R199, UR33, RZ, P0, !PT ;  /* 0x00000021c7057c10 */ /* 0x000fe200087fe4ff */
[----:B------:R-:W-:Y:S01]  /*1cd0*/  UIADD3 UR4, -UR14, UR24, UR22 ;  /* 0x000000180e047290 */ /* 0x000fe2000fffe116 */
[----:B------:R3:W4:Y:S01]  /*1ce0*/  R2UR UR13, R10 ;  /* 0x000000000a0d73c2 */ /* 0x00072200000e0000 */
[----:B------:R-:W-:Y:S02]  /*1cf0*/  UMOV UR9, UR5 ;  /* 0x0000000500097c82 */ /* 0x000fe40008000000 */
[----:B------:R-:W-:Y:S01]  /*1d00*/  UIADD3 UR4, UR4, -UR34, URZ ;  /* 0x8000002204047290 */ /* 0x000fe2000fffe03f */
[----:B------:R-:W-:-:S03]  /*1d10*/  IMAD.WIDE.U32 R4, R9, c[0x0][0x370], R4 ;  /* 0x0000dc0009047a25 */ /* 0x000fc600078e0004 */
[----:B------:R-:W-:Y:S02]  /*1d20*/  USHF.R.S32.HI UR11, URZ, 0x1f, UR4 ;  /* 0x0000001f3f0b7899 */ /* 0x000fe40008011404 */
[----:B------:R-:W-:Y:S02]  /*1d30*/  IADD3 R5, R5, UR15, RZ ;  /* 0x0000000f05057c10 */ /* 0x000fe4000fffe0ff */
[----:B------:R-:W-:Y:S02]  /*1d40*/  ULEA.HI UR11, UR11, UR4, URZ, 0x7 ;  /* 0x000000040b0b7291 */ /* 0x000fe4000f8f383f */
[----:B------:R-:W-:Y:S01]  /*1d50*/  UIADD3 UR4, UR37, -0x1, URZ ;  /* 0xffffffff25047890 */ /* 0x000fe2000fffe03f */
[----:B-1----:R-:W-:Y:S01]  /*1d60*/  LEA.HI R8, R20, R19, RZ, 0x5 ;  /* 0x0000001314087211 */ /* 0x002fe200078f28ff */
[----:B------:R-:W-:-:S03]  /*1d70*/  USHF.R.S32.HI UR11, URZ, 0x7, UR11 ;  /* 0x000000073f0b7899 */ /* 0x000fc6000801140b */
[----:B------:R-:W-:Y:S01]  /*1d80*/  LOP3.LUT R2, R8, 0xffffffe0, RZ, 0xc0, !PT ;  /* 0xffffffe008027812 */ /* 0x000fe200078ec0ff */
[----:B------:R-:W-:Y:S01]  /*1d90*/  UISETP.LT.AND UP1, UPT, URZ, UR11, UPT ;  /* 0x0000000b3f00728c */ /* 0x000fe2000bf21270 */
[----:B------:R-:W-:-:S03]  /*1da0*/  SHF.R.S32.HI R8, RZ, 0x5, R8 ;  /* 0x00000005ff087819 */ /* 0x000fc60000011408 */
[----:B------:R-:W-:Y:S01]  /*1db0*/  IMAD.IADD R2, R19, 0x1, -R2 ;  /* 0x0000000113027824 */ /* 0x000fe200078e0a02 */
[----:B------:R-:W-:-:S03]  /*1dc0*/  USEL UR11, URZ, UR11, !UP1 ;  /* 0x0000000b3f0b7287 */ /* 0x000fc6000c800000 */
[----:B------:R-:W-:Y:S01]  /*1dd0*/  IMAD R2, R8, UR48, R2 ;  /* 0x0000003008027c24 */ /* 0x000fe2000f8e0202 */
[----:B------:R-:W-:-:S04]  /*1de0*/  UISETP.GT.AND UP1, UPT, UR37, UR11, UPT ;  /* 0x0000000b2500728c */ /* 0x000fc8000bf24270 */
[----:B------:R-:W-:-:S04]  /*1df0*/  IADD3 R8, P0, R2, UR32, RZ ;  /* 0x0000002002087c10 */ /* 0x000fc8000ff1e0ff */
[----:B------:R-:W-:Y:S01]  /*1e00*/  LEA.HI.X.SX32 R9, R2, UR28, 0x1, P0 ;  /* 0x0000001c02097c11 */ /* 0x000fe200080f0eff */
[----:B------:R-:W-:Y:S01]  /*1e10*/  IMAD.U32 R2, RZ, RZ, UR40 ;  /* 0x00000028ff027e24 */ /* 0x000fe2000f8e00ff */
[----:B------:R-:W-:Y:S02]  /*1e20*/  PLOP3.LUT P0, PT, PT, PT, UP1, 0x80, 0x0 ;  /* 0x000000000000781c */ /* 0x000fe40003f0f018 */
[----:B------:R-:W-:Y:S01]  /*1e30*/  LEA R186, P2, R8, c[0x0][0x350], 0x2 ;  /* 0x0000d40008ba7a11 */ /* 0x000fe200078410ff */
[----:B------:R-:W-:-:S03]  /*1e40*/  IMAD.WIDE.U32 R4, R2, c[0x0][0x378], R4 ;  /* 0x0000de0002047a25 */ /* 0x000fc600078e0004 */
[----:B------:R-:W-:Y:S01]  /*1e50*/  LEA.HI.X R187, R8, c[0x0][0x354], R9, 0x2, P2 ;  /* 0x0000d50008bb7a11 */ /* 0x000fe200010f1409 */
[----:B------:R-:W-:Y:S01]  /*1e60*/  IMAD.WIDE.U32 R6, R2, c[0x0][0x1a8], R6 ;  /* 0x00006a0002067a25 */ /* 0x000fe200078e0006 */
[----:B------:R-:W-:-:S03]  /*1e70*/  IADD3 R5, R5, UR18, RZ ;  /* 0x0000001205057c10 */ /* 0x000fc6000fffe0ff */
[----:B------:R-:W-:Y:S01]  /*1e80*/  IMAD R2, R18, c[0x0][0x370], RZ ;  /* 0x0000dc0012027a24 */ /* 0x000fe200078e02ff */
[----:B------:R-:W-:Y:S01]  /*1e90*/  IADD3 R7, R7, UR19, RZ ;  /* 0x0000001307077c10 */ /* 0x000fe2000fffe0ff */
[----:B------:R-:W-:Y:S01]  /*1ea0*/  IMAD.WIDE.U32 R4, R0, c[0x0][0x370], R4 ;  /* 0x0000dc0000047a25 */ /* 0x000fe200078e0004 */
[----:B------:R-:W-:-:S03]  /*1eb0*/  LEA R200, P4, R6, c[0x0][0x160], 0x1 ;  /* 0x0000580006c87a11 */ /* 0x000fc600078808ff */
[----:B------:R-:W-:Y:S01]  /*1ec0*/  IMAD R2, R0, c[0x0][0x374], R2 ;  /* 0x0000dd0000027a24 */ /* 0x000fe200078e0202 */
[----:B------:R-:W-:Y:S02]  /*1ed0*/  LEA R202, P3, R4, c[0x0][0x330], 0x1 ;  /* 0x0000cc0004ca7a11 */ /* 0x000fe400078608ff */
[----:B------:R-:W-:Y:S01]  /*1ee0*/  LEA.HI.X R197, R6, c[0x0][0x164], R7, 0x1, P4 ;  /* 0x0000590006c57a11 */ /* 0x000fe200020f0c07 */
[----:B------:R-:W-:-:S05]  /*1ef0*/  IMAD.IADD R2, R5, 0x1, R2 ;  /* 0x0000000105027824 */ /* 0x000fca00078e0202 */
[----:B------:R-:W-:Y:S01]  /*1f00*/  LEA.HI.X R201, R4, c[0x0][0x334], R2, 0x1, P3 ;  /* 0x0000cd0004c97a11 */ /* 0x000fe200018f0c02 */
[----:B--234-:R-:W-:Y:S05]  /*1f10*/  @P0 BRA `(.L_x_202) ;  /* 0x00000b1000000947 */ /* 0x01cfea0003800000 */
        /* <DEDUP_REMOVED lines=9> */
[----:B------:R-:W-:Y:S02]  /*1fb0*/  UIMAD.WIDE.U32 UR4, UR17, UR6, URZ ;  /* 0x00000006110472a5 */ /* 0x000fe4000f8e003f */
[----:B------:R-:W-:-:S03]  /*1fc0*/  UIMAD UR7, UR17, UR7, UR8 ;  /* 0x00000007110772a4 */ /* 0x000fc6000f8e0208 */
[----:B------:R-:W-:Y:S02]  /*1fd0*/  ULDC.64 UR8, c[0x0][0x388] ;  /* 0x0000e20000087ab9 */ /* 0x000fe40000000a00 */
[----:B------:R-:W-:Y:S02]  /*1fe0*/  UIADD3 UR5, UR5, UR7, URZ ;  /* 0x0000000705057290 */ /* 0x000fe4000fffe03f */
[----:B------:R-:W-:Y:S02]  /*1ff0*/  UIMAD UR6, UR42, UR8, URZ ;  /* 0x000000082a0672a4 */ /* 0x000fe4000f8e023f */
[----:B------:R-:W-:Y:S02]  /*2000*/  UIMAD.WIDE.U32 UR4, UR35, UR8, UR4 ;  /* 0x00000008230472a5 */ /* 0x000fe4000f8e0004 */
[----:B------:R-:W-:-:S04]  /*2010*/  UIMAD UR6, UR35, UR9, UR6 ;  /* 0x00000009230672a4 */ /* 0x000fc8000f8e0206 */
[----:B------:R-:W-:Y:S02]  /*2020*/  UIADD3 UR11, UR5, UR6, URZ ;  /* 0x00000006050b7290 */ /* 0x000fe4000fffe03f */
[----:B------:R-:W-:Y:S02]  /*2030*/  UMOV UR10, UR4 ;  /* 0x00000004000a7c82 */ /* 0x000fe40008000000 */
.L_x_203:
        /* <DEDUP_REMOVED lines=18> */
.L_x_204:
[----:B------:R-:W-:Y:S01]  /*2160*/  ULDC.64 UR4, c[0x0][0x3a0] ;  /* 0x0000e80000047ab9 */ /* 0x000fe20000000a00 */
[----:B------:R-:W-:Y:S01]  /*2170*/  IMAD.U32 R11, RZ, RZ, UR22 ;  /* 0x00000016ff0b7e24 */ /* 0x000fe2000f8e00ff */
[----:B------:R-:W-:Y:S01]  /*2180*/  UIMAD UR4, UR23, UR4, URZ ;  /* 0x00000004170472a4 */ /* 0x000fe2000f8e023f */
[----:B------:R-:W-:Y:S01]  /*2190*/  ISETP.GE.AND P4, PT, R198, c[0x0][0x220], PT ;  /* 0x00008800c6007a0c */ /* 0x000fe20003f86270 */
[----:B------:R-:W-:Y:S01]  /*21a0*/  ULDC.64 UR6, c[0x0][0x3b8] ;  /* 0x0000ee0000067ab9 */ /* 0x000fe20000000a00 */
[----:B------:R-:W-:Y:S01]  /*21b0*/  IMAD.WIDE.U32 R4, R11, c[0x0][0x3a0], R198 ;  /* 0x0000e8000b047a25 */ /* 0x000fe200078e00c6 */
[----:B------:R-:W-:Y:S01]  /*21c0*/  UIMAD UR5, UR22, UR5, UR4 ;  /* 0x00000005160572a4 */ /* 0x000fe2000f8e0204 */
[----:B------:R-:W-:Y:S01]  /*21d0*/  BSSY B0, `(.L_x_205) ;  /* 0x0000015000007945 */ /* 0x000fe20003800000 */
[----:B------:R-:W-:-:S02]  /*21e0*/  UIMAD UR4, UR16, -0x80, UR14 ;  /* 0xffffff80100478a4 */ /* 0x000fc4000f8e020e */
[----:B------:R-:W-:Y:S02]  /*21f0*/  IADD3 R4, P0, R4, UR10, RZ ;  /* 0x0000000a04047c10 */ /* 0x000fe4000ff1e0ff */
[----:B------:R-:W-:Y:S01]  /*2200*/  IMAD.U32 R2, RZ, RZ, UR5 ;  /* 0x00000005ff027e24 */ /* 0x000fe2000f8e00ff */
[----:B------:R-:W-:Y:S01]  /*2210*/  UIMAD UR5, UR59, UR6, URZ ;  /* 0x000000063b0572a4 */ /* 0x000fe2000f8e023f */
[----:B------:R-:W-:-:S03]  /*2220*/  ISETP.GE.OR P3, PT, R0, UR4, P4 ;  /* 0x0000000400007c0c */ /* 0x000fc6000a766670 */
[----:B------:R-:W-:Y:S01]  /*2230*/  IADD3.X R5, R5, UR11, R2, P0, !PT ;  /* 0x0000000b05057c10 */ /* 0x000fe200087fe402 */
[----:B------:R-:W-:Y:S01]  /*2240*/  IMAD.U32 R2, RZ, RZ, UR40 ;  /* 0x00000028ff027e24 */ /* 0x000fe2000f8e00ff */
[----:B------:R-:W-:-:S03]  /*2250*/  UIMAD UR5, UR40, UR7, UR5 ;  /* 0x00000007280572a4 */ /* 0x000fc6000f8e0205 */
[----:B------:R-:W-:-:S05]  /*2260*/  IMAD.WIDE.U32 R4, R2, c[0x0][0x3b8], R4 ;  /* 0x0000ee0002047a25 */ /* 0x000fca00078e0004 */
[----:B------:R-:W-:Y:S01]  /*2270*/  IADD3 R10, R5, UR5, RZ ;  /* 0x00000005050a7c10 */ /* 0x000fe2000fffe0ff */
        /* <DEDUP_REMOVED lines=10> */
.L_x_206:
[----:B------:R-:W-:Y:S05]  /*2320*/  BSYNC B0 ;  /* 0x0000000000007941 */ /* 0x000fea0003800000 */
.L_x_205:
[----:B------:R-:W-:Y:S01]  /*2330*/  IADD3 R2, R0, 0x20, RZ ;  /* 0x0000002000027810 */ /* 0x000fe20007ffe0ff */
[----:B------:R-:W-:Y:S03]  /*2340*/  BSSY B0, `(.L_x_207) ;  /* 0x000000e000007945 */ /* 0x000fe60003800000 */
[----:B------:R-:W-:-:S13]  /*2350*/  ISETP.GE.OR P2, PT, R2, UR4, P4 ;  /* 0x0000000402007c0c */ /* 0x000fda000a746670 */
[----:B------:R-:W-:Y:S05]  /*2360*/  @P2 BRA `(.L_x_208) ;  /* 0x000000b000002947 */ /* 0x000fea0003800000 */
[----:B------:R-:W-:Y:S02]  /*2370*/  IADD3 R2, P0, R0, 0x20, RZ ;  /* 0x0000002000027810 */ /* 0x000fe40007f1e0ff */
[----:B------:R-:W-:-:S03]  /*2380*/  MOV R7, R10 ;  /* 0x0000000a00077202 */ /* 0x000fc60000000f00 */
[----:B------:R-:W-:-:S04]  /*2390*/  IMAD.X R6, RZ, RZ, R18, P0 ;  /* 0x000000ffff067224 */ /* 0x000fc800000e0612 */
[----:B-1----:R-:W-:Y:S02]  /*23a0*/  IMAD R8, R6, c[0x0][0x3a0], RZ ;  /* 0x0000e80006087a24 */ /* 0x002fe400078e02ff */
[----:B------:R-:W-:-:S04]  /*23b0*/  IMAD.MOV.U32 R6, RZ, RZ, R4 ;  /* 0x000000ffff067224 */ /* 0x000fc800078e0004 */
[----:B------:R-:W-:-:S04]  /*23c0*/  IMAD.WIDE.U32 R6, R2, c[0x0][0x3a0], R6 ;  /* 0x0000e80002067a25 */ /* 0x000fc800078e0006 */
[----:B------:R-:W-:Y:S01]  /*23d0*/  IMAD R2, R2, c[0x0][0x3a4], R8 ;  /* 0x0000e90002027a24 */ /* 0x000fe200078e0208 */
[----:B------:R-:W-:-:S04]  /*23e0*/  LEA R8, P0, R6, c[0x0][0x340], 0x1 ;  /* 0x0000d00006087a11 */ /* 0x000fc800078008ff */
[----:B------:R-:W-:-:S04]  /*23f0*/  IADD3 R2, R7, R2, RZ ;  /* 0x0000000207027210 */ /* 0x000fc80007ffe0ff */
[----:B------:R-:W-:-:S05]  /*2400*/  LEA.HI.X R9, R6, c[0x0][0x344], R2, 0x1, P0 ;  /* 0x0000d10006097a11 */ /* 0x000fca00000f0c02 */
[----:B------:R1:W-:Y:S02]  /*2410*/  STG.E.128 [R8.64], RZ ;  /* 0x000000ff08007986 */ /* 0x0003e4000c101d14 */
.L_x_208:
[----:B------:R-:W-:Y:S05]  /*2420*/  BSYNC B0 ;  /* 0x0000000000007941 */ /* 0x000fea0003800000 */
.L_x_207:
        /* <DEDUP_REMOVED lines=15> */
.L_x_210:
[----:B------:R-:W-:Y:S05]  /*2520*/  BSYNC B0 ;  /* 0x0000000000007941 */ /* 0x000fea0003800000 */
.L_x_209:
[----:B------:R-:W-:Y:S01]  /*2530*/  IADD3 R2, R0, 0x60, RZ ;  /* 0x0000006000027810 */ /* 0x000fe20007ffe0ff */
[----:B------:R-:W-:Y:S03]  /*2540*/  BSSY B0, `(.L_x_211) ;  /* 0x000000d000007945 */ /* 0x000fe60003800000 */
[----:B------:R-:W-:-:S13]  /*2550*/  ISETP.GE.OR P0, PT, R2, UR4, P4 ;  /* 0x0000000402007c0c */ /* 0x000fda000a706670 */
[----:B------:R-:W-:Y:S05]  /*2560*/  @P0 BRA `(.L_x_212) ;  /* 0x000000a000000947 */ /* 0x000fea0003800000 */
[----:B------:R-:W-:-:S04]  /*2570*/  IADD3 R2, P4, R0, 0x60, RZ ;  /* 0x0000006000027810 */ /* 0x000fc80007f9e0ff */
[----:B------:R-:W-:-:S05]  /*2580*/  IADD3.X R5, RZ, R18, RZ, P4, !PT ;  /* 0x00000012ff057210 */ /* 0x000fca00027fe4ff */
[----:B------:R-:W-:Y:S01]  /*2590*/  IMAD R6, R5, c[0x0][0x3a0], RZ ;  /* 0x0000e80005067a24 */ /* 0x000fe200078e02ff */
[----:B------:R-:W-:-:S05]  /*25a0*/  MOV R5, R10 ;  /* 0x0000000a00057202 */ /* 0x000fca0000000f00 */
[----:B-1----:R-:W-:-:S04]  /*25b0*/  IMAD.WIDE.U32 R8, R2, c[0x0][0x3a0], R4 ;  /* 0x0000e80002087a25 */ /* 0x002fc800078e0004 */
[----:B------:R-:W-:Y:S01]  /*25c0*/  IMAD R2, R2, c[0x0][0x3a4], R6 ;  /* 0x0000e90002027a24 */ /* 0x000fe200078e0206 */
[----:B------:R-:W-:-:S04]  /*25d0*/  LEA R4, P4, R8, c[0x0][0x340], 0x1 ;  /* 0x0000d00008047a11 */ /* 0x000fc800078808ff */
[----:B------:R-:W-:-:S04]  /*25e0*/  IADD3 R2, R9, R2, RZ ;  /* 0x0000000209027210 */ /* 0x000fc80007ffe0ff */
[----:B------:R-:W-:-:S05]  /*25f0*/  LEA.HI.X R5, R8, c[0x0][0x344], R2, 0x1, P4 ;  /* 0x0000d10008057a11 */ /* 0x000fca00020f0c02 */
[----:B------:R1:W-:Y:S02]  /*2600*/  STG.E.128 [R4.64], RZ ;  /* 0x000000ff04007986 */ /* 0x0003e4000c101d14 */
.L_x_212:
[----:B------:R-:W-:Y:S05]  /*2610*/  BSYNC B0 ;  /* 0x0000000000007941 */ /* 0x000fea0003800000 */
.L_x_211:
[----:B------:R-:W-:Y:S01]  /*2620*/  ULDC.64 UR4, c[0x0][0x3a8] ;  /* 0x0000ea0000047ab9 */ /* 0x000fe20000000a00 */
[----:B-1----:R-:W-:Y:S01]  /*2630*/  IMAD.WIDE.U32 R4, R11, c[0x0][0x3a8], R198 ;  /* 0x0000ea000b047a25 */ /* 0x002fe200078e00c6 */
[----:B------:R-:W-:Y:S01]  /*2640*/  UIMAD UR4, UR23, UR4, URZ ;  /* 0x00000004170472a4 */ /* 0x000fe2000f8e023f */
[----:B------:R-:W-:Y:S03]  /*2650*/  BSSY B0, `(.L_x_213) ;  /* 0x0000015000007945 */ /* 0x000fe60003800000 */
[----:B------:R-:W-:Y:S01]  /*2660*/  UIMAD UR4, UR22, UR5, UR4 ;  /* 0x00000005160472a4 */ /* 0x000fe2000f8e0204 */
[----:B------:R-:W-:-:S05]  /*2670*/  IADD3 R4, P4, R4, UR8, RZ ;  /* 0x0000000804047c10 */ /* 0x000fca000ff9e0ff */
[----:B------:R-:W-:Y:S01]  /*2680*/  IMAD.U32 R2, RZ, RZ, UR4 ;  /* 0x00000004ff027e24 */ /* 0x000fe2000f8e00ff */
[----:B------:R-:W-:Y:S02]  /*2690*/  ULDC.64 UR4, c[0x0][0x3c0] ;  /* 0x0000f00000047ab9 */ /* 0x000fe40000000a00 */
[----:B------:R-:W-:Y:S02]  /*26a0*/  UIMAD UR4, UR59, UR4, URZ ;  /* 0x000000043b0472a4 */ /* 0x000fe4000f8e023f */
[----:B------:R-:W-:Y:S02]  /*26b0*/  IADD3.X R5, R5, UR9, R2, P4, !PT ;  /* 0x0000000905057c10 */ /* 0x000fe4000a7fe402 */
[----:B------:R-:W-:Y:S01]  /*26c0*/  MOV R2, UR40 ;  /* 0x0000002800027c02 */ /* 0x000fe20008000f00 */
[----:B------:R-:W-:-:S04]  /*26d0*/  UIMAD UR4, UR40, UR5, UR4 ;  /* 0x00000005280472a4 */ /* 0x000fc8000f8e0204 */
        /* <DEDUP_REMOVED lines=12> */
.L_x_214:
[----:B------:R-:W-:Y:S05]  /*27a0*/  BSYNC B0 ;  /* 0x0000000000007941 */ /* 0x000fea0003800000 */
.L_x_213:
[----:B------:R-:W-:Y:S01]  /*27b0*/  BSSY B0, `(.L_x_215) ;  /* 0x000000d000007945 */ /* 0x000fe20003800000 */
        /* <DEDUP_REMOVED lines=12> */
.L_x_216:
[----:B------:R-:W-:Y:S05]  /*2880*/  BSYNC B0 ;  /* 0x0000000000007941 */ /* 0x000fea0003800000 */
.L_x_215:
        /* <DEDUP_REMOVED lines=13> */
.L_x_218:
[----:B------:R-:W-:Y:S05]  /*2960*/  BSYNC B0 ;  /* 0x0000000000007941 */ /* 0x000fea0003800000 */
.L_x_217:
        /* <DEDUP_REMOVED lines=12> */
.L_x_202:
[----:B------:R-:W2:Y:S01]  /*2a30*/  LDL R7, [R1+0x28] ;  /* 0x0000280001077983 */ /* 0x000ea20000100800 */
[----:B------:R-:W-:Y:S01]  /*2a40*/  PLOP3.LUT P1, PT, PT, PT, UP6, 0x80, 0x0 ;  /* 0x000000000000781c */ /* 0x000fe20003f2f068 */
[----:B------:R-:W-:Y:S01]  /*2a50*/  ULEA.HI UR5, UR4, UR4, URZ, 0x1 ;  /* 0x0000000404057291 */ /* 0x000fe2000f8f083f */
[----:B------:R-:W-:Y:S03]  /*2a60*/  BSSY B0, `(.L_x_220) ;  /* 0x0000013000007945 */ /* 0x000fe60003800000 */
[----:B------:R-:W-:-:S04]  /*2a70*/  ULOP3.LUT UR5, UR5, 0xfffffffe, URZ, 0xc0, !UPT ;  /* 0xfffffffe05057892 */ /* 0x000fc8000f8ec03f */
[----:B------:R-:W-:-:S04]  /*2a80*/  UIADD3 UR5, UR4, -UR5, URZ ;  /* 0x8000000504057290 */ /* 0x000fc8000fffe03f */
[----:B------:R-:W-:Y:S02]  /*2a90*/  UISETP.NE.AND UP0, UPT, UR5, 0x1, UPT ;  /* 0x000000010500788c */ /* 0x000fe4000bf05270 */
[----:B------:R-:W-:Y:S01]  /*2aa0*/  UIMAD UR5, UR4, -0x80, UR24 ;  /* 0xffffff80040578a4 */ /* 0x000fe2000f8e0218 */
[----:B------:R-:W-:Y:S05]  /*2ab0*/  @P1 BAR.SYNC.DEFER_BLOCKING 0x0 ;  /* 0x0000000000001b1d */ /* 0x000fea0000010000 */
[----:B------:R-:W-:Y:S01]  /*2ac0*/  ISETP.GE.AND P0, PT, R0, UR5, PT ;  /* 0x0000000500007c0c */ /* 0x000fe2000bf06270 */
[----:B--2---:R-:W-:-:S12]  /*2ad0*/  IMAD.SHL.U32 R2, R7, 0x2, RZ ;  /* 0x0000000207027824 */ /* 0x004fd800078e00ff */
[----:B------:R1:W-:Y:S01]  /*2ae0*/  @P0 STS.128 [R2+0x8000], RZ ;  /* 0x008000ff02000388 */ /* 0x0003e20000000c00 */
[----:B------:R-:W-:Y:S05]  /*2af0*/  @P0 BRA `(.L_x_221) ;  /* 0x0000009000000947 */ /* 0x000fea0003800000 */
[----:B------:R-:W-:-:S13]  /*2b00*/  ISETP.GE.AND P1, PT, R198, c[0x0][0x220], PT ;  /* 0x00008800c6007a0c */ /* 0x000fda0003f26270 */
[----:B------:R2:W-:Y:S01]  /*2b10*/  @P1 STS.128 [R2+0x8000], RZ ;  /* 0x008000ff02001388 */ /* 0x0005e20000000c00 */
[----:B------:R-:W-:Y:S05]  /*2b20*/  @P1 BRA `(.L_x_221) ;  /* 0x0000006000001947 */ /* 0x000fea0003800000 */
[----:B------:R-:W-:Y:S02]  /*2b30*/  MOV R4, R202 ;  /* 0x000000ca00047202 */ /* 0x000fe40000000f00 */
[----:B------:R-:W-:-:S05]  /*2b40*/  MOV R5, R201 ;  /* 0x000000c900057202 */ /* 0x000fca0000000f00 */
[----:B------:R-:W-:Y:S01]  /*2b50*/  @!PT LDS RZ, [RZ] ;  /* 0x00000000fffff984 */ /* 0x000fe20000000800 */
[----:B------:R-:W-:Y:S01]  /*2b60*/  @!PT LDS RZ, [RZ] ;  /* 0x00000000fffff984 */ /* 0x000fe20000000800 */
[----:B------:R-:W-:Y:S01]  /*2b70*/  @!PT LDS RZ, [RZ] ;  /* 0x00000000fffff984 */ /* 0x000fe20000000800 */
[----:B------:R3:W-:Y:S02]  /*2b80*/  LDGSTS.E.BYPASS.LTC128B.128 [R2+0x8000], [R4.64] ;  /* 0x0800000004027fae */ /* 0x0007e4000b901d54 */
.L_x_221:
[----:B------:R-:W-:Y:S05]  /*2b90*/  BSYNC B0 ;  /* 0x0000000000007941 */ /* 0x000fea0003800000 */
.L_x_220:
[----:B------:R-:W-:Y:S01]  /*2ba0*/  IADD3 R11, R0, 0x20, RZ ;  /* 0x00000020000b7810 */ /* 0x000fe20007ffe0ff */
[----:B------:R-:W-:Y:S03]  /*2bb0*/  BSSY B0, `(.L_x_222) ;  /* 0x000000f000007945 */ /* 0x000fe60003800000 */
[----:B------:R-:W-:-:S13]  /*2bc0*/  ISETP.GE.AND P4, PT, R11, UR5, PT ;  /* 0x000000050b007c0c */ /* 0x000fda000bf86270 */
        /* <DEDUP_REMOVED lines=13> */
.L_x_223:
[----:B------:R-:W-:Y:S05]  /*2ca0*/  BSYNC B0 ;  /* 0x0000000000007941 */ /* 0x000fea0003800000 */
.L_x_222:
        /* <DEDUP_REMOVED lines=16> */
.L_x_225:
[----:B------:R-:W-:Y:S05]  /*2db0*/  BSYNC B0 ;  /* 0x0000000000007941 */ /* 0x000fea0003800000 */
.L_x_224:
        /* <DEDUP_REMOVED lines=8> */
[----:B------:R-:W-:Y:S02]  /*2e40*/  MOV R6, c[0x0][0x370] ;  /* 0x0000dc0000067a02 */ /* 0x000fe40000000f00 */
[----:B---3--:R-:W-:Y:S02]  /*2e50*/  MOV R4, R202 ;  /* 0x000000ca00047202 */ /* 0x008fe40000000f00 */
[----:B------:R-:W-:-:S05]  /*2e60*/  MOV R5, R201 ;  /* 0x000000c900057202 */ /* 0x000fca0000000f00 */
[----:B------:R-:W-:-:S05]  /*2e70*/  IMAD.WIDE.U32 R4, R6, 0xc0, R4 ;  /* 0x000000c006047825 */ /* 0x000fca00078e0004 */
[----:B------:R-:W-:-:S05]  /*2e80*/  IADD3 R5, R5, UR61, RZ ;  /* 0x0000003d05057c10 */ /* 0x000fca000fffe0ff */
[----:B------:R-:W-:Y:S01]  /*2e90*/  @!PT LDS RZ, [RZ] ;  /* 0x00000000fffff984 */ /* 0x000fe20000000800 */
[----:B------:R-:W-:Y:S01]  /*2ea0*/  @!PT LDS RZ, [RZ] ;  /* 0x00000000fffff984 */ /* 0x000fe20000000800 */
[----:B------:R-:W-:Y:S01]  /*2eb0*/  @!PT LDS RZ, [RZ] ;  /* 0x00000000fffff984 */ /* 0x000fe20000000800 */
[----:B------:R3:W-:Y:S02]  /*2ec0*/  LDGSTS.E.BYPASS.LTC128B.128 [R2+0xb000], [R4.64] ;  /* 0x0b00000004027fae */ /* 0x0007e4000b901d54 */
.L_x_227:
[----:B------:R-:W-:Y:S05]  /*2ed0*/  BSYNC B0 ;  /* 0x0000000000007941 */ /* 0x000fea0003800000 */
.L_x_226:
[----:B------:R-:W-:Y:S01]  /*2ee0*/  PLOP3.LUT P1, PT, PT, PT, UP0, 0x80, 0x0 ;  /* 0x000000000000781c */ /* 0x000fe20003f2f008 */
        /* <DEDUP_REMOVED lines=15> */
[----:B------:R-:W-:Y:S02]  /*2fe0*/  MOV R4, R200 ;  /* 0x000000c800047202 */ /* 0x000fe40000000f00 */
[----:B------:R-:W-:-:S05]  /*2ff0*/  MOV R5, R197 ;  /* 0x000000c500057202 */ /* 0x000fca0000000f00 */
[----:B------:R-:W-:Y:S01]  /*3000*/  @!PT LDS RZ, [RZ] ;  /* 0x00000000fffff984 */ /* 0x000fe20000000800 */
[----:B------:R-:W-:Y:S01]  /*3010*/  @!PT LDS RZ, [RZ] ;  /* 0x00000000fffff984 */ /* 0x000fe20000000800 */
[----:B------:R-:W-:Y:S01]  /*3020*/  @!PT LDS RZ, [RZ] ;  /* 0x00000000fffff984 */ /* 0x000fe20000000800 */
[----:B------:R1:W-:Y:S02]  /*3030*/  LDGSTS.E.BYPASS.LTC128B.128 [R185], [R4.64] ;  /* 0x0000000004b97fae */ /* 0x0003e4000b901d54 */
.L_x_229:
[----:B------:R-:W-:Y:S05]  /*3040*/  BSYNC B0 ;  /* 0x0000000000007941 */ /* 0x000fea0003800000 */
.L_x_228:
        /* <DEDUP_REMOVED lines=12> */
[----:B-1----:R-:W-:Y:S02]  /*3110*/  IMAD.MOV.U32 R5, RZ, RZ, c[0x0][0x190] ;  /* 0x00006400ff057624 */ /* 0x002fe400078e00ff */
[----:B------:R-:W-:-:S03]  /*3120*/  IMAD.MOV.U32 R6, RZ, RZ, c[0x0][0x194] ;  /* 0x00006500ff067624 */ /* 0x000fc600078e00ff */
[----:B------:R-:W-:-:S04]  /*3130*/  LEA R4, P0, R5, R200, 0x6 ;  /* 0x000000c805047211 */ /* 0x000fc800078030ff */
[----:B------:R-:W-:-:S05]  /*3140*/  LEA.HI.X R5, R5, R197, R6, 0x6, P0 ;  /* 0x000000c505057211 */ /* 0x000fca00000f3406 */
[----:B------:R-:W-:Y:S01]  /*3150*/  @!PT LDS RZ, [RZ] ;  /* 0x00000000fffff984 */ /* 0x000fe20000000800 */
[----:B------:R-:W-:Y:S01]  /*3160*/  @!PT LDS RZ, [RZ] ;  /* 0x00000000fffff984 */ /* 0x000fe20000000800 */
[----:B------:R-:W-:Y:S01]  /*3170*/  @!PT LDS RZ, [RZ] ;  /* 0x00000000fffff984 */ /* 0x000fe20000000800 */
[----:B------:R1:W-:Y:S04]  /*3180*/  LDGSTS.E.BYPASS.LTC128B.128 [R185+0x1000], [R4.64] ;  /* 0x0100000004b97fae */ /* 0x0003e8000b901d54 */
.L_x_231:
[----:B------:R-:W-:Y:S05]  /*3190*/  BSYNC B0 ;  /* 0x0000000000007941 */ /* 0x000fea0003800000 */
.L_x_230:
        /* <DEDUP_REMOVED lines=20> */
.L_x_233:
[----:B------:R-:W-:Y:S05]  /*32e0*/  BSYNC B0 ;  /* 0x0000000000007941 */ /* 0x000fea0003800000 */
.L_x_232:
        /* <DEDUP_REMOVED lines=12> */
[----:B------:R-:W-:Y:S02]  /*33b0*/  MOV R6, c[0x0][0x190] ;  /* 0x0000640000067a02 */ /* 0x000fe40000000f00 */
[----:B-1----:R-:W-:-:S02]  /*33c0*/  MOV R4, R200 ;  /* 0x000000c800047202 */ /* 0x002fc40000000f00 */
[----:B------:R-:W-:-:S05]  /*33d0*/  MOV R5, R197 ;  /* 0x000000c500057202 */ /* 0x000fca0000000f00 */
[----:B------:R-:W-:-:S05]  /*33e0*/  IMAD.WIDE.U32 R4, R6, 0xc0, R4 ;  /* 0x000000c006047825 */ /* 0x000fca00078e0004 */
[----:B------:R-:W-:-:S05]  /*33f0*/  IADD3 R5, R5, UR60, RZ ;  /* 0x0000003c05057c10 */ /* 0x000fca000fffe0ff */
[----:B------:R-:W-:Y:S01]  /*3400*/  @!PT LDS RZ, [RZ] ;  /* 0x00000000fffff984 */ /* 0x000fe20000000800 */
[----:B------:R-:W-:Y:S01]  /*3410*/  @!PT LDS RZ, [RZ] ;  /* 0x00000000fffff984 */ /* 0x000fe20000000800 */
[----:B------:R-:W-:Y:S01]  /*3420*/  @!PT LDS RZ, [RZ] ;  /* 0x00000000fffff984 */ /* 0x000fe20000000800 */
[----:B------:R1:W-:Y:S02]  /*3430*/  LDGSTS.E.BYPASS.LTC128B.128 [R185+0x3000], [R4.64] ;  /* 0x0300000004b97fae */ /* 0x0003e4000b901d54 */
.L_x_235:
[----:B------:R-:W-:Y:S05]  /*3440*/  BSYNC B0 ;  /* 0x0000000000007941 */ /* 0x000fea0003800000 */
.L_x_234:
[----:B--2---:R-:W2:Y:S01]  /*3450*/  LDL R21, [R1+0x34] ;  /* 0x0000340001157983 */ /* 0x004ea20000100800 */
[----:B------:R-:W-:Y:S01]  /*3460*/  IMAD.MOV.U32 R248, RZ, RZ, 0x7f800000 ;  /* 0x7f800000fff87424 */ /* 0x000fe200078e00ff */
[----:B------:R-:W-:Y:S01]  /*3470*/  ULDC.64 UR18, c[0x0][0x198] ;  /* 0x0000660000127ab9 */ /* 0x000fe20000000a00 */
[----:B------:R-:W-:Y:S01]  /*3480*/  IMAD.MOV.U32 R247, RZ, RZ, 0x7f800000 ;  /* 0x7f800000fff77424 */ /* 0x000fe200078e00ff */
[----:B------:R-:W-:Y:S01]  /*3490*/  UIMAD UR6, UR23, UR18, URZ ;  /* 0x00000012170672a4 */ /* 0x000fe2000f8e023f */
[----:B------:R-:W-:Y:S02]  /*34a0*/  IMAD.MOV.U32 R245, RZ, RZ, 0x7f800000 ;  /* 0x7f800000fff57424 */ /* 0x000fe400078e00ff */
[----:B------:R-:W-:Y:S01]  /*34b0*/  IMAD.U32 R13, RZ, RZ, UR22 ;  /* 0x00000016ff0d7e24 */ /* 0x000fe2000f8e00ff */
[----:B------:R-:W-:Y:S01]  /*34c0*/  UIMAD UR6, UR22, UR19, UR6 ;  /* 0x00000013160672a4 */ /* 0x000fe2000f8e0206 */
[----:B------:R-:W-:-:S05]  /*34d0*/  IMAD.MOV.U32 R246, RZ, RZ, 0x7f800000 ;  /* 0x7f800000fff67424 */ /* 0x000fca00078e00ff */
[----:B------:R-:W-:Y:S01]  /*34e0*/  IMAD.U32 R9, RZ, RZ, UR6 ;  /* 0x00000006ff097e24 */ /* 0x000fe2000f8e00ff */
[----:B------:R-:W-:Y:S01]  /*34f0*/  BSSY B0, `(.L_x_236) ;  /* 0x000002e000007945 */ /* 0x000fe20003800000 */
[C---:B-12---:R-:W-:Y:S02]  /*3500*/  IADD3 R5, R21.reuse, 0x48, RZ ;  /* 0x0000004815057810 */ /* 0x046fe40007ffe0ff */
[----:B------:R-:W-:Y:S02]  /*3510*/  IADD3 R4, R21, 0x40, RZ ;  /* 0x0000004015047810 */ /* 0x000fe40007ffe0ff */
[----:B------:R-:W-:Y:S02]  /*3520*/  ISETP.GE.AND P3, PT, R5, UR5, PT ;  /* 0x0000000505007c0c */ /* 0x000fe4000bf66270 */
[C---:B------:R-:W-:Y:S02]  /*3530*/  IADD3 R6, R21.reuse, 0x8, RZ ;  /* 0x0000000815067810 */ /* 0x040fe40007ffe0ff */
[----:B------:R-:W-:Y:S01]  /*3540*/  ISETP.GE.AND P4, PT, R4, UR5, PT ;  /* 0x0000000504007c0c */ /* 0x000fe2000bf86270 */
[----:B------:R-:W-:Y:S01]  /*3550*/  IMAD.SHL.U32 R4, R21, 0x4, RZ ;  /* 0x0000000415047824 */ /* 0x000fe200078e00ff */
[----:B------:R-:W-:-:S02]  /*3560*/  ISETP.GE.AND P5, PT, R6, UR5, PT ;  /* 0x0000000506007c0c */ /* 0x000fc4000bfa6270 */
[----:B------:R-:W-:Y:S02]  /*3570*/  SHF.R.S32.HI R15, RZ, 0x1f, R21 ;  /* 0x0000001fff0f7819 */ /* 0x000fe40000011415 */
[----:B------:R-:W-:Y:S02]  /*3580*/  SHF.R.S32.HI R7, RZ, 0x1f, R5 ;  /* 0x0000001fff077819 */ /* 0x000fe40000011405 */
[----:B------:R-:W-:Y:S02]  /*3590*/  IADD3 R4, P2, R4, UR8, RZ ;  /* 0x0000000804047c10 */ /* 0x000fe4000ff5e0ff */
[----:B------:R-:W-:Y:S02]  /*35a0*/  @!P3 LEA R6, P0, R5, UR8, 0x2 ;  /* 0x000000080506bc11 */ /* 0x000fe4000f8010ff */
[C---:B------:R-:W-:Y:S02]  /*35b0*/  SHF.L.U64.HI R8, R21.reuse, 0x2, R15 ;  /* 0x0000000215087819 */ /* 0x040fe4000001020f */
[----:B------:R-:W-:Y:S01]  /*35c0*/  ISETP.GE.AND P6, PT, R21, UR5, PT ;  /* 0x0000000515007c0c */ /* 0x000fe2000bfc6270 */
[----:B------:R-:W-:Y:S01]  /*35d0*/  UIMAD UR5, UR16, -0x80, UR14 ;  /* 0xffffff80100578a4 */ /* 0x000fe2000f8e020e */
[----:B------:R-:W-:-:S02]  /*35e0*/  @!P3 LEA.HI.X R7, R5, UR7, R7, 0x2, P0 ;  /* 0x000000070507bc11 */ /* 0x000fc400080f1407 */
[----:B------:R-:W-:-:S03]  /*35f0*/  IADD3.X R5, R8, UR7, RZ, P2, !PT ;  /* 0x0000000708057c10 */ /* 0x000fc600097fe4ff */
[----:B------:R1:W5:Y:S04]  /*3600*/  @!P3 LDG.E R246, [R6.64] ;  /* 0x0000001406f6b981 */ /* 0x000368000c1e1900 */
[----:B------:R2:W5:Y:S01]  /*3610*/  @!P5 LDG.E R248, [R4.64+0x20] ;  /* 0x0000201404f8d981 */ /* 0x000562000c1e1900 */
[----:B------:R-:W-:-:S03]  /*3620*/  ISETP.GE.AND P5, PT, R0, UR5, PT ;  /* 0x0000000500007c0c */ /* 0x000fc6000bfa6270 */
[----:B------:R2:W5:Y:S04]  /*3630*/  @!P6 LDG.E R247, [R4.64] ;  /* 0x0000001404f7e981 */ /* 0x000568000c1e1900 */
[----:B------:R2:W5:Y:S06]  /*3640*/  @!P4 LDG.E R245, [R4.64+0x100] ;  /* 0x0001001404f5c981 */ /* 0x00056c000c1e1900 */
[----:B------:R3:W-:Y:S01]  /*3650*/  @P5 STS.128 [R2+0xc000], RZ ;  /* 0x00c000ff02005388 */ /* 0x0007e20000000c00 */
[----:B-1----:R-:W-:-:S02]  /*3660*/  IMAD R6, R14, c[0x0][0x1b0], RZ ;  /* 0x00006c000e067a24 */ /* 0x002fc400078e02ff */
[----:B--2---:R-:W-:-:S05]  /*3670*/  IMAD.WIDE.U32 R4, R13, c[0x0][0x198], R198 ;  /* 0x000066000d047a25 */ /* 0x004fca00078e00c6 */
[----:B------:R-:W-:-:S04]  /*3680*/  IADD3 R4, P0, R4, UR29, RZ ;  /* 0x0000001d04047c10 */ /* 0x000fc8000ff1e0ff */
[----:B------:R-:W-:Y:S01]  /*3690*/  IADD3.X R5, R5, UR31, R9, P0, !PT ;  /* 0x0000001f05057c10 */ /* 0x000fe200087fe409 */
[----:B------:R-:W-:-:S04]  /*36a0*/  IMAD R6, R12, c[0x0][0x1b4], R6 ;  /* 0x00006d000c067a24 */ /* 0x000fc800078e0206 */
[----:B------:R-:W-:-:S04]  /*36b0*/  IMAD.WIDE.U32 R4, R12, c[0x0][0x1b0], R4 ;  /* 0x00006c000c047a25 */ /* 0x000fc800078e0004 */
[----:B------:R-:W-:Y:S01]  /*36c0*/  IMAD.IADD R10, R5, 0x1, R6 ;  /* 0x00000001050a7824 */ /* 0x000fe200078e0206 */
[----:B------:R-:W-:Y:S05]  /*36d0*/  @P5 BRA `(.L_x_237) ;  /* 0x000000f000005947 */ /* 0x000fea0003800000 */
[----:B---3--:R-:W-:-:S13]  /*36e0*/  ISETP.GE.AND P0, PT, R198, c[0x0][0x220], PT ;  /* 0x00008800c6007a0c */ /* 0x008fda0003f06270 */
        /* <DEDUP_REMOVED lines=14> */
.L_x_237:
[----:B---3--:R-:W-:Y:S05]  /*37d0*/  BSYNC B0 ;  /* 0x0000000000007941 */ /* 0x008fea0003800000 */
.L_x_236:
[----:B------:R-:W-:Y:S01]  /*37e0*/  ISETP.GE.AND P4, PT, R11, UR5, PT ;  /* 0x000000050b007c0c */ /* 0x000fe2000bf86270 */
[----:B------:R-:W-:-:S12]  /*37f0*/  BSSY B0, `(.L_x_238) ;  /* 0x0000014000007945 */ /* 0x000fd80003800000 */
[----:B------:R3:W-:Y:S01]  /*3800*/  @P4 STS.128 [R2+0xd000], RZ ;  /* 0x00d000ff02004388 */ /* 0x0007e20000000c00 */
[----:B------:R-:W-:Y:S05]  /*3810*/  @P4 BRA `(.L_x_239) ;  /* 0x0000011000004947 */ /* 0x000fea0003800000 */
[----:B------:R-:W-:-:S13]  /*3820*/  ISETP.GE.AND P0, PT, R198, c[0x0][0x220], PT ;  /* 0x00008800c6007a0c */ /* 0x000fda0003f06270 */
[----:B------:R1:W-:Y:S01]  /*3830*/  @P0 STS.128 [R2+0xd000], RZ ;  /* 0x00d000ff02000388 */ /* 0x0003e20000000c00 */
[----:B------:R-:W-:Y:S05]  /*3840*/  @P0 BRA `(.L_x_239) ;  /* 0x000000e000000947 */ /* 0x000fea0003800000 */
[----:B--2---:R-:W-:Y:S02]  /*3850*/  IADD3 R8, P0, R0, 0x20, RZ ;  /* 0x0000002000087810 */ /* 0x004fe40007f1e0ff */
[----:B------:R-:W-:-:S03]  /*3860*/  MOV R7, R10 ;  /* 0x0000000a00077202 */ /* 0x000fc60000000f00 */
[----:B------:R-:W-:-:S04]  /*3870*/  IMAD.X R6, RZ, RZ, R18, P0 ;  /* 0x000000ffff067224 */ /* 0x000fc800000e0612 */
[----:B------:R-:W-:Y:S02]  /*3880*/  IMAD R9, R6, c[0x0][0x198], RZ ;  /* 0x0000660006097a24 */ /* 0x000fe400078e02ff */
[----:B------:R-:W-:Y:S02]  /*3890*/  IMAD.MOV.U32 R6, RZ, RZ, R4 ;  /* 0x000000ffff067224 */ /* 0x000fe400078e0004 */
[C---:B------:R-:W-:Y:S02]  /*38a0*/  IMAD R9, R8.reuse, c[0x0][0x19c], R9 ;  /* 0x0000670008097a24 */ /* 0x040fe400078e0209 */
[----:B------:R-:W-:-:S05]  /*38b0*/  IMAD.WIDE.U32 R6, R8, c[0x0][0x198], R6 ;  /* 0x0000660008067a25 */ /* 0x000fca00078e0006 */
[----:B------:R-:W-:Y:S02]  /*38c0*/  LEA R8, P0, R6, c[0x0][0x168], 0x1 ;  /* 0x00005a0006087a11 */ /* 0x000fe400078008ff */
[----:B------:R-:W-:-:S04]  /*38d0*/  IADD3 R9, R7, R9, RZ ;  /* 0x0000000907097210 */ /* 0x000fc80007ffe0ff */
[----:B------:R-:W-:-:S05]  /*38e0*/  LEA.HI.X R9, R6, c[0x0][0x16c], R9, 0x1, P0 ;  /* 0x00005b0006097a11 */ /* 0x000fca00000f0c09 */
[----:B------:R-:W-:Y:S01]  /*38f0*/  @!PT LDS RZ, [RZ] ;  /* 0x00000000fffff984 */ /* 0x000fe20000000800 */
[----:B------:R-:W-:Y:S01]  /*3900*/  @!PT LDS RZ, [RZ] ;  /* 0x00000000fffff984 */ /* 0x000fe20000000800 */
[----:B------:R-:W-:Y:S01]  /*3910*/  @!PT LDS RZ, [RZ] ;  /* 0x00000000fffff984 */ /* 0x000fe20000000800 */
[----:B------:R2:W-:Y:S02]  /*3920*/  LDGSTS.E.BYPASS.LTC128B.128 [R2+0xd000], [R8.64] ;  /* 0x0d00000008027fae */ /* 0x0005e4000b901d54 */
.L_x_239:
[----:B------:R-:W-:Y:S05]  /*3930*/  BSYNC B0 ;  /* 0x0000000000007941 */ /* 0x000fea0003800000 */
.L_x_238:
        /* <DEDUP_REMOVED lines=21> */
.L_x_241:
[----:B------:R-:W-:Y:S05]  /*3a90*/  BSYNC B0 ;  /* 0x0000000000007941 */ /* 0x000fea0003800000 */
.L_x_240:
[----:B------:R-:W-:Y:S01]  /*3aa0*/  ISETP.GE.AND P2, PT, R17, UR5, PT ;  /* 0x0000000511007c0c */ /* 0x000fe2000bf46270 */
[----:B------:R-:W-:-:S12]  /*3ab0*/  BSSY B0, `(.L_x_242) ;  /* 0x0000014000007945 */ /* 0x000fd80003800000 */
        /* <DEDUP_REMOVED lines=19> */
.L_x_243:
[----:B------:R-:W-:Y:S05]  /*3bf0*/  BSYNC B0 ;  /* 0x0000000000007941 */ /* 0x000fea0003800000 */
.L_x_242:
[----:B------:R-:W-:Y:S01]  /*3c00*/  ULDC.64 UR18, c[0x0][0x1a0] ;  /* 0x0000680000127ab9 */ /* 0x000fe20000000a00 */
[----:B------:R1:W-:Y:S01]  /*3c10*/  @P5 STS.128 [R2+0x10000], RZ ;  /* 0x010000ff02005388 */ /* 0x0003e20000000c00 */
[----:B------:R-:W-:Y:S01]  /*3c20*/  UIMAD UR5, UR23, UR18, URZ ;  /* 0x00000012170572a4 */ /* 0x000fe2000f8e023f */
[----:B-1----:R-:W-:Y:S01]  /*3c30*/  IMAD.WIDE.U32 R4, R13, c[0x0][0x1a0], R198 ;  /* 0x000068000d047a25 */ /* 0x002fe200078e00c6 */
[----:B------:R-:W-:Y:S02]  /*3c40*/  BSSY B0, `(.L_x_244) ;  /* 0x0000019000007945 */ /* 0x000fe40003800000 */
[----:B------:R-:W-:Y:S01]  /*3c50*/  UIMAD UR5, UR22, UR19, UR5 ;  /* 0x00000013160572a4 */ /* 0x000fe2000f8e0205 */
[----:B------:R-:W-:Y:S01]  /*3c60*/  IMAD R10, R14, c[0x0][0x1b8], RZ ;  /* 0x00006e000e0a7a24 */ /* 0x000fe200078e02ff */
[----:B------:R-:W-:-:S03]  /*3c70*/  IADD3 R4, P0, R4, UR26, RZ ;  /* 0x0000001a04047c10 */ /* 0x000fc6000ff1e0ff */
[----:B------:R-:W-:Y:S01]  /*3c80*/  IMAD R10, R12, c[0x0][0x1bc], R10 ;  /* 0x00006f000c0a7a24 */ /* 0x000fe200078e020a */
[----:B------:R-:W-:-:S04]  /*3c90*/  MOV R6, UR5 ;  /* 0x0000000500067c02 */ /* 0x000fc80008000f00 */
[----:B------:R-:W-:-:S05]  /*3ca0*/  IADD3.X R5, R5, UR27, R6, P0, !PT ;  /* 0x0000001b05057c10 */ /* 0x000fca00087fe406 */
[----:B------:R-:W-:-:S05]  /*3cb0*/  IMAD.WIDE.U32 R4, R12, c[0x0][0x1b8], R4 ;  /* 0x00006e000c047a25 */ /* 0x000fca00078e0004 */
[----:B------:R-:W-:Y:S01]  /*3cc0*/  IADD3 R10, R5, R10, RZ ;  /* 0x0000000a050a7210 */ /* 0x000fe20007ffe0ff */
[----:B------:R-:W-:Y:S05]  /*3cd0*/  @P5 BRA `(.L_x_245) ;  /* 0x000000f000005947 */ /* 0x000fea0003800000 */
[----:B------:R-:W-:-:S13]  /*3ce0*/  ISETP.GE.AND P0, PT, R198, c[0x0][0x220], PT ;  /* 0x00008800c6007a0c */ /* 0x000fda0003f06270 */
[----:B------:R1:W-:Y:S01]  /*3cf0*/  @P0 STS.128 [R2+0x10000], RZ ;  /* 0x010000ff02000388 */ /* 0x0003e20000000c00 */
[----:B------:R-:W-:Y:S05]  /*3d00*/  @P0 BRA `(.L_x_245) ;  /* 0x000000c000000947 */ /* 0x000fea0003800000 */
[----:B------:R-:W-:Y:S01]  /*3d10*/  MOV R6, R4 ;  /* 0x0000000400067202 */ /* 0x000fe20000000f00 */
[----:B--2---:R-:W-:Y:S01]  /*3d20*/  IMAD R8, R18, c[0x0][0x1a0], RZ ;  /* 0x0000680012087a24 */ /* 0x004fe200078e02ff */
        /* <DEDUP_REMOVED lines=10> */
.L_x_245:
[----:B------:R-:W-:Y:S05]  /*3dd0*/  BSYNC B0 ;  /* 0x0000000000007941 */ /* 0x000fea0003800000 */
.L_x_244:
[----:B------:R1:W-:Y:S01]  /*3de0*/  @P4 STS.128 [R2+0x11000], RZ ;  /* 0x011000ff02004388 */ /* 0x0003e20000000c00 */
[----:B------:R-:W-:Y:S01]  /*3df0*/  BSSY B0, `(.L_x_246) ;  /* 0x0000013000007945 */ /* 0x000fe20003800000 */
        /* <DEDUP_REMOVED lines=18> */
.L_x_247:
[----:B------:R-:W-:Y:S05]  /*3f20*/  BSYNC B0 ;  /* 0x0000000000007941 */ /* 0x000fea0003800000 */
.L_x_246:
        /* <DEDUP_REMOVED lines=20> */
.L_x_249:
[----:B------:R-:W-:Y:S05]  /*4070*/  BSYNC B0 ;  /* 0x0000000000007941 */ /* 0x000fea0003800000 */
.L_x_248:
        /* <DEDUP_REMOVED lines=19> */
.L_x_251:
[----:B------:R-:W-:Y:S05]  /*41b0*/  BSYNC B0 ;  /* 0x0000000000007941 */ /* 0x000fea0003800000 */
.L_x_250:
[----:B------:R-:W-:Y:S01]  /*41c0*/  LEA.HI R0, R20, R19, RZ, 0x4 ;  /* 0x0000001314007211 */ /* 0x000fe200078f20ff */
[----:B--2---:R-:W-:Y:S01]  /*41d0*/  IMAD.U32 R4, RZ, RZ, UR24 ;  /* 0x00000018ff047e24 */ /* 0x004fe2000f8e00ff */
[C---:B------:R-:W-:Y:S01]  /*41e0*/  IADD3 R5, R21.reuse, 0x1, RZ ;  /* 0x0000000115057810 */ /* 0x040fe20007ffe0ff */
[----:B------:R-:W0:Y:S01]  /*41f0*/  LDGDEPBAR ;  /* 0x00000000000079af */ /* 0x000e220000000000 */
[----:B------:R-:W-:Y:S01]  /*4200*/  LOP3.LUT R0, R0, 0xfffffff0, RZ, 0xc0, !PT ;  /* 0xfffffff000007812 */ /* 0x000fe200078ec0ff */
[----:B------:R-:W-:Y:S01]  /*4210*/  IMAD.MOV.U32 R182, RZ, RZ, 0x20 ;  /* 0x00000020ffb67424 */ /* 0x000fe200078e00ff */
[----:B------:R-:W-:Y:S01]  /*4220*/  SHF.L.U64.HI R6, R21, 0x2, R15 ;  /* 0x0000000215067819 */ /* 0x000fe2000001020f */
[----:B------:R-:W-:Y:S01]  /*4230*/  UIADD3 UR15, UR24, 0x80, UR22 ;  /* 0x00000080180f7890 */ /* 0x000fe2000fffe016 */
[----:B------:R-:W-:Y:S01]  /*4240*/  MOV R173, 0x40 ;  /* 0x0000004000ad7802 */ /* 0x000fe20000000f00 */
[----:B------:R-:W-:Y:S01]  /*4250*/  IMAD.IADD R0, R19, 0x1, -R0 ;  /* 0x0000000113007824 */ /* 0x000fe200078e0a00 */
[----:B------:R-:W-:Y:S01]  /*4260*/  SHF.L.U32 R181, R184, 0x1, RZ ;  /* 0x00000001b8b57819 */ /* 0x000fe200000006ff */
[----:B------:R-:W-:Y:S01]  /*4270*/  IMAD.MOV.U32 R188, RZ, RZ, R185 ;  /* 0x000000ffffbc7224 */ /* 0x000fe200078e00b9 */
[----:B------:R-:W-:Y:S01]  /*4280*/  CS2R R126, SRZ ;  /* 0x00000000007e7805 */ /* 0x000fe2000001ff00 */
[----:B------:R-:W-:Y:S01]  /*4290*/  CS2R R124, SRZ ;  /* 0x00000000007c7805 */ /* 0x000fe2000001ff00 */
[----:B-1-34-:R-:W-:Y:S01]  /*42a0*/  SHF.R.S32.HI R2, RZ, 0x1f, R0 ;  /* 0x0000001fff027819 */ /* 0x01afe20000011400 */
[----:B------:R-:W-:Y:S01]  /*42b0*/  CS2R R130, SRZ ;  /* 0x0000000000827805 */ /* 0x000fe2000001ff00 */
[----:B------:R-:W-:Y:S01]  /*42c0*/  CS2R R128, SRZ ;  /* 0x0000000000807805 */ /* 0x000fe2000001ff00 */
[----:B------:R-:W-:Y:S01]  /*42d0*/  CS2R R122, SRZ ;  /* 0x00000000007a7805 */ /* 0x000fe2000001ff00 */
        /* <DEDUP_REMOVED lines=10> */
[----:B------:R-:W-:Y:S01]  /*4380*/  IADD3 R2, R5, UR14, -R4 ;  /* 0x0000000e05027c10 */ /* 0x000fe2000fffe804 */
[----:B------:R-:W-:Y:S01]  /*4390*/  IMAD.MOV.U32 R4, RZ, RZ, 0x40 ;  /* 0x00000040ff047424 */ /* 0x000fe200078e00ff */
[----:B------:R-:W-:Y:S01]  /*43a0*/  CS2R R106, SRZ ;  /* 0x00000000006a7805 */ /* 0x000fe2000001ff00 */
[----:B------:R-:W-:Y:S01]  /*43b0*/  CS2R R104, SRZ ;  /* 0x0000000000687805 */ /* 0x000fe2000001ff00 */
[C---:B------:R-:W-:Y:S01]  /*43c0*/  LOP3.LUT P0, RZ, R0.reuse, 0x2, RZ, 0xc0, !PT ;  /* 0x0000000200ff7812 */ /* 0x040fe2000780c0ff */
[----:B------:R1:W-:Y:S01]  /*43d0*/  STL [R1+0x24], R2 ;  /* 0x0000240201007387 */ /* 0x0003e20000100800 */
[----:B------:R-:W-:Y:S01]  /*43e0*/  LOP3.LUT P2, RZ, R0, 0x4, RZ, 0xc0, !PT ;  /* 0x0000000400ff7812 */ /* 0x000fe2000784c0ff */
[----:B------:R-:W-:Y:S01]  /*43f0*/  CS2R R102, SRZ ;  /* 0x0000000000667805 */ /* 0x000fe2000001ff00 */
[----:B------:R-:W-:Y:S01]  /*4400*/  IADD3 R0, R183, 0x2000, RZ ;  /* 0x00002000b7007810 */ /* 0x000fe20007ffe0ff */
[----:B------:R-:W-:Y:S01]  /*4410*/  CS2R R100, SRZ ;  /* 0x0000000000647805 */ /* 0x000fe2000001ff00 */
[----:B------:R-:W-:Y:S01]  /*4420*/  SEL R182, R182, 0xffffffe0, !P0 ;  /* 0xffffffe0b6b67807 */ /* 0x000fe20004000000 */
[----:B------:R-:W-:Y:S01]  /*4430*/  CS2R R94, SRZ ;  /* 0x00000000005e7805 */ /* 0x000fe2000001ff00 */
[----:B------:R-:W-:Y:S01]  /*4440*/  SEL R0, R0, R183, !P1 ;  /* 0x000000b700007207 */ /* 0x000fe20004800000 */
[----:B------:R-:W-:Y:S01]  /*4450*/  CS2R R92, SRZ ;  /* 0x00000000005c7805 */ /* 0x000fe2000001ff00 */
[----:B------:R-:W-:Y:S01]  /*4460*/  CS2R R98, SRZ ;  /* 0x0000000000627805 */ /* 0x000fe2000001ff00 */
[----:B------:R-:W-:Y:S01]  /*4470*/  CS2R R96, SRZ ;  /* 0x0000000000607805 */ /* 0x000fe2000001ff00 */
[----:B------:R-:W-:Y:S01]  /*4480*/  SHF.L.U32 R172, R0, 0x1, RZ ;  /* 0x0000000100ac7819 */ /* 0x000fe200000006ff */
[----:B------:R-:W-:Y:S01]  /*4490*/  CS2R R90, SRZ ;  /* 0x00000000005a7805 */ /* 0x000fe2000001ff00 */
[----:B------:R-:W-:Y:S01]  /*44a0*/  SEL R0, R4, 0xffffffc0, !P2 ;  /* 0xffffffc004007807 */ /* 0x000fe20005000000 */
[----:B------:R-:W-:Y:S01]  /*44b0*/  IMAD.SHL.U32 R4, R21, 0x4, RZ ;  /* 0x0000000415047824 */ /* 0x000fe200078e00ff */
[----:B------:R-:W-:Y:S01]  /*44c0*/  CS2R R88, SRZ ;  /* 0x0000000000587805 */ /* 0x000fe2000001ff00 */
[----:B------:R-:W-:Y:S01]  /*44d0*/  CS2R R86, SRZ ;  /* 0x0000000000567805 */ /* 0x000fe2000001ff00 */
[----:B------:R-:W-:Y:S01]  /*44e0*/  CS2R R84, SRZ ;  /* 0x0000000000547805 */ /* 0x000fe2000001ff00 */
[----:B------:R2:W-:Y:S01]  /*44f0*/  STL [R1+0x20], R0 ;  /* 0x0000200001007387 */ /* 0x0005e20000100800 */
[----:B------:R-:W-:Y:S01]  /*4500*/  CS2R R78, SRZ ;  /* 0x00000000004e7805 */ /* 0x000fe2000001ff00 */
[----:B------:R-:W-:Y:S01]  /*4510*/  CS2R R76, SRZ ;  /* 0x00000000004c7805 */ /* 0x000fe2000001ff00 */
[----:B------:R-:W-:Y:S01]  /*4520*/  CS2R R82, SRZ ;  /* 0x0000000000527805 */ /* 0x000fe2000001ff00 */
[----:B------:R-:W-:Y:S01]  /*4530*/  CS2R R80, SRZ ;  /* 0x0000000000507805 */ /* 0x000fe2000001ff00 */
[----:B------:R-:W-:Y:S01]  /*4540*/  CS2R R74, SRZ ;  /* 0x00000000004a7805 */ /* 0x000fe2000001ff00 */
[----:B------:R-:W-:Y:S01]  /*4550*/  CS2R R72, SRZ ;  /* 0x0000000000487805 */ /* 0x000fe2000001ff00 */
[C---:B-1----:R-:W-:Y:S01]  /*4560*/  IADD3 R2, R184.reuse, 0x2000, RZ ;  /* 0x00002000b8027810 */ /* 0x042fe20007ffe0ff */
[----:B------:R-:W-:Y:S01]  /*4570*/  CS2R R70, SRZ ;  /* 0x0000000000467805 */ /* 0x000fe2000001ff00 */
[----:B------:R-:W-:Y:S01]  /*4580*/  CS2R R68, SRZ ;  /* 0x0000000000447805 */ /* 0x000fe2000001ff00 */
[----:B------:R-:W-:Y:S01]  /*4590*/  SEL R173, R173, 0xffffffc0, !P2 ;  /* 0xffffffc0adad7807 */ /* 0x000fe20005000000 */
[----:B------:R-:W-:Y:S01]  /*45a0*/  IMAD.SHL.U32 R180, R184, 0x2, RZ ;  /* 0x00000002b8b47824 */ /* 0x000fe200078e00ff */
[----:B------:R-:W-:Y:S01]  /*45b0*/  SEL R2, R2, R184, !P1 ;  /* 0x000000b802027207 */ /* 0x000fe20004800000 */
[----:B------:R-:W-:Y:S01]  /*45c0*/  UIADD3 UR15, UR15, -UR14, URZ ;  /* 0x8000000e0f0f7290 */ /* 0x000fe2000fffe03f */
[----:B------:R-:W-:-:S03]  /*45d0*/  IADD3 R178, R182, R181, RZ ;  /* 0x000000b5b6b27210 */ /* 0x000fc60007ffe0ff */
[----:B------:R-:W-:Y:S02]  /*45e0*/  IMAD.SHL.U32 R179, R2, 0x2, RZ ;  /* 0x0000000202b37824 */ /* 0x000fe400078e00ff */
[----:B------:R-:W-:-:S04]  /*45f0*/  IMAD.MOV.U32 R2, RZ, RZ, c[0x0][0x22c] ;  /* 0x00008b00ff027624 */ /* 0x000fc800078e00ff */
[----:B------:R-:W-:-:S04]  /*4600*/  IMAD R2, R2, c[0x0][0x1c0], RZ ;  /* 0x0000700002027a24 */ /* 0x000fc800078e02ff */
[C---:B--2---:R-:W-:Y:S02]  /*4610*/  IMAD.SHL.U32 R0, R2.reuse, 0x10, RZ ;  /* 0x0000001002007824 */ /* 0x044fe400078e00ff */
[----:B------:R-:W-:-:S03]  /*4620*/  IMAD.SHL.U32 R5, R2, 0x8, RZ ;  /* 0x0000000802057824 */ /* 0x000fc600078e00ff */
[----:B------:R-:W-:-:S04]  /*4630*/  IADD3 R0, R0, 0x20, RZ ;  /* 0x0000002000007810 */ /* 0x000fc80007ffe0ff */
[----:B------:R-:W-:-:S05]  /*4640*/  IADD3 R0, R5, R0, RZ ;  /* 0x0000000005007210 */ /* 0x000fca0007ffe0ff */
[----:B------:R-:W-:-:S04]  /*4650*/  IMAD.IADD R0, R5, 0x1, R0 ;  /* 0x0000000105007824 */ /* 0x000fc800078e0200 */
[----:B------:R-:W-:-:S04]  /*4660*/  IMAD.IADD R0, R5, 0x1, R0 ;  /* 0x0000000105007824 */ /* 0x000fc800078e0200 */
[----:B------:R-:W-:-:S05]  /*4670*/  IMAD.IADD R0, R5, 0x1, R0 ;  /* 0x0000000105007824 */ /* 0x000fca00078e0200 */
[----:B------:R1:W-:Y:S02]  /*4680*/  STL [R1+0x10], R0 ;  /* 0x0000100001007387 */ /* 0x0003e40000100800 */
[----:B-1----:R-:W-:-:S05]  /*4690*/  IADD3 R0, R5, R0, RZ ;  /* 0x0000000005007210 */ /* 0x002fca0007ffe0ff */
[----:B------:R-:W-:Y:S01]  /*46a0*/  IMAD.IADD R2, R5, 0x1, R0 ;  /* 0x0000000105027824 */ /* 0x000fe200078e0200 */
[----:B------:R1:W-:Y:S04]  /*46b0*/  STL [R1+0xc], R0 ;  /* 0x00000c0001007387 */ /* 0x0003e80000100800 */
[----:B------:R-:W-:Y:S04]  /*46c0*/  STL [R1+0x1c], R6 ;  /* 0x00001c0601007387 */ /* 0x000fe80000100800 */
[----:B------:R2:W-:Y:S04]  /*46d0*/  STL [R1+0x8], R2 ;  /* 0x0000080201007387 */ /* 0x0005e80000100800 */
[----:B------:R3:W-:Y:S01]  /*46e0*/  STL [R1+0x18], R4 ;  /* 0x0000180401007387 */ /* 0x0007e20000100800 */
[----:B-1----:R-:W-:-:S05]  /*46f0*/  IADD3 R0, R21, -0x80, RZ ;  /* 0xffffff8015007810 */ /* 0x002fca0007ffe0ff */
[----:B------:R-:W-:Y:S02]  /*4700*/  IMAD.SHL.U32 R0, R0, 0x4, RZ ;  /* 0x0000000400007824 */ /* 0x000fe400078e00ff */
[----:B--2---:R-:W-:-:S04]  /*4710*/  IMAD.IADD R2, R5, 0x1, R2 ;  /* 0x0000000105027824 */ /* 0x004fc800078e0202 */
[C---:B---3--:R-:W-:Y:S01]  /*4720*/  IMAD.IADD R4, R5.reuse, 0x1, R2 ;  /* 0x0000000105047824 */ /* 0x048fe200078e0202 */
[----:B------:R-:W-:Y:S03]  /*4730*/  STL [R1+0x4], R2 ;  /* 0x0000040201007387 */ /* 0x000fe60000100800 */
[C---:B------:R-:W-:Y:S01]  /*4740*/  IMAD.IADD R252, R5.reuse, 0x1, R4 ;  /* 0x0000000105fc7824 */ /* 0x040fe200078e0204 */
[----:B------:R1:W-:Y:S03]  /*4750*/  STL [R1+0x14], R0 ;  /* 0x0000140001007387 */ /* 0x0003e60000100800 */
[C---:B------:R-:W-:Y:S01]  /*4760*/  IMAD.IADD R251, R5.reuse, 0x1, R252 ;  /* 0x0000000105fb7824 */ /* 0x040fe200078e02fc */
[----:B------:R2:W-:Y:S03]  /*4770*/  STL [R1], R4 ;  /* 0x0000000401007387 */ /* 0x0005e60000100800 */
[----:B------:R-:W-:-:S05]  /*4780*/  IMAD.IADD R250, R5, 0x1, R251 ;  /* 0x0000000105fa7824 */ /* 0x000fca00078e02fb */
[----:B------:R-:W-:-:S05]  /*4790*/  IADD3 R249, R5, R250, RZ ;  /* 0x000000fa05f97210 */ /* 0x000fca0007ffe0ff */
[----:B-1----:R-:W-:Y:S02]  /*47a0*/  IMAD.IADD R0, R5, 0x1, R249 ;  /* 0x0000000105007824 */ /* 0x002fe400078e02f9 */
.L_x_254:
[----:B------:R-:W0:Y:S01]  /*47b0*/  LDGDEPBAR ;  /* 0x00000000000079af */ /* 0x000e220000000000 */
[C---:B------:R-:W-:Y:S01]  /*47c0*/  IADD3 R0, R179.reuse, R182, RZ ;  /* 0x000000b6b3007210 */ /* 0x040fe20007ffe0ff */
[----:B------:R-:W-:Y:S01]  /*47d0*/  USHF.L.U32 UR6, UR4, 0x7, URZ ;  /* 0x0000000704067899 */ /* 0x000fe2000800063f */
[----:B------:R-:W-:Y:S01]  /*47e0*/  IADD3 R160, R179, R173, RZ ;  /* 0x000000adb3a07210 */ /* 0x000fe20007ffe0ff */
[----:B------:R-:W-:Y:S01]  /*47f0*/  USHF.L.U32 UR5, UR16, 0x7, URZ ;  /* 0x0000000710057899 */ /* 0x000fe2000800063f */
[C---:B-----5:R-:W-:Y:S01]  /*4800*/  FSETP.NEU.FTZ.AND P1, PT, R247.reuse, -INF , PT ;  /* 0xff800000f700780b */ /* 0x060fe20003f3d000 */
[----:B------:R-:W-:Y:S02]  /*4810*/  UISETP.GE.AND UP0, UPT, UR6, UR15, UPT ;  /* 0x0000000f0600728c */ /* 0x000fe4000bf06270 */
[----:B------:R-:W3:Y:S01]  /*4820*/  LDL R2, [R1+0x24] ;  /* 0x0000240001027983 */ /* 0x000ee20000100800 */
[----:B------:R-:W-:Y:S02]  /*4830*/  UIADD3 UR5, UR5, 0x80, URZ ;  /* 0x0000008005057890 */ /* 0x000fe4000fffe03f */
[----:B------:R-:W-:Y:S01]  /*4840*/  UISETP.GT.AND UP3, UPT, UR4, UR11, UPT ;  /* 0x0000000b0400728c */ /* 0x000fe2000bf64270 */
[----:B------:R-:W4:Y:S01]  /*4850*/  LDL R203, [R1+0x30] ;  /* 0x0000300001cb7983 */ /* 0x000f220000100800 */
[----:B------:R-:W-:Y:S06]  /*4860*/  UISETP.LT.AND UP0, UPT, UR5, UR14, UP0 ;  /* 0x0000000e0500728c */ /* 0x000fec0008701270 */
[----:B------:R-:W-:Y:S01]  /*4870*/  PLOP3.LUT P0, PT, PT, PT, UP0, 0x80, 0x0 ;  /* 0x000000000000781c */ /* 0x000fe20003f0f008 */
[----:B------:R-:W-:Y:S04]  /*4880*/  DEPBAR.LE SB0, 0x0 ;  /* 0x000080000000791a */ /* 0x000fe80000000000 */
[----:B------:R-:W-:Y:S08]  /*4890*/  BAR.SYNC.DEFER_BLOCKING 0x0 ;  /* 0x0000000000007b1d */ /* 0x000ff00000010000 */
[----:B------:R-:W-:Y:S08]  /*48a0*/  LDSM.16.M88.4 R64, [R179] ;  /* 0x00000000b340783b */ /* 0x000ff00000000200 */
[----:B------:R-:W1:Y:S08]  /*48b0*/  LDSM.16.M88.4 R16, [R174+0xc000] ;  /* 0x00c00000ae10783b */ /* 0x000e700000000200 */
[----:B------:R-:W2:Y:S08]  /*48c0*/  LDSM.16.M88.4 R60, [R179+0x2000] ;  /* 0x00200000b33c783b */ /* 0x000eb00000000200 */
[----:B------:R-:W2:Y:S08]  /*48d0*/  LDSM.16.M88.4 R32, [R174+0xc800] ;  /* 0x00c80000ae20783b */ /* 0x000eb00000000200 */
[----:B------:R-:W2:Y:S08]  /*48e0*/  LDSM.16.M88.4 R48, [R174+0xd000] ;  /* 0x00d00000ae30783b */ /* 0x000eb00000000200 */
[----:B------:R-:W2:Y:S02]  /*48f0*/  LDSM.16.M88.4 R132, [R174+0xd800] ;  /* 0x00d80000ae84783b */ /* 0x000ea40000000200 */
[-C--:B-12---:R-:W-:Y:S06]  /*4900*/  HMMA.16816.F32.BF16 R4, R64, R16.reuse, RZ ;  /* 0x000000104004723c */ /* 0x086fec00000418ff */
[----:B------:R-:W-:Y:S02]  /*4910*/  LDSM.16.M88.4 R136, [R0] ;  /* 0x000000000088783b */ /* 0x000fe40000000200 */
[C---:B------:R-:W-:Y:S06]  /*4920*/  HMMA.16816.F32.BF16 R8, R60.reuse, R16, RZ ;  /* 0x000000103c08723c */ /* 0x040fec00000418ff */
[----:B------:R-:W1:Y:S02]  /*4930*/  LDSM.16.M88.4 R140, [R177+0xc000] ;  /* 0x00c00000b18c783b */ /* 0x000e640000000200 */
[-C--:B------:R-:W-:Y:S06]  /*4940*/  HMMA.16816.F32.BF16 R12, R60, R18.reuse, RZ ;  /* 0x000000123c0c723c */ /* 0x080fec00000418ff */
[----:B------:R2:W1:Y:S02]  /*4950*/  LDSM.16.M88.4 R144, [R0+0x2000] ;  /* 0x002000000090783b */ /* 0x0004640000000200 */
[C---:B------:R-:W-:Y:S06]  /*4960*/  HMMA.16816.F32.BF16 R16, R64.reuse, R18, RZ ;  /* 0x000000124010723c */ /* 0x040fec00000418ff */
[----:B------:R-:W1:Y:S02]  /*4970*/  LDSM.16.M88.4 R148, [R177+0xc800] ;  /* 0x00c80000b194783b */ /* 0x000e640000000200 */
[-C--:B------:R-:W-:Y:S06]  /*4980*/  HMMA.16816.F32.BF16 R20, R64, R32.reuse, RZ ;  /* 0x000000204014723c */ /* 0x080fec00000418ff */
[----:B------:R-:W-:Y:S02]  /*4990*/  LDSM.16.M88.4 R152, [R177+0xd800] ;  /* 0x00d80000b198783b */ /* 0x000fe40000000200 */
[C---:B------:R-:W-:Y:S06]  /*49a0*/  HMMA.16816.F32.BF16 R24, R60.reuse, R32, RZ ;  /* 0x000000203c18723c */ /* 0x040fec00000418ff */
[----:B------:R-:W-:Y:S01]  /*49b0*/  LDSM.16.M88.4 R156, [R175+0xc000] ;  /* 0x00c00000af9c783b */ /* 0x000fe20000000200 */
[----:B--2---:R-:W-:Y:S01]  /*49c0*/  IMAD.IADD R0, R0, 0x1, R173 ;  /* 0x0000000100007824 */ /* 0x004fe200078e02ad */
[-C--:B------:R-:W-:Y:S06]  /*49d0*/  HMMA.16816.F32.BF16 R28, R60, R34.reuse, RZ ;  /* 0x000000223c1c723c */ /* 0x080fec00000418ff */
[----:B------:R-:W-:Y:S02]  /*49e0*/  LDSM.16.M88.4 R164, [R175+0xc800] ;  /* 0x00c80000afa4783b */ /* 0x000fe40000000200 */
[C---:B------:R-:W-:Y:S06]  /*49f0*/  HMMA.16816.F32.BF16 R32, R64.reuse, R34, RZ ;  /* 0x000000224020723c */ /* 0x040fec00000418ff */
[----:B------:R-:W-:Y:S02]  /*4a00*/  LDSM.16.M88.4 R168, [R175+0xd000] ;  /* 0x00d00000afa8783b */ /* 0x000fe40000000200 */
[-C--:B------:R-:W-:Y:S08]  /*4a10*/  HMMA.16816.F32.BF16 R36, R64, R48.reuse, RZ ;  /* 0x000000304024723c */ /* 0x080ff000000418ff */
[C---:B------:R-:W-:Y:S08]  /*4a20*/  HMMA.16816.F32.BF16 R40, R60.reuse, R48, RZ ;  /* 0x000000303c28723c */ /* 0x040ff000000418ff */
[-C--:B------:R-:W-:Y:S08]  /*4a30*/  HMMA.16816.F32.BF16 R44, R60, R50.reuse, RZ ;  /* 0x000000323c2c723c */ /* 0x080ff000000418ff */
[C---:B------:R-:W-:Y:S08]  /*4a40*/  HMMA.16816.F32.BF16 R48, R64.reuse, R50, RZ ;  /* 0x000000324030723c */ /* 0x040ff000000418ff */
[-C--:B------:R-:W-:Y:S08]  /*4a50*/  HMMA.16816.F32.BF16 R52, R64, R132.reuse, RZ ;  /* 0x000000844034723c */ /* 0x080ff000000418ff */
[C---:B------:R-:W-:Y:S08]  /*4a60*/  HMMA.16816.F32.BF16 R56, R60.reuse, R132, RZ ;  /* 0x000000843c38723c */ /* 0x040ff000000418ff */
[-C--:B------:R-:W-:Y:S08]  /*4a70*/  HMMA.16816.F32.BF16 R60, R60, R134.reuse, RZ ;  /* 0x000000863c3c723c */ /* 0x080ff000000418ff */
[----:B------:R-:W-:Y:S01]  /*4a80*/  HMMA.16816.F32.BF16 R64, R64, R134, RZ ;  /* 0x000000864040723c */ /* 0x000fe200000418ff */
[----:B------:R-:W2:Y:S07]  /*4a90*/  LDSM.16.M88.4 R132, [R177+0xd000] ;  /* 0x00d00000b184783b */ /* 0x000eae0000000200 */
[-C--:B-1----:R-:W-:Y:S08]  /*4aa0*/  HMMA.16816.F32.BF16 R4, R136, R140.reuse, R4 ;  /* 0x0000008c8804723c */ /* 0x082ff00000041804 */
[C---:B------:R-:W-:Y:S08]  /*4ab0*/  HMMA.16816.F32.BF16 R8, R144.reuse, R140, R8 ;  /* 0x0000008c9008723c */ /* 0x040ff00000041808 */
[-C--:B------:R-:W-:Y:S08]  /*4ac0*/  HMMA.16816.F32.BF16 R12, R144, R142.reuse, R12 ;  /* 0x0000008e900c723c */ /* 0x080ff0000004180c */
[C---:B------:R-:W-:Y:S01]  /*4ad0*/  HMMA.16816.F32.BF16 R16, R136.reuse, R142, R16 ;  /* 0x0000008e8810723c */ /* 0x040fe20000041810 */
[----:B------:R-:W1:Y:S07]  /*4ae0*/  LDSM.16.M88.4 R140, [R160] ;  /* 0x00000000a08c783b */ /* 0x000e6e0000000200 */
[-C--:B------:R-:W-:Y:S01]  /*4af0*/  HMMA.16816.F32.BF16 R20, R136, R148.reuse, R20 ;  /* 0x000000948814723c */ /* 0x080fe20000041814 */
[----:B------:R-:W1:Y:S07]  /*4b00*/  LDSM.16.M88.4 R160, [R160+0x2000] ;  /* 0x00200000a0a0783b */ /* 0x000e6e0000000200 */
[C---:B------:R-:W-:Y:S08]  /*4b10*/  HMMA.16816.F32.BF16 R24, R144.reuse, R148, R24 ;  /* 0x000000949018723c */ /* 0x040ff00000041818 */
[-C--:B------:R-:W-:Y:S08]  /*4b20*/  HMMA.16816.F32.BF16 R28, R144, R150.reuse, R28 ;  /* 0x00000096901c723c */ /* 0x080ff0000004181c */
[C---:B------:R-:W-:Y:S01]  /*4b30*/  HMMA.16816.F32.BF16 R32, R136.reuse, R150, R32 ;  /* 0x000000968820723c */ /* 0x040fe20000041820 */
[----:B------:R-:W1:Y:S07]  /*4b40*/  LDSM.16.M88.4 R148, [R175+0xd800] ;  /* 0x00d80000af94783b */ /* 0x000e6e0000000200 */
[-C--:B--2---:R-:W-:Y:S08]  /*4b50*/  HMMA.16816.F32.BF16 R36, R136, R132.reuse, R36 ;  /* 0x000000848824723c */ /* 0x084ff00000041824 */
[C---:B------:R-:W-:Y:S08]  /*4b60*/  HMMA.16816.F32.BF16 R40, R144.reuse, R132, R40 ;  /* 0x000000849028723c */ /* 0x040ff00000041828 */
[-C--:B------:R-:W-:Y:S04]  /*4b70*/  HMMA.16816.F32.BF16 R44, R144, R134.reuse, R44 ;  /* 0x00000086902c723c */ /* 0x080fe8000004182c */
[----:B---3--:R-:W-:Y:S04]  /*4b80*/  @!P0 IADD3 R2, R2, UR6, RZ ;  /* 0x0000000602028c10 */ /* 0x008fe8000fffe0ff */
[C---:B------:R-:W-:Y:S01]  /*4b90*/  HMMA.16816.F32.BF16 R48, R136.reuse, R134, R48 ;  /* 0x000000868830723c */ /* 0x040fe20000041830 */
[----:B------:R-:W-:Y:S07]  /*4ba0*/  LDSM.16.M88.4 R132, [R0] ;  /* 0x000000000084783b */ /* 0x000fee0000000200 */
[-C--:B------:R-:W-:Y:S08]  /*4bb0*/  HMMA.16816.F32.BF16 R52, R136, R152.reuse, R52 ;  /* 0x000000988834723c */ /* 0x080ff00000041834 */
[C---:B------:R-:W-:Y:S08]  /*4bc0*/  HMMA.16816.F32.BF16 R56, R144.reuse, R152, R56 ;  /* 0x000000989038723c */ /* 0x040ff00000041838 */
[-C--:B------:R-:W-:Y:S01]  /*4bd0*/  HMMA.16816.F32.BF16 R60, R144, R154.reuse, R60 ;  /* 0x0000009a903c723c */ /* 0x080fe2000004183c */
[----:B------:R-:W2:Y:S07]  /*4be0*/  LDSM.16.M88.4 R144, [R176+0xc000] ;  /* 0x00c00000b090783b */ /* 0x000eae0000000200 */
[----:B------:R-:W-:Y:S01]  /*4bf0*/  HMMA.16816.F32.BF16 R64, R136, R154, R64 ;  /* 0x0000009a8840723c */ /* 0x000fe20000041840 */
[----:B------:R3:W2:Y:S07]  /*4c00*/  LDSM.16.M88.4 R136, [R0+0x2000] ;  /* 0x002000000088783b */ /* 0x0006ae0000000200 */
[-C--:B-1----:R-:W-:Y:S08]  /*4c10*/  HMMA.16816.F32.BF16 R4, R140, R156.reuse, R4 ;  /* 0x0000009c8c04723c */ /* 0x082ff00000041804 */
[C---:B------:R-:W-:Y:S08]  /*4c20*/  HMMA.16816.F32.BF16 R8, R160.reuse, R156, R8 ;  /* 0x0000009ca008723c */ /* 0x040ff00000041808 */
[-C--:B------:R-:W-:Y:S01]  /*4c30*/  HMMA.16816.F32.BF16 R12, R160, R158.reuse, R12 ;  /* 0x0000009ea00c723c */ /* 0x080fe2000004180c */
[----:B---3--:R-:W-:Y:S05]  /*4c40*/  MOV R0, UR16 ;  /* 0x0000001000007c02 */ /* 0x008fea0008000f00 */
[----:B----4-:R-:W-:Y:S02]  /*4c50*/  @!P0 IMAD R0, R0, 0x80, R203 ;  /* 0x0000008000008824 */ /* 0x010fe400078e02cb */
[C---:B------:R-:W-:Y:S08]  /*4c60*/  HMMA.16816.F32.BF16 R16, R140.reuse, R158, R16 ;  /* 0x0000009e8c10723c */ /* 0x040ff00000041810 */
[-C--:B------:R-:W-:Y:S08]  /*4c70*/  HMMA.16816.F32.BF16 R20, R140, R164.reuse, R20 ;  /* 0x000000a48c14723c */ /* 0x080ff00000041814 */
        /* <DEDUP_REMOVED lines=8> */
[C---:B------:R-:W-:Y:S07]  /*4d00*/  HMMA.16816.F32.BF16 R56, R160.reuse, R148, R56 ;  /* 0x00000094a038723c */ /* 0x040fee0000041838 */
[----:B------:R-:W-:Y:S01]  /*4d10*/  @!P0 IMNMX R149, R2, UR14, PT ;  /* 0x0000000e02958c17 */ /* 0x000fe2000b800200 */
[-C--:B------:R-:W-:Y:S03]  /*4d20*/  HMMA.16816.F32.BF16 R60, R160, R150.reuse, R60 ;  /* 0x00000096a03c723c */ /* 0x080fe6000004183c */
[-C--:B------:R-:W-:Y:S01]  /*4d30*/  @!P0 ISETP.GE.AND P2, PT, R0, R149.reuse, PT ;  /* 0x000000950000820c */ /* 0x080fe20003f46270 */
[----:B------:R-:W-:Y:S04]  /*4d40*/  FMUL.FTZ R148, R247, 1.4426950216293334961 ;  /* 0x3fb8aa3bf7947820 */ /* 0x000fe80000410000 */
[----:B------:R-:W-:Y:S04]  /*4d50*/  HMMA.16816.F32.BF16 R64, R140, R150, R64 ;  /* 0x000000968c40723c */ /* 0x000fe80000041840 */
[----:B------:R-:W-:Y:S03]  /*4d60*/  FSEL R148, R148, RZ, P1 ;  /* 0x000000ff94947208 */ /* 0x000fe60000800000 */
[----:B------:R-:W-:Y:S01]  /*4d70*/  @!P0 IADD3 R150, R0, 0x1, RZ ;  /* 0x0000000100968810 */ /* 0x000fe20007ffe0ff */
[-C--:B--2---:R-:W-:Y:S05]  /*4d80*/  HMMA.16816.F32.BF16 R4, R132, R144.reuse, R4 ;  /* 0x000000908404723c */ /* 0x084fea0000041804 */
[----:B------:R-:W-:Y:S01]  /*4d90*/  @!P0 ISETP.GE.AND P1, PT, R150, R149, PT ;  /* 0x000000959600820c */ /* 0x000fe20003f26270 */
[----:B------:R-:W-:Y:S01]  /*4da0*/  FMUL.FTZ R142, R248, 1.4426950216293334961 ;  /* 0x3fb8aa3bf88e7820 */ /* 0x000fe20000410000 */
[C---:B------:R-:W-:Y:S01]  /*4db0*/  @!P0 IADD3 R143, R2.reuse, 0x8, RZ ;  /* 0x00000008028f8810 */ /* 0x040fe20007ffe0ff */
[C---:B------:R-:W-:Y:S04]  /*4dc0*/  HMMA.16816.F32.BF16 R8, R136.reuse, R144, R8 ;  /* 0x000000908808723c */ /* 0x040fe80000041808 */
[----:B------:R-:W-:Y:S01]  /*4dd0*/  @!P0 IMNMX R143, R143, UR14, PT ;  /* 0x0000000e8f8f8c17 */ /* 0x000fe2000b800200 */
[----:B------:R-:W-:Y:S01]  /*4de0*/  FMUL.FTZ R141, R245, 1.4426950216293334961 ;  /* 0x3fb8aa3bf58d7820 */ /* 0x000fe20000410000 */
[----:B------:R-:W-:Y:S02]  /*4df0*/  @!P0 IADD3 R140, R2, 0x40, RZ ;  /* 0x00000040028c8810 */ /* 0x000fe40007ffe0ff */
[-C--:B------:R-:W-:Y:S04]  /*4e00*/  HMMA.16816.F32.BF16 R12, R136, R146.reuse, R12 ;  /* 0x00000092880c723c */ /* 0x080fe8000004180c */
[----:B------:R-:W-:Y:S04]  /*4e10*/  @!P0 IMNMX R140, R140, UR14, PT ;  /* 0x0000000e8c8c8c17 */ /* 0x000fe8000b800200 */
[----:B------:R-:W-:Y:S01]  /*4e20*/  @!P0 FSEL R4, R4, -INF , !P2 ;  /* 0xff80000004048808 */ /* 0x000fe20005000000 */
[C---:B------:R-:W-:Y:S04]  /*4e30*/  HMMA.16816.F32.BF16 R16, R132.reuse, R146, R16 ;  /* 0x000000928410723c */ /* 0x040fe80000041810 */
[--C-:B------:R-:W-:Y:S01]  /*4e40*/  FFMA.FTZ R4, R4, c[0x0][0x23c], -R148.reuse ;  /* 0x00008f0004047a23 */ /* 0x100fe20000010894 */
[-C--:B------:R-:W-:Y:S02]  /*4e50*/  @!P0 ISETP.GE.AND P2, PT, R0, R143.reuse, PT ;  /* 0x0000008f0000820c */ /* 0x080fe40003f46270 */
[----:B------:R-:W-:Y:S01]  /*4e60*/  @!P0 FSEL R5, R5, -INF , !P1 ;  /* 0xff80000005058808 */ /* 0x000fe20004800000 */
[----:B------:R1:W-:Y:S01]  /*4e70*/  MUFU.EX2 R153, R4 ;  /* 0x0000000400997308 */ /* 0x0003e20000000800 */
[----:B------:R-:W-:Y:S03]  /*4e80*/  FSETP.NEU.FTZ.AND P1, PT, R248, -INF , PT ;  /* 0xff800000f800780b */ /* 0x000fe60003f3d000 */
[----:B------:R-:W-:Y:S01]  /*4e90*/  @!P0 FSEL R6, R6, -INF , !P2 ;  /* 0xff80000006068808 */ /* 0x000fe20005000000 */
[----:B------:R-:W-:Y:S01]  /*4ea0*/  FFMA.FTZ R5, R5, c[0x0][0x23c], -R148 ;  /* 0x00008f0005057a23 */ /* 0x000fe20000010894 */
[----:B------:R-:W-:Y:S02]  /*4eb0*/  FSEL R142, R142, RZ, P1 ;  /* 0x000000ff8e8e7208 */ /* 0x000fe40000800000 */
[----:B------:R-:W-:Y:S02]  /*4ec0*/  @!P0 ISETP.GE.AND P1, PT, R150, R143, PT ;  /* 0x0000008f9600820c */ /* 0x000fe40003f26270 */
[----:B------:R-:W-:Y:S01]  /*4ed0*/  MUFU.EX2 R152, R5 ;  /* 0x0000000500987308 */ /* 0x000fe20000000800 */
[-C--:B------:R-:W-:Y:S01]  /*4ee0*/  @!P0 ISETP.GE.AND P2, PT, R0, R140.reuse, PT ;  /* 0x0000008c0000820c */ /* 0x080fe20003f46270 */
[--C-:B------:R-:W-:Y:S01]  /*4ef0*/  FFMA.FTZ R6, R6, c[0x0][0x23c], -R142.reuse ;  /* 0x00008f0006067a23 */ /* 0x100fe2000001088e */
[----:B------:R-:W-:Y:S02]  /*4f00*/  @!P0 FSEL R7, R7, -INF , !P1 ;  /* 0xff80000007078808 */ /* 0x000fe40004800000 */
[----:B------:R-:W-:Y:S02]  /*4f10*/  FSETP.NEU.FTZ.AND P1, PT, R245, -INF , PT ;  /* 0xff800000f500780b */ /* 0x000fe40003f3d000 */
[----:B------:R-:W-:Y:S01]  /*4f20*/  @!P0 FSEL R8, R8, -INF , !P2 ;  /* 0xff80000008088808 */ /* 0x000fe20005000000 */
[----:B------:R-:W-:Y:S01]  /*4f30*/  FFMA.FTZ R7, R7, c[0x0][0x23c], -R142 ;  /* 0x00008f0007077a23 */ /* 0x000fe2000001088e */
[----:B------:R-:W-:Y:S01]  /*4f40*/  FSEL R141, R141, RZ, P1 ;  /* 0x000000ff8d8d7208 */ /* 0x000fe20000800000 */
[----:B------:R-:W-:Y:S01]  /*4f50*/  MUFU.EX2 R151, R6 ;  /* 0x0000000600977308 */ /* 0x000fe20000000800 */
[----:B------:R-:W-:Y:S02]  /*4f60*/  @!P0 ISETP.GE.AND P1, PT, R150, R140, PT ;  /* 0x0000008c9600820c */ /* 0x000fe40003f26270 */
[----:B-1----:R-:W-:Y:S01]  /*4f70*/  @!P0 IADD3 R4, R2, 0x48, RZ ;  /* 0x0000004802048810 */ /* 0x002fe20007ffe0ff */
[--C-:B------:R-:W-:Y:S01]  /*4f80*/  FFMA.FTZ R2, R8, c[0x0][0x23c], -R141.reuse ;  /* 0x00008f0008027a23 */ /* 0x100fe2000001088d */
[----:B------:R-:W-:Y:S02]  /*4f90*/  @!P0 FSEL R9, R9, -INF , !P1 ;  /* 0xff80000009098808 */ /* 0x000fe40004800000 */
[----:B------:R-:W-:Y:S03]  /*4fa0*/  @!P0 IMNMX R8, R4, UR14, PT ;  /* 0x0000000e04088c17 */ /* 0x000fe6000b800200 */
[----:B------:R1:W-:Y:S01]  /*4fb0*/  MUFU.EX2 R240, R2 ;  /* 0x0000000200f07308 */ /* 0x0003e20000000800 */
[----:B------:R-:W-:Y:S01]  /*4fc0*/  FSETP.NEU.FTZ.AND P1, PT, R246, -INF , PT ;  /* 0xff800000f600780b */ /* 0x000fe20003f3d000 */
[--C-:B------:R-:W-:Y:S01]  /*4fd0*/  FFMA.FTZ R9, R9, c[0x0][0x23c], -R141.reuse ;  /* 0x00008f0009097a23 */ /* 0x100fe2000001088d */
[-C--:B------:R-:W-:Y:S04]  /*4fe0*/  @!P0 ISETP.GE.AND P2, PT, R0, R8.reuse, PT ;  /* 0x000000080000820c */ /* 0x080fe80003f46270 */
[----:B------:R-:W-:Y:S03]  /*4ff0*/  @!P0 FSEL R10, R10, -INF , !P2 ;  /* 0xff8000000a0a8808 */ /* 0x000fe60005000000 */
[----:B------:R2:W3:Y:S10]  /*5000*/  MUFU.EX2 R236, R7 ;  /* 0x0000000700ec7308 */ /* 0x0004f40000000800 */
[----:B------:R4:W3:Y:S01]  /*5010*/  MUFU.EX2 R239, R9 ;  /* 0x0000000900ef7308 */ /* 0x0008e20000000800 */
[----:B-1----:R-:W-:Y:S05]  /*5020*/  FMUL.FTZ R2, R246, 1.4426950216293334961 ;  /* 0x3fb8aa3bf6027820 */ /* 0x002fea0000410000 */
[----:B------:R-:W-:Y:S02]  /*5030*/  FSEL R2, R2, RZ, P1 ;  /* 0x000000ff02027208 */ /* 0x000fe40000800000 */
[----:B------:R-:W-:Y:S01]  /*5040*/  @!P0 ISETP.GE.AND P1, PT, R150, R8, PT ;  /* 0x000000089600820c */ /* 0x000fe20003f26270 */
[----:B--2---:R-:W1:Y:S02]  /*5050*/  LDSM.16.M88.4 R4, [R176+0xc800] ;  /* 0x00c80000b004783b */ /* 0x004e640000000200 */
[--C-:B------:R-:W-:Y:S01]  /*5060*/  FFMA.FTZ R10, R10, c[0x0][0x23c], -R2.reuse ;  /* 0x00008f000a0a7a23 */ /* 0x100fe20000010802 */
[----:B------:R-:W-:Y:S03]  /*5070*/  @!P0 FSEL R11, R11, -INF , !P1 ;  /* 0xff8000000b0b8808 */ /* 0x000fe60004800000 */
[----:B------:R2:W-:Y:S02]  /*5080*/  MUFU.EX2 R243, R10 ;  /* 0x0000000a00f37308 */ /* 0x0005e40000000800 */
[--C-:B------:R-:W-:Y:S01]  /*5090*/  FFMA.FTZ R11, R11, c[0x0][0x23c], -R2.reuse ;  /* 0x00008f000b0b7a23 */ /* 0x100fe20000010802 */
[----:B----4-:R-:W-:Y:S04]  /*50a0*/  @!P0 IADD3 R9, R0, 0x8, RZ ;  /* 0x0000000800098810 */ /* 0x010fe80007ffe0ff */
[-C--:B------:R-:W-:Y:S03]  /*50b0*/  @!P0 ISETP.GE.AND P1, PT, R9, R140.reuse, PT ;  /* 0x0000008c0900820c */ /* 0x080fe60003f26270 */
[----:B------:R-:W4:Y:S01]  /*50c0*/  MUFU.EX2 R244, R11 ;  /* 0x0000000b00f47308 */ /* 0x000f220000000800 */
[----:B------:R-:W-:Y:S05]  /*50d0*/  @!P0 FSEL R12, R12, -INF , !P1 ;  /* 0xff8000000c0c8808 */ /* 0x000fea0004800000 */
[--C-:B------:R-:W-:Y:S04]  /*50e0*/  FFMA.FTZ R12, R12, c[0x0][0x23c], -R141.reuse ;  /* 0x00008f000c0c7a23 */ /* 0x100fe8000001088d */
[----:B------:R-:W-:Y:S01]  /*50f0*/  MUFU.EX2 R238, R12 ;  /* 0x0000000c00ee7308 */ /* 0x000fe20000000800 */
[----:B--2---:R-:W-:Y:S04]  /*5100*/  @!P0 IADD3 R10, R0, 0x9, RZ ;  /* 0x00000009000a8810 */ /* 0x004fe80007ffe0ff */
[----:B------:R-:W-:Y:S04]  /*5110*/  @!P0 ISETP.GE.AND P1, PT, R10, R140, PT ;  /* 0x0000008c0a00820c */ /* 0x000fe80003f26270 */
[----:B------:R-:W-:Y:S02]  /*5120*/  @!P0 FSEL R13, R13, -INF , !P1 ;  /* 0xff8000000d0d8808 */ /* 0x000fe40004800000 */
[-C--:B------:R-:W-:Y:S01]  /*5130*/  @!P0 ISETP.GE.AND P1, PT, R9, R8.reuse, PT ;  /* 0x000000080900820c */ /* 0x080fe20003f26270 */
[-C--:B-1----:R-:W-:Y:S03]  /*5140*/  HMMA.16816.F32.BF16 R20, R132, R4.reuse, R20 ;  /* 0x000000048414723c */ /* 0x082fe60000041814 */
[----:B------:R-:W-:Y:S01]  /*5150*/  @!P0 FSEL R14, R14, -INF , !P1 ;  /* 0xff8000000e0e8808 */ /* 0x000fe20004800000 */
[--C-:B------:R-:W-:Y:S01]  /*5160*/  FFMA.FTZ R13, R13, c[0x0][0x23c], -R141.reuse ;  /* 0x00008f000d0d7a23 */ /* 0x100fe2000001088d */
[----:B------:R-:W-:Y:S03]  /*5170*/  @!P0 ISETP.GE.AND P1, PT, R10, R8, PT ;  /* 0x000000080a00820c */ /* 0x000fe60003f26270 */
[C---:B------:R-:W-:Y:S01]  /*5180*/  HMMA.16816.F32.BF16 R24, R136.reuse, R4, R24 ;  /* 0x000000048818723c */ /* 0x040fe20000041818 */
[----:B------:R-:W-:Y:S03]  /*5190*/  MUFU.EX2 R237, R13 ;  /* 0x0000000d00ed7308 */ /* 0x000fe60000000800 */
[----:B------:R-:W-:Y:S01]  /*51a0*/  @!P0 FSEL R15, R15, -INF , !P1 ;  /* 0xff8000000f0f8808 */ /* 0x000fe20004800000 */
[--C-:B------:R-:W-:Y:S01]  /*51b0*/  FFMA.FTZ R14, R14, c[0x0][0x23c], -R2.reuse ;  /* 0x00008f000e0e7a23 */ /* 0x100fe20000010802 */
[-C--:B------:R-:W-:Y:S02]  /*51c0*/  @!P0 ISETP.GE.AND P1, PT, R9, R149.reuse, PT ;  /* 0x000000950900820c */ /* 0x080fe40003f26270 */
[-C--:B------:R-:W-:Y:S03]  /*51d0*/  HMMA.16816.F32.BF16 R28, R136, R6.reuse, R28 ;  /* 0x00000006881c723c */ /* 0x080fe6000004181c */
[----:B------:R-:W-:Y:S01]  /*51e0*/  MUFU.EX2 R242, R14 ;  /* 0x0000000e00f27308 */ /* 0x000fe20000000800 */
[----:B------:R-:W-:Y:S01]  /*51f0*/  @!P0 FSEL R16, R16, -INF , !P1 ;  /* 0xff80000010108808 */ /* 0x000fe20004800000 */
[----:B------:R-:W-:Y:S01]  /*5200*/  FFMA.FTZ R15, R15, c[0x0][0x23c], -R2 ;  /* 0x00008f000f0f7a23 */ /* 0x000fe20000010802 */
[----:B------:R-:W-:Y:S02]  /*5210*/  @!P0 ISETP.GE.AND P1, PT, R10, R149, PT ;  /* 0x000000950a00820c */ /* 0x000fe40003f26270 */
[C---:B------:R-:W-:Y:S01]  /*5220*/  HMMA.16816.F32.BF16 R32, R132.reuse, R6, R32 ;  /* 0x000000068420723c */ /* 0x040fe20000041820 */
[----:B------:R-:W1:Y:S03]  /*5230*/  LDSM.16.M88.4 R4, [R176+0xd000] ;  /* 0x00d00000b004783b */ /* 0x000e660000000200 */
[----:B------:R-:W-:Y:S01]  /*5240*/  @!P0 FSEL R17, R17, -INF , !P1 ;  /* 0xff80000011118808 */ /* 0x000fe20004800000 */
[--C-:B------:R-:W-:Y:S01]  /*5250*/  FFMA.FTZ R16, R16, c[0x0][0x23c], -R148.reuse ;  /* 0x00008f0010107a23 */ /* 0x100fe20000010894 */
[-C--:B------:R-:W-:Y:S01]  /*5260*/  @!P0 ISETP.GE.AND P1, PT, R9, R143.reuse, PT ;  /* 0x0000008f0900820c */ /* 0x080fe20003f26270 */
[----:B------:R-:W-:Y:S01]  /*5270*/  MUFU.EX2 R241, R15 ;  /* 0x0000000f00f17308 */ /* 0x000fe20000000800 */
[----:B------:R-:W-:Y:S01]  /*5280*/  @!P0 IADD3 R9, R0, 0x10, RZ ;  /* 0x0000001000098810 */ /* 0x000fe20007ffe0ff */
[----:B------:R-:W-:Y:S03]  /*5290*/  FFMA.FTZ R17, R17, c[0x0][0x23c], -R148 ;  /* 0x00008f0011117a23 */ /* 0x000fe60000010894 */
[----:B------:R-:W-:Y:S02]  /*52a0*/  @!P0 FSEL R18, R18, -INF , !P1 ;  /* 0xff80000012128808 */ /* 0x000fe40004800000 */
[----:B------:R-:W-:Y:S02]  /*52b0*/  @!P0 ISETP.GE.AND P1, PT, R10, R143, PT ;  /* 0x0000008f0a00820c */ /* 0x000fe40003f26270 */
[----:B------:R-:W-:Y:S01]  /*52c0*/  @!P0 IADD3 R10, R0, 0x11, RZ ;  /* 0x00000011000a8810 */ /* 0x000fe20007ffe0ff */
[----:B------:R-:W-:Y:S01]  /*52d0*/  MUFU.EX2 R219, R16 ;  /* 0x0000001000db7308 */ /* 0x000fe20000000800 */
[----:B------:R-:W-:Y:S01]  /*52e0*/  @!P0 FSEL R19, R19, -INF , !P1 ;  /* 0xff80000013138808 */ /* 0x000fe20004800000 */
[--C-:B------:R-:W-:Y:S01]  /*52f0*/  FFMA.FTZ R18, R18, c[0x0][0x23c], -R142.reuse ;  /* 0x00008f0012127a23 */ /* 0x100fe2000001088e */
[-C--:B------:R-:W-:Y:S03]  /*5300*/  @!P0 ISETP.GE.AND P1, PT, R9, R149.reuse, PT ;  /* 0x000000950900820c */ /* 0x080fe60003f26270 */
[----:B------:R-:W-:Y:S01]  /*5310*/  FFMA.FTZ R19, R19, c[0x0][0x23c], -R142 ;  /* 0x00008f0013137a23 */ /* 0x000fe2000001088e */
[----:B------:R-:W-:Y:S02]  /*5320*/  @!P0 FSEL R20, R20, -INF , !P1 ;  /* 0xff80000014148808 */ /* 0x000fe40004800000 */
[----:B------:R-:W-:Y:S01]  /*5330*/  @!P0 ISETP.GE.AND P1, PT, R10, R149, PT ;  /* 0x000000950a00820c */ /* 0x000fe20003f26270 */
[----:B------:R-:W-:Y:S02]  /*5340*/  MUFU.EX2 R218, R17 ;  /* 0x0000001100da7308 */ /* 0x000fe40000000800 */
[--C-:B------:R-:W-:Y:S01]  /*5350*/  FFMA.FTZ R20, R20, c[0x0][0x23c], -R148.reuse ;  /* 0x00008f0014147a23 */ /* 0x100fe20000010894 */
[----:B------:R-:W-:Y:S02]  /*5360*/  @!P0 FSEL R21, R21, -INF , !P1 ;  /* 0xff80000015158808 */ /* 0x000fe40004800000 */
[-C--:B------:R-:W-:Y:S03]  /*5370*/  @!P0 ISETP.GE.AND P1, PT, R9, R143.reuse, PT ;  /* 0x0000008f0900820c */ /* 0x080fe60003f26270 */
[----:B------:R-:W-:Y:S01]  /*5380*/  FFMA.FTZ R21, R21, c[0x0][0x23c], -R148 ;  /* 0x00008f0015157a23 */ /* 0x000fe20000010894 */
[----:B------:R-:W-:Y:S01]  /*5390*/  @!P0 FSEL R22, R22, -INF , !P1 ;  /* 0xff80000016168808 */ /* 0x000fe20004800000 */
[----:B------:R-:W-:Y:S01]  /*53a0*/  MUFU.EX2 R227, R18 ;  /* 0x0000001200e37308 */ /* 0x000fe20000000800 */
[----:B------:R-:W-:Y:S01]  /*53b0*/  @!P0 ISETP.GE.AND P1, PT, R10, R143, PT ;  /* 0x0000008f0a00820c */ /* 0x000fe20003f26270 */
[-C--:B-1----:R-:W-:Y:S03]  /*53c0*/  HMMA.16816.F32.BF16 R36, R132, R4.reuse, R36 ;  /* 0x000000048424723c */ /* 0x082fe60000041824 */
[----:B------:R-:W-:Y:S01]  /*53d0*/  @!P0 FSEL R23, R23, -INF , !P1 ;  /* 0xff80000017178808 */ /* 0x000fe20004800000 */
[--C-:B------:R-:W-:Y:S01]  /*53e0*/  FFMA.FTZ R22, R22, c[0x0][0x23c], -R142.reuse ;  /* 0x00008f0016167a23 */ /* 0x100fe2000001088e */
[-C--:B------:R-:W-:Y:S03]  /*53f0*/  @!P0 ISETP.GE.AND P1, PT, R9, R140.reuse, PT ;  /* 0x0000008c0900820c */ /* 0x080fe60003f26270 */
[----:B------:R-:W1:Y:S01]  /*5400*/  MUFU.EX2 R226, R19 ;  /* 0x0000001300e27308 */ /* 0x000e620000000800 */
[C---:B------:R-:W-:Y:S04]  /*5410*/  HMMA.16816.F32.BF16 R40, R136.reuse, R4, R40 ;  /* 0x000000048828723c */ /* 0x040fe80000041828 */
[----:B------:R-:W-:Y:S01]  /*5420*/  @!P0 FSEL R24, R24, -INF , !P1 ;  /* 0xff80000018188808 */ /* 0x000fe20004800000 */
[----:B------:R-:W-:Y:S01]  /*5430*/  FFMA.FTZ R23, R23, c[0x0][0x23c], -R142 ;  /* 0x00008f0017177a23 */ /* 0x000fe2000001088e */
[----:B------:R-:W-:Y:S02]  /*5440*/  @!P0 ISETP.GE.AND P1, PT, R10, R140, PT ;  /* 0x0000008c0a00820c */ /* 0x000fe40003f26270 */
[-C--:B------:R-:W-:Y:S01]  /*5450*/  HMMA.16816.F32.BF16 R44, R136, R6.reuse, R44 ;  /* 0x00000006882c723c */ /* 0x080fe2000004182c */
[----:B------:R-:W-:Y:S03]  /*5460*/  MUFU.EX2 R150, R20 ;  /* 0x0000001400967308 */ /* 0x000fe60000000800 */
[----:B------:R-:W-:Y:S01]  /*5470*/  @!P0 FSEL R25, R25, -INF , !P1 ;  /* 0xff80000019198808 */ /* 0x000fe20004800000 */
[--C-:B------:R-:W-:Y:S01]  /*5480*/  FFMA.FTZ R24, R24, c[0x0][0x23c], -R141.reuse ;  /* 0x00008f0018187a23 */ /* 0x100fe2000001088d */
[-C--:B------:R-:W-:Y:S02]  /*5490*/  @!P0 ISETP.GE.AND P1, PT, R9, R8.reuse, PT ;  /* 0x000000080900820c */ /* 0x080fe40003f26270 */
[C---:B------:R-:W-:Y:S01]  /*54a0*/  HMMA.16816.F32.BF16 R48, R132.reuse, R6, R48 ;  /* 0x000000068430723c */ /* 0x040fe20000041830 */
[----:B------:R-:W2:Y:S02]  /*54b0*/  LDSM.16.M88.4 R4, [R176+0xd800] ;  /* 0x00d80000b004783b */ /* 0x000ea40000000200 */
[----:B------:R-:W-:Y:S01]  /*54c0*/  MUFU.EX2 R231, R24 ;  /* 0x0000001800e77308 */ /* 0x000fe20000000800 */
[----:B------:R-:W-:Y:S01]  /*54d0*/  @!P0 FSEL R26, R26, -INF , !P1 ;  /* 0xff8000001a1a8808 */ /* 0x000fe20004800000 */
[--C-:B------:R-:W-:Y:S01]  /*54e0*/  FFMA.FTZ R25, R25, c[0x0][0x23c], -R141.reuse ;  /* 0x00008f0019197a23 */ /* 0x100fe2000001088d */
[----:B------:R-:W-:Y:S02]  /*54f0*/  @!P0 ISETP.GE.AND P1, PT, R10, R8, PT ;  /* 0x000000080a00820c */ /* 0x000fe40003f26270 */
[----:B------:R-:W-:Y:S01]  /*5500*/  @!P0 IADD3 R9, R0, 0x18, RZ ;  /* 0x0000001800098810 */ /* 0x000fe20007ffe0ff */
[--C-:B------:R-:W-:Y:S03]  /*5510*/  FFMA.FTZ R26, R26, c[0x0][0x23c], -R2.reuse ;  /* 0x00008f001a1a7a23 */ /* 0x100fe60000010802 */
[----:B------:R-:W-:Y:S01]  /*5520*/  @!P0 FSEL R27, R27, -INF , !P1 ;  /* 0xff8000001b1b8808 */ /* 0x000fe20004800000 */
[----:B------:R-:W1:Y:S01]  /*5530*/  MUFU.EX2 R215, R21 ;  /* 0x0000001500d77308 */ /* 0x000e620000000800 */
[-C--:B------:R-:W-:Y:S02]  /*5540*/  @!P0 ISETP.GE.AND P1, PT, R9, R140.reuse, PT ;  /* 0x0000008c0900820c */ /* 0x080fe40003f26270 */
[----:B------:R-:W-:Y:S01]  /*5550*/  @!P0 IADD3 R10, R0, 0x19, RZ ;  /* 0x00000019000a8810 */ /* 0x000fe20007ffe0ff */
[--C-:B------:R-:W-:Y:S01]  /*5560*/  FFMA.FTZ R27, R27, c[0x0][0x23c], -R2.reuse ;  /* 0x00008f001b1b7a23 */ /* 0x100fe20000010802 */
[----:B------:R-:W-:Y:S02]  /*5570*/  @!P0 FSEL R28, R28, -INF , !P1 ;  /* 0xff8000001c1c8808 */ /* 0x000fe40004800000 */
[----:B------:R-:W-:Y:S03]  /*5580*/  @!P0 ISETP.GE.AND P1, PT, R10, R140, PT ;  /* 0x0000008c0a00820c */ /* 0x000fe60003f26270 */
[----:B------:R-:W-:Y:S01]  /*5590*/  MUFU.EX2 R230, R25 ;  /* 0x0000001900e67308 */ /* 0x000fe20000000800 */
[----:B------:R-:W-:Y:S01]  /*55a0*/  @!P0 FSEL R29, R29, -INF , !P1 ;  /* 0xff8000001d1d8808 */ /* 0x000fe20004800000 */
[--C-:B------:R-:W-:Y:S01]  /*55b0*/  FFMA.FTZ R28, R28, c[0x0][0x23c], -R141.reuse ;  /* 0x00008f001c1c7a23 */ /* 0x100fe2000001088d */
[-C--:B------:R-:W-:Y:S03]  /*55c0*/  @!P0 ISETP.GE.AND P1, PT, R9, R8.reuse, PT ;  /* 0x000000080900820c */ /* 0x080fe60003f26270 */
[--C-:B------:R-:W-:Y:S01]  /*55d0*/  FFMA.FTZ R29, R29, c[0x0][0x23c], -R141.reuse ;  /* 0x00008f001d1d7a23 */ /* 0x100fe2000001088d */
[----:B------:R-:W-:Y:S02]  /*55e0*/  @!P0 FSEL R30, R30, -INF , !P1 ;  /* 0xff8000001e1e8808 */ /* 0x000fe40004800000 */
[----:B------:R-:W-:Y:S01]  /*55f0*/  @!P0 ISETP.GE.AND P1, PT, R10, R8, PT ;  /* 0x000000080a00820c */ /* 0x000fe20003f26270 */
[----:B------:R-:W-:Y:S02]  /*5600*/  MUFU.EX2 R224, R22 ;  /* 0x0000001600e07308 */ /* 0x000fe40000000800 */
[--C-:B------:R-:W-:Y:S01]  /*5610*/  FFMA.FTZ R30, R30, c[0x0][0x23c], -R2.reuse ;  /* 0x00008f001e1e7a23 */ /* 0x100fe20000010802 */
[----:B------:R-:W-:Y:S02]  /*5620*/  @!P0 FSEL R31, R31, -INF , !P1 ;  /* 0xff8000001f1f8808 */ /* 0x000fe40004800000 */
[-C--:B------:R-:W-:Y:S01]  /*5630*/  @!P0 ISETP.GE.AND P1, PT, R9, R149.reuse, PT ;  /* 0x000000950900820c */ /* 0x080fe20003f26270 */
[-C--:B--2---:R-:W-:Y:S04]  /*5640*/  HMMA.16816.F32.BF16 R52, R132, R4.reuse, R52 ;  /* 0x000000048434723c */ /* 0x084fe80000041834 */
[----:B------:R-:W-:Y:S01]  /*5650*/  MUFU.EX2 R234, R26 ;  /* 0x0000001a00ea7308 */ /* 0x000fe20000000800 */
[----:B------:R-:W-:Y:S01]  /*5660*/  @!P0 FSEL R32, R32, -INF , !P1 ;  /* 0xff80000020208808 */ /* 0x000fe20004800000 */
[----:B------:R-:W-:Y:S01]  /*5670*/  FFMA.FTZ R31, R31, c[0x0][0x23c], -R2 ;  /* 0x00008f001f1f7a23 */ /* 0x000fe20000010802 */
[----:B------:R-:W-:Y:S01]  /*5680*/  @!P0 ISETP.GE.AND P1, PT, R10, R149, PT ;  /* 0x000000950a00820c */ /* 0x000fe20003f26270 */
[C---:B------:R-:W-:Y:S04]  /*5690*/  HMMA.16816.F32.BF16 R56, R136.reuse, R4, R56 ;  /* 0x000000048838723c */ /* 0x040fe80000041838 */
[----:B------:R-:W-:Y:S01]  /*56a0*/  @!P0 FSEL R33, R33, -INF , !P1 ;  /* 0xff80000021218808 */ /* 0x000fe20004800000 */
[--C-:B------:R-:W-:Y:S01]  /*56b0*/  FFMA.FTZ R32, R32, c[0x0][0x23c], -R148.reuse ;  /* 0x00008f0020207a23 */ /* 0x100fe20000010894 */
[-C--:B------:R-:W-:Y:S01]  /*56c0*/  @!P0 ISETP.GE.AND P1, PT, R9, R143.reuse, PT ;  /* 0x0000008f0900820c */ /* 0x080fe20003f26270 */
[----:B------:R-:W-:Y:S01]  /*56d0*/  MUFU.EX2 R222, R23 ;  /* 0x0000001700de7308 */ /* 0x000fe20000000800 */
[-C--:B------:R-:W-:Y:S04]  /*56e0*/  HMMA.16816.F32.BF16 R60, R136, R6.reuse, R60 ;  /* 0x00000006883c723c */ /* 0x080fe8000004183c */
[----:B------:R-:W-:Y:S01]  /*56f0*/  @!P0 FSEL R34, R34, -INF , !P1 ;  /* 0xff80000022228808 */ /* 0x000fe20004800000 */
[----:B------:R-:W-:Y:S01]  /*5700*/  FFMA.FTZ R33, R33, c[0x0][0x23c], -R148 ;  /* 0x00008f0021217a23 */ /* 0x000fe20000010894 */
[----:B------:R-:W-:Y:S02]  /*5710*/  @!P0 ISETP.GE.AND P1, PT, R10, R143, PT ;  /* 0x0000008f0a00820c */ /* 0x000fe40003f26270 */
[----:B------:R-:W-:Y:S01]  /*5720*/  HMMA.16816.F32.BF16 R64, R132, R6, R64 ;  /* 0x000000068440723c */ /* 0x000fe20000041840 */
[----:B------:R-:W-:Y:S03]  /*5730*/  MUFU.EX2 R206, R32 ;  /* 0x0000002000ce7308 */ /* 0x000fe60000000800 */
[----:B------:R-:W-:Y:S01]  /*5740*/  @!P0 IADD3 R9, R0, 0x20, RZ ;  /* 0x0000002000098810 */ /* 0x000fe20007ffe0ff */
[--C-:B------:R-:W-:Y:S01]  /*5750*/  FFMA.FTZ R34, R34, c[0x0][0x23c], -R142.reuse ;  /* 0x00008f0022227a23 */ /* 0x100fe2000001088e */
[----:B------:R-:W-:Y:S02]  /*5760*/  @!P0 FSEL R35, R35, -INF , !P1 ;  /* 0xff80000023238808 */ /* 0x000fe40004800000 */
[-C--:B------:R-:W-:Y:S03]  /*5770*/  @!P0 ISETP.GE.AND P1, PT, R9, R149.reuse, PT ;  /* 0x000000950900820c */ /* 0x080fe60003f26270 */
[----:B------:R-:W-:Y:S01]  /*5780*/  MUFU.EX2 R205, R33 ;  /* 0x0000002100cd7308 */ /* 0x000fe20000000800 */
[----:B------:R-:W-:Y:S01]  /*5790*/  @!P0 IADD3 R10, R0, 0x21, RZ ;  /* 0x00000021000a8810 */ /* 0x000fe20007ffe0ff */
[----:B------:R-:W-:Y:S01]  /*57a0*/  FFMA.FTZ R35, R35, c[0x0][0x23c], -R142 ;  /* 0x00008f0023237a23 */ /* 0x000fe2000001088e */
[----:B------:R-:W-:Y:S02]  /*57b0*/  @!P0 FSEL R36, R36, -INF , !P1 ;  /* 0xff80000024248808 */ /* 0x000fe40004800000 */
[----:B------:R-:W-:Y:S02]  /*57c0*/  @!P0 ISETP.GE.AND P1, PT, R10, R149, PT ;  /* 0x000000950a00820c */ /* 0x000fe40003f26270 */
[----:B------:R-:W-:Y:S01]  /*57d0*/  @!P0 IADD3 R4, R0, 0x38, RZ ;  /* 0x0000003800048810 */ /* 0x000fe20007ffe0ff */
[--C-:B------:R-:W-:Y:S01]  /*57e0*/  FFMA.FTZ R36, R36, c[0x0][0x23c], -R148.reuse ;  /* 0x00008f0024247a23 */ /* 0x100fe20000010894 */
[----:B------:R-:W-:Y:S01]  /*57f0*/  @!P0 FSEL R37, R37, -INF , !P1 ;  /* 0xff80000025258808 */ /* 0x000fe20004800000 */
[----:B------:R-:W-:Y:S01]  /*5800*/  MUFU.EX2 R212, R34 ;  /* 0x0000002200d47308 */ /* 0x000fe20000000800 */
[-C--:B------:R-:W-:Y:S02]  /*5810*/  @!P0 ISETP.GE.AND P1, PT, R9, R143.reuse, PT ;  /* 0x0000008f0900820c */ /* 0x080fe40003f26270 */
[-C--:B------:R-:W-:Y:S01]  /*5820*/  @!P0 ISETP.GE.AND P3, PT, R4, R143.reuse, PT ;  /* 0x0000008f0400820c */ /* 0x080fe20003f66270 */
[----:B------:R-:W-:Y:S01]  /*5830*/  FFMA.FTZ R37, R37, c[0x0][0x23c], -R148 ;  /* 0x00008f0025257a23 */ /* 0x000fe20000010894 */
[----:B------:R-:W-:Y:S02]  /*5840*/  @!P0 FSEL R38, R38, -INF , !P1 ;  /* 0xff80000026268808 */ /* 0x000fe40004800000 */
[----:B------:R-:W-:Y:S02]  /*5850*/  @!P0 ISETP.GE.AND P1, PT, R10, R143, PT ;  /* 0x0000008f0a00820c */ /* 0x000fe40003f26270 */
[----:B---3--:R-:W-:Y:S01]  /*5860*/  F2FP.BF16.PACK_AB R6, R236, R151 ;  /* 0x00000097ec06723e */ /* 0x008fe200000010ff */
[----:B------:R-:W-:Y:S01]  /*5870*/  MUFU.EX2 R211, R35 ;  /* 0x0000002300d37308 */ /* 0x000fe20000000800 */
[----:B------:R-:W-:Y:S01]  /*5880*/  @!P0 FSEL R39, R39, -INF , !P1 ;  /* 0xff80000027278808 */ /* 0x000fe20004800000 */
[--C-:B------:R-:W-:Y:S01]  /*5890*/  FFMA.FTZ R38, R38, c[0x0][0x23c], -R142.reuse ;  /* 0x00008f0026267a23 */ /* 0x100fe2000001088e */
[----:B------:R-:W-:Y:S01]  /*58a0*/  @!P0 ISETP.GE.AND P1, PT, R9, R140, PT ;  /* 0x0000008c0900820c */ /* 0x000fe20003f26270 */
[----:B------:R4:W-:Y:S01]  /*58b0*/  STS [R189+0x1c400], R6 ;  /* 0x01c40006bd007388 */ /* 0x0009e20000000800 */
[----:B------:R-:W-:Y:S01]  /*58c0*/  F2FP.BF16.PACK_AB R5, R239, R240 ;  /* 0x000000f0ef05723e */ /* 0x000fe200000010ff */
[--C-:B------:R-:W-:Y:S01]  /*58d0*/  FFMA.FTZ R39, R39, c[0x0][0x23c], -R142.reuse ;  /* 0x00008f0027277a23 */ /* 0x100fe2000001088e */
[----:B------:R-:W-:Y:S02]  /*58e0*/  @!P0 FSEL R40, R40, -INF , !P1 ;  /* 0xff80000028288808 */ /* 0x000fe40004800000 */
[----:B------:R-:W-:Y:S01]  /*58f0*/  @!P0 ISETP.GE.AND P1, PT, R10, R140, PT ;  /* 0x0000008c0a00820c */ /* 0x000fe20003f26270 */
[----:B------:R-:W-:Y:S01]  /*5900*/  MUFU.EX2 R235, R27 ;  /* 0x0000001b00eb7308 */ /* 0x000fe20000000800 */
[----:B------:R-:W-:Y:S01]  /*5910*/  @!P0 FSEL R66, R66, -INF , !P3 ;  /* 0xff80000042428808 */ /* 0x000fe20005800000 */
[--C-:B------:R-:W-:Y:S01]  /*5920*/  FFMA.FTZ R40, R40, c[0x0][0x23c], -R141.reuse ;  /* 0x00008f0028287a23 */ /* 0x100fe2000001088d */
[----:B------:R-:W-:Y:S02]  /*5930*/  @!P0 FSEL R41, R41, -INF , !P1 ;  /* 0xff80000029298808 */ /* 0x000fe40004800000 */
[-C--:B------:R-:W-:Y:S01]  /*5940*/  @!P0 ISETP.GE.AND P1, PT, R9, R8.reuse, PT ;  /* 0x000000080900820c */ /* 0x080fe20003f26270 */
[----:B------:R-:W-:Y:S01]  /*5950*/  FFMA.FTZ R66, R66, c[0x0][0x23c], -R142 ;  /* 0x00008f0042427a23 */ /* 0x000fe2000001088e */
[----:B------:R-:W-:Y:S01]  /*5960*/  @!P0 IADD3 R9, R0, 0x28, RZ ;  /* 0x0000002800098810 */ /* 0x000fe20007ffe0ff */
[--C-:B------:R-:W-:Y:S01]  /*5970*/  FFMA.FTZ R41, R41, c[0x0][0x23c], -R141.reuse ;  /* 0x00008f0029297a23 */ /* 0x100fe2000001088d */
[----:B------:R-:W-:Y:S01]  /*5980*/  @!P0 FSEL R42, R42, -INF , !P1 ;  /* 0xff8000002a2a8808 */ /* 0x000fe20004800000 */
[----:B------:R-:W-:Y:S01]  /*5990*/  MUFU.EX2 R229, R28 ;  /* 0x0000001c00e57308 */ /* 0x000fe20000000800 */
[----:B------:R-:W-:Y:S02]  /*59a0*/  @!P0 ISETP.GE.AND P1, PT, R10, R8, PT ;  /* 0x000000080a00820c */ /* 0x000fe40003f26270 */
[----:B------:R-:W-:Y:S01]  /*59b0*/  @!P0 IADD3 R10, R0, 0x29, RZ ;  /* 0x00000029000a8810 */ /* 0x000fe20007ffe0ff */
[--C-:B------:R-:W-:Y:S01]  /*59c0*/  FFMA.FTZ R42, R42, c[0x0][0x23c], -R2.reuse ;  /* 0x00008f002a2a7a23 */ /* 0x100fe20000010802 */
[----:B------:R-:W-:Y:S02]  /*59d0*/  @!P0 FSEL R43, R43, -INF , !P1 ;  /* 0xff8000002b2b8808 */ /* 0x000fe40004800000 */
[-C--:B------:R-:W-:Y:S02]  /*59e0*/  @!P0 ISETP.GE.AND P1, PT, R9, R140.reuse, PT ;  /* 0x0000008c0900820c */ /* 0x080fe40003f26270 */
[----:B----4-:R-:W-:Y:S01]  /*59f0*/  F2FP.BF16.PACK_AB R6, R244, R243 ;  /* 0x000000f3f406723e */ /* 0x010fe200000010ff */
[----:B------:R-:W-:Y:S01]  /*5a00*/  MUFU.EX2 R228, R29 ;  /* 0x0000001d00e47308 */ /* 0x000fe20000000800 */
[----:B------:R-:W-:Y:S01]  /*5a10*/  @!P0 FSEL R44, R44, -INF , !P1 ;  /* 0xff8000002c2c8808 */ /* 0x000fe20004800000 */
[--C-:B------:R-:W-:Y:S01]  /*5a20*/  FFMA.FTZ R43, R43, c[0x0][0x23c], -R2.reuse ;  /* 0x00008f002b2b7a23 */ /* 0x100fe20000010802 */
[----:B------:R-:W-:Y:S03]  /*5a30*/  @!P0 ISETP.GE.AND P1, PT, R10, R140, PT ;  /* 0x0000008c0a00820c */ /* 0x000fe60003f26270 */
[--C-:B------:R-:W-:Y:S01]  /*5a40*/  FFMA.FTZ R44, R44, c[0x0][0x23c], -R141.reuse ;  /* 0x00008f002c2c7a23 */ /* 0x100fe2000001088d */
[----:B------:R-:W-:Y:S02]  /*5a50*/  @!P0 FSEL R45, R45, -INF , !P1 ;  /* 0xff8000002d2d8808 */ /* 0x000fe40004800000 */
[-C--:B------:R-:W-:Y:S01]  /*5a60*/  @!P0 ISETP.GE.AND P1, PT, R9, R8.reuse, PT ;  /* 0x000000080900820c */ /* 0x080fe20003f26270 */
[----:B------:R-:W-:Y:S02]  /*5a70*/  MUFU.EX2 R233, R30 ;  /* 0x0000001e00e97308 */ /* 0x000fe40000000800 */
[--C-:B------:R-:W-:Y:S01]  /*5a80*/  FFMA.FTZ R45, R45, c[0x0][0x23c], -R141.reuse ;  /* 0x00008f002d2d7a23 */ /* 0x100fe2000001088d */
[----:B------:R-:W-:Y:S02]  /*5a90*/  @!P0 FSEL R46, R46, -INF , !P1 ;  /* 0xff8000002e2e8808 */ /* 0x000fe40004800000 */
[----:B------:R-:W-:Y:S03]  /*5aa0*/  @!P0 ISETP.GE.AND P1, PT, R10, R8, PT ;  /* 0x000000080a00820c */ /* 0x000fe60003f26270 */
        /* <DEDUP_REMOVED lines=10> */
[-C--:B------:R-:W-:Y:S02]  /*5b50*/  @!P0 ISETP.GE.AND P1, PT, R9, R143.reuse, PT ;  /* 0x0000008f0900820c */ /* 0x080fe40003f26270 */
[----:B------:R-:W-:Y:S01]  /*5b60*/  @!P0 IADD3 R9, R0, 0x30, RZ ;  /* 0x0000003000098810 */ /* 0x000fe20007ffe0ff */
[----:B------:R-:W-:Y:S01]  /*5b70*/  FFMA.FTZ R49, R49, c[0x0][0x23c], -R148 ;  /* 0x00008f0031317a23 */ /* 0x000fe20000010894 */
[----:B------:R-:W-:Y:S02]  /*5b80*/  @!P0 FSEL R50, R50, -INF , !P1 ;  /* 0xff80000032328808 */ /* 0x000fe40004800000 */
[----:B------:R-:W-:Y:S01]  /*5b90*/  @!P0 ISETP.GE.AND P1, PT, R10, R143, PT ;  /* 0x0000008f0a00820c */ /* 0x000fe20003f26270 */
[----:B------:R-:W-:Y:S01]  /*5ba0*/  MUFU.EX2 R170, R37 ;  /* 0x0000002500aa7308 */ /* 0x000fe20000000800 */
[----:B------:R-:W-:Y:S01]  /*5bb0*/  @!P0 IADD3 R10, R0, 0x31, RZ ;  /* 0x00000031000a8810 */ /* 0x000fe20007ffe0ff */
[--C-:B------:R-:W-:Y:S01]  /*5bc0*/  FFMA.FTZ R50, R50, c[0x0][0x23c], -R142.reuse ;  /* 0x00008f0032327a23 */ /* 0x100fe2000001088e */
[----:B------:R-:W-:Y:S02]  /*5bd0*/  @!P0 FSEL R51, R51, -INF , !P1 ;  /* 0xff80000033338808 */ /* 0x000fe40004800000 */
[-C--:B------:R-:W-:Y:S02]  /*5be0*/  @!P0 ISETP.GE.AND P1, PT, R9, R149.reuse, PT ;  /* 0x000000950900820c */ /* 0x080fe40003f26270 */
[----:B------:R-:W-:Y:S01]  /*5bf0*/  @!P0 IADD3 R0, R0, 0x39, RZ ;  /* 0x0000003900008810 */ /* 0x000fe20007ffe0ff */
[----:B------:R-:W-:Y:S01]  /*5c00*/  FFMA.FTZ R51, R51, c[0x0][0x23c], -R142 ;  /* 0x00008f0033337a23 */ /* 0x000fe2000001088e */
[----:B------:R-:W-:Y:S01]  /*5c10*/  @!P0 FSEL R52, R52, -INF , !P1 ;  /* 0xff80000034348808 */ /* 0x000fe20004800000 */
[----:B------:R-:W-:Y:S01]  /*5c20*/  MUFU.EX2 R210, R38 ;  /* 0x0000002600d27308 */ /* 0x000fe20000000800 */
[----:B------:R-:W-:Y:S02]  /*5c30*/  @!P0 ISETP.GE.AND P1, PT, R10, R149, PT ;  /* 0x000000950a00820c */ /* 0x000fe40003f26270 */
[-C--:B------:R-:W-:Y:S01]  /*5c40*/  @!P0 ISETP.GE.AND P2, PT, R0, R143.reuse, PT ;  /* 0x0000008f0000820c */ /* 0x080fe20003f46270 */
[--C-:B------:R-:W-:Y:S01]  /*5c50*/  FFMA.FTZ R52, R52, c[0x0][0x23c], -R148.reuse ;  /* 0x00008f0034347a23 */ /* 0x100fe20000010894 */
[----:B------:R-:W-:Y:S02]  /*5c60*/  @!P0 FSEL R53, R53, -INF , !P1 ;  /* 0xff80000035358808 */ /* 0x000fe40004800000 */
[----:B------:R-:W-:Y:S02]  /*5c70*/  @!P0 ISETP.GE.AND P1, PT, R9, R143, PT ;  /* 0x0000008f0900820c */ /* 0x000fe40003f26270 */
[----:B------:R-:W-:Y:S01]  /*5c80*/  @!P0 ISETP.GE.AND P4, PT, R0, R149, PT ;  /* 0x000000950000820c */ /* 0x000fe20003f86270 */
[----:B------:R-:W-:Y:S01]  /*5c90*/  MUFU.EX2 R209, R39 ;  /* 0x0000002700d17308 */ /* 0x000fe20000000800 */
[----:B------:R-:W-:Y:S01]  /*5ca0*/  @!P0 FSEL R54, R54, -INF , !P1 ;  /* 0xff80000036368808 */ /* 0x000fe20004800000 */
[----:B------:R-:W-:Y:S01]  /*5cb0*/  FFMA.FTZ R53, R53, c[0x0][0x23c], -R148 ;  /* 0x00008f0035357a23 */ /* 0x000fe20000010894 */
[----:B------:R-:W-:Y:S02]  /*5cc0*/  @!P0 ISETP.GE.AND P1, PT, R10, R143, PT ;  /* 0x0000008f0a00820c */ /* 0x000fe40003f26270 */
[----:B------:R-:W-:Y:S01]  /*5cd0*/  @!P0 FSEL R65, R65, -INF , !P4 ;  /* 0xff80000041418808 */ /* 0x000fe20006000000 */
[--C-:B------:R-:W-:Y:S01]  /*5ce0*/  FFMA.FTZ R54, R54, c[0x0][0x23c], -R142.reuse ;  /* 0x00008f0036367a23 */ /* 0x100fe2000001088e */
[----:B------:R-:W-:Y:S02]  /*5cf0*/  @!P0 FSEL R55, R55, -INF , !P1 ;  /* 0xff80000037378808 */ /* 0x000fe40004800000 */
[-C--:B------:R-:W-:Y:S01]  /*5d00*/  @!P0 ISETP.GE.AND P1, PT, R9, R140.reuse, PT ;  /* 0x0000008c0900820c */ /* 0x080fe20003f26270 */
[----:B------:R-:W-:Y:S01]  /*5d10*/  MUFU.EX2 R161, R48 ;  /* 0x0000003000a17308 */ /* 0x000fe20000000800 */
[----:B------:R-:W-:Y:S01]  /*5d20*/  @!P0 FSEL R67, R67, -INF , !P2 ;  /* 0xff80000043438808 */ /* 0x000fe20005000000 */
[--C-:B------:R-:W-:Y:S01]  /*5d30*/  FFMA.FTZ R55, R55, c[0x0][0x23c], -R142.reuse ;  /* 0x00008f0037377a23 */ /* 0x100fe2000001088e */
[----:B------:R-:W-:Y:S02]  /*5d40*/  @!P0 FSEL R56, R56, -INF , !P1 ;  /* 0xff80000038388808 */ /* 0x000fe40004800000 */
[----:B------:R-:W-:Y:S01]  /*5d50*/  @!P0 ISETP.GE.AND P1, PT, R10, R140, PT ;  /* 0x0000008c0a00820c */ /* 0x000fe20003f26270 */
[----:B------:R-:W-:Y:S02]  /*5d60*/  FFMA.FTZ R142, R67, c[0x0][0x23c], -R142 ;  /* 0x00008f00438e7a23 */ /* 0x000fe4000001088e */
[--C-:B------:R-:W-:Y:S01]  /*5d70*/  FFMA.FTZ R56, R56, c[0x0][0x23c], -R141.reuse ;  /* 0x00008f0038387a23 */ /* 0x100fe2000001088d */
[----:B------:R-:W-:Y:S01]  /*5d80*/  @!P0 FSEL R57, R57, -INF , !P1 ;  /* 0xff80000039398808 */ /* 0x000fe20004800000 */
[----:B------:R-:W2:Y:S01]  /*5d90*/  MUFU.EX2 R160, R49 ;  /* 0x0000003100a07308 */ /* 0x000ea20000000800 */
[-C--:B------:R-:W-:Y:S03]  /*5da0*/  @!P0 ISETP.GE.AND P1, PT, R9, R8.reuse, PT ;  /* 0x000000080900820c */ /* 0x080fe60003f26270 */
[--C-:B------:R-:W-:Y:S01]  /*5db0*/  FFMA.FTZ R57, R57, c[0x0][0x23c], -R141.reuse ;  /* 0x00008f0039397a23 */ /* 0x100fe2000001088d */
[----:B------:R-:W-:Y:S02]  /*5dc0*/  @!P0 FSEL R58, R58, -INF , !P1 ;  /* 0xff8000003a3a8808 */ /* 0x000fe40004800000 */
[----:B------:R-:W-:Y:S03]  /*5dd0*/  @!P0 ISETP.GE.AND P1, PT, R10, R8, PT ;  /* 0x000000080a00820c */ /* 0x000fe60003f26270 */
[--C-:B------:R-:W-:Y:S01]  /*5de0*/  FFMA.FTZ R58, R58, c[0x0][0x23c], -R2.reuse ;  /* 0x00008f003a3a7a23 */ /* 0x100fe20000010802 */
[----:B------:R-:W-:Y:S01]  /*5df0*/  @!P0 FSEL R59, R59, -INF , !P1 ;  /* 0xff8000003b3b8808 */ /* 0x000fe20004800000 */
[----:B------:R-:W-:Y:S01]  /*5e00*/  MUFU.EX2 R168, R50 ;  /* 0x0000003200a87308 */ /* 0x000fe20000000800 */
[-C--:B------:R-:W-:Y:S03]  /*5e10*/  @!P0 ISETP.GE.AND P1, PT, R4, R140.reuse, PT ;  /* 0x0000008c0400820c */ /* 0x080fe60003f26270 */
[--C-:B------:R-:W-:Y:S01]  /*5e20*/  FFMA.FTZ R59, R59, c[0x0][0x23c], -R2.reuse ;  /* 0x00008f003b3b7a23 */ /* 0x100fe20000010802 */
[----:B------:R-:W-:Y:S02]  /*5e30*/  @!P0 FSEL R60, R60, -INF , !P1 ;  /* 0xff8000003c3c8808 */ /* 0x000fe40004800000 */
[----:B------:R-:W-:Y:S03]  /*5e40*/  @!P0 ISETP.GE.AND P1, PT, R0, R140, PT ;  /* 0x0000008c0000820c */ /* 0x000fe60003f26270 */
[----:B------:R-:W-:Y:S01]  /*5e50*/  MUFU.EX2 R167, R51 ;  /* 0x0000003300a77308 */ /* 0x000fe20000000800 */
[----:B------:R-:W-:Y:S01]  /*5e60*/  @!P0 FSEL R61, R61, -INF , !P1 ;  /* 0xff8000003d3d8808 */ /* 0x000fe20004800000 */
[--C-:B------:R-:W-:Y:S01]  /*5e70*/  FFMA.FTZ R60, R60, c[0x0][0x23c], -R141.reuse ;  /* 0x00008f003c3c7a23 */ /* 0x100fe2000001088d */
[-C--:B------:R-:W-:Y:S03]  /*5e80*/  @!P0 ISETP.GE.AND P1, PT, R4, R8.reuse, PT ;  /* 0x000000080400820c */ /* 0x080fe60003f26270 */
[----:B------:R-:W-:Y:S01]  /*5e90*/  FFMA.FTZ R141, R61, c[0x0][0x23c], -R141 ;  /* 0x00008f003d8d7a23 */ /* 0x000fe2000001088d */
[----:B------:R-:W-:Y:S02]  /*5ea0*/  @!P0 FSEL R62, R62, -INF , !P1 ;  /* 0xff8000003e3e8808 */ /* 0x000fe40004800000 */
[----:B------:R-:W-:Y:S01]  /*5eb0*/  @!P0 ISETP.GE.AND P1, PT, R4, R149, PT ;  /* 0x000000950400820c */ /* 0x000fe20003f26270 */
[----:B------:R-:W-:Y:S01]  /*5ec0*/  MUFU.EX2 R217, R40 ;  /* 0x0000002800d97308 */ /* 0x000fe20000000800 */
[----:B------:R-:W-:Y:S01]  /*5ed0*/  F2FP.BF16.PACK_AB R4, R152, R153 ;  /* 0x000000999804723e */ /* 0x000fe200000010ff */
[----:B------:R-:W-:Y:S01]  /*5ee0*/  FFMA.FTZ R62, R62, c[0x0][0x23c], -R2 ;  /* 0x00008f003e3e7a23 */ /* 0x000fe20000010802 */
[----:B------:R-:W-:Y:S01]  /*5ef0*/  @!P0 FSEL R64, R64, -INF , !P1 ;  /* 0xff80000040408808 */ /* 0x000fe20004800000 */
[----:B------:R-:W3:Y:S01]  /*5f00*/  LDL R149, [R1+0x18] ;  /* 0x0000180001957983 */ /* 0x000ee20000100800 */
[----:B------:R-:W-:Y:S02]  /*5f10*/  @!P0 ISETP.GE.AND P1, PT, R0, R8, PT ;  /* 0x000000080000820c */ /* 0x000fe40003f26270 */
[----:B-1----:R-:W-:Y:S01]  /*5f20*/  F2FP.BF16.PACK_AB R0, R226, R227 ;  /* 0x000000e3e200723e */ /* 0x002fe200000010ff */
[----:B------:R1:W-:Y:S01]  /*5f30*/  STS [R189+0x1c000], R4 ;  /* 0x01c00004bd007388 */ /* 0x0003e20000000800 */
[----:B------:R-:W-:Y:S01]  /*5f40*/  @!P0 FSEL R63, R63, -INF , !P1 ;  /* 0xff8000003f3f8808 */ /* 0x000fe20004800000 */
[----:B------:R-:W-:Y:S01]  /*5f50*/  MUFU.EX2 R216, R41 ;  /* 0x0000002900d87308 */ /* 0x000fe20000000800 */
[--C-:B------:R-:W-:Y:S01]  /*5f60*/  FFMA.FTZ R64, R64, c[0x0][0x23c], -R148.reuse ;  /* 0x00008f0040407a23 */ /* 0x100fe20000010894 */
[----:B------:R4:W-:Y:S01]  /*5f70*/  STS [R192+0x1c400], R0 ;  /* 0x01c40000c0007388 */ /* 0x0009e20000000800 */
[----:B------:R-:W-:Y:S02]  /*5f80*/  FFMA.FTZ R148, R65, c[0x0][0x23c], -R148 ;  /* 0x00008f0041947a23 */ /* 0x000fe40000010894 */
[----:B------:R-:W-:Y:S05]  /*5f90*/  FFMA.FTZ R2, R63, c[0x0][0x23c], -R2 ;  /* 0x00008f003f027a23 */ /* 0x000fea0000010802 */
[----:B------:R2:W-:Y:S10]  /*5fa0*/  MUFU.EX2 R162, R2 ;  /* 0x0000000200a27308 */ /* 0x0005f40000000800 */
[----:B------:R-:W-:Y:S01]  /*5fb0*/  MUFU.EX2 R223, R42 ;  /* 0x0000002a00df7308 */ /* 0x000fe20000000800 */
[----:B-1----:R-:W-:Y:S02]  /*5fc0*/  F2FP.BF16.PACK_AB R4, R218, R219 ;  /* 0x000000dbda04723e */ /* 0x002fe400000010ff */
[----:B----4-:R-:W-:Y:S03]  /*5fd0*/  F2FP.BF16.PACK_AB R0, R215, R150 ;  /* 0x00000096d700723e */ /* 0x010fe600000010ff */
[----:B------:R1:W-:Y:S04]  /*5fe0*/  STS [R192+0x1c000], R4 ;  /* 0x01c00004c0007388 */ /* 0x0003e80000000800 */
[----:B------:R-:W4:Y:S01]  /*5ff0*/  MUFU.EX2 R225, R43 ;  /* 0x0000002b00e17308 */ /* 0x000f220000000800 */
[----:B------:R4:W-:Y:S01]  /*6000*/  STS [R189+0x1e000], R5 ;  /* 0x01e00005bd007388 */ /* 0x0009e20000000800 */
[----:B--2---:R-:W-:Y:S03]  /*6010*/  F2FP.BF16.PACK_AB R2, R160, R161 ;  /* 0x000000a1a002723e */ /* 0x004fe600000010ff */
[----:B------:R2:W-:Y:S05]  /*6020*/  STS [R189+0x1e400], R6 ;  /* 0x01e40006bd007388 */ /* 0x0005ea0000000800 */
[----:B------:R-:W-:Y:S10]  /*6030*/  MUFU.EX2 R214, R44 ;  /* 0x0000002c00d67308 */ /* 0x000ff40000000800 */
[----:B------:R-:W2:Y:S01]  /*6040*/  MUFU.EX2 R213, R45 ;  /* 0x0000002d00d57308 */ /* 0x000ea20000000800 */
[----:B-1----:R-:W-:Y:S02]  /*6050*/  F2FP.BF16.PACK_AB R4, R241, R242 ;  /* 0x000000f2f104723e */ /* 0x002fe400000010ff */
[----:B----4-:R-:W-:Y:S03]  /*6060*/  F2FP.BF16.PACK_AB R5, R237, R238 ;  /* 0x000000eeed05723e */ /* 0x010fe600000010ff */
[----:B------:R1:W-:Y:S04]  /*6070*/  STS [R192+0x1e400], R4 ;  /* 0x01e40004c0007388 */ /* 0x0003e80000000800 */
[----:B------:R-:W-:Y:S01]  /*6080*/  MUFU.EX2 R221, R46 ;  /* 0x0000002e00dd7308 */ /* 0x000fe20000000800 */
[----:B--2---:R-:W-:Y:S01]  /*6090*/  F2FP.BF16.PACK_AB R6, R222, R224 ;  /* 0x000000e0de06723e */ /* 0x004fe200000010ff */
[----:B------:R2:W-:Y:S04]  /*60a0*/  STS [R192+0x1e000], R5 ;  /* 0x01e00005c0007388 */ /* 0x0005e80000000800 */
[----:B------:R4:W-:Y:S04]  /*60b0*/  STS [R196+0x1c000], R0 ;  /* 0x01c00000c4007388 */ /* 0x0009e80000000800 */
[----:B------:R4:W-:Y:S01]  /*60c0*/  STS [R196+0x1c400], R6 ;  /* 0x01c40006c4007388 */ /* 0x0009e20000000800 */
[----:B------:R-:W-:Y:S10]  /*60d0*/  MUFU.EX2 R220, R47 ;  /* 0x0000002f00dc7308 */ /* 0x000ff40000000800 */
[----:B------:R-:W-:Y:S01]  /*60e0*/  MUFU.EX2 R159, R52 ;  /* 0x00000034009f7308 */ /* 0x000fe20000000800 */
[----:B-1----:R-:W-:Y:S02]  /*60f0*/  F2FP.BF16.PACK_AB R4, R205, R206 ;  /* 0x000000cecd04723e */ /* 0x002fe400000010ff */
[----:B--2---:R-:W-:Y:S03]  /*6100*/  F2FP.BF16.PACK_AB R5, R230, R231 ;  /* 0x000000e7e605723e */ /* 0x004fe600000010ff */
[----:B------:R1:W-:Y:S01]  /*6110*/  STS [R195+0x1c000], R4 ;  /* 0x01c00004c3007388 */ /* 0x0003e20000000800 */
[----:B----4-:R-:W-:Y:S03]  /*6120*/  F2FP.BF16.PACK_AB R0, R211, R212 ;  /* 0x000000d4d300723e */ /* 0x010fe600000010ff */
[----:B------:R-:W-:Y:S01]  /*6130*/  MUFU.EX2 R158, R53 ;  /* 0x00000035009e7308 */ /* 0x000fe20000000800 */
[----:B------:R-:W-:Y:S01]  /*6140*/  F2FP.BF16.PACK_AB R6, R235, R234 ;  /* 0x000000eaeb06723e */ /* 0x000fe200000010ff */
[----:B------:R2:W-:Y:S04]  /*6150*/  STS [R195+0x1c400], R0 ;  /* 0x01c40000c3007388 */ /* 0x0005e80000000800 */
[----:B------:R4:W-:Y:S04]  /*6160*/  STS [R196+0x1e000], R5 ;  /* 0x01e00005c4007388 */ /* 0x0009e80000000800 */
[----:B------:R-:W-:Y:S01]  /*6170*/  MUFU.EX2 R165, R54 ;  /* 0x0000003600a57308 */ /* 0x000fe20000000800 */
[----:B------:R4:W-:Y:S09]  /*6180*/  STS [R196+0x1e400], R6 ;  /* 0x01e40006c4007388 */ /* 0x0009f20000000800 */
[----:B------:R-:W4:Y:S01]  /*6190*/  MUFU.EX2 R164, R55 ;  /* 0x0000003700a47308 */ /* 0x000f220000000800 */
[----:B-1----:R-:W-:Y:S05]  /*61a0*/  F2FP.BF16.PACK_AB R4, R232, R233 ;  /* 0x000000e9e804723e */ /* 0x002fea00000010ff */
[----:B------:R1:W-:Y:S01]  /*61b0*/  STS [R195+0x1e400], R4 ;  /* 0x01e40004c3007388 */ /* 0x0003e20000000800 */
[----:B--2---:R-:W-:Y:S03]  /*61c0*/  F2FP.BF16.PACK_AB R0, R170, R203 ;  /* 0x000000cbaa00723e */ /* 0x004fe600000010ff */
[----:B------:R-:W-:Y:S01]  /*61d0*/  MUFU.EX2 R155, R64 ;  /* 0x00000040009b7308 */ /* 0x000fe20000000800 */
[----:B----4-:R-:W-:Y:S02]  /*61e0*/  F2FP.BF16.PACK_AB R5, R228, R229 ;  /* 0x000000e5e405723e */ /* 0x010fe400000010ff */
[----:B------:R-:W-:Y:S03]  /*61f0*/  F2FP.BF16.PACK_AB R6, R209, R210 ;  /* 0x000000d2d106723e */ /* 0x000fe600000010ff */
[----:B------:R2:W-:Y:S04]  /*6200*/  STS [R195+0x1e000], R5 ;  /* 0x01e00005c3007388 */ /* 0x0005e80000000800 */
[----:B------:R-:W4:Y:S01]  /*6210*/  MUFU.EX2 R154, R148 ;  /* 0x00000094009a7308 */ /* 0x000f220000000800 */
[----:B------:R4:W-:Y:S04]  /*6220*/  STS [R190+0x1c000], R0 ;  /* 0x01c00000be007388 */ /* 0x0009e80000000800 */
[----:B------:R4:W-:Y:S04]  /*6230*/  STS [R190+0x1c400], R6 ;  /* 0x01c40006be007388 */ /* 0x0009e80000000800 */
[----:B------:R4:W-:Y:S01]  /*6240*/  STS [R191+0x1c000], R2 ;  /* 0x01c00002bf007388 */ /* 0x0009e20000000800 */
[----:B-1----:R-:W-:Y:S01]  /*6250*/  F2FP.BF16.PACK_AB R4, R225, R223 ;  /* 0x000000dfe104723e */ /* 0x002fe200000010ff */
[----:B------:R-:W-:Y:S10]  /*6260*/  MUFU.EX2 R157, R66 ;  /* 0x00000042009d7308 */ /* 0x000ff40000000800 */
[----:B------:R-:W-:Y:S01]  /*6270*/  MUFU.EX2 R156, R142 ;  /* 0x0000008e009c7308 */ /* 0x000fe20000000800 */
[----:B--2---:R-:W-:Y:S02]  /*6280*/  F2FP.BF16.PACK_AB R5, R216, R217 ;  /* 0x000000d9d805723e */ /* 0x004fe400000010ff */
[----:B----4-:R-:W-:Y:S02]  /*6290*/  F2FP.BF16.PACK_AB R0, R167, R168 ;  /* 0x000000a8a700723e */ /* 0x010fe400000010ff */
[----:B------:R-:W-:Y:S03]  /*62a0*/  F2FP.BF16.PACK_AB R6, R213, R214 ;  /* 0x000000d6d506723e */ /* 0x000fe600000010ff */
[----:B------:R1:W-:Y:S02]  /*62b0*/  STS [R191+0x1c400], R0 ;  /* 0x01c40000bf007388 */ /* 0x0003e40000000800 */
[----:B------:R-:W-:Y:S01]  /*62c0*/  MUFU.EX2 R204, R56 ;  /* 0x0000003800cc7308 */ /* 0x000fe20000000800 */
[----:B------:R-:W-:Y:S01]  /*62d0*/  F2FP.BF16.PACK_AB R2, R164, R165 ;  /* 0x000000a5a402723e */ /* 0x000fe200000010ff */
[----:B------:R2:W-:Y:S04]  /*62e0*/  STS [R190+0x1e000], R5 ;  /* 0x01e00005be007388 */ /* 0x0005e80000000800 */
[----:B------:R4:W-:Y:S04]  /*62f0*/  STS [R190+0x1e400], R4 ;  /* 0x01e40004be007388 */ /* 0x0009e80000000800 */
[----:B------:R-:W4:Y:S01]  /*6300*/  MUFU.EX2 R169, R57 ;  /* 0x0000003900a97308 */ /* 0x000f220000000800 */
[----:B------:R4:W-:Y:S09]  /*6310*/  STS [R191+0x1e000], R6 ;  /* 0x01e00006bf007388 */ /* 0x0009f20000000800 */
[----:B------:R-:W-:Y:S01]  /*6320*/  MUFU.EX2 R208, R58 ;  /* 0x0000003a00d07308 */ /* 0x000fe20000000800 */
[----:B-1----:R-:W-:Y:S02]  /*6330*/  F2FP.BF16.PACK_AB R0, R154, R155 ;  /* 0x0000009b9a00723e */ /* 0x002fe400000010ff */
[----:B--2---:R-:W-:Y:S07]  /*6340*/  F2FP.BF16.PACK_AB R5, R220, R221 ;  /* 0x000000dddc05723e */ /* 0x004fee00000010ff */
[----:B------:R-:W1:Y:S01]  /*6350*/  MUFU.EX2 R207, R59 ;  /* 0x0000003b00cf7308 */ /* 0x000e620000000800 */
[----:B----4-:R-:W-:Y:S01]  /*6360*/  F2FP.BF16.PACK_AB R4, R158, R159 ;  /* 0x0000009f9e04723e */ /* 0x010fe200000010ff */
[----:B------:R1:W-:Y:S01]  /*6370*/  STS [R191+0x1e400], R5 ;  /* 0x01e40005bf007388 */ /* 0x0003e20000000800 */
[----:B------:R-:W-:Y:S03]  /*6380*/  F2FP.BF16.PACK_AB R6, R169, R204 ;  /* 0x000000cca906723e */ /* 0x000fe600000010ff */
[----:B------:R2:W-:Y:S04]  /*6390*/  STS [R194+0x1c000], R4 ;  /* 0x01c00004c2007388 */ /* 0x0005e80000000800 */
[----:B------:R-:W-:Y:S01]  /*63a0*/  MUFU.EX2 R166, R60 ;  /* 0x0000003c00a67308 */ /* 0x000fe20000000800 */
[----:B------:R4:W-:Y:S04]  /*63b0*/  STS [R194+0x1c400], R2 ;  /* 0x01c40002c2007388 */ /* 0x0009e80000000800 */
[----:B------:R4:W-:Y:S05]  /*63c0*/  STS [R193+0x1c000], R0 ;  /* 0x01c00000c1007388 */ /* 0x0009ea0000000800 */
[----:B------:R-:W4:Y:S01]  /*63d0*/  MUFU.EX2 R163, R141 ;  /* 0x0000008d00a37308 */ /* 0x000f220000000800 */
[----:B-1----:R-:W-:Y:S09]  /*63e0*/  F2FP.BF16.PACK_AB R5, R207, R208 ;  /* 0x000000d0cf05723e */ /* 0x002ff200000010ff */
[----:B------:R-:W1:Y:S01]  /*63f0*/  MUFU.EX2 R171, R62 ;  /* 0x0000003e00ab7308 */ /* 0x000e620000000800 */
[----:B--2---:R-:W-:Y:S05]  /*6400*/  F2FP.BF16.PACK_AB R4, R156, R157 ;  /* 0x0000009d9c04723e */ /* 0x004fea00000010ff */
[----:B------:R-:W-:Y:S04]  /*6410*/  STS [R193+0x1c400], R4 ;  /* 0x01c40004c1007388 */ /* 0x000fe80000000800 */
[----:B------:R-:W-:Y:S01]  /*6420*/  STS [R194+0x1e000], R6 ;  /* 0x01e00006c2007388 */ /* 0x000fe20000000800 */
[----:B----4-:R-:W-:Y:S03]  /*6430*/  F2FP.BF16.PACK_AB R2, R163, R166 ;  /* 0x000000a6a302723e */ /* 0x010fe600000010ff */
[----:B------:R-:W-:Y:S04]  /*6440*/  STS [R194+0x1e400], R5 ;  /* 0x01e40005c2007388 */ /* 0x000fe80000000800 */
[----:B------:R2:W-:Y:S01]  /*6450*/  STS [R193+0x1e000], R2 ;  /* 0x01e00002c1007388 */ /* 0x0005e20000000800 */
[----:B-1----:R-:W-:Y:S05]  /*6460*/  F2FP.BF16.PACK_AB R0, R162, R171 ;  /* 0x000000aba200723e */ /* 0x002fea00000010ff */
[----:B------:R-:W-:Y:S04]  /*6470*/  STS [R193+0x1e400], R0 ;  /* 0x01e40000c1007388 */ /* 0x000fe80000000800 */
[----:B------:R-:W-:Y:S08]  /*6480*/  LDSM.16.M88.4 R64, [R181+0x8000] ;  /* 0x00800000b540783b */ /* 0x000ff00000000200 */
[----:B------:R-:W1:Y:S08]  /*6490*/  LDSM.16.M88.4 R16, [R174+0x10000] ;  /* 0x01000000ae10783b */ /* 0x000e700000000200 */
[----:B--2---:R-:W2:Y:S04]  /*64a0*/  LDL R2, [R1+0x1c] ;  /* 0x00001c0001027983 */ /* 0x004ea80000100800 */
[----:B------:R-:W4:Y:S08]  /*64b0*/  LDSM.16.M88.4 R60, [R181+0xa000] ;  /* 0x00a00000b53c783b */ /* 0x000f300000000200 */
[----:B------:R-:W4:Y:S08]  /*64c0*/  LDSM.16.M88.4 R32, [R174+0x10800] ;  /* 0x01080000ae20783b */ /* 0x000f300000000200 */
[----:B------:R-:W4:Y:S01]  /*64d0*/  LDSM.16.M88.4 R48, [R174+0x11000] ;  /* 0x01100000ae30783b */ /* 0x000f220000000200 */
[----:B---3--:R-:W-:Y:S07]  /*64e0*/  IADD3 R148, P0, R149, UR10, RZ ;  /* 0x0000000a95947c10 */ /* 0x008fee000ff1e0ff */
[----:B------:R-:W3:Y:S01]  /*64f0*/  LDSM.16.M88.4 R132, [R174+0x11800] ;  /* 0x01180000ae84783b */ /* 0x000ee20000000200 */
[-C--:B-1----:R-:W-:Y:S07]  /*6500*/  HMMA.16816.F32.BF16 R4, R64, R16.reuse, RZ ;  /* 0x000000104004723c */ /* 0x082fee00000418ff */
[----:B------:R-:W-:Y:S01]  /*6510*/  LDSM.16.M88.4 R136, [R178+0x8000] ;  /* 0x00800000b288783b */ /* 0x000fe20000000200 */
[C---:B----4-:R-:W-:Y:S07]  /*6520*/  HMMA.16816.F32.BF16 R8, R60.reuse, R16, RZ ;  /* 0x000000103c08723c */ /* 0x050fee00000418ff */
[----:B------:R-:W1:Y:S01]  /*6530*/  LDSM.16.M88.4 R140, [R177+0x10000] ;  /* 0x01000000b18c783b */ /* 0x000e620000000200 */
[-C--:B------:R-:W-:Y:S07]  /*6540*/  HMMA.16816.F32.BF16 R12, R60, R18.reuse, RZ ;  /* 0x000000123c0c723c */ /* 0x080fee00000418ff */
[----:B------:R-:W4:Y:S01]  /*6550*/  LDSM.16.M88.4 R144, [R178+0xa000] ;  /* 0x00a00000b290783b */ /* 0x000f220000000200 */
[C---:B------:R-:W-:Y:S08]  /*6560*/  HMMA.16816.F32.BF16 R16, R64.reuse, R18, RZ ;  /* 0x000000124010723c */ /* 0x040ff000000418ff */
[-C--:B------:R-:W-:Y:S08]  /*6570*/  HMMA.16816.F32.BF16 R20, R64, R32.reuse, RZ ;  /* 0x000000204014723c */ /* 0x080ff000000418ff */
[C---:B------:R-:W-:Y:S08]  /*6580*/  HMMA.16816.F32.BF16 R24, R60.reuse, R32, RZ ;  /* 0x000000203c18723c */ /* 0x040ff000000418ff */
[-C--:B------:R-:W-:Y:S08]  /*6590*/  HMMA.16816.F32.BF16 R28, R60, R34.reuse, RZ ;  /* 0x000000223c1c723c */ /* 0x080ff000000418ff */
[C---:B------:R-:W-:Y:S08]  /*65a0*/  HMMA.16816.F32.BF16 R32, R64.reuse, R34, RZ ;  /* 0x000000224020723c */ /* 0x040ff000000418ff */
[-C--:B------:R-:W-:Y:S08]  /*65b0*/  HMMA.16816.F32.BF16 R36, R64, R48.reuse, RZ ;  /* 0x000000304024723c */ /* 0x080ff000000418ff */
[C---:B------:R-:W-:Y:S08]  /*65c0*/  HMMA.16816.F32.BF16 R40, R60.reuse, R48, RZ ;  /* 0x000000303c28723c */ /* 0x040ff000000418ff */
[-C--:B------:R-:W-:Y:S08]  /*65d0*/  HMMA.16816.F32.BF16 R44, R60, R50.reuse, RZ ;  /* 0x000000323c2c723c */ /* 0x080ff000000418ff */
[C---:B------:R-:W-:Y:S08]  /*65e0*/  HMMA.16816.F32.BF16 R48, R64.reuse, R50, RZ ;  /* 0x000000324030723c */ /* 0x040ff000000418ff */
[-C--:B---3--:R-:W-:Y:S08]  /*65f0*/  HMMA.16816.F32.BF16 R52, R64, R132.reuse, RZ ;  /* 0x000000844034723c */ /* 0x088ff000000418ff */
[C---:B------:R-:W-:Y:S08]  /*6600*/  HMMA.16816.F32.BF16 R56, R60.reuse, R132, RZ ;  /* 0x000000843c38723c */ /* 0x040ff000000418ff */
[-C--:B------:R-:W-:Y:S08]  /*6610*/  HMMA.16816.F32.BF16 R60, R60, R134.reuse, RZ ;  /* 0x000000863c3c723c */ /* 0x080ff000000418ff */
[----:B------:R-:W-:Y:S01]  /*6620*/  HMMA.16816.F32.BF16 R64, R64, R134, RZ ;  /* 0x000000864040723c */ /* 0x000fe200000418ff */
[----:B------:R-:W3:Y:S07]  /*6630*/  LDSM.16.M88.4 R132, [R177+0x10800] ;  /* 0x01080000b184783b */ /* 0x000eee0000000200 */
[-C--:B-1----:R-:W-:Y:S08]  /*6640*/  HMMA.16816.F32.BF16 R4, R136, R140.reuse, R4 ;  /* 0x0000008c8804723c */ /* 0x082ff00000041804 */
[C---:B----4-:R-:W-:Y:S08]  /*6650*/  HMMA.16816.F32.BF16 R8, R144.reuse, R140, R8 ;  /* 0x0000008c9008723c */ /* 0x050ff00000041808 */
[-C--:B------:R-:W-:Y:S08]  /*6660*/  HMMA.16816.F32.BF16 R12, R144, R142.reuse, R12 ;  /* 0x0000008e900c723c */ /* 0x080ff0000004180c */
[C---:B------:R-:W-:Y:S01]  /*6670*/  HMMA.16816.F32.BF16 R16, R136.reuse, R142, R16 ;  /* 0x0000008e8810723c */ /* 0x040fe20000041810 */
[----:B------:R-:W1:Y:S07]  /*6680*/  LDSM.16.M88.4 R140, [R177+0x11000] ;  /* 0x01100000b18c783b */ /* 0x000e6e0000000200 */
[-C--:B---3--:R-:W-:Y:S08]  /*6690*/  HMMA.16816.F32.BF16 R20, R136, R132.reuse, R20 ;  /* 0x000000848814723c */ /* 0x088ff00000041814 */
[C---:B------:R-:W-:Y:S08]  /*66a0*/  HMMA.16816.F32.BF16 R24, R144.reuse, R132, R24 ;  /* 0x000000849018723c */ /* 0x040ff00000041818 */
[-C--:B------:R-:W-:Y:S08]  /*66b0*/  HMMA.16816.F32.BF16 R28, R144, R134.reuse, R28 ;  /* 0x00000086901c723c */ /* 0x080ff0000004181c */
[C---:B------:R-:W-:Y:S01]  /*66c0*/  HMMA.16816.F32.BF16 R32, R136.reuse, R134, R32 ;  /* 0x000000868820723c */ /* 0x040fe20000041820 */
[----:B------:R-:W3:Y:S07]  /*66d0*/  LDSM.16.M88.4 R132, [R177+0x11800] ;  /* 0x01180000b184783b */ /* 0x000eee0000000200 */
[-C--:B-1----:R-:W-:Y:S08]  /*66e0*/  HMMA.16816.F32.BF16 R36, R136, R140.reuse, R36 ;  /* 0x0000008c8824723c */ /* 0x082ff00000041824 */
[C---:B------:R-:W-:Y:S08]  /*66f0*/  HMMA.16816.F32.BF16 R40, R144.reuse, R140, R40 ;  /* 0x0000008c9028723c */ /* 0x040ff00000041828 */
[-C--:B------:R-:W-:Y:S08]  /*6700*/  HMMA.16816.F32.BF16 R44, R144, R142.reuse, R44 ;  /* 0x0000008e902c723c */ /* 0x080ff0000004182c */
[C---:B------:R-:W-:Y:S08]  /*6710*/  HMMA.16816.F32.BF16 R48, R136.reuse, R142, R48 ;  /* 0x0000008e8830723c */ /* 0x040ff00000041830 */
[-C--:B---3--:R-:W-:Y:S08]  /*6720*/  HMMA.16816.F32.BF16 R52, R136, R132.reuse, R52 ;  /* 0x000000848834723c */ /* 0x088ff00000041834 */
[C---:B------:R-:W-:Y:S08]  /*6730*/  HMMA.16816.F32.BF16 R56, R144.reuse, R132, R56 ;  /* 0x000000849038723c */ /* 0x040ff00000041838 */
[-C--:B------:R-:W-:Y:S07]  /*6740*/  HMMA.16816.F32.BF16 R60, R144, R134.reuse, R60 ;  /* 0x00000086903c723c */ /* 0x080fee000004183c */
[----:B------:R-:W-:Y:S01]  /*6750*/  IADD3 R145, R173, R181, RZ ;  /* 0x000000b5ad917210 */ /* 0x000fe20007ffe0ff */
[----:B------:R-:W-:Y:S01]  /*6760*/  HMMA.16816.F32.BF16 R64, R136, R134, R64 ;  /* 0x000000868840723c */ /* 0x000fe20000041840 */
[----:B------:R-:W-:Y:S03]  /*6770*/  LDSM.16.M88.4 R132, [R175+0x10000] ;  /* 0x01000000af84783b */ /* 0x000fe60000000200 */
[----:B------:R-:W-:Y:S01]  /*6780*/  IMAD.IADD R0, R182, 0x1, R145 ;  /* 0x00000001b6007824 */ /* 0x000fe200078e0291 */
[----:B------:R-:W-:Y:S04]  /*6790*/  MOV R147, c[0x0][0x22c] ;  /* 0x00008b0000937a02 */ /* 0x000fe80000000f00 */
[----:B------:R-:W1:Y:S03]  /*67a0*/  LDSM.16.M88.4 R140, [R145+0x8000] ;  /* 0x00800000918c783b */ /* 0x000e660000000200 */
[----:B------:R-:W-:Y:S01]  /*67b0*/  IMAD R147, R147, c[0x0][0x1c0], RZ ;  /* 0x0000700093937a24 */ /* 0x000fe200078e02ff */
[----:B--2---:R-:W-:Y:S03]  /*67c0*/  IADD3.X R149, R2, UR9, RZ, P0, !PT ;  /* 0x0000000902957c10 */ /* 0x004fe600087fe4ff */
[----:B------:R-:W-:Y:S01]  /*67d0*/  IMAD.U32 R147, R147, -0x80, RZ ;  /* 0xffffff8093937824 */ /* 0x000fe200078e00ff */
[----:B------:R-:W2:Y:S04]  /*67e0*/  LDSM.16.M88.4 R136, [R145+0xa000] ;  /* 0x00a000009188783b */ /* 0x000ea80000000200 */
[C---:B------:R-:W-:Y:S04]  /*67f0*/  LEA R186, P0, R147.reuse, R186, 0x2 ;  /* 0x000000ba93ba7211 */ /* 0x040fe800078010ff */
[----:B------:R-:W3:Y:S01]  /*6800*/  LDG.E R146, [R148.64] ;  /* 0x0000001494927981 */ /* 0x000ee2000c1e1900 */
[----:B------:R-:W-:Y:S02]  /*6810*/  LEA.HI.X.SX32 R187, R147, R187, 0x2, P0 ;  /* 0x000000bb93bb7211 */ /* 0x000fe400000f16ff */
[----:B------:R-:W-:Y:S01]  /*6820*/  PLOP3.LUT P0, PT, PT, PT, UP3, 0x80, 0x0 ;  /* 0x000000000000781c */ /* 0x000fe20003f0f038 */
[----:B------:R-:W4:Y:S04]  /*6830*/  LDG.E R144, [R148.64+0x20] ;  /* 0x0000201494907981 */ /* 0x000f28000c1e1900 */
[----:B------:R-:W3:Y:S01]  /*6840*/  LDG.E R2, [R148.64+0x120] ;  /* 0x0001201494027981 */ /* 0x000ee2000c1e1900 */
[-C--:B-1----:R-:W-:Y:S08]  /*6850*/  HMMA.16816.F32.BF16 R4, R140, R132.reuse, R4 ;  /* 0x000000848c04723c */ /* 0x082ff00000041804 */
[C---:B--2---:R-:W-:Y:S08]  /*6860*/  HMMA.16816.F32.BF16 R8, R136.reuse, R132, R8 ;  /* 0x000000848808723c */ /* 0x044ff00000041808 */
[-C--:B------:R-:W-:Y:S08]  /*6870*/  HMMA.16816.F32.BF16 R12, R136, R134.reuse, R12 ;  /* 0x00000086880c723c */ /* 0x080ff0000004180c */
[C---:B------:R-:W-:Y:S01]  /*6880*/  HMMA.16816.F32.BF16 R16, R140.reuse, R134, R16 ;  /* 0x000000868c10723c */ /* 0x040fe20000041810 */
[----:B------:R-:W1:Y:S07]  /*6890*/  LDSM.16.M88.4 R132, [R175+0x10800] ;  /* 0x01080000af84783b */ /* 0x000e6e0000000200 */
[-C--:B-1----:R-:W-:Y:S08]  /*68a0*/  HMMA.16816.F32.BF16 R20, R140, R132.reuse, R20 ;  /* 0x000000848c14723c */ /* 0x082ff00000041814 */
[C---:B------:R-:W-:Y:S08]  /*68b0*/  HMMA.16816.F32.BF16 R24, R136.reuse, R132, R24 ;  /* 0x000000848818723c */ /* 0x040ff00000041818 */
        /* <DEDUP_REMOVED lines=10> */
[-C--:B------:R-:W-:Y:S01]  /*6960*/  HMMA.16816.F32.BF16 R60, R136, R134.reuse, R60 ;  /* 0x00000086883c723c */ /* 0x080fe2000004183c */
[----:B------:R-:W-:Y:S07]  /*6970*/  LDSM.16.M88.4 R136, [R176+0x10000] ;  /* 0x01000000b088783b */ /* 0x000fee0000000200 */
[----:B------:R-:W-:Y:S01]  /*6980*/  HMMA.16816.F32.BF16 R64, R140, R134, R64 ;  /* 0x000000868c40723c */ /* 0x000fe20000041840 */
[----:B------:R-:W1:Y:S08]  /*6990*/  LDSM.16.M88.4 R132, [R0+0x8000] ;  /* 0x008000000084783b */ /* 0x000e700000000200 */
[----:B------:R-:W2:Y:S01]  /*69a0*/  LDSM.16.M88.4 R140, [R0+0xa000] ;  /* 0x00a00000008c783b */ /* 0x000ea20000000200 */
[-C--:B-1----:R-:W-:Y:S08]  /*69b0*/  HMMA.16816.F32.BF16 R4, R132, R136.reuse, R4 ;  /* 0x000000888404723c */ /* 0x082ff00000041804 */
[C---:B--2---:R-:W-:Y:S08]  /*69c0*/  HMMA.16816.F32.BF16 R8, R140.reuse, R136, R8 ;  /* 0x000000888c08723c */ /* 0x044ff00000041808 */
[-C--:B------:R-:W-:Y:S08]  /*69d0*/  HMMA.16816.F32.BF16 R12, R140, R138.reuse, R12 ;  /* 0x0000008a8c0c723c */ /* 0x080ff0000004180c */
[C---:B---3--:R-:W-:Y:S01]  /*69e0*/  FADD.FTZ R4, -R146.reuse, R4 ;  /* 0x0000000492047221 */ /* 0x048fe20000010100 */
[C---:B------:R-:W-:Y:S01]  /*69f0*/  HMMA.16816.F32.BF16 R16, R132.reuse, R138, R16 ;  /* 0x0000008a8410723c */ /* 0x040fe20000041810 */
[----:B------:R-:W1:Y:S03]  /*6a00*/  LDSM.16.M88.4 R136, [R176+0x10800] ;  /* 0x01080000b088783b */ /* 0x000e660000000200 */
[----:B------:R-:W-:Y:S02]  /*6a10*/  FMUL.FTZ R153, R153, R4 ;  /* 0x0000000499997220 */ /* 0x000fe40000410000 */
[----:B------:R-:W-:Y:S02]  /*6a20*/  FADD.FTZ R5, -R146, R5 ;  /* 0x0000000592057221 */ /* 0x000fe40000010100 */
[C---:B----4-:R-:W-:Y:S01]  /*6a30*/  FADD.FTZ R6, -R144.reuse, R6 ;  /* 0x0000000690067221 */ /* 0x050fe20000010100 */
[----:B------:R2:W3:Y:S03]  /*6a40*/  LDG.E R4, [R148.64+0x100] ;  /* 0x0001001494047981 */ /* 0x0004e6000c1e1900 */
[----:B------:R-:W-:Y:S02]  /*6a50*/  FADD.FTZ R7, -R144, R7 ;  /* 0x0000000790077221 */ /* 0x000fe40000010100 */
[C---:B------:R-:W-:Y:S02]  /*6a60*/  FADD.FTZ R10, -R2.reuse, R10 ;  /* 0x0000000a020a7221 */ /* 0x040fe40000010100 */
[C---:B------:R-:W-:Y:S02]  /*6a70*/  FADD.FTZ R11, -R2.reuse, R11 ;  /* 0x0000000b020b7221 */ /* 0x040fe40000010100 */
[C---:B------:R-:W-:Y:S02]  /*6a80*/  FADD.FTZ R14, -R2.reuse, R14 ;  /* 0x0000000e020e7221 */ /* 0x040fe40000010100 */
[----:B------:R-:W-:Y:S02]  /*6a90*/  FADD.FTZ R15, -R2, R15 ;  /* 0x0000000f020f7221 */ /* 0x000fe40000010100 */
[----:B------:R-:W-:Y:S02]  /*6aa0*/  FMUL.FTZ R152, R152, R5 ;  /* 0x0000000598987220 */ /* 0x000fe40000410000 */
[C---:B------:R-:W-:Y:S02]  /*6ab0*/  FADD.FTZ R16, -R146.reuse, R16 ;  /* 0x0000001092107221 */ /* 0x040fe40000010100 */
[----:B------:R-:W-:Y:S02]  /*6ac0*/  FADD.FTZ R17, -R146, R17 ;  /* 0x0000001192117221 */ /* 0x000fe40000010100 */
[C---:B------:R-:W-:Y:S02]  /*6ad0*/  FADD.FTZ R18, -R144.reuse, R18 ;  /* 0x0000001290127221 */ /* 0x040fe40000010100 */
[----:B------:R-:W-:Y:S02]  /*6ae0*/  FADD.FTZ R19, -R144, R19 ;  /* 0x0000001390137221 */ /* 0x000fe40000010100 */
[----:B------:R-:W-:Y:S02]  /*6af0*/  FMUL.FTZ R151, R151, R6 ;  /* 0x0000000697977220 */ /* 0x000fe40000410000 */
[----:B------:R-:W-:Y:S02]  /*6b00*/  FMUL.FTZ R147, R219, R16 ;  /* 0x00000010db937220 */ /* 0x000fe40000410000 */
[----:B------:R-:W-:Y:S01]  /*6b10*/  FMUL.FTZ R16, R242, R14 ;  /* 0x0000000ef2107220 */ /* 0x000fe20000410000 */
[-C--:B-1----:R-:W-:Y:S08]  /*6b20*/  HMMA.16816.F32.BF16 R20, R132, R136.reuse, R20 ;  /* 0x000000888414723c */ /* 0x082ff00000041814 */
[C---:B------:R-:W-:Y:S08]  /*6b30*/  HMMA.16816.F32.BF16 R24, R140.reuse, R136, R24 ;  /* 0x000000888c18723c */ /* 0x040ff00000041818 */
[-C--:B------:R-:W-:Y:S08]  /*6b40*/  HMMA.16816.F32.BF16 R28, R140, R138.reuse, R28 ;  /* 0x0000008a8c1c723c */ /* 0x080ff0000004181c */
[C---:B------:R-:W-:Y:S01]  /*6b50*/  FADD.FTZ R20, -R146.reuse, R20 ;  /* 0x0000001492147221 */ /* 0x040fe20000010100 */
[C---:B------:R-:W-:Y:S01]  /*6b60*/  HMMA.16816.F32.BF16 R32, R132.reuse, R138, R32 ;  /* 0x0000008a8420723c */ /* 0x040fe20000041820 */
[----:B------:R-:W1:Y:S03]  /*6b70*/  LDSM.16.M88.4 R136, [R176+0x11000] ;  /* 0x01100000b088783b */ /* 0x000e660000000200 */
[----:B------:R-:W-:Y:S02]  /*6b80*/  FADD.FTZ R21, -R146, R21 ;  /* 0x0000001592157221 */ /* 0x000fe40000010100 */
[C---:B------:R-:W-:Y:S02]  /*6b90*/  FADD.FTZ R22, -R144.reuse, R22 ;  /* 0x0000001690167221 */ /* 0x040fe40000010100 */
[----:B------:R-:W-:Y:S04]  /*6ba0*/  FADD.FTZ R23, -R144, R23 ;  /* 0x0000001790177221 */ /* 0x000fe80000010100 */
[C---:B------:R-:W-:Y:S02]  /*6bb0*/  FADD.FTZ R26, -R2.reuse, R26 ;  /* 0x0000001a021a7221 */ /* 0x040fe40000010100 */
[C---:B------:R-:W-:Y:S02]  /*6bc0*/  FADD.FTZ R27, -R2.reuse, R27 ;  /* 0x0000001b021b7221 */ /* 0x040fe40000010100 */
[C---:B------:R-:W-:Y:S02]  /*6bd0*/  FADD.FTZ R30, -R2.reuse, R30 ;  /* 0x0000001e021e7221 */ /* 0x040fe40000010100 */
[----:B------:R-:W-:Y:S02]  /*6be0*/  FADD.FTZ R31, -R2, R31 ;  /* 0x0000001f021f7221 */ /* 0x000fe40000010100 */
[----:B------:R-:W-:Y:S02]  /*6bf0*/  FMUL.FTZ R150, R150, R20 ;  /* 0x0000001496967220 */ /* 0x000fe40000410000 */
[----:B------:R-:W-:Y:S02]  /*6c00*/  FMUL.FTZ R31, R232, R31 ;  /* 0x0000001fe81f7220 */ /* 0x000fe40000410000 */
[C---:B------:R-:W-:Y:S02]  /*6c10*/  FADD.FTZ R32, -R146.reuse, R32 ;  /* 0x0000002092207221 */ /* 0x040fe40000010100 */
[----:B------:R-:W-:Y:S02]  /*6c20*/  FADD.FTZ R33, -R146, R33 ;  /* 0x0000002192217221 */ /* 0x000fe40000010100 */
[C---:B------:R-:W-:Y:S02]  /*6c30*/  FADD.FTZ R34, -R144.reuse, R34 ;  /* 0x0000002290227221 */ /* 0x040fe40000010100 */
[----:B------:R-:W-:Y:S01]  /*6c40*/  FADD.FTZ R35, -R144, R35 ;  /* 0x0000002390237221 */ /* 0x000fe20000010100 */
        /* <DEDUP_REMOVED lines=13> */
[----:B--2---:R-:W-:Y:S02]  /*6d20*/  FMUL.FTZ R149, R203, R36 ;  /* 0x00000024cb957220 */ /* 0x004fe40000410000 */
[----:B------:R-:W-:Y:S02]  /*6d30*/  FMUL.FTZ R39, R209, R39 ;  /* 0x00000027d1277220 */ /* 0x000fe40000410000 */
        /* <DEDUP_REMOVED lines=9> */
[-C--:B-1----:R-:W-:Y:S03]  /*6dd0*/  HMMA.16816.F32.BF16 R52, R132, R136.reuse, R52 ;  /* 0x000000888434723c */ /* 0x082fe60000041834 */
[----:B------:R-:W-:Y:S05]  /*6de0*/  FMUL.FTZ R47, R220, R47 ;  /* 0x0000002fdc2f7220 */ /* 0x000fea0000410000 */
[C---:B------:R-:W-:Y:S07]  /*6df0*/  HMMA.16816.F32.BF16 R56, R140.reuse, R136, R56 ;  /* 0x000000888c38723c */ /* 0x040fee0000041838 */
[----:B------:R-:W-:Y:S01]  /*6e00*/  FMUL.FTZ R137, R218, R17 ;  /* 0x00000011da897220 */ /* 0x000fe20000410000 */
[-C--:B------:R-:W-:Y:S04]  /*6e10*/  HMMA.16816.F32.BF16 R60, R140, R138.reuse, R60 ;  /* 0x0000008a8c3c723c */ /* 0x080fe8000004183c */
[----:B------:R-:W-:Y:S02]  /*6e20*/  FMUL.FTZ R136, R205, R33 ;  /* 0x00000021cd887220 */ /* 0x000fe40000410000 */
[----:B------:R-:W-:Y:S02]  /*6e30*/  FMUL.FTZ R33, R234, R26 ;  /* 0x0000001aea217220 */ /* 0x000fe40000410000 */
[C---:B------:R-:W-:Y:S01]  /*6e40*/  FADD.FTZ R52, -R146.reuse, R52 ;  /* 0x0000003492347221 */ /* 0x040fe20000010100 */
[----:B------:R-:W-:Y:S04]  /*6e50*/  HMMA.16816.F32.BF16 R64, R132, R138, R64 ;  /* 0x0000008a8440723c */ /* 0x000fe80000041840 */
        /* <DEDUP_REMOVED lines=38> */
[C---:B---3--:R-:W-:Y:S02]  /*70c0*/  FADD.FTZ R8, -R4.reuse, R8 ;  /* 0x0000000804087221 */ /* 0x048fe40000010100 */
[C---:B------:R-:W-:Y:S02]  /*70d0*/  FADD.FTZ R9, -R4.reuse, R9 ;  /* 0x0000000904097221 */ /* 0x040fe40000010100 */
        /* <DEDUP_REMOVED lines=34> */
[----:B------:R-:W-:Y:S01]  /*7300*/  ISETP.GE.AND P5, PT, R198, c[0x0][0x220], PT ;  /* 0x00008800c6007a0c */ /* 0x000fe20003fa6270 */
[----:B------:R-:W-:Y:S01]  /*7310*/  IMAD.MOV.U32 R12, RZ, RZ, c[0x0][0x190] ;  /* 0x00006400ff0c7624 */ /* 0x000fe200078e00ff */
[----:B------:R-:W-:Y:S01]  /*7320*/  ULOP3.LUT UR5, UR4, 0x1, URZ, 0xc0, !UPT ;  /* 0x0000000104057892 */ /* 0x000fe2000f8ec03f */
[----:B------:R-:W-:Y:S02]  /*7330*/  IMAD.MOV.U32 R6, RZ, RZ, R200 ;  /* 0x000000ffff067224 */ /* 0x000fe400078e00c8 */
[C---:B------:R-:W-:Y:S01]  /*7340*/  IMAD.SHL.U32 R4, R12.reuse, 0x80, RZ ;  /* 0x000000800c047824 */ /* 0x040fe200078e00ff */
[----:B------:R-:W-:Y:S01]  /*7350*/  UISETP.NE.U32.AND UP0, UPT, UR5, 0x1, UPT ;  /* 0x000000010500788c */ /* 0x000fe2000bf05070 */
[----:B------:R-:W-:Y:S02]  /*7360*/  IMAD.MOV.U32 R7, RZ, RZ, R197 ;  /* 0x000000ffff077224 */ /* 0x000fe400078e00c5 */
[----:B------:R-:W-:Y:S03]  /*7370*/  IMAD.MOV R4, RZ, RZ, -R4 ;  /* 0x000000ffff047224 */ /* 0x000fe600078e0a04 */
[----:B------:R-:W-:Y:S01]  /*7380*/  PLOP3.LUT P6, PT, PT, PT, UP0, 0x80, 0x0 ;  /* 0x000000000000781c */ /* 0x000fe20003fcf008 */
[----:B------:R-:W-:Y:S01]  /*7390*/  @!P5 IMAD.MOV.U32 R10, RZ, RZ, c[0x0][0x194] ;  /* 0x00006500ff0ad624 */ /* 0x000fe200078e00ff */
[--C-:B------:R-:W-:Y:S01]  /*73a0*/  @!P5 SHF.R.S32.HI R9, RZ, 0x1f, R4.reuse ;  /* 0x0000001fff09d819 */ /* 0x100fe20000011404 */
[----:B------:R-:W-:Y:S01]  /*73b0*/  @!P5 IMAD.MOV.U32 R11, RZ, RZ, c[0x0][0x194] ;  /* 0x00006500ff0bd624 */ /* 0x000fe200078e00ff */
[CC--:B------:R-:W-:Y:S02]  /*73c0*/  @!P5 LEA R0, P2, R12.reuse, R4.reuse, 0x5 ;  /* 0x000000040c00d211 */ /* 0x0c0fe400078428ff */
[----:B------:R-:W-:Y:S02]  /*73d0*/  @!P5 SHF.R.S32.HI R5, RZ, 0x1f, R4 ;  /* 0x0000001fff05d819 */ /* 0x000fe40000011404 */
[C---:B------:R-:W-:Y:S02]  /*73e0*/  @!P5 LEA.HI.X R9, R12.reuse, R9, R10, 0x5, P2 ;  /* 0x000000090c09d211 */ /* 0x040fe400010f2c0a */
[----:B------:R-:W-:Y:S02]  /*73f0*/  PLOP3.LUT P2, PT, PT, PT, PT, 0x8, 0x0 ;  /* 0x000000000000781c */ /* 0x000fe40003f4e170 */
[----:B------:R-:W-:Y:S02]  /*7400*/  @P5 PLOP3.LUT P2, PT, P6, PT, PT, 0x80, 0x0 ;  /* 0x000000000000581c */ /* 0x000fe4000374f070 */
[--C-:B------:R-:W-:Y:S02]  /*7410*/  @!P5 SHF.R.S32.HI R8, RZ, 0x1f, R4.reuse ;  /* 0x0000001fff08d819 */ /* 0x100fe40000011404 */
[----:B------:R-:W-:Y:S02]  /*7420*/  @!P5 LEA R2, P3, R12, R4, 0x6 ;  /* 0x000000040c02d211 */ /* 0x000fe400078630ff */
[----:B------:R-:W-:Y:S02]  /*7430*/  LEA R6, P1, R4, R6, 0x1 ;  /* 0x0000000604067211 */ /* 0x000fe400078208ff */
[----:B------:R-:W-:Y:S02]  /*7440*/  @!P5 LEA.HI.X R8, R12, R8, R11, 0x6, P3 ;  /* 0x000000080c08d211 */ /* 0x000fe400018f340b */
[----:B------:R-:W-:Y:S01]  /*7450*/  LEA.HI.X.SX32 R7, R4, R7, 0x1, P1 ;  /* 0x0000000704077211 */ /* 0x000fe200008f0eff */
[----:B------:R-:W-:Y:S01]  /*7460*/  @!P5 IMAD.WIDE.U32 R4, R12, 0x60, R4 ;  /* 0x000000600c04d825 */ /* 0x000fe200078e0004 */
[CC--:B------:R-:W-:Y:S02]  /*7470*/  @!P5 LEA R12, P4, R0.reuse, R200.reuse, 0x1 ;  /* 0x000000c8000cd211 */ /* 0x0c0fe400078808ff */
[----:B------:R-:W-:Y:S02]  /*7480*/  PLOP3.LUT P1, PT, PT, PT, UP0, 0x80, 0x0 ;  /* 0x000000000000781c */ /* 0x000fe40003f2f008 */
[----:B------:R-:W-:Y:S02]  /*7490*/  @!P5 LEA.HI.X R13, R0, R197, R9, 0x1, P4 ;  /* 0x000000c5000dd211 */ /* 0x000fe400020f0c09 */
[C---:B------:R-:W-:Y:S02]  /*74a0*/  @P5 IADD3 R0, R185.reuse, -0x4000, RZ ;  /* 0xffffc000b9005810 */ /* 0x040fe40007ffe0ff */
[----:B------:R-:W-:Y:S02]  /*74b0*/  @P2 IADD3 R0, R185, 0x4000, RZ ;  /* 0x00004000b9002810 */ /* 0x000fe40007ffe0ff */
[----:B------:R-:W-:Y:S02]  /*74c0*/  @!P5 PLOP3.LUT P6, PT, P1, PT, PT, 0x80, 0x0 ;  /* 0x000000000000d81c */ /* 0x000fe40000fcf070 */
[----:B------:R-:W-:Y:S01]  /*74d0*/  @!P5 LEA R14, P3, R2, R200, 0x1 ;  /* 0x000000c8020ed211 */ /* 0x000fe200078608ff */
[----:B------:R-:W-:Y:S01]  /*74e0*/  @P5 STS [R0], RZ ;  /* 0x000000ff00005388 */ /* 0x000fe20000000800 */
[----:B------:R-:W-:Y:S02]  /*74f0*/  PLOP3.LUT P4, PT, PT, PT, PT, 0x8, 0x0 ;  /* 0x000000000000781c */ /* 0x000fe40003f8e170 */
[----:B------:R-:W-:Y:S01]  /*7500*/  @!P5 PLOP3.LUT P4, PT, P6, PT, PT, 0x80, 0x0 ;  /* 0x000000000000d81c */ /* 0x000fe2000378f070 */
[----:B------:R-:W-:Y:S01]  /*7510*/  @P5 STS [R0+0x4], RZ ;  /* 0x000004ff00005388 */ /* 0x000fe20000000800 */
[----:B------:R-:W-:Y:S01]  /*7520*/  @!P5 LEA.HI.X R15, R2, R197, R8, 0x1, P3 ;  /* 0x000000c5020fd211 */ /* 0x000fe200018f0c08 */
[----:B------:R-:W-:Y:S01]  /*7530*/  @!P5 IMAD R2, R10, 0x60, RZ ;  /* 0x000000600a02d824 */ /* 0x000fe200078e02ff */
[----:B------:R-:W-:Y:S01]  /*7540*/  @!P5 LEA R10, P3, R4, R200, 0x1 ;  /* 0x000000c8040ad211 */ /* 0x000fe200078608ff */
[----:B------:R-:W-:Y:S01]  /*7550*/  @P5 STS [R0+0x8], RZ ;  /* 0x000008ff00005388 */ /* 0x000fe20000000800 */
[C---:B------:R-:W-:Y:S01]  /*7560*/  @!P5 IADD3 R8, R188.reuse, -0x4000, RZ ;  /* 0xffffc000bc08d810 */ /* 0x040fe20007ffe0ff */
[----:B------:R-:W-:Y:S01]  /*7570*/  @!P5 IMAD.IADD R2, R5, 0x1, R2 ;  /* 0x000000010502d824 */ /* 0x000fe200078e0202 */
[----:B------:R-:W-:Y:S01]  /*7580*/  @!P5 IADD3 R5, R188, -0x4000, RZ ;  /* 0xffffc000bc05d810 */ /* 0x000fe20007ffe0ff */
[----:B------:R1:W-:Y:S01]  /*7590*/  @P5 STS [R0+0xc], RZ ;  /* 0x00000cff00005388 */ /* 0x0003e20000000800 */
[----:B------:R-:W-:Y:S01]  /*75a0*/  PLOP3.LUT P1, PT, PT, PT, PT, 0x8, 0x0 ;  /* 0x000000000000781c */ /* 0x000fe20003f2e170 */
[----:B------:R-:W-:Y:S01]  /*75b0*/  IMAD.MOV.U32 R200, RZ, RZ, R6 ;  /* 0x000000ffffc87224 */ /* 0x000fe200078e0006 */
[----:B------:R-:W-:Y:S01]  /*75c0*/  @!P5 LEA.HI.X R11, R4, R197, R2, 0x1, P3 ;  /* 0x000000c5040bd211 */ /* 0x000fe200018f0c02 */
[----:B------:R-:W-:Y:S01]  /*75d0*/  IMAD.MOV.U32 R197, RZ, RZ, R7 ;  /* 0x000000ffffc57224 */ /* 0x000fe200078e0007 */
[----:B------:R-:W-:Y:S02]  /*75e0*/  @P5 PLOP3.LUT P1, PT, P6, PT, PT, 0x80, 0x0 ;  /* 0x000000000000581c */ /* 0x000fe4000372f070 */
[C---:B------:R-:W-:Y:S02]  /*75f0*/  @!P5 IADD3 R2, R188.reuse, -0x4000, RZ ;  /* 0xffffc000bc02d810 */ /* 0x040fe40007ffe0ff */
[C---:B------:R-:W-:Y:S02]  /*7600*/  @P4 IADD3 R2, R188.reuse, 0x4000, RZ ;  /* 0x00004000bc024810 */ /* 0x040fe40007ffe0ff */
[----:B------:R-:W-:Y:S02]  /*7610*/  @!P5 IADD3 R4, R188, -0x4000, RZ ;  /* 0xffffc000bc04d810 */ /* 0x000fe40007ffe0ff */
[----:B------:R-:W-:Y:S01]  /*7620*/  PLOP3.LUT P2, PT, PT, PT, PT, 0x8, 0x0 ;  /* 0x000000000000781c */ /* 0x000fe20003f4e170 */
[----:B------:R-:W-:Y:S01]  /*7630*/  @!PT LDS RZ, [RZ] ;  /* 0x00000000fffff984 */ /* 0x000fe20000000800 */
[----:B------:R-:W-:Y:S01]  /*7640*/  @!PT LDS RZ, [RZ] ;  /* 0x00000000fffff984 */ /* 0x000fe20000000800 */
[----:B------:R-:W-:Y:S01]  /*7650*/  @!PT LDS RZ, [RZ] ;  /* 0x00000000fffff984 */ /* 0x000fe20000000800 */
[----:B------:R2:W-:Y:S01]  /*7660*/  @!P5 LDGSTS.E.BYPASS.LTC128B.128 [R2], [R6.64] ;  /* 0x000000000602dfae */ /* 0x0005e2000b901d4c */
[----:B------:R-:W-:Y:S02]  /*7670*/  @!P5 PLOP3.LUT P2, PT, P6, PT, PT, 0x80, 0x0 ;  /* 0x000000000000d81c */ /* 0x000fe4000374f070 */
[----:B------:R-:W-:Y:S02]  /*7680*/  PLOP3.LUT P3, PT, PT, PT, PT, 0x8, 0x0 ;  /* 0x000000000000781c */ /* 0x000fe40003f6e170 */
[----:B------:R-:W-:Y:S02]  /*7690*/  @P5 PLOP3.LUT P3, PT, P6, PT, PT, 0x80, 0x0 ;  /* 0x000000000000581c */ /* 0x000fe4000376f070 */
[----:B------:R-:W-:Y:S02]  /*76a0*/  PLOP3.LUT P4, PT, PT, PT, PT, 0x8, 0x0 ;  /* 0x000000000000781c */ /* 0x000fe40003f8e170 */
[C---:B-1----:R-:W-:Y:S02]  /*76b0*/  @P5 IADD3 R0, R185.reuse, -0x4000, RZ ;  /* 0xffffc000b9005810 */ /* 0x042fe40007ffe0ff */
[----:B------:R-:W-:Y:S02]  /*76c0*/  @P1 IADD3 R0, R185, 0x4000, RZ ;  /* 0x00004000b9001810 */ /* 0x000fe40007ffe0ff */
[----:B------:R-:W-:Y:S02]  /*76d0*/  @!P5 PLOP3.LUT P4, PT, P6, PT, PT, 0x80, 0x0 ;  /* 0x000000000000d81c */ /* 0x000fe4000378f070 */
[----:B------:R-:W-:Y:S01]  /*76e0*/  @P2 IADD3 R8, R188, 0x4000, RZ ;  /* 0x00004000bc082810 */ /* 0x000fe20007ffe0ff */
[----:B------:R-:W-:Y:S01]  /*76f0*/  @P5 STS [R0+0x1000], RZ ;  /* 0x001000ff00005388 */ /* 0x000fe20000000800 */
[----:B------:R-:W-:Y:S02]  /*7700*/  PLOP3.LUT P1, PT, PT, PT, PT, 0x8, 0x0 ;  /* 0x000000000000781c */ /* 0x000fe40003f2e170 */
[----:B------:R-:W-:Y:S01]  /*7710*/  @P5 PLOP3.LUT P1, PT, P6, PT, PT, 0x80, 0x0 ;  /* 0x000000000000581c */ /* 0x000fe2000372f070 */
[----:B------:R-:W-:Y:S01]  /*7720*/  @P5 STS [R0+0x1004], RZ ;  /* 0x001004ff00005388 */ /* 0x000fe20000000800 */
[----:B------:R-:W-:Y:S02]  /*7730*/  PLOP3.LUT P2, PT, PT, PT, PT, 0x8, 0x0 ;  /* 0x000000000000781c */ /* 0x000fe40003f4e170 */
[----:B------:R-:W-:Y:S01]  /*7740*/  @!P5 PLOP3.LUT P2, PT, P6, PT, PT, 0x80, 0x0 ;  /* 0x000000000000d81c */ /* 0x000fe2000374f070 */
[----:B------:R-:W-:Y:S02]  /*7750*/  @P5 STS [R0+0x1008], RZ ;  /* 0x001008ff00005388 */ /* 0x000fe40000000800 */
[----:B------:R-:W-:Y:S02]  /*7760*/  @P4 IADD3 R4, R188, 0x4000, RZ ;  /* 0x00004000bc044810 */ /* 0x000fe40007ffe0ff */
[----:B------:R1:W-:Y:S01]  /*7770*/  @P5 STS [R0+0x100c], RZ ;  /* 0x00100cff00005388 */ /* 0x0003e20000000800 */
[C---:B------:R-:W-:Y:S02]  /*7780*/  @P5 IADD3 R2, R185.reuse, -0x4000, RZ ;  /* 0xffffc000b9025810 */ /* 0x040fe40007ffe0ff */
[----:B--2---:R-:W-:Y:S01]  /*7790*/  @P3 IADD3 R2, R185, 0x4000, RZ ;  /* 0x00004000b9023810 */ /* 0x004fe20007ffe0ff */
[----:B------:R-:W-:Y:S01]  /*77a0*/  @!PT LDS RZ, [RZ] ;  /* 0x00000000fffff984 */ /* 0x000fe20000000800 */
[----:B------:R-:W-:Y:S01]  /*77b0*/  @!PT LDS RZ, [RZ] ;  /* 0x00000000fffff984 */ /* 0x000fe20000000800 */
[----:B------:R-:W-:Y:S01]  /*77c0*/  @!PT LDS RZ, [RZ] ;  /* 0x00000000fffff984 */ /* 0x000fe20000000800 */
[----:B------:R2:W-:Y:S04]  /*77d0*/  @!P5 LDGSTS.E.BYPASS.LTC128B.128 [R8+0x1000], [R12.64] ;  /* 0x010000000c08dfae */ /* 0x0005e8000b901d4c */
[----:B------:R-:W-:Y:S01]  /*77e0*/  @P5 STS [R2+0x2000], RZ ;  /* 0x002000ff02005388 */ /* 0x000fe20000000800 */
[----:B------:R-:W-:Y:S03]  /*77f0*/  @P2 IADD3 R5, R188, 0x4000, RZ ;  /* 0x00004000bc052810 */ /* 0x000fe60007ffe0ff */
[----:B------:R-:W-:Y:S04]  /*7800*/  @P5 STS [R2+0x2004], RZ ;  /* 0x002004ff02005388 */ /* 0x000fe80000000800 */
[----:B------:R-:W-:Y:S04]  /*7810*/  @P5 STS [R2+0x2008], RZ ;  /* 0x002008ff02005388 */ /* 0x000fe80000000800 */
[----:B------:R-:W-:Y:S01]  /*7820*/  @P5 STS [R2+0x200c], RZ ;  /* 0x00200cff02005388 */ /* 0x000fe20000000800 */
[C---:B-1----:R-:W-:Y:S03]  /*7830*/  @P5 IADD3 R0, R185.reuse, -0x4000, RZ ;  /* 0xffffc000b9005810 */ /* 0x042fe60007ffe0ff */
[----:B------:R-:W-:Y:S01]  /*7840*/  @!PT LDS RZ, [RZ] ;  /* 0x00000000fffff984 */ /* 0x000fe20000000800 */
[----:B------:R-:W-:Y:S01]  /*7850*/  @!PT LDS RZ, [RZ] ;  /* 0x00000000fffff984 */ /* 0x000fe20000000800 */
[----:B------:R-:W-:Y:S01]  /*7860*/  @!PT LDS RZ, [RZ] ;  /* 0x00000000fffff984 */ /* 0x000fe20000000800 */
[----:B------:R2:W-:Y:S01]  /*7870*/  @!P5 LDGSTS.E.BYPASS.LTC128B.128 [R4+0x2000], [R14.64] ;  /* 0x020000000e04dfae */ /* 0x0005e2000b901d4c */
[----:B------:R-:W-:Y:S05]  /*7880*/  @P1 IADD3 R0, R185, 0x4000, RZ ;  /* 0x00004000b9001810 */ /* 0x000fea0007ffe0ff */
[----:B------:R-:W-:Y:S04]  /*7890*/  @P5 STS [R0+0x3000], RZ ;  /* 0x003000ff00005388 */ /* 0x000fe80000000800 */
[----:B------:R-:W-:Y:S04]  /*78a0*/  @P5 STS [R0+0x3004], RZ ;  /* 0x003004ff00005388 */ /* 0x000fe80000000800 */
[----:B------:R-:W-:Y:S04]  /*78b0*/  @P5 STS [R0+0x3008], RZ ;  /* 0x003008ff00005388 */ /* 0x000fe80000000800 */
[----:B------:R1:W-:Y:S04]  /*78c0*/  @P5 STS [R0+0x300c], RZ ;  /* 0x00300cff00005388 */ /* 0x0003e80000000800 */
[----:B------:R-:W-:Y:S01]  /*78d0*/  @!PT LDS RZ, [RZ] ;  /* 0x00000000fffff984 */ /* 0x000fe20000000800 */
[----:B------:R-:W-:Y:S01]  /*78e0*/  @!PT LDS RZ, [RZ] ;  /* 0x00000000fffff984 */ /* 0x000fe20000000800 */
[----:B------:R-:W-:Y:S01]  /*78f0*/  @!PT LDS RZ, [RZ] ;  /* 0x00000000fffff984 */ /* 0x000fe20000000800 */
[----:B------:R2:W-:Y:S04]  /*7900*/  @!P5 LDGSTS.E.BYPASS.LTC128B.128 [R5+0x3000], [R10.64] ;  /* 0x030000000a05dfae */ /* 0x0005e8000b901d4c */
[----:B------:R-:W0:Y:S01]  /*7910*/  LDGDEPBAR ;  /* 0x00000000000079af */ /* 0x000e220000000000 */
[----:B-1----:R-:W-:Y:S05]  /*7920*/  IMAD.MOV.U32 R0, RZ, RZ, -0x4000 ;  /* 0xffffc000ff007424 */ /* 0x002fea00078e00ff */
[----:B------:R-:W-:Y:S05]  /*7930*/  SEL R0, R0, 0x4000, !P6 ;  /* 0x0000400000007807 */ /* 0x000fea0007000000 */
[--C-:B------:R-:W-:Y:S02]  /*7940*/  IMAD.IADD R179, R179, 0x1, R0.reuse ;  /* 0x00000001b3b37824 */ /* 0x100fe400078e0200 */
[--C-:B------:R-:W-:Y:S02]  /*7950*/  IMAD.IADD R185, R185, 0x1, R0.reuse ;  /* 0x00000001b9b97824 */ /* 0x100fe400078e0200 */
[----:B------:R-:W-:Y:S02]  /*7960*/  IMAD.IADD R188, R188, 0x1, R0 ;  /* 0x00000001bcbc7824 */ /* 0x000fe400078e0200 */
.L_x_252:
[----:B--2---:R-:W-:Y:S01]  /*7970*/  F2FP.BF16.PACK_AB R28, R152, R153 ;  /* 0x00000099981c723e */ /* 0x004fe200000010ff */
[----:B------:R-:W2:Y:S01]  /*7980*/  LDL R59, [R1+0x28] ;  /* 0x00002800013b7983 */ /* 0x000ea20000100800 */
        /* <DEDUP_REMOVED lines=45> */
[----:B------:R-:W-:Y:S03]  /*7c60*/  F2FP.BF16.PACK_AB R32, R32, R62 ;  /* 0x0000003e2020723e */ /* 0x000fe600000010ff */
        /* <DEDUP_REMOVED lines=17> */
[----:B------:R-:W-:Y:S01]  /*7d80*/  BAR.SYNC.DEFER_BLOCKING 0x0 ;  /* 0x0000000000007b1d */ /* 0x000fe20000010000 */
[----:B-1----:R-:W-:Y:S04]  /*7d90*/  IMAD.SHL.U32 R0, R183, 0x2, RZ ;  /* 0x00000002b7007824 */ /* 0x002fe800078e00ff */
[----:B------:R-:W-:Y:S01]  /*7da0*/  IMAD.IADD R2, R0, 0x1, R173 ;  /* 0x0000000100027824 */ /* 0x000fe200078e02ad */
[----:B------:R-:W-:Y:S04]  /*7db0*/  LDSM.16.MT88.4 R4, [R3+0x1c000] ;  /* 0x01c000000304783b */ /* 0x000fe80000004200 */
[----:B------:R-:W1:Y:S04]  /*7dc0*/  LDSM.16.MT88.4 R8, [R0+0x8000] ;  /* 0x008000000008783b */ /* 0x000e680000004200 */
[----:B------:R-:W3:Y:S04]  /*7dd0*/  LDSM.16.MT88.4 R12, [R3+0x20000] ;  /* 0x02000000030c783b */ /* 0x000ee80000004200 */
[----:B------:R-:W4:Y:S04]  /*7de0*/  LDSM.16.MT88.4 R16, [R2+0x8000] ;  /* 0x008000000210783b */ /* 0x000f280000004200 */
[----:B------:R-:W-:Y:S04]  /*7df0*/  LDSM.16.MT88.4 R20, [R3+0x1c800] ;  /* 0x01c800000314783b */ /* 0x000fe80000004200 */
[----:B------:R-:W5:Y:S04]  /*7e00*/  LDSM.16.MT88.4 R24, [R0+0x8800] ;  /* 0x008800000018783b */ /* 0x000f680000004200 */
[----:B------:R-:W4:Y:S04]  /*7e10*/  LDSM.16.MT88.4 R28, [R3+0x20800] ;  /* 0x02080000031c783b */ /* 0x000f280000004200 */
[----:B------:R-:W4:Y:S01]  /*7e20*/  LDSM.16.MT88.4 R32, [R2+0x8800] ;  /* 0x008800000220783b */ /* 0x000f220000004200 */
[-C--:B-1----:R-:W-:Y:S08]  /*7e30*/  HMMA.16816.F32.BF16 R68, R4, R8.reuse, R68 ;  /* 0x000000080444723c */ /* 0x082ff00000041844 */
[C---:B---3--:R-:W-:Y:S08]  /*7e40*/  HMMA.16816.F32.BF16 R72, R12.reuse, R8, R72 ;  /* 0x000000080c48723c */ /* 0x048ff00000041848 */
[-C--:B------:R-:W-:Y:S08]  /*7e50*/  HMMA.16816.F32.BF16 R76, R12, R10.reuse, R76 ;  /* 0x0000000a0c4c723c */ /* 0x080ff0000004184c */
[C---:B------:R-:W-:Y:S01]  /*7e60*/  HMMA.16816.F32.BF16 R80, R4.reuse, R10, R80 ;  /* 0x0000000a0450723c */ /* 0x040fe20000041850 */
[----:B------:R-:W-:Y:S07]  /*7e70*/  LDSM.16.MT88.4 R8, [R0+0x9000] ;  /* 0x009000000008783b */ /* 0x000fee0000004200 */
[-C--:B----4-:R-:W-:Y:S08]  /*7e80*/  HMMA.16816.F32.BF16 R84, R4, R16.reuse, R84 ;  /* 0x000000100454723c */ /* 0x090ff00000041854 */
[C---:B------:R-:W-:Y:S08]  /*7e90*/  HMMA.16816.F32.BF16 R88, R12.reuse, R16, R88 ;  /* 0x000000100c58723c */ /* 0x040ff00000041858 */
[-C--:B------:R-:W-:Y:S01]  /*7ea0*/  HMMA.16816.F32.BF16 R92, R12, R18.reuse, R92 ;  /* 0x000000120c5c723c */ /* 0x080fe2000004185c */
[----:B------:R-:W-:Y:S07]  /*7eb0*/  LDSM.16.MT88.4 R12, [R3+0x21000] ;  /* 0x02100000030c783b */ /* 0x000fee0000004200 */
[----:B------:R-:W-:Y:S01]  /*7ec0*/  HMMA.16816.F32.BF16 R96, R4, R18, R96 ;  /* 0x000000120460723c */ /* 0x000fe20000041860 */
[----:B------:R-:W1:Y:S04]  /*7ed0*/  LDSM.16.MT88.4 R4, [R3+0x1d000] ;  /* 0x01d000000304783b */ /* 0x000e680000004200 */
[----:B------:R-:W3:Y:S03]  /*7ee0*/  LDSM.16.MT88.4 R16, [R2+0x9000] ;  /* 0x009000000210783b */ /* 0x000ee60000004200 */
[-C--:B-----5:R-:W-:Y:S08]  /*7ef0*/  HMMA.16816.F32.BF16 R68, R20, R24.reuse, R68 ;  /* 0x000000181444723c */ /* 0x0a0ff00000041844 */
[C---:B------:R-:W-:Y:S08]  /*7f00*/  HMMA.16816.F32.BF16 R72, R28.reuse, R24, R72 ;  /* 0x000000181c48723c */ /* 0x040ff00000041848 */
[-C--:B------:R-:W-:Y:S08]  /*7f10*/  HMMA.16816.F32.BF16 R76, R28, R26.reuse, R76 ;  /* 0x0000001a1c4c723c */ /* 0x080ff0000004184c */
[C---:B------:R-:W-:Y:S01]  /*7f20*/  HMMA.16816.F32.BF16 R80, R20.reuse, R26, R80 ;  /* 0x0000001a1450723c */ /* 0x040fe20000041850 */
[----:B------:R-:W-:Y:S07]  /*7f30*/  LDSM.16.MT88.4 R24, [R0+0x9800] ;  /* 0x009800000018783b */ /* 0x000fee0000004200 */
[-C--:B------:R-:W-:Y:S04]  /*7f40*/  HMMA.16816.F32.BF16 R84, R20, R32.reuse, R84 ;  /* 0x000000201454723c */ /* 0x080fe80000041854 */
[----:B--2---:R-:W-:Y:S04]  /*7f50*/  IMAD.SHL.U32 R146, R59, 0x2, RZ ;  /* 0x000000023b927824 */ /* 0x004fe800078e00ff */
[C---:B------:R-:W-:Y:S08]  /*7f60*/  HMMA.16816.F32.BF16 R88, R28.reuse, R32, R88 ;  /* 0x000000201c58723c */ /* 0x040ff00000041858 */
[-C--:B------:R-:W-:Y:S01]  /*7f70*/  HMMA.16816.F32.BF16 R92, R28, R34.reuse, R92 ;  /* 0x000000221c5c723c */ /* 0x080fe2000004185c */
[----:B------:R-:W-:Y:S07]  /*7f80*/  LDSM.16.MT88.4 R28, [R3+0x21800] ;  /* 0x02180000031c783b */ /* 0x000fee0000004200 */
[----:B------:R-:W-:Y:S01]  /*7f90*/  HMMA.16816.F32.BF16 R96, R20, R34, R96 ;  /* 0x000000221460723c */ /* 0x000fe20000041860 */
[----:B------:R-:W2:Y:S04]  /*7fa0*/  LDSM.16.MT88.4 R20, [R3+0x1d800] ;  /* 0x01d800000314783b */ /* 0x000ea80000004200 */
[----:B------:R-:W4:Y:S03]  /*7fb0*/  LDSM.16.MT88.4 R32, [R2+0x9800] ;  /* 0x009800000220783b */ /* 0x000f260000004200 */
[-C--:B-1----:R-:W-:Y:S08]  /*7fc0*/  HMMA.16816.F32.BF16 R68, R4, R8.reuse, R68 ;  /* 0x000000080444723c */ /* 0x082ff00000041844 */
[C---:B------:R-:W-:Y:S08]  /*7fd0*/  HMMA.16816.F32.BF16 R72, R12.reuse, R8, R72 ;  /* 0x000000080c48723c */ /* 0x040ff00000041848 */
        /* <DEDUP_REMOVED lines=9> */
[----:B------:R-:W3:Y:S03]  /*8070*/  LDSM.16.MT88.4 R16, [R2+0xa000] ;  /* 0x00a000000210783b */ /* 0x000ee60000004200 */
[-C--:B--2---:R-:W-:Y:S08]  /*8080*/  HMMA.16816.F32.BF16 R68, R20, R24.reuse, R68 ;  /* 0x000000181444723c */ /* 0x084ff00000041844 */
[C---:B------:R-:W-:Y:S08]  /*8090*/  HMMA.16816.F32.BF16 R72, R28.reuse, R24, R72 ;  /* 0x000000181c48723c */ /* 0x040ff00000041848 */
        /* <DEDUP_REMOVED lines=34> */
[-C--:B-1----:R-:W-:Y:S01]  /*82c0*/  HMMA.16816.F32.BF16 R68, R4, R8.reuse, R68 ;  /* 0x000000080444723c */ /* 0x082fe20000041844 */
[----:B------:R-:W-:Y:S07]  /*82d0*/  BAR.SYNC.DEFER_BLOCKING 0x0 ;  /* 0x0000000000007b1d */ /* 0x000fee0000010000 */
[C---:B------:R-:W-:Y:S08]  /*82e0*/  HMMA.16816.F32.BF16 R72, R12.reuse, R8, R72 ;  /* 0x000000080c48723c */ /* 0x040ff00000041848 */
[-C--:B------:R-:W-:Y:S08]  /*82f0*/  HMMA.16816.F32.BF16 R76, R12, R10.reuse, R76 ;  /* 0x0000000a0c4c723c */ /* 0x080ff0000004184c */
[C---:B------:R-:W-:Y:S08]  /*8300*/  HMMA.16816.F32.BF16 R80, R4.reuse, R10, R80 ;  /* 0x0000000a0450723c */ /* 0x040ff00000041850 */
[-C--:B---3--:R-:W-:Y:S08]  /*8310*/  HMMA.16816.F32.BF16 R84, R4, R16.reuse, R84 ;  /* 0x000000100454723c */ /* 0x088ff00000041854 */
[C---:B------:R-:W-:Y:S08]  /*8320*/  HMMA.16816.F32.BF16 R88, R12.reuse, R16, R88 ;  /* 0x000000100c58723c */ /* 0x040ff00000041858 */
[-C--:B------:R-:W-:Y:S08]  /*8330*/  HMMA.16816.F32.BF16 R92, R12, R18.reuse, R92 ;  /* 0x000000120c5c723c */ /* 0x080ff0000004185c */
[----:B------:R-:W-:Y:S08]  /*8340*/  HMMA.16816.F32.BF16 R96, R4, R18, R96 ;  /* 0x000000120460723c */ /* 0x000ff00000041860 */
[-C--:B--2---:R-:W-:Y:S08]  /*8350*/  HMMA.16816.F32.BF16 R68, R20, R24.reuse, R68 ;  /* 0x000000181444723c */ /* 0x084ff00000041844 */
        /* <DEDUP_REMOVED lines=8> */
[----:B------:R-:W-:Y:S01]  /*83e0*/  ISETP.GE.AND P1, PT, R198, c[0x0][0x220], PT ;  /* 0x00008800c6007a0c */ /* 0x000fe20003f26270 */
[----:B------:R-:W-:Y:S04]  /*83f0*/  IMAD.MOV.U32 R8, RZ, RZ, c[0x0][0x370] ;  /* 0x0000dc00ff087624 */ /* 0x000fe800078e00ff */
[----:B------:R-:W-:Y:S05]  /*8400*/  IMAD.U32 R4, R8, -0x80, RZ ;  /* 0xffffff8008047824 */ /* 0x000fea00078e00ff */
[----:B------:R-:W-:Y:S02]  /*8410*/  LEA R6, P4, R4, R202, 0x1 ;  /* 0x000000ca04067211 */ /* 0x000fe400078808ff */
[--C-:B------:R-:W-:Y:S01]  /*8420*/  SHF.R.S32.HI R5, RZ, 0x1f, R4.reuse ;  /* 0x0000001fff057819 */ /* 0x100fe20000011404 */
[----:B------:R1:W-:Y:S01]  /*8430*/  @P1 STS.128 [R146+0x8000], RZ ;  /* 0x008000ff92001388 */ /* 0x0003e20000000c00 */
[----:B------:R-:W-:Y:S01]  /*8440*/  @!P1 IMAD.MOV.U32 R13, RZ, RZ, c[0x0][0x374] ;  /* 0x0000dd00ff0d9624 */ /* 0x000fe200078e00ff */
[----:B------:R-:W-:Y:S01]  /*8450*/  @!P1 LEA R11, P3, R8, R4, 0x5 ;  /* 0x00000004080b9211 */ /* 0x000fe200078628ff */
[----:B------:R-:W-:Y:S01]  /*8460*/  @!P1 IMAD.MOV.U32 R15, RZ, RZ, c[0x0][0x374] ;  /* 0x0000dd00ff0f9624 */ /* 0x000fe200078e00ff */
[----:B------:R-:W-:Y:S01]  /*8470*/  LEA.HI.X R7, R4, R201, R5, 0x1, P4 ;  /* 0x000000c904077211 */ /* 0x000fe200020f0c05 */
[----:B------:R-:W-:Y:S01]  /*8480*/  @!P1 IMAD.MOV.U32 R16, RZ, RZ, c[0x0][0x374] ;  /* 0x0000dd00ff109624 */ /* 0x000fe200078e00ff */
[C---:B------:R-:W-:Y:S02]  /*8490*/  @!P1 LEA.HI.X R13, R8.reuse, R5, R13, 0x5, P3 ;  /* 0x00000005080d9211 */ /* 0x040fe400018f2c0d */
[C---:B------:R-:W-:Y:S01]  /*84a0*/  @!P1 LEA R12, P3, R11.reuse, R202, 0x1 ;  /* 0x000000ca0b0c9211 */ /* 0x040fe200078608ff */
[----:B------:R-:W-:Y:S01]  /*84b0*/  @!PT LDS RZ, [RZ] ;  /* 0x00000000fffff984 */ /* 0x000fe20000000800 */
[----:B------:R-:W-:Y:S01]  /*84c0*/  @!PT LDS RZ, [RZ] ;  /* 0x00000000fffff984 */ /* 0x000fe20000000800 */
[----:B------:R-:W-:Y:S01]  /*84d0*/  @!PT LDS RZ, [RZ] ;  /* 0x00000000fffff984 */ /* 0x000fe20000000800 */
[----:B------:R1:W-:Y:S01]  /*84e0*/  @!P1 LDGSTS.E.BYPASS.LTC128B.128 [R146+0x8000], [R6.64] ;  /* 0x0800000006929fae */ /* 0x0003e2000b901d4c */
[----:B------:R-:W-:Y:S01]  /*84f0*/  @!P1 LEA R14, P2, R8, R4, 0x6 ;  /* 0x00000004080e9211 */ /* 0x000fe200078430ff */
[----:B------:R-:W-:Y:S01]  /*8500*/  @!P1 IMAD R16, R16, 0x60, RZ ;  /* 0x0000006010109824 */ /* 0x000fe200078e02ff */
[----:B------:R-:W-:Y:S01]  /*8510*/  @!P1 LEA.HI.X R13, R11, R201, R13, 0x1, P3 ;  /* 0x000000c90b0d9211 */ /* 0x000fe200018f0c0d */
[----:B------:R1:W-:Y:S01]  /*8520*/  @P1 STS.128 [R146+0x9000], RZ ;  /* 0x009000ff92001388 */ /* 0x0003e20000000c00 */
[C---:B------:R-:W-:Y:S01]  /*8530*/  @!P1 LEA.HI.X R15, R8.reuse, R5, R15, 0x6, P2 ;  /* 0x00000005080f9211 */ /* 0x040fe200010f340f */
[----:B------:R-:W-:Y:S01]  /*8540*/  @!P1 IMAD.WIDE.U32 R8, R8, 0x60, R4 ;  /* 0x0000006008089825 */ /* 0x000fe200078e0004 */
[CC--:B------:R-:W-:Y:S01]  /*8550*/  @!P1 LEA R10, P2, R14.reuse, R202.reuse, 0x1 ;  /* 0x000000ca0e0a9211 */ /* 0x0c0fe200078408ff */
[----:B------:R-:W-:Y:S01]  /*8560*/  @!PT LDS RZ, [RZ] ;  /* 0x00000000fffff984 */ /* 0x000fe20000000800 */
[----:B------:R-:W-:Y:S01]  /*8570*/  @!PT LDS RZ, [RZ] ;  /* 0x00000000fffff984 */ /* 0x000fe20000000800 */
[----:B------:R-:W-:Y:S01]  /*8580*/  @!PT LDS RZ, [RZ] ;  /* 0x00000000fffff984 */ /* 0x000fe20000000800 */
[----:B------:R1:W-:Y:S02]  /*8590*/  @!P1 LDGSTS.E.BYPASS.LTC128B.128 [R146+0x9000], [R12.64] ;  /* 0x090000000c929fae */ /* 0x0003e4000b901d4c */
[----:B------:R-:W-:Y:S01]  /*85a0*/  @!P1 IMAD.IADD R5, R9, 0x1, R16 ;  /* 0x0000000109059824 */ /* 0x000fe200078e0210 */
[-C--:B------:R-:W-:Y:S01]  /*85b0*/  @!P1 LEA.HI.X R11, R14, R201.reuse, R15, 0x1, P2 ;  /* 0x000000c90e0b9211 */ /* 0x080fe200010f0c0f */
[----:B------:R1:W-:Y:S01]  /*85c0*/  @P1 STS.128 [R146+0xa000], RZ ;  /* 0x00a000ff92001388 */ /* 0x0003e20000000c00 */
[C---:B------:R-:W-:Y:S01]  /*85d0*/  @!P1 LEA R4, P2, R8.reuse, R202, 0x1 ;  /* 0x000000ca08049211 */ /* 0x040fe200078408ff */
[----:B------:R-:W-:Y:S02]  /*85e0*/  IMAD.MOV.U32 R202, RZ, RZ, R6 ;  /* 0x000000ffffca7224 */ /* 0x000fe400078e0006 */
[----:B------:R-:W-:Y:S01]  /*85f0*/  @!PT LDS RZ, [RZ] ;  /* 0x00000000fffff984 */ /* 0x000fe20000000800 */
[----:B------:R-:W-:Y:S01]  /*8600*/  @!PT LDS RZ, [RZ] ;  /* 0x00000000fffff984 */ /* 0x000fe20000000800 */
[----:B------:R-:W-:Y:S01]  /*8610*/  @!PT LDS RZ, [RZ] ;  /* 0x00000000fffff984 */ /* 0x000fe20000000800 */
[----:B------:R1:W-:Y:S01]  /*8620*/  @!P1 LDGSTS.E.BYPASS.LTC128B.128 [R146+0xa000], [R10.64] ;  /* 0x0a0000000a929fae */ /* 0x0003e2000b901d4c */
[----:B------:R-:W-:Y:S01]  /*8630*/  @!P1 LEA.HI.X R5, R8, R201, R5, 0x1, P2 ;  /* 0x000000c908059211 */ /* 0x000fe200010f0c05 */
[----:B------:R-:W-:Y:S02]  /*8640*/  IMAD.MOV.U32 R201, RZ, RZ, R7 ;  /* 0x000000ffffc97224 */ /* 0x000fe400078e0007 */
[----:B------:R1:W-:Y:S04]  /*8650*/  @P1 STS.128 [R146+0xb000], RZ ;  /* 0x00b000ff92001388 */ /* 0x0003e80000000c00 */
[----:B------:R-:W-:Y:S01]  /*8660*/  @!PT LDS RZ, [RZ] ;  /* 0x00000000fffff984 */ /* 0x000fe20000000800 */
[----:B------:R-:W-:Y:S01]  /*8670*/  @!PT LDS RZ, [RZ] ;  /* 0x00000000fffff984 */ /* 0x000fe20000000800 */
[----:B------:R-:W-:Y:S01]  /*8680*/  @!PT LDS RZ, [RZ] ;  /* 0x00000000fffff984 */ /* 0x000fe20000000800 */
[----:B------:R1:W-:Y:S04]  /*8690*/  @!P1 LDGSTS.E.BYPASS.LTC128B.128 [R146+0xb000], [R4.64] ;  /* 0x0b00000004929fae */ /* 0x0003e8000b901d4c */
[----:B------:R-:W0:Y:S02]  /*86a0*/  LDGDEPBAR ;  /* 0x00000000000079af */ /* 0x000e240000000000 */
.L_x_253:
[----:B------:R-:W-:Y:S01]  /*86b0*/  LDSM.16.M88.4 R32, [R180+0x14000] ;  /* 0x01400000b420783b */ /* 0x000fe20000000200 */
[----:B------:R-:W-:Y:S01]  /*86c0*/  IMAD.IADD R144, R173, 0x1, R178 ;  /* 0x00000001ad907824 */ /* 0x000fe200078e02b2 */
[----:B------:R-:W-:Y:S01]  /*86d0*/  ULOP3.LUT UR5, UR4, 0x1, URZ, 0xc0, !UPT ;  /* 0x0000000104057892 */ /* 0x000fe2000f8ec03f */
[----:B------:R-:W-:Y:S01]  /*86e0*/  IMAD.MOV.U32 R147, RZ, RZ, c[0x0][0x22c] ;  /* 0x00008b00ff937624 */ /* 0x000fe200078e00ff */
[----:B------:R-:W-:Y:S01]  /*86f0*/  UISETP.GT.AND UP2, UPT, UR4, UR11, UPT ;  /* 0x0000000b0400728c */ /* 0x000fe2000bf44270 */
[----:B------:R-:W2:Y:S01]  /*8700*/  LDSM.16.MT88.4 R16, [R0+0xc000] ;  /* 0x00c000000010783b */ /* 0x000ea20000004200 */
[----:B------:R-:W-:Y:S01]  /*8710*/  IMAD.MOV.U32 R150, RZ, RZ, c[0x0][0x22c] ;  /* 0x00008b00ff967624 */ /* 0x000fe200078e00ff */
[----:B------:R-:W-:Y:S01]  /*8720*/  UISETP.NE.U32.AND UP0, UPT, UR5, 0x1, UPT ;  /* 0x000000010500788c */ /* 0x000fe2000bf05070 */
[----:B------:R-:W-:Y:S01]  /*8730*/  IMAD R147, R147, c[0x0][0x1c0], RZ ;  /* 0x0000700093937a24 */ /* 0x000fe200078e02ff */
[----:B------:R-:W-:Y:S01]  /*8740*/  UIADD3 UR4, UR4, -0x1, URZ ;  /* 0xffffffff04047890 */ /* 0x000fe2000fffe03f */
[----:B------:R-:W3:Y:S01]  /*8750*/  LDSM.16.M88.4 R28, [R180+0x16000] ;  /* 0x01600000b41c783b */ /* 0x000ee20000000200 */
[----:B------:R-:W-:Y:S02]  /*8760*/  IMAD R150, R150, c[0x0][0x1c0], RZ ;  /* 0x0000700096967a24 */ /* 0x000fe400078e02ff */
[----:B------:R-:W-:Y:S02]  /*8770*/  IMAD.SHL.U32 R147, R147, 0x8, RZ ;  /* 0x0000000893937824 */ /* 0x000fe400078e00ff */
[----:B------:R-:W3:Y:S01]  /*8780*/  LDSM.16.MT88.4 R36, [R2+0xc000] ;  /* 0x00c000000224783b */ /* 0x000ee20000004200 */
[----:B------:R-:W-:Y:S02]  /*8790*/  IMAD R150, R150, 0x18, RZ ;  /* 0x0000001896967824 */ /* 0x000fe400078e02ff */
[----:B------:R-:W-:Y:S02]  /*87a0*/  IMAD.MOV.U32 R151, RZ, RZ, c[0x0][0x22c] ;  /* 0x00008b00ff977624 */ /* 0x000fe400078e00ff */
[----:B------:R-:W4:Y:S02]  /*87b0*/  LDL R149, [R1+0x14] ;  /* 0x0000140001957983 */ /* 0x000f240000100800 */
[----:B------:R-:W-:Y:S03]  /*87c0*/  IMAD R151, R151, c[0x0][0x1c0], RZ ;  /* 0x0000700097977a24 */ /* 0x000fe600078e02ff */
[----:B------:R-:W-:Y:S01]  /*87d0*/  LDSM.16.M88.4 R40, [R178+0x14000] ;  /* 0x01400000b228783b */ /* 0x000fe20000000200 */
[----:B------:R-:W-:Y:S04]  /*87e0*/  IMAD R151, R151, 0x28, RZ ;  /* 0x0000002897977824 */ /* 0x000fe800078e02ff */
[----:B------:R-:W4:Y:S05]  /*87f0*/  LDL R148, [R1+0x2c] ;  /* 0x00002c0001947983 */ /* 0x000f2a0000100800 */
[----:B------:R-:W1:Y:S05]  /*8800*/  LDSM.16.MT88.4 R44, [R0+0xc800] ;  /* 0x00c80000002c783b */ /* 0x000e6a0000004200 */
[----:B------:R-:W1:Y:S02]  /*8810*/  LDSM.16.M88.4 R48, [R178+0x16000] ;  /* 0x01600000b230783b */ /* 0x000e640000000200 */
[-C--:B-12---:R-:W-:Y:S03]  /*8820*/  HMMA.16816.F32.BF16 R4, R32, R16.reuse, RZ ;  /* 0x000000102004723c */ /* 0x086fe600000418ff */
[----:B------:R-:W1:Y:S05]  /*8830*/  LDSM.16.MT88.4 R52, [R2+0xc800] ;  /* 0x00c800000234783b */ /* 0x000e6a0000004200 */
[----:B------:R-:W-:Y:S01]  /*8840*/  LDSM.16.M88.4 R56, [R145+0x14000] ;  /* 0x014000009138783b */ /* 0x000fe20000000200 */
[C---:B---3--:R-:W-:Y:S04]  /*8850*/  HMMA.16816.F32.BF16 R8, R28.reuse, R16, RZ ;  /* 0x000000101c08723c */ /* 0x048fe800000418ff */
[----:B------:R-:W2:Y:S04]  /*8860*/  LDSM.16.MT88.4 R60, [R0+0xd000] ;  /* 0x00d00000003c783b */ /* 0x000ea80000004200 */
[-C--:B------:R-:W-:Y:S01]  /*8870*/  HMMA.16816.F32.BF16 R12, R28, R18.reuse, RZ ;  /* 0x000000121c0c723c */ /* 0x080fe200000418ff */
[----:B------:R-:W3:Y:S05]  /*8880*/  LDSM.16.M88.4 R64, [R145+0x16000] ;  /* 0x016000009140783b */ /* 0x000eea0000000200 */
[----:B------:R-:W1:Y:S02]  /*8890*/  LDSM.16.MT88.4 R132, [R2+0xd000] ;  /* 0x00d000000284783b */ /* 0x000e640000004200 */
[C---:B------:R-:W-:Y:S03]  /*88a0*/  HMMA.16816.F32.BF16 R16, R32.reuse, R18, RZ ;  /* 0x000000122010723c */ /* 0x040fe600000418ff */
[----:B------:R-:W-:Y:S05]  /*88b0*/  LDSM.16.M88.4 R136, [R144+0x16000] ;  /* 0x016000009088783b */ /* 0x000fea0000000200 */
[-C--:B------:R-:W-:Y:S01]  /*88c0*/  HMMA.16816.F32.BF16 R20, R32, R36.reuse, RZ ;  /* 0x000000242014723c */ /* 0x080fe200000418ff */
[----:B------:R-:W-:Y:S05]  /*88d0*/  LDSM.16.MT88.4 R140, [R2+0xd800] ;  /* 0x00d80000028c783b */ /* 0x000fea0000004200 */
[----:B------:R-:W4:Y:S02]  /*88e0*/  LDL R173, [R1+0x20] ;  /* 0x0000200001ad7983 */ /* 0x000f240000100800 */
[C---:B------:R-:W-:Y:S08]  /*88f0*/  HMMA.16816.F32.BF16 R24, R28.reuse, R36, RZ ;  /* 0x000000241c18723c */ /* 0x040ff000000418ff */
[-C--:B------:R-:W-:Y:S08]  /*8900*/  HMMA.16816.F32.BF16 R28, R28, R38.reuse, RZ ;  /* 0x000000261c1c723c */ /* 0x080ff000000418ff */
[----:B------:R-:W-:Y:S01]  /*8910*/  HMMA.16816.F32.BF16 R32, R32, R38, RZ ;  /* 0x000000262020723c */ /* 0x000fe200000418ff */
[----:B------:R-:W-:Y:S07]  /*8920*/  LDSM.16.M88.4 R36, [R144+0x14000] ;  /* 0x014000009024783b */ /* 0x000fee0000000200 */
[-C--:B------:R-:W-:Y:S08]  /*8930*/  HMMA.16816.F32.BF16 R4, R40, R44.reuse, R4 ;  /* 0x0000002c2804723c */ /* 0x080ff00000041804 */
[C---:B------:R-:W-:Y:S08]  /*8940*/  HMMA.16816.F32.BF16 R8, R48.reuse, R44, R8 ;  /* 0x0000002c3008723c */ /* 0x040ff00000041808 */
[-C--:B------:R-:W-:Y:S08]  /*8950*/  HMMA.16816.F32.BF16 R12, R48, R46.reuse, R12 ;  /* 0x0000002e300c723c */ /* 0x080ff0000004180c */
[C---:B------:R-:W-:Y:S01]  /*8960*/  HMMA.16816.F32.BF16 R16, R40.reuse, R46, R16 ;  /* 0x0000002e2810723c */ /* 0x040fe20000041810 */
[----:B------:R-:W3:Y:S07]  /*8970*/  LDSM.16.MT88.4 R44, [R0+0xd800] ;  /* 0x00d80000002c783b */ /* 0x000eee0000004200 */
[-C--:B-1----:R-:W-:Y:S08]  /*8980*/  HMMA.16816.F32.BF16 R20, R40, R52.reuse, R20 ;  /* 0x000000342814723c */ /* 0x082ff00000041814 */
[C---:B------:R-:W-:Y:S08]  /*8990*/  HMMA.16816.F32.BF16 R24, R48.reuse, R52, R24 ;  /* 0x000000343018723c */ /* 0x040ff00000041818 */
[-C--:B------:R-:W-:Y:S01]  /*89a0*/  HMMA.16816.F32.BF16 R28, R48, R54.reuse, R28 ;  /* 0x00000036301c723c */ /* 0x080fe2000004181c */
[----:B------:R-:W-:Y:S07]  /*89b0*/  LDSM.16.MT88.4 R48, [R0+0xe000] ;  /* 0x00e000000030783b */ /* 0x000fee0000004200 */
[----:B------:R-:W-:Y:S01]  /*89c0*/  HMMA.16816.F32.BF16 R32, R40, R54, R32 ;  /* 0x000000362820723c */ /* 0x000fe20000041820 */
[----:B------:R-:W1:Y:S05]  /*89d0*/  LDSM.16.M88.4 R40, [R180+0x18000] ;  /* 0x01800000b428783b */ /* 0x000e6a0000000200 */
[----:B------:R-:W1:Y:S02]  /*89e0*/  LDSM.16.M88.4 R52, [R180+0x1a000] ;  /* 0x01a00000b434783b */ /* 0x000e640000000200 */
[-C--:B--2---:R-:W-:Y:S08]  /*89f0*/  HMMA.16816.F32.BF16 R4, R56, R60.reuse, R4 ;  /* 0x0000003c3804723c */ /* 0x084ff00000041804 */
[C---:B---3--:R-:W-:Y:S08]  /*8a00*/  HMMA.16816.F32.BF16 R8, R64.reuse, R60, R8 ;  /* 0x0000003c4008723c */ /* 0x048ff00000041808 */
[-C--:B------:R-:W-:Y:S08]  /*8a10*/  HMMA.16816.F32.BF16 R12, R64, R62.reuse, R12 ;  /* 0x0000003e400c723c */ /* 0x080ff0000004180c */
[C---:B------:R-:W-:Y:S01]  /*8a20*/  HMMA.16816.F32.BF16 R16, R56.reuse, R62, R16 ;  /* 0x0000003e3810723c */ /* 0x040fe20000041810 */
[----:B------:R-:W2:Y:S07]  /*8a30*/  LDSM.16.MT88.4 R60, [R2+0xe000] ;  /* 0x00e00000023c783b */ /* 0x000eae0000004200 */
[-C--:B------:R-:W-:Y:S08]  /*8a40*/  HMMA.16816.F32.BF16 R20, R56, R132.reuse, R20 ;  /* 0x000000843814723c */ /* 0x080ff00000041814 */
[C---:B------:R-:W-:Y:S08]  /*8a50*/  HMMA.16816.F32.BF16 R24, R64.reuse, R132, R24 ;  /* 0x000000844018723c */ /* 0x040ff00000041818 */
[-C--:B------:R-:W-:Y:S01]  /*8a60*/  HMMA.16816.F32.BF16 R28, R64, R134.reuse, R28 ;  /* 0x00000086401c723c */ /* 0x080fe2000004181c */
[----:B------:R-:W-:Y:S07]  /*8a70*/  LDSM.16.M88.4 R64, [R178+0x1a000] ;  /* 0x01a00000b240783b */ /* 0x000fee0000000200 */
[----:B------:R-:W-:Y:S01]  /*8a80*/  HMMA.16816.F32.BF16 R32, R56, R134, R32 ;  /* 0x000000863820723c */ /* 0x000fe20000041820 */
[----:B------:R-:W-:Y:S05]  /*8a90*/  LDSM.16.MT88.4 R56, [R0+0xe800] ;  /* 0x00e800000038783b */ /* 0x000fea0000004200 */
[----:B------:R-:W-:Y:S02]  /*8aa0*/  LDSM.16.MT88.4 R132, [R2+0xe800] ;  /* 0x00e800000284783b */ /* 0x000fe40000004200 */
[-C--:B------:R-:W-:Y:S08]  /*8ab0*/  HMMA.16816.F32.BF16 R4, R36, R44.reuse, R4 ;  /* 0x0000002c2404723c */ /* 0x080ff00000041804 */
[C---:B------:R-:W-:Y:S08]  /*8ac0*/  HMMA.16816.F32.BF16 R8, R136.reuse, R44, R8 ;  /* 0x0000002c8808723c */ /* 0x040ff00000041808 */
[-C--:B------:R-:W-:Y:S08]  /*8ad0*/  HMMA.16816.F32.BF16 R12, R136, R46.reuse, R12 ;  /* 0x0000002e880c723c */ /* 0x080ff0000004180c */
[C---:B------:R-:W-:Y:S01]  /*8ae0*/  HMMA.16816.F32.BF16 R16, R36.reuse, R46, R16 ;  /* 0x0000002e2410723c */ /* 0x040fe20000041810 */
[----:B------:R-:W3:Y:S07]  /*8af0*/  LDSM.16.M88.4 R44, [R178+0x18000] ;  /* 0x01800000b22c783b */ /* 0x000eee0000000200 */
[-C--:B------:R-:W-:Y:S08]  /*8b00*/  HMMA.16816.F32.BF16 R20, R36, R140.reuse, R20 ;  /* 0x0000008c2414723c */ /* 0x080ff00000041814 */
[C---:B------:R-:W-:Y:S08]  /*8b10*/  HMMA.16816.F32.BF16 R24, R136.reuse, R140, R24 ;  /* 0x0000008c8818723c */ /* 0x040ff00000041818 */
[-C--:B------:R-:W-:Y:S01]  /*8b20*/  HMMA.16816.F32.BF16 R28, R136, R142.reuse, R28 ;  /* 0x0000008e881c723c */ /* 0x080fe2000004181c */
[----:B------:R-:W-:Y:S07]  /*8b30*/  LDSM.16.M88.4 R136, [R145+0x1a000] ;  /* 0x01a000009188783b */ /* 0x000fee0000000200 */
[----:B------:R-:W-:Y:S01]  /*8b40*/  HMMA.16816.F32.BF16 R32, R36, R142, R32 ;  /* 0x0000008e2420723c */ /* 0x000fe20000041820 */
[----:B------:R-:W-:Y:S05]  /*8b50*/  LDSM.16.M88.4 R36, [R145+0x18000] ;  /* 0x018000009124783b */ /* 0x000fea0000000200 */
[----:B------:R-:W-:Y:S02]  /*8b60*/  LDSM.16.MT88.4 R140, [R2+0xf000] ;  /* 0x00f00000028c783b */ /* 0x000fe40000004200 */
[-C--:B-1----:R-:W-:Y:S08]  /*8b70*/  HMMA.16816.F32.BF16 R4, R40, R48.reuse, R4 ;  /* 0x000000302804723c */ /* 0x082ff00000041804 */
[C---:B------:R-:W-:Y:S08]  /*8b80*/  HMMA.16816.F32.BF16 R8, R52.reuse, R48, R8 ;  /* 0x000000303408723c */ /* 0x040ff00000041808 */
[-C--:B------:R-:W-:Y:S08]  /*8b90*/  HMMA.16816.F32.BF16 R12, R52, R50.reuse, R12 ;  /* 0x00000032340c723c */ /* 0x080ff0000004180c */
[C---:B------:R-:W-:Y:S01]  /*8ba0*/  HMMA.16816.F32.BF16 R16, R40.reuse, R50, R16 ;  /* 0x000000322810723c */ /* 0x040fe20000041810 */
[----:B------:R-:W1:Y:S07]  /*8bb0*/  LDSM.16.MT88.4 R48, [R0+0xf000] ;  /* 0x00f000000030783b */ /* 0x000e6e0000004200 */
[-C--:B--2---:R-:W-:Y:S08]  /*8bc0*/  HMMA.16816.F32.BF16 R20, R40, R60.reuse, R20 ;  /* 0x0000003c2814723c */ /* 0x084ff00000041814 */
[C---:B------:R-:W-:Y:S08]  /*8bd0*/  HMMA.16816.F32.BF16 R24, R52.reuse, R60, R24 ;  /* 0x0000003c3418723c */ /* 0x040ff00000041818 */
[-C--:B------:R-:W-:Y:S01]  /*8be0*/  HMMA.16816.F32.BF16 R28, R52, R62.reuse, R28 ;  /* 0x0000003e341c723c */ /* 0x080fe2000004181c */
[----:B------:R2:W-:Y:S07]  /*8bf0*/  LDSM.16.MT88.4 R52, [R0+0xf800] ;  /* 0x00f800000034783b */ /* 0x0005ee0000004200 */
[----:B------:R-:W-:Y:S01]  /*8c00*/  HMMA.16816.F32.BF16 R32, R40, R62, R32 ;  /* 0x0000003e2820723c */ /* 0x000fe20000041820 */
[----:B------:R-:W1:Y:S05]  /*8c10*/  LDSM.16.M88.4 R40, [R144+0x18000] ;  /* 0x018000009028783b */ /* 0x000e6a0000000200 */
[----:B------:R4:W-:Y:S02]  /*8c20*/  LDSM.16.MT88.4 R60, [R2+0xf800] ;  /* 0x00f80000023c783b */ /* 0x0009e40000004200 */
[-C--:B---3--:R-:W-:Y:S08]  /*8c30*/  HMMA.16816.F32.BF16 R4, R44, R56.reuse, R4 ;  /* 0x000000382c04723c */ /* 0x088ff00000041804 */
[C---:B------:R-:W-:Y:S01]  /*8c40*/  HMMA.16816.F32.BF16 R8, R64.reuse, R56, R8 ;  /* 0x000000384008723c */ /* 0x040fe20000041808 */
[----:B--2---:R-:W-:Y:S04]  /*8c50*/  IMAD.MOV.U32 R0, RZ, RZ, c[0x0][0x22c] ;  /* 0x00008b00ff007624 */ /* 0x004fe800078e00ff */
[----:B------:R-:W-:Y:S03]  /*8c60*/  IMAD R0, R0, c[0x0][0x1c0], RZ ;  /* 0x0000700000007a24 */ /* 0x000fe600078e02ff */
[-C--:B------:R-:W-:Y:S04]  /*8c70*/  HMMA.16816.F32.BF16 R12, R64, R58.reuse, R12 ;  /* 0x0000003a400c723c */ /* 0x080fe8000004180c */
[----:B------:R-:W-:Y:S02]  /*8c80*/  IMAD.SHL.U32 R0, R0, 0x40, RZ ;  /* 0x0000004000007824 */ /* 0x000fe400078e00ff */
[----:B----4-:R-:W-:Y:S02]  /*8c90*/  IMAD.MOV.U32 R2, RZ, RZ, c[0x0][0x22c] ;  /* 0x00008b00ff027624 */ /* 0x010fe400078e00ff */
[C---:B------:R-:W-:Y:S01]  /*8ca0*/  HMMA.16816.F32.BF16 R16, R44.reuse, R58, R16 ;  /* 0x0000003a2c10723c */ /* 0x040fe20000041810 */
[----:B------:R-:W2:Y:S03]  /*8cb0*/  LDSM.16.M88.4 R56, [R144+0x1a000] ;  /* 0x01a000009038783b */ /* 0x000ea60000000200 */
[----:B------:R-:W-:Y:S04]  /*8cc0*/  IMAD R2, R2, c[0x0][0x1c0], RZ ;  /* 0x0000700002027a24 */ /* 0x000fe800078e02ff */
[-C--:B------:R-:W-:Y:S04]  /*8cd0*/  HMMA.16816.F32.BF16 R20, R44, R132.reuse, R20 ;  /* 0x000000842c14723c */ /* 0x080fe80000041814 */
[----:B------:R-:W-:Y:S04]  /*8ce0*/  IMAD R2, R2, 0x48, RZ ;  /* 0x0000004802027824 */ /* 0x000fe800078e02ff */
[C---:B------:R-:W-:Y:S08]  /*8cf0*/  HMMA.16816.F32.BF16 R24, R64.reuse, R132, R24 ;  /* 0x000000844018723c */ /* 0x040ff00000041818 */
[-C--:B------:R-:W-:Y:S08]  /*8d00*/  HMMA.16816.F32.BF16 R28, R64, R134.reuse, R28 ;  /* 0x00000086401c723c */ /* 0x080ff0000004181c */
[----:B------:R-:W-:Y:S07]  /*8d10*/  HMMA.16816.F32.BF16 R32, R44, R134, R32 ;  /* 0x000000862c20723c */ /* 0x000fee0000041820 */
[----:B------:R-:W-:Y:S01]  /*8d20*/  IMAD.MOV.U32 R46, RZ, RZ, c[0x0][0x22c] ;  /* 0x00008b00ff2e7624 */ /* 0x000fe200078e00ff */
[-C--:B-1----:R-:W-:Y:S05]  /*8d30*/  HMMA.16816.F32.BF16 R4, R36, R48.reuse, R4 ;  /* 0x000000302404723c */ /* 0x082fea0000041804 */
[----:B------:R-:W-:Y:S03]  /*8d40*/  IMAD R46, R46, c[0x0][0x1c0], RZ ;  /* 0x000070002e2e7a24 */ /* 0x000fe600078e02ff */
[C---:B------:R-:W-:Y:S04]  /*8d50*/  HMMA.16816.F32.BF16 R8, R136.reuse, R48, R8 ;  /* 0x000000308808723c */ /* 0x040fe80000041808 */
[----:B------:R-:W-:Y:S04]  /*8d60*/  IMAD R46, R46, 0x50, RZ ;  /* 0x000000502e2e7824 */ /* 0x000fe800078e02ff */
[-C--:B------:R-:W-:Y:S08]  /*8d70*/  HMMA.16816.F32.BF16 R12, R136, R50.reuse, R12 ;  /* 0x00000032880c723c */ /* 0x080ff0000004180c */
[C---:B------:R-:W-:Y:S08]  /*8d80*/  HMMA.16816.F32.BF16 R16, R36.reuse, R50, R16 ;  /* 0x000000322410723c */ /* 0x040ff00000041810 */
[-C--:B------:R-:W-:Y:S08]  /*8d90*/  HMMA.16816.F32.BF16 R20, R36, R140.reuse, R20 ;  /* 0x0000008c2414723c */ /* 0x080ff00000041814 */
[C---:B------:R-:W-:Y:S08]  /*8da0*/  HMMA.16816.F32.BF16 R24, R136.reuse, R140, R24 ;  /* 0x0000008c8818723c */ /* 0x040ff00000041818 */
[-C--:B------:R-:W-:Y:S08]  /*8db0*/  HMMA.16816.F32.BF16 R28, R136, R142.reuse, R28 ;  /* 0x0000008e881c723c */ /* 0x080ff0000004181c */
[----:B------:R-:W-:Y:S07]  /*8dc0*/  HMMA.16816.F32.BF16 R32, R36, R142, R32 ;  /* 0x0000008e2420723c */ /* 0x000fee0000041820 */
[----:B------:R-:W-:Y:S01]  /*8dd0*/  @P0 IADD3 R36, P1, R149, UR8, RZ ;  /* 0x0000000895240c10 */ /* 0x000fe2000ff3e0ff */
[-C--:B------:R-:W-:Y:S01]  /*8de0*/  HMMA.16816.F32.BF16 R4, R40, R52.reuse, R4 ;  /* 0x000000342804723c */ /* 0x080fe20000041804 */
[----:B------:R-:W-:Y:S01]  /*8df0*/  IMAD.MOV.U32 R149, RZ, RZ, c[0x0][0x22c] ;  /* 0x00008b00ff957624 */ /* 0x000fe200078e00ff */
[----:B------:R-:W-:Y:S03]  /*8e00*/  @UP3 UIADD3 UR8, UP1, UR8, -0x200, URZ ;  /* 0xfffffe0008083890 */ /* 0x000fe6000ff3e03f */
[----:B------:R-:W-:Y:S01]  /*8e10*/  @P0 IADD3.X R37, R148, UR7, RZ, P1, !PT ;  /* 0x0000000794250c10 */ /* 0x000fe20008ffe4ff */
[----:B------:R-:W-:Y:S01]  /*8e20*/  IMAD R149, R149, c[0x0][0x1c0], RZ ;  /* 0x0000700095957a24 */ /* 0x000fe200078e02ff */
[CC--:B------:R-:W-:Y:S01]  /*8e30*/  LEA R38, P1, R147.reuse, R186.reuse, 0x2 ;  /* 0x000000ba93267211 */ /* 0x0c0fe200078210ff */
[C---:B--2---:R-:W-:Y:S01]  /*8e40*/  HMMA.16816.F32.BF16 R8, R56.reuse, R52, R8 ;  /* 0x000000343808723c */ /* 0x044fe20000041808 */
[----:B------:R-:W-:Y:S01]  /*8e50*/  IMAD.MOV.U32 R148, RZ, RZ, c[0x0][0x22c] ;  /* 0x00008b00ff947624 */ /* 0x000fe200078e00ff */
[----:B------:R1:W5:Y:S01]  /*8e60*/  @P0 LDG.E R247, [R36.64] ;  /* 0x0000000c24f70981 */ /* 0x000362000c1e1900 */
[----:B------:R-:W-:Y:S01]  /*8e70*/  @UP3 UIADD3.X UR7, UR7, -0x1, URZ, UP1, !UPT ;  /* 0xffffffff07073890 */ /* 0x000fe20008ffe43f */
[-C--:B------:R-:W-:Y:S01]  /*8e80*/  LEA.HI.X.SX32 R39, R147, R187.reuse, 0x2, P1 ;  /* 0x000000bb93277211 */ /* 0x080fe200008f16ff */
[----:B------:R-:W-:Y:S02]  /*8e90*/  IMAD.SHL.U32 R149, R149, 0x10, RZ ;  /* 0x0000001095957824 */ /* 0x000fe400078e00ff */
[----:B------:R1:W5:Y:S01]  /*8ea0*/  @P0 LDG.E R248, [R36.64+0x20] ;  /* 0x0000200c24f80981 */ /* 0x000362000c1e1900 */
[-C--:B------:R-:W-:Y:S04]  /*8eb0*/  HMMA.16816.F32.BF16 R12, R56, R54.reuse, R12 ;  /* 0x00000036380c723c */ /* 0x080fe8000004180c */
[----:B------:R1:W5:Y:S01]  /*8ec0*/  @P0 LDG.E R245, [R36.64+0x100] ;  /* 0x0001000c24f50981 */ /* 0x000362000c1e1900 */
[----:B------:R-:W-:Y:S03]  /*8ed0*/  IMAD R148, R148, c[0x0][0x1c0], RZ ;  /* 0x0000700094947a24 */ /* 0x000fe600078e02ff */
[C---:B------:R-:W-:Y:S01]  /*8ee0*/  HMMA.16816.F32.BF16 R16, R40.reuse, R54, R16 ;  /* 0x000000362810723c */ /* 0x040fe20000041810 */
[----:B------:R1:W5:Y:S03]  /*8ef0*/  @P0 LDG.E R246, [R36.64+0x120] ;  /* 0x0001200c24f60981 */ /* 0x000366000c1e1900 */
[CC--:B------:R-:W-:Y:S01]  /*8f00*/  LEA R44, P0, R149.reuse, R186.reuse, 0x2 ;  /* 0x000000ba952c7211 */ /* 0x0c0fe200078010ff */
[----:B------:R-:W-:Y:S01]  /*8f10*/  IMAD.SHL.U32 R148, R148, 0x20, RZ ;  /* 0x0000002094947824 */ /* 0x000fe200078e00ff */
[----:B------:R2:W-:Y:S02]  /*8f20*/  RED.E.ADD.F32.FTZ.RN.STRONG.GPU [R186.64], R4 ;  /* 0x00000004ba00798e */ /* 0x0005e4000c10e78c */
[-C--:B------:R-:W-:Y:S03]  /*8f30*/  HMMA.16816.F32.BF16 R20, R40, R60.reuse, R20 ;  /* 0x0000003c2814723c */ /* 0x080fe60000041814 */
[----:B------:R3:W-:Y:S01]  /*8f40*/  RED.E.ADD.F32.FTZ.RN.STRONG.GPU [R38.64], R5 ;  /* 0x000000052600798e */ /* 0x0007e2000c10e78c */
[-C--:B------:R-:W-:Y:S04]  /*8f50*/  LEA.HI.X.SX32 R45, R149, R187.reuse, 0x2, P0 ;  /* 0x000000bb952d7211 */ /* 0x080fe800000f16ff */
[C---:B------:R-:W-:Y:S01]  /*8f60*/  HMMA.16816.F32.BF16 R24, R56.reuse, R60, R24 ;  /* 0x0000003c3818723c */ /* 0x040fe20000041818 */
[----:B------:R4:W-:Y:S07]  /*8f70*/  RED.E.ADD.F32.FTZ.RN.STRONG.GPU [R44.64], R6 ;  /* 0x000000062c00798e */ /* 0x0009ee000c10e78c */
[-C--:B------:R-:W-:Y:S08]  /*8f80*/  HMMA.16816.F32.BF16 R28, R56, R62.reuse, R28 ;  /* 0x0000003e381c723c */ /* 0x080ff0000004181c */
[----:B------:R-:W-:Y:S04]  /*8f90*/  HMMA.16816.F32.BF16 R32, R40, R62, R32 ;  /* 0x0000003e2820723c */ /* 0x000fe80000041820 */
[-C--:B--2---:R-:W-:Y:S03]  /*8fa0*/  LEA R4, P0, R148, R186.reuse, 0x2 ;  /* 0x000000ba94047211 */ /* 0x084fe600078010ff */
[-C--:B------:R-:W-:Y:S01]  /*8fb0*/  LEA R40, P1, R150, R186.reuse, 0x2 ;  /* 0x000000ba96287211 */ /* 0x080fe200078210ff */
[----:B------:R-:W-:Y:S01]  /*8fc0*/  IMAD.MOV.U32 R43, RZ, RZ, c[0x0][0x22c] ;  /* 0x00008b00ff2b7624 */ /* 0x000fe200078e00ff */
[-C--:B---3--:R-:W-:Y:S03]  /*8fd0*/  LEA.HI.X.SX32 R5, R148, R187.reuse, 0x2, P0 ;  /* 0x000000bb94057211 */ /* 0x088fe600000f16ff */
[-C--:B------:R-:W-:Y:S01]  /*8fe0*/  LEA.HI.X.SX32 R41, R150, R187.reuse, 0x2, P1 ;  /* 0x000000bb96297211 */ /* 0x080fe200008f16ff */
[----:B------:R-:W-:Y:S01]  /*8ff0*/  IMAD.MOV.U32 R150, RZ, RZ, c[0x0][0x22c] ;  /* 0x00008b00ff967624 */ /* 0x000fe200078e00ff */
[CC--:B-1----:R-:W-:Y:S01]  /*9000*/  LEA R36, P1, R151.reuse, R186.reuse, 0x2 ;  /* 0x000000ba97247211 */ /* 0x0c2fe200078210ff */
[----:B------:R-:W-:Y:S02]  /*9010*/  IMAD.MOV.U32 R148, RZ, RZ, c[0x0][0x22c] ;  /* 0x00008b00ff947624 */ /* 0x000fe400078e00ff */
[----:B------:R1:W-:Y:S01]  /*9020*/  RED.E.ADD.F32.FTZ.RN.STRONG.GPU [R40.64], R7 ;  /* 0x000000072800798e */ /* 0x0003e2000c10e78c */
[----:B------:R-:W-:Y:S01]  /*9030*/  IMAD R150, R150, c[0x0][0x1c0], RZ ;  /* 0x0000700096967a24 */ /* 0x000fe200078e02ff */
[-C--:B------:R-:W-:Y:S01]  /*9040*/  LEA.HI.X.SX32 R37, R151, R187.reuse, 0x2, P1 ;  /* 0x000000bb97257211 */ /* 0x080fe200008f16ff */
[----:B------:R-:W-:Y:S02]  /*9050*/  IMAD R148, R148, c[0x0][0x1c0], RZ ;  /* 0x0000700094947a24 */ /* 0x000fe400078e02ff */
[----:B------:R-:W-:Y:S01]  /*9060*/  IMAD R150, R150, 0x30, RZ ;  /* 0x0000003096967824 */ /* 0x000fe200078e02ff */
[----:B------:R2:W-:Y:S01]  /*9070*/  RED.E.ADD.F32.FTZ.RN.STRONG.GPU [R4.64], R8 ;  /* 0x000000080400798e */ /* 0x0005e2000c10e78c */
[----:B------:R-:W-:Y:S02]  /*9080*/  IMAD R148, R148, 0x38, RZ ;  /* 0x0000003894947824 */ /* 0x000fe400078e02ff */
[----:B------:R-:W-:Y:S01]  /*9090*/  IMAD R43, R43, c[0x0][0x1c0], RZ ;  /* 0x000070002b2b7a24 */ /* 0x000fe200078e02ff */
[-C--:B----4-:R-:W-:Y:S01]  /*90a0*/  LEA R6, P0, R150, R186.reuse, 0x2 ;  /* 0x000000ba96067211 */ /* 0x090fe200078010ff */
[----:B------:R3:W-:Y:S01]  /*90b0*/  RED.E.ADD.F32.FTZ.RN.STRONG.GPU [R36.64], R9 ;  /* 0x000000092400798e */ /* 0x0007e2000c10e78c */
[----:B------:R-:W-:Y:S02]  /*90c0*/  IMAD.MOV.U32 R42, RZ, RZ, c[0x0][0x22c] ;  /* 0x00008b00ff2a7624 */ /* 0x000fe400078e00ff */
[----:B------:R-:W-:Y:S02]  /*90d0*/  IMAD R43, R43, 0x70, RZ ;  /* 0x000000702b2b7824 */ /* 0x000fe400078e02ff */
[----:B------:R-:W-:Y:S04]  /*90e0*/  IMAD R42, R42, c[0x0][0x1c0], RZ ;  /* 0x000070002a2a7a24 */ /* 0x000fe800078e02ff */
[----:B------:R-:W-:Y:S01]  /*90f0*/  IMAD R42, R42, 0x78, RZ ;  /* 0x000000782a2a7824 */ /* 0x000fe200078e02ff */
[-C--:B-1----:R-:W-:Y:S01]  /*9100*/  LEA.HI.X.SX32 R7, R150, R187.reuse, 0x2, P0 ;  /* 0x000000bb96077211 */ /* 0x082fe200000f16ff */
[----:B------:R-:W4:Y:S01]  /*9110*/  LDL R40, [R1+0x10] ;  /* 0x0000100001287983 */ /* 0x000f220000100800 */
[----:B------:R-:W-:Y:S04]  /*9120*/  IMAD.MOV.U32 R150, RZ, RZ, c[0x0][0x22c] ;  /* 0x00008b00ff967624 */ /* 0x000fe800078e00ff */
[----:B------:R1:W-:Y:S01]  /*9130*/  RED.E.ADD.F32.FTZ.RN.STRONG.GPU [R6.64], R10 ;  /* 0x0000000a0600798e */ /* 0x0003e2000c10e78c */
[-C--:B--2---:R-:W-:Y:S01]  /*9140*/  LEA R4, P1, R148, R186.reuse, 0x2 ;  /* 0x000000ba94047211 */ /* 0x084fe200078210ff */
[----:B------:R-:W-:Y:S01]  /*9150*/  IMAD R150, R150, c[0x0][0x1c0], RZ ;  /* 0x0000700096967a24 */ /* 0x000fe200078e02ff */
[-C--:B------:R-:W-:Y:S02]  /*9160*/  LEA R8, P0, R0, R186.reuse, 0x2 ;  /* 0x000000ba00087211 */ /* 0x080fe400078010ff */
[-C--:B------:R-:W-:Y:S01]  /*9170*/  LEA.HI.X.SX32 R5, R148, R187.reuse, 0x2, P1 ;  /* 0x000000bb94057211 */ /* 0x080fe200008f16ff */
[----:B---3--:R-:W2:Y:S01]  /*9180*/  LDL R37, [R1+0xc] ;  /* 0x00000c0001257983 */ /* 0x008ea20000100800 */
[-C--:B------:R-:W-:Y:S01]  /*9190*/  LEA.HI.X.SX32 R9, R0, R187.reuse, 0x2, P0 ;  /* 0x000000bb00097211 */ /* 0x080fe200000f16ff */
[----:B------:R-:W-:Y:S02]  /*91a0*/  IMAD.MOV.U32 R0, RZ, RZ, c[0x0][0x22c] ;  /* 0x00008b00ff007624 */ /* 0x000fe400078e00ff */
[----:B------:R-:W-:Y:S01]  /*91b0*/  IMAD.MOV.U32 R148, RZ, RZ, c[0x0][0x22c] ;  /* 0x00008b00ff947624 */ /* 0x000fe200078e00ff */
[----:B------:R3:W-:Y:S01]  /*91c0*/  RED.E.ADD.F32.FTZ.RN.STRONG.GPU [R4.64], R11 ;  /* 0x0000000b0400798e */ /* 0x0007e2000c10e78c */
[----:B------:R-:W-:Y:S02]  /*91d0*/  IMAD R0, R0, c[0x0][0x1c0], RZ ;  /* 0x0000700000007a24 */ /* 0x000fe400078e02ff */
[----:B------:R-:W-:Y:S02]  /*91e0*/  IMAD.SHL.U32 R150, R150, 0x10, RZ ;  /* 0x0000001096967824 */ /* 0x000fe400078e00ff */
[----:B------:R3:W-:Y:S01]  /*91f0*/  RED.E.ADD.F32.FTZ.RN.STRONG.GPU [R8.64], R16 ;  /* 0x000000100800798e */ /* 0x0007e2000c10e78c */
[----:B------:R-:W-:Y:S02]  /*9200*/  IMAD R0, R0, 0x58, RZ ;  /* 0x0000005800007824 */ /* 0x000fe400078e02ff */
[----:B------:R-:W-:Y:S01]  /*9210*/  IMAD R148, R148, c[0x0][0x1c0], RZ ;  /* 0x0000700094947a24 */ /* 0x000fe200078e02ff */
[----:B------:R-:W-:Y:S01]  /*9220*/  IADD3 R41, R150, 0x20, RZ ;  /* 0x0000002096297810 */ /* 0x000fe20007ffe0ff */
[----:B------:R-:W2:Y:S02]  /*9230*/  LDL R36, [R1+0x8] ;  /* 0x0000080001247983 */ /* 0x000ea40000100800 */
[----:B------:R-:W-:Y:S01]  /*9240*/  IMAD.SHL.U32 R148, R148, 0x8, RZ ;  /* 0x0000000894947824 */ /* 0x000fe200078e00ff */
[CC--:B-1----:R-:W-:Y:S04]  /*9250*/  LEA R6, P1, R2.reuse, R186.reuse, 0x2 ;  /* 0x000000ba02067211 */ /* 0x0c2fe800078210ff */
[-C--:B------:R-:W-:Y:S01]  /*9260*/  LEA.HI.X.SX32 R7, R2, R187.reuse, 0x2, P1 ;  /* 0x000000bb02077211 */ /* 0x080fe200008f16ff */
[----:B------:R-:W-:Y:S04]  /*9270*/  IMAD.MOV.U32 R2, RZ, RZ, c[0x0][0x22c] ;  /* 0x00008b00ff027624 */ /* 0x000fe800078e00ff */
[----:B------:R1:W-:Y:S01]  /*9280*/  RED.E.ADD.F32.FTZ.RN.STRONG.GPU [R6.64], R17 ;  /* 0x000000110600798e */ /* 0x0003e2000c10e78c */
[----:B------:R-:W-:Y:S01]  /*9290*/  IMAD R2, R2, c[0x0][0x1c0], RZ ;  /* 0x0000700002027a24 */ /* 0x000fe200078e02ff */
[-C--:B---3--:R-:W-:Y:S03]  /*92a0*/  LEA R4, P0, R46, R186.reuse, 0x2 ;  /* 0x000000ba2e047211 */ /* 0x088fe600078010ff */
[----:B------:R-:W-:Y:S01]  /*92b0*/  IMAD R2, R2, 0x60, RZ ;  /* 0x0000006002027824 */ /* 0x000fe200078e02ff */
[-C--:B------:R-:W-:Y:S02]  /*92c0*/  LEA.HI.X.SX32 R5, R46, R187.reuse, 0x2, P0 ;  /* 0x000000bb2e057211 */ /* 0x080fe400000f16ff */
[-C--:B------:R-:W-:Y:S02]  /*92d0*/  LEA R16, P1, R0, R186.reuse, 0x2 ;  /* 0x000000ba00107211 */ /* 0x080fe400078210ff */
[CC--:B------:R-:W-:Y:S01]  /*92e0*/  LEA R10, P0, R2.reuse, R186.reuse, 0x2 ;  /* 0x000000ba020a7211 */ /* 0x0c0fe200078010ff */
[----:B------:R3:W-:Y:S03]  /*92f0*/  RED.E.ADD.F32.FTZ.RN.STRONG.GPU [R4.64], R18 ;  /* 0x000000120400798e */ /* 0x0007e6000c10e78c */
[-C--:B------:R-:W-:Y:S02]  /*9300*/  LEA.HI.X.SX32 R11, R2, R187.reuse, 0x2, P0 ;  /* 0x000000bb020b7211 */ /* 0x080fe400000f16ff */
[----:B------:R-:W2:Y:S01]  /*9310*/  LDL R2, [R1+0x4] ;  /* 0x0000040001027983 */ /* 0x000ea20000100800 */
[-C--:B-1----:R-:W-:Y:S01]  /*9320*/  LEA.HI.X.SX32 R17, R0, R187.reuse, 0x2, P1 ;  /* 0x000000bb00117211 */ /* 0x082fe200008f16ff */
[----:B------:R-:W-:Y:S01]  /*9330*/  IMAD.MOV.U32 R0, RZ, RZ, c[0x0][0x22c] ;  /* 0x00008b00ff007624 */ /* 0x000fe200078e00ff */
[CC--:B------:R-:W-:Y:S03]  /*9340*/  LEA R6, P1, R43.reuse, R186.reuse, 0x2 ;  /* 0x000000ba2b067211 */ /* 0x0c0fe600078210ff */
[----:B------:R-:W-:Y:S01]  /*9350*/  IMAD R0, R0, c[0x0][0x1c0], RZ ;  /* 0x0000700000007a24 */ /* 0x000fe200078e02ff */
[----:B------:R-:W-:Y:S01]  /*9360*/  RED.E.ADD.F32.FTZ.RN.STRONG.GPU [R16.64], R19 ;  /* 0x000000131000798e */ /* 0x000fe2000c10e78c */
[-C--:B------:R-:W-:Y:S02]  /*9370*/  LEA.HI.X.SX32 R7, R43, R187.reuse, 0x2, P1 ;  /* 0x000000bb2b077211 */ /* 0x080fe400008f16ff */
[----:B------:R-:W-:Y:S01]  /*9380*/  IMAD R0, R0, 0x68, RZ ;  /* 0x0000006800007824 */ /* 0x000fe200078e02ff */
[C---:B------:R-:W-:Y:S01]  /*9390*/  IADD3 R43, R149.reuse, 0x20, RZ ;  /* 0x00000020952b7810 */ /* 0x040fe20007ffe0ff */
[----:B------:R1:W-:Y:S01]  /*93a0*/  RED.E.ADD.F32.FTZ.RN.STRONG.GPU [R10.64], R12 ;  /* 0x0000000c0a00798e */ /* 0x0003e2000c10e78c */
[-C--:B---3--:R-:W-:Y:S02]  /*93b0*/  LEA R4, P0, R42, R186.reuse, 0x2 ;  /* 0x000000ba2a047211 */ /* 0x088fe400078010ff */
[-C--:B------:R-:W-:Y:S01]  /*93c0*/  LEA R8, P2, R0, R186.reuse, 0x2 ;  /* 0x000000ba00087211 */ /* 0x080fe200078410ff */
[----:B------:R-:W-:Y:S01]  /*93d0*/  IMAD.IADD R43, R148, 0x1, R43 ;  /* 0x00000001942b7824 */ /* 0x000fe200078e022b */
[-C--:B------:R-:W-:Y:S02]  /*93e0*/  LEA.HI.X.SX32 R5, R42, R187.reuse, 0x2, P0 ;  /* 0x000000bb2a057211 */ /* 0x080fe400000f16ff */
[-C--:B------:R-:W-:Y:S02]  /*93f0*/  LEA.HI.X.SX32 R9, R0, R187.reuse, 0x2, P2 ;  /* 0x000000bb00097211 */ /* 0x080fe400010f16ff */
[----:B------:R-:W3:Y:S01]  /*9400*/  LDL R0, [R1] ;  /* 0x0000000001007983 */ /* 0x000ee20000100800 */
[----:B------:R-:W-:Y:S04]  /*9410*/  IADD3 R42, R149, 0x20, RZ ;  /* 0x00000020952a7810 */ /* 0x000fe80007ffe0ff */
[----:B------:R1:W-:Y:S01]  /*9420*/  RED.E.ADD.F32.FTZ.RN.STRONG.GPU [R8.64], R13 ;  /* 0x0000000d0800798e */ /* 0x0003e2000c10e78c */
[C---:B------:R-:W-:Y:S04]  /*9430*/  IMAD.IADD R42, R148.reuse, 0x1, R42 ;  /* 0x00000001942a7824 */ /* 0x040fe800078e022a */
[----:B------:R1:W-:Y:S01]  /*9440*/  RED.E.ADD.F32.FTZ.RN.STRONG.GPU [R6.64], R14 ;  /* 0x0000000e0600798e */ /* 0x0003e2000c10e78c */
[----:B------:R-:W-:Y:S04]  /*9450*/  IMAD.IADD R42, R148, 0x1, R42 ;  /* 0x00000001942a7824 */ /* 0x000fe800078e022a */
[----:B------:R1:W-:Y:S02]  /*9460*/  RED.E.ADD.F32.FTZ.RN.STRONG.GPU [R4.64], R15 ;  /* 0x0000000f0400798e */ /* 0x0003e4000c10e78c */
[CC--:B-1----:R-:W-:Y:S03]  /*9470*/  LEA R10, P3, R251.reuse, R186.reuse, 0x2 ;  /* 0x000000bafb0a7211 */ /* 0x0c2fe600078610ff */
[----:B------:R-:W-:Y:S01]  /*9480*/  RED.E.ADD.F32.FTZ.RN.STRONG.GPU [R186.64+0x80], R20 ;  /* 0x00008014ba00798e */ /* 0x000fe2000c10e78c */
[-C--:B------:R-:W-:Y:S04]  /*9490*/  LEA.HI.X.SX32 R11, R251, R187.reuse, 0x2, P3 ;  /* 0x000000bbfb0b7211 */ /* 0x080fe800018f16ff */
[----:B------:R-:W-:Y:S01]  /*94a0*/  RED.E.ADD.F32.FTZ.RN.STRONG.GPU [R38.64+0x80], R21 ;  /* 0x000080152600798e */ /* 0x000fe2000c10e78c */
[CC--:B------:R-:W-:Y:S04]  /*94b0*/  LEA R8, P1, R41.reuse, R186.reuse, 0x2 ;  /* 0x000000ba29087211 */ /* 0x0c0fe800078210ff */
[-C--:B------:R-:W-:Y:S02]  /*94c0*/  LEA.HI.X.SX32 R9, R41, R187.reuse, 0x2, P1 ;  /* 0x000000bb29097211 */ /* 0x080fe400008f16ff */
[-C--:B------:R-:W-:Y:S02]  /*94d0*/  LEA R6, P0, R43, R186.reuse, 0x2 ;  /* 0x000000ba2b067211 */ /* 0x080fe400078010ff */
[----:B------:R-:W-:Y:S01]  /*94e0*/  IADD3 R41, R149, 0x20, RZ ;  /* 0x0000002095297810 */ /* 0x000fe20007ffe0ff */
[----:B------:R1:W-:Y:S01]  /*94f0*/  RED.E.ADD.F32.FTZ.RN.STRONG.GPU [R8.64], R22 ;  /* 0x000000160800798e */ /* 0x0003e2000c10e78c */
[-C--:B------:R-:W-:Y:S02]  /*9500*/  LEA.HI.X.SX32 R7, R43, R187.reuse, 0x2, P0 ;  /* 0x000000bb2b077211 */ /* 0x080fe400000f16ff */
[-C--:B------:R-:W-:Y:S01]  /*9510*/  LEA R4, P1, R42, R186.reuse, 0x2 ;  /* 0x000000ba2a047211 */ /* 0x080fe200078210ff */
[----:B------:R-:W-:Y:S02]  /*9520*/  IMAD.IADD R41, R148, 0x1, R41 ;  /* 0x0000000194297824 */ /* 0x000fe400078e0229 */
[----:B------:R4:W-:Y:S01]  /*9530*/  RED.E.ADD.F32.FTZ.RN.STRONG.GPU [R6.64], R23 ;  /* 0x000000170600798e */ /* 0x0009e2000c10e78c */
[-C--:B------:R-:W-:Y:S01]  /*9540*/  LEA.HI.X.SX32 R5, R42, R187.reuse, 0x2, P1 ;  /* 0x000000bb2a057211 */ /* 0x080fe200008f16ff */
[C---:B------:R-:W-:Y:S03]  /*9550*/  IMAD.IADD R41, R148.reuse, 0x1, R41 ;  /* 0x0000000194297824 */ /* 0x040fe600078e0229 */
[----:B------:R-:W-:Y:S01]  /*9560*/  LDSM.16.MT88.4 R20, [R3+0x14800] ;  /* 0x014800000314783b */ /* 0x000fe20000004200 */
[----:B------:R-:W-:Y:S04]  /*9570*/  IMAD.IADD R41, R148, 0x1, R41 ;  /* 0x0000000194297824 */ /* 0x000fe800078e0229 */
[----:B------:R2:W-:Y:S01]  /*9580*/  RED.E.ADD.F32.FTZ.RN.STRONG.GPU [R4.64], R24 ;  /* 0x000000180400798e */ /* 0x0005e2000c10e78c */
[CC--:B-1----:R-:W-:Y:S04]  /*9590*/  LEA R8, P0, R41.reuse, R186.reuse, 0x2 ;  /* 0x000000ba29087211 */ /* 0x0c2fe800078010ff */
[-C--:B------:R-:W-:Y:S05]  /*95a0*/  LEA.HI.X.SX32 R9, R41, R187.reuse, 0x2, P0 ;  /* 0x000000bb29097211 */ /* 0x080fea00000f16ff */
[----:B------:R1:W-:Y:S01]  /*95b0*/  RED.E.ADD.F32.FTZ.RN.STRONG.GPU [R8.64], R25 ;  /* 0x000000190800798e */ /* 0x0003e2000c10e78c */
[CC--:B----4-:R-:W-:Y:S04]  /*95c0*/  LEA R6, P1, R40.reuse, R186.reuse, 0x2 ;  /* 0x000000ba28067211 */ /* 0x0d0fe800078210ff */
[-C--:B------:R-:W-:Y:S05]  /*95d0*/  LEA.HI.X.SX32 R7, R40, R187.reuse, 0x2, P1 ;  /* 0x000000bb28077211 */ /* 0x080fea00008f16ff */
[----:B------:R4:W-:Y:S01]  /*95e0*/  RED.E.ADD.F32.FTZ.RN.STRONG.GPU [R6.64], R26 ;  /* 0x0000001a0600798e */ /* 0x0009e2000c10e78c */
[CC--:B--2---:R-:W-:Y:S04]  /*95f0*/  LEA R4, P0, R37.reuse, R186.reuse, 0x2 ;  /* 0x000000ba25047211 */ /* 0x0c4fe800078010ff */
[-C--:B------:R-:W-:Y:S05]  /*9600*/  LEA.HI.X.SX32 R5, R37, R187.reuse, 0x2, P0 ;  /* 0x000000bb25057211 */ /* 0x080fea00000f16ff */
[----:B------:R-:W-:Y:S05]  /*9610*/  RED.E.ADD.F32.FTZ.RN.STRONG.GPU [R4.64], R27 ;  /* 0x0000001b0400798e */ /* 0x000fea000c10e78c */
[----:B------:R-:W-:Y:S01]  /*9620*/  LDSM.16.MT88.4 R24, [R172+0x800] ;  /* 0x00080000ac18783b */ /* 0x000fe20000004200 */
[CC--:B-1----:R-:W-:Y:S04]  /*9630*/  LEA R8, P1, R36.reuse, R186.reuse, 0x2 ;  /* 0x000000ba24087211 */ /* 0x0c2fe800078210ff */
[-C--:B------:R-:W-:Y:S02]  /*9640*/  LEA.HI.X.SX32 R9, R36, R187.reuse, 0x2, P1 ;  /* 0x000000bb24097211 */ /* 0x080fe400008f16ff */
[----:B------:R-:W-:Y:S05]  /*9650*/  LDSM.16.MT88.4 R36, [R3+0x19000] ;  /* 0x019000000324783b */ /* 0x000fea0000004200 */
[----:B------:R1:W-:Y:S01]  /*9660*/  RED.E.ADD.F32.FTZ.RN.STRONG.GPU [R8.64], R32 ;  /* 0x000000200800798e */ /* 0x0003e2000c10e78c */
[CC--:B----4-:R-:W-:Y:S04]  /*9670*/  LEA R6, P0, R2.reuse, R186.reuse, 0x2 ;  /* 0x000000ba02067211 */ /* 0x0d0fe800078010ff */
[-C--:B------:R-:W-:Y:S02]  /*9680*/  LEA.HI.X.SX32 R7, R2, R187.reuse, 0x2, P0 ;  /* 0x000000bb02077211 */ /* 0x080fe400000f16ff */
[-C--:B------:R-:W-:Y:S02]  /*9690*/  LEA R12, P0, R252, R186.reuse, 0x2 ;  /* 0x000000bafc0c7211 */ /* 0x080fe400078010ff */
[-C--:B-1----:R-:W-:Y:S01]  /*96a0*/  LEA R8, P2, R250, R186.reuse, 0x2 ;  /* 0x000000bafa087211 */ /* 0x082fe200078410ff */
[----:B------:R1:W-:Y:S01]  /*96b0*/  RED.E.ADD.F32.FTZ.RN.STRONG.GPU [R6.64], R33 ;  /* 0x000000210600798e */ /* 0x0003e2000c10e78c */
[-C--:B------:R-:W-:Y:S02]  /*96c0*/  LEA.HI.X.SX32 R13, R252, R187.reuse, 0x2, P0 ;  /* 0x000000bbfc0d7211 */ /* 0x080fe400000f16ff */
[-C--:B------:R-:W-:Y:S02]  /*96d0*/  LEA.HI.X.SX32 R9, R250, R187.reuse, 0x2, P2 ;  /* 0x000000bbfa097211 */ /* 0x080fe400010f16ff */
[CC--:B---3--:R-:W-:Y:S04]  /*96e0*/  LEA R4, P1, R0.reuse, R186.reuse, 0x2 ;  /* 0x000000ba00047211 */ /* 0x0c8fe800078210ff */
[-C--:B------:R-:W-:Y:S01]  /*96f0*/  LEA.HI.X.SX32 R5, R0, R187.reuse, 0x2, P1 ;  /* 0x000000bb00057211 */ /* 0x080fe200008f16ff */
[----:B------:R-:W-:Y:S01]  /*9700*/  IMAD.IADD R0, R147, 0x1, R249 ;  /* 0x0000000193007824 */ /* 0x000fe200078e02f9 */
[CC--:B-1----:R-:W-:Y:S03]  /*9710*/  LEA R6, P1, R249.reuse, R186.reuse, 0x2 ;  /* 0x000000baf9067211 */ /* 0x0c2fe600078210ff */
[----:B------:R1:W-:Y:S01]  /*9720*/  RED.E.ADD.F32.FTZ.RN.STRONG.GPU [R4.64], R34 ;  /* 0x000000220400798e */ /* 0x0003e2000c10e78c */
[-C--:B------:R-:W-:Y:S02]  /*9730*/  LEA.HI.X.SX32 R7, R249, R187.reuse, 0x2, P1 ;  /* 0x000000bbf9077211 */ /* 0x080fe400008f16ff */
[----:B------:R-:W-:Y:S01]  /*9740*/  PLOP3.LUT P1, PT, PT, PT, UP0, 0x80, 0x0 ;  /* 0x000000000000781c */ /* 0x000fe20003f2f008 */
[----:B------:R-:W-:Y:S01]  /*9750*/  @UP3 UIADD3 UR10, UP0, UR10, -0x200, URZ ;  /* 0xfffffe000a0a3890 */ /* 0x000fe2000ff1e03f */
[----:B------:R-:W-:Y:S03]  /*9760*/  RED.E.ADD.F32.FTZ.RN.STRONG.GPU [R12.64], R35 ;  /* 0x000000230c00798e */ /* 0x000fe6000c10e78c */
[----:B------:R-:W-:Y:S02]  /*9770*/  @UP3 UIADD3.X UR9, UR9, -0x1, URZ, UP0, !UPT ;  /* 0xffffffff09093890 */ /* 0x000fe400087fe43f */
[----:B------:R-:W-:Y:S05]  /*9780*/  RED.E.ADD.F32.FTZ.RN.STRONG.GPU [R10.64], R28 ;  /* 0x0000001c0a00798e */ /* 0x000fea000c10e78c */
[----:B------:R-:W-:Y:S05]  /*9790*/  RED.E.ADD.F32.FTZ.RN.STRONG.GPU [R8.64], R29 ;  /* 0x0000001d0800798e */ /* 0x000fea000c10e78c */
[----:B------:R-:W-:Y:S05]  /*97a0*/  RED.E.ADD.F32.FTZ.RN.STRONG.GPU [R6.64], R30 ;  /* 0x0000001e0600798e */ /* 0x000fea000c10e78c */
[----:B------:R-:W-:Y:S01]  /*97b0*/  LDSM.16.MT88.4 R8, [R172] ;  /* 0x00000000ac08783b */ /* 0x000fe20000004200 */
[C---:B-1----:R-:W-:Y:S04]  /*97c0*/  LEA R4, P0, R0.reuse, R186, 0x2 ;  /* 0x000000ba00047211 */ /* 0x042fe800078010ff */
[----:B------:R-:W-:Y:S01]  /*97d0*/  LDSM.16.MT88.4 R12, [R3+0x18000] ;  /* 0x01800000030c783b */ /* 0x000fe20000004200 */
[----:B------:R-:W-:Y:S01]  /*97e0*/  LEA.HI.X.SX32 R5, R0, R187, 0x2, P0 ;  /* 0x000000bb00057211 */ /* 0x000fe200000f16ff */
[----:B------:R-:W-:Y:S01]  /*97f0*/  IMAD.IADD R0, R173, 0x1, R172 ;  /* 0x00000001ad007824 */ /* 0x000fe200078e02ac */
[----:B------:R-:W-:Y:S02]  /*9800*/  PLOP3.LUT P0, PT, PT, PT, UP2, 0x80, 0x0 ;  /* 0x000000000000781c */ /* 0x000fe40003f0f028 */
[----:B------:R-:W-:Y:S05]  /*9810*/  LDSM.16.MT88.4 R32, [R3+0x18800] ;  /* 0x018800000320783b */ /* 0x000fea0000004200 */
[----:B------:R-:W-:Y:S05]  /*9820*/  RED.E.ADD.F32.FTZ.RN.STRONG.GPU [R4.64], R31 ;  /* 0x0000001f0400798e */ /* 0x000fea000c10e78c */
[----:B------:R-:W1:Y:S05]  /*9830*/  LDSM.16.MT88.4 R4, [R3+0x14000] ;  /* 0x014000000304783b */ /* 0x000e6a0000004200 */
[----:B------:R-:W2:Y:S05]  /*9840*/  LDSM.16.MT88.4 R16, [R0] ;  /* 0x000000000010783b */ /* 0x000eaa0000004200 */
[----:B------:R-:W3:Y:S05]  /*9850*/  LDSM.16.MT88.4 R28, [R0+0x800] ;  /* 0x00080000001c783b */ /* 0x000eea0000004200 */
[----:B------:R-:W-:Y:S01]  /*9860*/  LDSM.16.MT88.4 R40, [R0+0x1000] ;  /* 0x001000000028783b */ /* 0x000fe20000004200 */
[-C--:B-1----:R-:W-:Y:S08]  /*9870*/  HMMA.16816.F32.BF16 R100, R4, R8.reuse, R100 ;  /* 0x000000080464723c */ /* 0x082ff00000041864 */
[C---:B------:R-:W-:Y:S08]  /*9880*/  HMMA.16816.F32.BF16 R104, R12.reuse, R8, R104 ;  /* 0x000000080c68723c */ /* 0x040ff00000041868 */
[-C--:B------:R-:W-:Y:S08]  /*9890*/  HMMA.16816.F32.BF16 R108, R12, R10.reuse, R108 ;  /* 0x0000000a0c6c723c */ /* 0x080ff0000004186c */
[C---:B------:R-:W-:Y:S01]  /*98a0*/  HMMA.16816.F32.BF16 R112, R4.reuse, R10, R112 ;  /* 0x0000000a0470723c */ /* 0x040fe20000041870 */
[----:B------:R-:W-:Y:S07]  /*98b0*/  LDSM.16.MT88.4 R8, [R3+0x15000] ;  /* 0x015000000308783b */ /* 0x000fee0000004200 */
[-C--:B--2---:R-:W-:Y:S08]  /*98c0*/  HMMA.16816.F32.BF16 R116, R4, R16.reuse, R116 ;  /* 0x000000100474723c */ /* 0x084ff00000041874 */
[C---:B------:R-:W-:Y:S08]  /*98d0*/  HMMA.16816.F32.BF16 R120, R12.reuse, R16, R120 ;  /* 0x000000100c78723c */ /* 0x040ff00000041878 */
[-C--:B------:R-:W-:Y:S01]  /*98e0*/  HMMA.16816.F32.BF16 R124, R12, R18.reuse, R124 ;  /* 0x000000120c7c723c */ /* 0x080fe2000004187c */
[----:B------:R-:W1:Y:S07]  /*98f0*/  LDSM.16.MT88.4 R12, [R172+0x1000] ;  /* 0x00100000ac0c783b */ /* 0x000e6e0000004200 */
[----:B------:R-:W-:Y:S01]  /*9900*/  HMMA.16816.F32.BF16 R128, R4, R18, R128 ;  /* 0x000000120480723c */ /* 0x000fe20000041880 */
[----:B------:R-:W-:Y:S05]  /*9910*/  LDSM.16.MT88.4 R4, [R3+0x15800] ;  /* 0x015800000304783b */ /* 0x000fea0000004200 */
[----:B------:R-:W2:Y:S02]  /*9920*/  LDSM.16.MT88.4 R16, [R172+0x1800] ;  /* 0x00180000ac10783b */ /* 0x000ea40000004200 */
        /* <DEDUP_REMOVED lines=10> */
[----:B------:R-:W-:Y:S05]  /*99d0*/  LDSM.16.MT88.4 R20, [R172+0x2000] ;  /* 0x00200000ac14783b */ /* 0x000fea0000004200 */
[----:B------:R-:W-:Y:S02]  /*99e0*/  LDSM.16.MT88.4 R28, [R3+0x1a000] ;  /* 0x01a00000031c783b */ /* 0x000fe40000004200 */
[-C--:B-1----:R-:W-:Y:S08]  /*99f0*/  HMMA.16816.F32.BF16 R100, R8, R12.reuse, R100 ;  /* 0x0000000c0864723c */ /* 0x082ff00000041864 */
[C---:B------:R-:W-:Y:S08]  /*9a00*/  HMMA.16816.F32.BF16 R104, R36.reuse, R12, R104 ;  /* 0x0000000c2468723c */ /* 0x040ff00000041868 */
[-C--:B------:R-:W-:Y:S08]  /*9a10*/  HMMA.16816.F32.BF16 R108, R36, R14.reuse, R108 ;  /* 0x0000000e246c723c */ /* 0x080ff0000004186c */
[C---:B------:R-:W-:Y:S01]  /*9a20*/  HMMA.16816.F32.BF16 R112, R8.reuse, R14, R112 ;  /* 0x0000000e0870723c */ /* 0x040fe20000041870 */
[----:B------:R-:W1:Y:S07]  /*9a30*/  LDSM.16.MT88.4 R12, [R3+0x16000] ;  /* 0x01600000030c783b */ /* 0x000e6e0000004200 */
[-C--:B------:R-:W-:Y:S08]  /*9a40*/  HMMA.16816.F32.BF16 R116, R8, R40.reuse, R116 ;  /* 0x000000280874723c */ /* 0x080ff00000041874 */
[C---:B------:R-:W-:Y:S08]  /*9a50*/  HMMA.16816.F32.BF16 R120, R36.reuse, R40, R120 ;  /* 0x000000282478723c */ /* 0x040ff00000041878 */
[-C--:B------:R-:W-:Y:S01]  /*9a60*/  HMMA.16816.F32.BF16 R124, R36, R42.reuse, R124 ;  /* 0x0000002a247c723c */ /* 0x080fe2000004187c */
[----:B------:R-:W1:Y:S07]  /*9a70*/  LDSM.16.MT88.4 R36, [R0+0x2000] ;  /* 0x002000000024783b */ /* 0x000e6e0000004200 */
[----:B------:R-:W-:Y:S01]  /*9a80*/  HMMA.16816.F32.BF16 R128, R8, R42, R128 ;  /* 0x0000002a0880723c */ /* 0x000fe20000041880 */
[----:B------:R-:W-:Y:S05]  /*9a90*/  LDSM.16.MT88.4 R8, [R3+0x16800] ;  /* 0x016800000308783b */ /* 0x000fea0000004200 */
[----:B------:R-:W-:Y:S02]  /*9aa0*/  LDSM.16.MT88.4 R40, [R0+0x2800] ;  /* 0x002800000028783b */ /* 0x000fe40000004200 */
[-C--:B--2---:R-:W-:Y:S08]  /*9ab0*/  HMMA.16816.F32.BF16 R100, R4, R16.reuse, R100 ;  /* 0x000000100464723c */ /* 0x084ff00000041864 */
[C---:B----4-:R-:W-:Y:S08]  /*9ac0*/  HMMA.16816.F32.BF16 R104, R24.reuse, R16, R104 ;  /* 0x000000101868723c */ /* 0x050ff00000041868 */
[-C--:B------:R-:W-:Y:S08]  /*9ad0*/  HMMA.16816.F32.BF16 R108, R24, R18.reuse, R108 ;  /* 0x00000012186c723c */ /* 0x080ff0000004186c */
[C---:B------:R-:W-:Y:S01]  /*9ae0*/  HMMA.16816.F32.BF16 R112, R4.reuse, R18, R112 ;  /* 0x000000120470723c */ /* 0x040fe20000041870 */
[----:B------:R-:W2:Y:S07]  /*9af0*/  LDSM.16.MT88.4 R16, [R172+0x2800] ;  /* 0x00280000ac10783b */ /* 0x000eae0000004200 */
        /* <DEDUP_REMOVED lines=15> */
[----:B------:R-:W4:Y:S07]  /*9bf0*/  LDSM.16.MT88.4 R28, [R3+0x1b000] ;  /* 0x01b00000031c783b */ /* 0x000f2e0000004200 */
[----:B------:R-:W-:Y:S01]  /*9c00*/  HMMA.16816.F32.BF16 R128, R12, R38, R128 ;  /* 0x000000260c80723c */ /* 0x000fe20000041880 */
[----:B------:R-:W-:Y:S05]  /*9c10*/  LDSM.16.MT88.4 R12, [R3+0x17800] ;  /* 0x01780000030c783b */ /* 0x000fea0000004200 */
[----:B------:R1:W-:Y:S02]  /*9c20*/  LDSM.16.MT88.4 R36, [R0+0x3800] ;  /* 0x003800000024783b */ /* 0x0003e40000004200 */
[-C--:B--2---:R-:W-:Y:S08]  /*9c30*/  HMMA.16816.F32.BF16 R100, R8, R16.reuse, R100 ;  /* 0x000000100864723c */ /* 0x084ff00000041864 */
[C---:B---3--:R-:W-:Y:S08]  /*9c40*/  HMMA.16816.F32.BF16 R104, R24.reuse, R16, R104 ;  /* 0x000000101868723c */ /* 0x048ff00000041868 */
[-C--:B------:R-:W-:Y:S04]  /*9c50*/  HMMA.16816.F32.BF16 R108, R24, R18.reuse, R108 ;  /* 0x00000012186c723c */ /* 0x080fe8000004186c */
[C---:B-1----:R-:W-:Y:S02]  /*9c60*/  IADD3 R0, R172.reuse, -0x4000, RZ ;  /* 0xffffc000ac007810 */ /* 0x042fe40007ffe0ff */
[----:B------:R-:W-:Y:S02]  /*9c70*/  @P1 IADD3 R0, R172, 0x4000, RZ ;  /* 0x00004000ac001810 */ /* 0x000fe40007ffe0ff */
[C---:B------:R-:W-:Y:S01]  /*9c80*/  HMMA.16816.F32.BF16 R112, R8.reuse, R18, R112 ;  /* 0x000000120870723c */ /* 0x040fe20000041870 */
[----:B------:R1:W2:Y:S07]  /*9c90*/  LDSM.16.MT88.4 R16, [R172+0x3800] ;  /* 0x00380000ac10783b */ /* 0x0002ae0000004200 */
[-C--:B------:R-:W-:Y:S08]  /*9ca0*/  HMMA.16816.F32.BF16 R116, R8, R40.reuse, R116 ;  /* 0x000000280874723c */ /* 0x080ff00000041874 */
[C---:B------:R-:W-:Y:S08]  /*9cb0*/  HMMA.16816.F32.BF16 R120, R24.reuse, R40, R120 ;  /* 0x000000281878723c */ /* 0x040ff00000041878 */
[-C--:B------:R-:W-:Y:S01]  /*9cc0*/  HMMA.16816.F32.BF16 R124, R24, R42.reuse, R124 ;  /* 0x0000002a187c723c */ /* 0x080fe2000004187c */
[----:B------:R-:W3:Y:S03]  /*9cd0*/  LDSM.16.MT88.4 R24, [R3+0x1b800] ;  /* 0x01b800000318783b */ /* 0x000ee60000004200 */
[----:B-1----:R-:W-:Y:S04]  /*9ce0*/  IMAD.MOV.U32 R172, RZ, RZ, R0 ;  /* 0x000000ffffac7224 */ /* 0x002fe800078e0000 */
[----:B------:R-:W-:Y:S08]  /*9cf0*/  HMMA.16816.F32.BF16 R128, R8, R42, R128 ;  /* 0x0000002a0880723c */ /* 0x000ff00000041880 */
[-C--:B------:R-:W-:Y:S08]  /*9d00*/  HMMA.16816.F32.BF16 R100, R4, R20.reuse, R100 ;  /* 0x000000140464723c */ /* 0x080ff00000041864 */
[C---:B----4-:R-:W-:Y:S08]  /*9d10*/  HMMA.16816.F32.BF16 R104, R28.reuse, R20, R104 ;  /* 0x000000141c68723c */ /* 0x050ff00000041868 */
        /* <DEDUP_REMOVED lines=17> */
[----:B------:R-:W4:Y:S04]  /*9e30*/  LDL R55, [R1+0x54] ;  /* 0x0000540001377983 */ /* 0x000f280000100800 */
        /* <DEDUP_REMOVED lines=9> */
[----:B------:R-:W4:Y:S01]  /*9ed0*/  LDL R44, [R1+0x58] ;  /* 0x00005800012c7983 */ /* 0x000f220000100800 */
[----:B------:R-:W-:-:S02]  /*9ee0*/  FMUL.FTZ R100, R100, c[0x0][0x2e0] ;  /* 0x0000b80064647a20 */ /* 0x000fc40000410000 */
[----:B------:R-:W-:Y:S02]  /*9ef0*/  FMUL.FTZ R17, R101, c[0x0][0x2e0] ;  /* 0x0000b80065117a20 */ /* 0x000fe40000410000 */
[----:B------:R-:W-:Y:S02]  /*9f00*/  FMUL.FTZ R102, R102, c[0x0][0x2e0] ;  /* 0x0000b80066667a20 */ /* 0x000fe40000410000 */
[----:B------:R-:W-:Y:S02]  /*9f10*/  FMUL.FTZ R16, R103, c[0x0][0x2e0] ;  /* 0x0000b80067107a20 */ /* 0x000fe40000410000 */
[----:B------:R-:W-:Y:S02]  /*9f20*/  FMUL.FTZ R112, R112, c[0x0][0x2e0] ;  /* 0x0000b80070707a20 */ /* 0x000fe40000410000 */
[----:B------:R-:W-:Y:S02]  /*9f30*/  FMUL.FTZ R13, R113, c[0x0][0x2e0] ;  /* 0x0000b800710d7a20 */ /* 0x000fe40000410000 */
[----:B------:R-:W-:-:S02]  /*9f40*/  FMUL.FTZ R114, R114, c[0x0][0x2e0] ;  /* 0x0000b80072727a20 */ /* 0x000fc40000410000 */
[----:B------:R-:W-:Y:S01]  /*9f50*/  FMUL.FTZ R12, R115, c[0x0][0x2e0] ;  /* 0x0000b800730c7a20 */ /* 0x000fe20000410000 */
[----:B------:R-:W-:Y:S01]  /*9f60*/  F2FP.BF16.PACK_AB R17, R17, R100 ;  /* 0x000000641111723e */ /* 0x000fe200000010ff */
[----:B------:R-:W-:Y:S01]  /*9f70*/  BAR.SYNC.DEFER_BLOCKING 0x0 ;  /* 0x0000000000007b1d */ /* 0x000fe20000010000 */
[----:B------:R-:W-:Y:S02]  /*9f80*/  FMUL.FTZ R104, R104, c[0x0][0x2e0] ;  /* 0x0000b80068687a20 */ /* 0x000fe40000410000 */
[----:B------:R-:W-:Y:S01]  /*9f90*/  FMUL.FTZ R15, R105, c[0x0][0x2e0] ;  /* 0x0000b800690f7a20 */ /* 0x000fe20000410000 */
[----:B------:R-:W-:Y:S01]  /*9fa0*/  F2FP.BF16.PACK_AB R16, R16, R102 ;  /* 0x000000661010723e */ /* 0x000fe200000010ff */
[----:B------:R-:W-:Y:S02]  /*9fb0*/  FMUL.FTZ R106, R106, c[0x0][0x2e0] ;  /* 0x0000b8006a6a7a20 */ /* 0x000fe40000410000 */
[----:B------:R-:W-:Y:S01]  /*9fc0*/  FMUL.FTZ R14, R107, c[0x0][0x2e0] ;  /* 0x0000b8006b0e7a20 */ /* 0x000fe20000410000 */
[----:B------:R-:W-:Y:S01]  /*9fd0*/  F2FP.BF16.PACK_AB R13, R13, R112 ;  /* 0x000000700d0d723e */ /* 0x000fe200000010ff */
[----:B------:R-:W-:-:S02]  /*9fe0*/  FMUL.FTZ R108, R108, c[0x0][0x2e0] ;  /* 0x0000b8006c6c7a20 */ /* 0x000fc40000410000 */
[----:B------:R-:W-:Y:S01]  /*9ff0*/  FMUL.FTZ R11, R109, c[0x0][0x2e0] ;  /* 0x0000b8006d0b7a20 */ /* 0x000fe20000410000 */
[----:B------:R-:W-:Y:S01]  /*a000*/  F2FP.BF16.PACK_AB R12, R12, R114 ;  /* 0x000000720c0c723e */ /* 0x000fe200000010ff */
        /* <DEDUP_REMOVED lines=40> */
[----:B------:R-:W-:Y:S01]  /*a290*/  F2FP.BF16.PACK_AB R90, R91, R90 ;  /* 0x0000005a5b5a723e */ /* 0x000fe200000010ff */
[----:B------:R-:W-:Y:S01]  /*a2a0*/  UISETP.NE.AND UP0, UPT, UR25, -0x1, UPT ;  /* 0xffffffff1900788c */ /* 0x000fe2000bf05270 */
[----:B------:R-:W-:Y:S01]  /*a2b0*/  F2FP.BF16.PACK_AB R6, R6, R122 ;  /* 0x0000007a0606723e */ /* 0x000fe200000010ff */
[----:B------:R-:W-:Y:S01]  /*a2c0*/  ULDC.64 UR8, c[0x0][0x3a0] ;  /* 0x0000e80000087ab9 */ /* 0x000fe20000000a00 */
[----:B------:R-:W-:Y:S02]  /*a2d0*/  F2FP.BF16.PACK_AB R2, R2, R124 ;  /* 0x0000007c0202723e */ /* 0x000fe400000010ff */
[----:B------:R-:W-:-:S02]  /*a2e0*/  F2FP.BF16.PACK_AB R0, R0, R126 ;  /* 0x0000007e0000723e */ /* 0x000fc400000010ff */
[----:B------:R-:W-:Y:S02]  /*a2f0*/  F2FP.BF16.PACK_AB R92, R93, R92 ;  /* 0x0000005c5d5c723e */ /* 0x000fe400000010ff */
[----:B------:R-:W-:Y:S02]  /*a300*/  F2FP.BF16.PACK_AB R94, R95, R94 ;  /* 0x0000005e5f5e723e */ /* 0x000fe400000010ff */
[----:B------:R-:W-:Y:S01]  /*a310*/  PLOP3.LUT P0, PT, PT, PT, UP0, 0x80, 0x0 ;  /* 0x000000000000781c */ /* 0x000fe20003f0f008 */
[----:B------:R-:W-:-:S04]  /*a320*/  @UP0 UIADD3 UR6, UR17, UR25, URZ ;  /* 0x0000001911060290 */ /* 0x000fc8000fffe03f */
[----:B------:R-:W-:-:S04]  /*a330*/  @UP0 UIMAD.WIDE.U32 UR4, UR6, UR8, URZ ;  /* 0x00000008060402a5 */ /* 0x000fc8000f8e003f */
[----:B------:R-:W-:-:S03]  /*a340*/  @UP0 UIMAD UR15, UR6, UR9, UR5 ;  /* 0x00000009060f02a4 */ /* 0x000fc6000f8e0205 */
[----:B------:R-:W-:Y:S01]  /*a350*/  @UP0 UMOV UR11, UR4 ;  /* 0x00000004000b0c82 */ /* 0x000fe20008000000 */
[----:B--2---:R1:W-:Y:S04]  /*a360*/  STS [R54], R17 ;  /* 0x0000001136007388 */ /* 0x0043e80000000800 */
[----:B------:R1:W-:Y:S04]  /*a370*/  STS [R54+0x400], R16 ;  /* 0x0004001036007388 */ /* 0x0003e80000000800 */
[----:B---3--:R1:W-:Y:S04]  /*a380*/  STS [R56], R13 ;  /* 0x0000000d38007388 */ /* 0x0083e80000000800 */
[----:B----4-:R1:W-:Y:S04]  /*a390*/  STS [R55], R12 ;  /* 0x0000000c37007388 */ /* 0x0103e80000000800 */
[----:B------:R1:W-:Y:S04]  /*a3a0*/  STS [R54+0x2000], R15 ;  /* 0x0020000f36007388 */ /* 0x0003e80000000800 */
[----:B------:R1:W-:Y:S04]  /*a3b0*/  STS [R54+0x2400], R14 ;  /* 0x0024000e36007388 */ /* 0x0003e80000000800 */
[----:B------:R1:W-:Y:S04]  /*a3c0*/  STS [R53], R11 ;  /* 0x0000000b35007388 */ /* 0x0003e80000000800 */
        /* <DEDUP_REMOVED lines=9> */
[----:B------:R1:W-:Y:S04]  /*a460*/  STS [R54+0x4000], R68 ;  /* 0x0040004436007388 */ /* 0x0003e80000000800 */
        /* <DEDUP_REMOVED lines=16> */
[----:B------:R-:W-:Y:S02]  /*a570*/  USHF.R.S32.HI UR4, URZ, 0x1f, UR17 ;  /* 0x0000001f3f047899 */ /* 0x000fe40008011411 */
[----:B------:R-:W-:-:S02]  /*a580*/  ULDC.64 UR6, c[0x0][0x3a0] ;  /* 0x0000e80000067ab9 */ /* 0x000fc40000000a00 */
[----:B------:R-:W-:Y:S02]  /*a590*/  UIMAD UR8, UR4, UR6, URZ ;  /* 0x00000006040872a4 */ /* 0x000fe4000f8e023f */
[----:B------:R-:W-:Y:S02]  /*a5a0*/  UIMAD.WIDE.U32 UR4, UR17, UR6, URZ ;  /* 0x00000006110472a5 */ /* 0x000fe4000f8e003f */
[----:B------:R-:W-:Y:S02]  /*a5b0*/  UIMAD UR7, UR17, UR7, UR8 ;  /* 0x00000007110772a4 */ /* 0x000fe4000f8e0208 */
[----:B------:R-:W-:Y:S02]  /*a5c0*/  USHF.R.S32.HI UR10, URZ, 0x1f, UR35 ;  /* 0x0000001f3f0a7899 */ /* 0x000fe40008011423 */
[----:B------:R-:W-:Y:S02]  /*a5d0*/  UIADD3 UR5, UR5, UR7, URZ ;  /* 0x0000000705057290 */ /* 0x000fe4000fffe03f */
[----:B------:R-:W-:-:S02]  /*a5e0*/  ULDC.64 UR8, c[0x0][0x388] ;  /* 0x0000e20000087ab9 */ /* 0x000fc40000000a00 */
[----:B------:R-:W-:Y:S02]  /*a5f0*/  UIMAD UR6, UR10, UR8, URZ ;  /* 0x000000080a0672a4 */ /* 0x000fe4000f8e023f */
[----:B------:R-:W-:Y:S02]  /*a600*/  UIMAD.WIDE.U32 UR4, UR35, UR8, UR4 ;  /* 0x00000008230472a5 */ /* 0x000fe4000f8e0004 */
[----:B------:R-:W-:-:S04]  /*a610*/  UIMAD UR6, UR35, UR9, UR6 ;  /* 0x00000009230672a4 */ /* 0x000fc8000f8e0206 */
[----:B------:R-:W-:Y:S02]  /*a620*/  UIADD3 UR15, UR5, UR6, URZ ;  /* 0x00000006050f7290 */ /* 0x000fe4000fffe03f */
[----:B------:R-:W-:Y:S02]  /*a630*/  UMOV UR11, UR4 ;  /* 0x00000004000b7c82 */ /* 0x000fe40008000000 */
.L_x_255:
        /* <DEDUP_REMOVED lines=10> */
[----:B------:R-:W-:Y:S02]  /*a6e0*/  UIMAD UR7, UR17, UR7, UR8 ;  /* 0x00000007110772a4 */ /* 0x000fe4000f8e0208 */
[----:B------:R-:W-:-:S02]  /*a6f0*/  USHF.R.S32.HI UR10, URZ, 0x1f, UR35 ;  /* 0x0000001f3f0a7899 */ /* 0x000fc40008011423 */
[----:B------:R-:W-:Y:S02]  /*a700*/  UIADD3 UR5, UR5, UR7, URZ ;  /* 0x0000000705057290 */ /* 0x000fe4000fffe03f */
[----:B------:R-:W-:Y:S02]  /*a710*/  ULDC.64 UR8, c[0x0][0x390] ;  /* 0x0000e40000087ab9 */ /* 0x000fe40000000a00 */
[----:B------:R-:W-:Y:S02]  /*a720*/  UIMAD UR6, UR10, UR8, URZ ;  /* 0x000000080a0672a4 */ /* 0x000fe4000f8e023f */
[----:B------:R-:W-:Y:S02]  /*a730*/  UIMAD.WIDE.U32 UR4, UR35, UR8, UR4 ;  /* 0x00000008230472a5 */ /* 0x000fe4000f8e0004 */
[----:B------:R-:W-:-:S04]  /*a740*/  UIMAD UR6, UR35, UR9, UR6 ;  /* 0x00000009230672a4 */ /* 0x000fc8000f8e0206 */
[----:B------:R-:W-:Y:S02]  /*a750*/  UIADD3 UR10, UR5, UR6, URZ ;  /* 0x00000006050a7290 */ /* 0x000fe4000fffe03f */
[----:B------:R-:W-:Y:S02]  /*a760*/  UMOV UR9, UR4 ;  /* 0x0000000400097c82 */ /* 0x000fe40008000000 */
.L_x_256:
[----:B------:R-:W-:Y:S01]  /*a770*/  BAR.SYNC.DEFER_BLOCKING 0x0 ;  /* 0x0000000000007b1d */ /* 0x000fe20000010000 */
[----:B------:R-:W-:Y:S01]  /*a780*/  USHF.L.U32 UR5, UR16, 0x7, URZ ;  /* 0x0000000710057899 */ /* 0x000fe2000800063f */
[--C-:B-1----:R-:W-:Y:S01]  /*a790*/  SHF.R.S32.HI R7, RZ, 0x1f, R198.reuse ;  /* 0x0000001fff077819 */ /* 0x102fe200000114c6 */
[----:B------:R-:W-:Y:S01]  /*a7a0*/  IMAD.MOV.U32 R6, RZ, RZ, R198 ;  /* 0x000000ffff067224 */ /* 0x000fe200078e00c6 */
[----:B------:R-:W-:Y:S01]  /*a7b0*/  ISETP.GE.AND P1, PT, R198, c[0x0][0x220], PT ;  /* 0x00008800c6007a0c */ /* 0x000fe20003f26270 */
[----:B------:R-:W-:Y:S01]  /*a7c0*/  USHF.R.S32.HI UR8, URZ, 0x1f, UR5 ;  /* 0x0000001f3f087899 */ /* 0x000fe20008011405 */
[----:B------:R-:W1:Y:S01]  /*a7d0*/  S2R R8, SR_TID.X ;  /* 0x0000000000087919 */ /* 0x000e620000002100 */
[----:B------:R-:W-:Y:S01]  /*a7e0*/  ULDC.64 UR6, c[0x0][0x3a0] ;  /* 0x0000e80000067ab9 */ /* 0x000fe20000000a00 */
[----:B------:R-:W-:Y:S01]  /*a7f0*/  IMAD.U32 R13, RZ, RZ, UR5 ;  /* 0x00000005ff0d7e24 */ /* 0x000fe2000f8e00ff */
[----:B------:R-:W-:Y:S01]  /*a800*/  UIMAD UR4, UR8, UR6, URZ ;  /* 0x00000006080472a4 */ /* 0x000fe2000f8e023f */
[----:B------:R-:W-:Y:S01]  /*a810*/  BSSY B0, `(.L_x_257) ;  /* 0x0000025000007945 */ /* 0x000fe20003800000 */
[----:B------:R-:W-:Y:S01]  /*a820*/  USHF.R.S32.HI UR17, URZ, 0x1f, UR40 ;  /* 0x0000001f3f117899 */ /* 0x000fe20008011428 */
[----:B------:R-:W-:Y:S01]  /*a830*/  IMAD.WIDE.U32 R4, R13, c[0x0][0x3a0], R6 ;  /* 0x0000e8000d047a25 */ /* 0x000fe200078e0006 */
[----:B------:R-:W-:-:S03]  /*a840*/  UIMAD UR4, UR5, UR7, UR4 ;  /* 0x00000007050472a4 */ /* 0x000fc6000f8e0204 */
[----:B------:R-:W-:Y:S01]  /*a850*/  ULDC.64 UR6, c[0x0][0x3b8] ;  /* 0x0000ee0000067ab9 */ /* 0x000fe20000000a00 */
[----:B------:R-:W-:Y:S01]  /*a860*/  IADD3 R4, P0, R4, UR11, RZ ;  /* 0x0000000b04047c10 */ /* 0x000fe2000ff1e0ff */
[----:B------:R-:W-:Y:S01]  /*a870*/  UIMAD UR6, UR17, UR6, URZ ;  /* 0x00000006110672a4 */ /* 0x000fe2000f8e023f */
[----:B------:R-:W-:Y:S01]  /*a880*/  IMAD.U32 R2, RZ, RZ, UR4 ;  /* 0x00000004ff027e24 */ /* 0x000fe2000f8e00ff */
[----:B------:R-:W-:Y:S02]  /*a890*/  UIMAD UR4, UR16, -0x80, UR14 ;  /* 0xffffff80100478a4 */ /* 0x000fe4000f8e020e */
[----:B------:R-:W-:Y:S01]  /*a8a0*/  UIMAD UR6, UR40, UR7, UR6 ;  /* 0x00000007280672a4 */ /* 0x000fe2000f8e0206 */
[----:B------:R2:W3:Y:S01]  /*a8b0*/  LDS.128 R16, [R146+0xd000] ;  /* 0x00d0000092107984 */ /* 0x0004e20000000c00 */
[----:B------:R-:W-:Y:S01]  /*a8c0*/  IADD3.X R5, R5, UR15, R2, P0, !PT ;  /* 0x0000000f05057c10 */ /* 0x000fe200087fe402 */
[----:B------:R-:W-:Y:S02]  /*a8d0*/  IMAD.U32 R2, RZ, RZ, UR40 ;  /* 0x00000028ff027e24 */ /* 0x000fe4000f8e00ff */
[----:B------:R2:W4:Y:S01]  /*a8e0*/  LDS.128 R20, [R146+0xe000] ;  /* 0x00e0000092147984 */ /* 0x0005220000000c00 */
[----:B-1----:R-:W-:Y:S01]  /*a8f0*/  SHF.R.S32.HI R0, RZ, 0x1f, R8 ;  /* 0x0000001fff007819 */ /* 0x002fe20000011408 */
[----:B------:R-:W-:-:S02]  /*a900*/  IMAD.WIDE.U32 R4, R2, c[0x0][0x3b8], R4 ;  /* 0x0000ee0002047a25 */ /* 0x000fc400078e0004 */
[----:B------:R2:W1:Y:S01]  /*a910*/  LDS.128 R24, [R146+0xf000] ;  /* 0x00f0000092187984 */ /* 0x0004620000000c00 */
[----:B------:R-:W-:-:S03]  /*a920*/  LEA.HI R0, R0, R8, RZ, 0x3 ;  /* 0x0000000800007211 */ /* 0x000fc600078f18ff */
[----:B------:R2:W1:Y:S01]  /*a930*/  LDS.128 R28, [R146+0x10000] ;  /* 0x01000000921c7984 */ /* 0x0004620000000c00 */
[----:B------:R-:W-:Y:S02]  /*a940*/  IADD3 R12, R5, UR6, RZ ;  /* 0x00000006050c7c10 */ /* 0x000fe4000fffe0ff */
[----:B------:R-:W-:Y:S01]  /*a950*/  SHF.R.S32.HI R0, RZ, 0x3, R0 ;  /* 0x00000003ff007819 */ /* 0x000fe20000011400 */
[----:B------:R2:W1:Y:S03]  /*a960*/  LDS.128 R32, [R146+0x11000] ;  /* 0x0110000092207984 */ /* 0x0004660000000c00 */
[----:B------:R-:W-:Y:S01]  /*a970*/  ISETP.GE.OR P4, PT, R0, UR4, P1 ;  /* 0x0000000400007c0c */ /* 0x000fe20008f86670 */
[----:B------:R2:W1:Y:S01]  /*a980*/  LDS.128 R36, [R146+0x12000] ;  /* 0x0120000092247984 */ /* 0x0004620000000c00 */
[----:B------:R-:W-:-:S03]  /*a990*/  SHF.R.S32.HI R14, RZ, 0x1f, R0 ;  /* 0x0000001fff0e7819 */ /* 0x000fc60000011400 */
[----:B------:R2:W1:Y:S08]  /*a9a0*/  LDS.128 R40, [R146+0x13000] ;  /* 0x0130000092287984 */ /* 0x0004700000000c00 */
[----:B------:R-:W-:Y:S05]  /*a9b0*/  @P4 BRA `(.L_x_258) ;  /* 0x000000a000004947 */ /* 0x000fea0003800000 */
[----:B--2---:R-:W2:Y:S01]  /*a9c0*/  LDS.128 R144, [R146+0xc000] ;  /* 0x00c0000092907984 */ /* 0x004ea20000000c00 */
        /* <DEDUP_REMOVED lines=9> */
.L_x_258:
[----:B------:R-:W-:Y:S05]  /*aa60*/  BSYNC B0 ;  /* 0x0000000000007941 */ /* 0x000fea0003800000 */
.L_x_257:
[----:B------:R-:W-:Y:S01]  /*aa70*/  IADD3 R2, R0, 0x20, RZ ;  /* 0x0000002000027810 */ /* 0x000fe20007ffe0ff */
[----:B------:R-:W-:Y:S03]  /*aa80*/  BSSY B0, `(.L_x_259) ;  /* 0x000000e000007945 */ /* 0x000fe60003800000 */
[----:B------:R-:W-:-:S13]  /*aa90*/  ISETP.GE.OR P3, PT, R2, UR4, P1 ;  /* 0x0000000402007c0c */ /* 0x000fda0008f66670 */
        /* <DEDUP_REMOVED lines=12> */
.L_x_260:
[----:B------:R-:W-:Y:S05]  /*ab60*/  BSYNC B0 ;  /* 0x0000000000007941 */ /* 0x000fea0003800000 */
.L_x_259:
        /* <DEDUP_REMOVED lines=15> */
.L_x_262:
[----:B------:R-:W-:Y:S05]  /*ac60*/  BSYNC B0 ;  /* 0x0000000000007941 */ /* 0x000fea0003800000 */
.L_x_261:
[----:B------:R-:W-:Y:S01]  /*ac70*/  IADD3 R2, R0, 0x60, RZ ;  /* 0x0000006000027810 */ /* 0x000fe20007ffe0ff */
[----:B------:R-:W-:Y:S03]  /*ac80*/  BSSY B0, `(.L_x_263) ;  /* 0x000000d000007945 */ /* 0x000fe60003800000 */
[----:B------:R-:W-:-:S13]  /*ac90*/  ISETP.GE.OR P1, PT, R2, UR4, P1 ;  /* 0x0000000402007c0c */ /* 0x000fda0008f26670 */
        /* <DEDUP_REMOVED lines=11> */
.L_x_264:
[----:B------:R-:W-:Y:S05]  /*ad50*/  BSYNC B0 ;  /* 0x0000000000007941 */ /* 0x000fea0003800000 */
.L_x_263:
[----:B------:R-:W-:Y:S01]  /*ad60*/  ULDC.64 UR6, c[0x0][0x3a8] ;  /* 0x0000ea0000067ab9 */ /* 0x000fe20000000a00 */
[----:B------:R-:W-:Y:S01]  /*ad70*/  IMAD.WIDE.U32 R6, R13, c[0x0][0x3a8], R6 ;  /* 0x0000ea000d067a25 */ /* 0x000fe200078e0006 */
[----:B------:R-:W-:Y:S01]  /*ad80*/  UIMAD UR4, UR8, UR6, URZ ;  /* 0x00000006080472a4 */ /* 0x000fe2000f8e023f */
[----:B------:R-:W-:Y:S01]  /*ad90*/  BSSY B0, `(.L_x_265) ;  /* 0x0000016000007945 */ /* 0x000fe20003800000 */
[----:B------:R-:W-:Y:S02]  /*ada0*/  USHF.R.S32.HI UR11, URZ, 0x1f, UR40 ;  /* 0x0000001f3f0b7899 */ /* 0x000fe40008011428 */
[----:B------:R-:W-:Y:S01]  /*adb0*/  UIMAD UR5, UR5, UR7, UR4 ;  /* 0x00000007050572a4 */ /* 0x000fe2000f8e0204 */
[----:B-1----:R-:W-:-:S05]  /*adc0*/  IADD3 R4, P0, R6, UR9, RZ ;  /* 0x0000000906047c10 */ /* 0x002fca000ff1e0ff */
[----:B------:R-:W-:Y:S01]  /*add0*/  IMAD.U32 R2, RZ, RZ, UR5 ;  /* 0x00000005ff027e24 */ /* 0x000fe2000f8e00ff */
[----:B------:R-:W-:Y:S02]  /*ade0*/  ULDC.64 UR4, c[0x0][0x3c0] ;  /* 0x0000f00000047ab9 */ /* 0x000fe40000000a00 */
[----:B------:R-:W-:Y:S02]  /*adf0*/  UIMAD UR4, UR11, UR4, URZ ;  /* 0x000000040b0472a4 */ /* 0x000fe4000f8e023f */
[----:B------:R-:W-:Y:S02]  /*ae00*/  IADD3.X R5, R7, UR10, R2, P0, !PT ;  /* 0x0000000a07057c10 */ /* 0x000fe400087fe402 */
[----:B------:R-:W-:Y:S01]  /*ae10*/  MOV R2, UR40 ;  /* 0x0000002800027c02 */ /* 0x000fe20008000f00 */
[----:B------:R-:W-:-:S04]  /*ae20*/  UIMAD UR4, UR40, UR5, UR4 ;  /* 0x00000005280472a4 */ /* 0x000fc8000f8e0204 */
[----:B------:R-:W-:-:S05]  /*ae30*/  IMAD.WIDE.U32 R4, R2, c[0x0][0x3c0], R4 ;  /* 0x0000f00002047a25 */ /* 0x000fca00078e0004 */
[----:B--2---:R-:W-:Y:S01]  /*ae40*/  IADD3 R10, R5, UR4, RZ ;  /* 0x00000004050a7c10 */ /* 0x004fe2000fffe0ff */
        /* <DEDUP_REMOVED lines=10> */
.L_x_266:
[----:B------:R-:W-:Y:S05]  /*aef0*/  BSYNC B0 ;  /* 0x0000000000007941 */ /* 0x000fea0003800000 */
.L_x_265:
        /* <DEDUP_REMOVED lines=12> */
[----:B------:R1:W-:Y:S02]  /*afc0*/  STG.E.128 [R8.64], R32 ;  /* 0x0000002008007986 */ /* 0x0003e4000c101d0c */
.L_x_268:
[----:B------:R-:W-:Y:S05]  /*afd0*/  BSYNC B0 ;  /* 0x0000000000007941 */ /* 0x000fea0003800000 */
.L_x_267:
        /* <DEDUP_REMOVED lines=13> */
.L_x_270:
[----:B------:R-:W-:Y:S05]  /*b0b0*/  BSYNC B0 ;  /* 0x0000000000007941 */ /* 0x000fea0003800000 */
.L_x_269:
        /* <DEDUP_REMOVED lines=11> */
.L_x_219:
[----:B------:R-:W-:Y:S05]  /*b170*/  BSYNC B1 ;  /* 0x0000000000017941 */ /* 0x000fea0003800000 */
.L_x_197:
[----:B------:R-:W-:Y:S02]  /*b180*/  ULDC UR5, c[0x0][0x218] ;  /* 0x0000860000057ab9 */ /* 0x000fe40000000800 */
[----:B------:R-:W-:-:S04]  /*b190*/  UIADD3 UR5, UR5, 0x7f, URZ ;  /* 0x0000007f05057890 */ /* 0x000fc8000fffe03f */
[----:B------:R-:W-:-:S04]  /*b1a0*/  USHF.R.S32.HI UR4, URZ, 0x1f, UR5 ;  /* 0x0000001f3f047899 */ /* 0x000fc80008011405 */
[----:B------:R-:W-:-:S03]  /*b1b0*/  ULEA.HI UR4, UR4, UR5, URZ, 0x7 ;  /* 0x0000000504047291 */ /* 0x000fc6000f8f383f */
[----:B------:R-:W-:Y:S02]  /*b1c0*/  ULDC UR5, c[0x0][0xc] ;  /* 0x0000030000057ab9 */ /* 0x000fe40000000800 */
[----:B------:R-:W-:Y:S02]  /*b1d0*/  UIADD3 UR16, UR16, UR5, URZ ;  /* 0x0000000510107290 */ /* 0x000fe4000fffe03f */
[----:B------:R-:W-:-:S04]  /*b1e0*/  USHF.R.S32.HI UR4, URZ, 0x7, UR4 ;  /* 0x000000073f047899 */ /* 0x000fc80008011404 */
[----:B------:R-:W-:-:S06]  /*b1f0*/  UISETP.GE.AND UP0, UPT, UR16, UR4, UPT ;  /* 0x000000041000728c */ /* 0x000fcc000bf06270 */
[----:B------:R-:W-:-:S13]  /*b200*/  PLOP3.LUT P0, PT, PT, PT, UP0, 0x80, 0x0 ;  /* 0x000000000000781c */ /* 0x000fda0003f0f008 */
[----:B------:R-:W-:Y:S01]  /*b210*/  @P0 CALL.REL.NOINC `(.L_x_271) ;  /* 0x0000001000000944 */ /* 0x000fe20003c00000 */
[----:B------:R-:W-:Y:S05]  /*b220*/  BRA `(.L_x_272) ;  /* 0xffff5b3000007947 */ /* 0x000fea000383ffff */
.L_x_271:
[----:B------:R-:W-:Y:S05]  /*b230*/  EXIT ;  /* 0x000000000000794d */ /* 0x000fea0003800000 */
.L_x_273:
        /* <DEDUP_REMOVED lines=12> */
.L_x_1255:


//--------------------- .text._ZN5flash44flash_bwd_dq_dk_dv_loop_seqk_parallel_kernelI23Flash_bwd_kernel_traitsILi64ELi128ELi128ELi8ELi4ELi4ELi4ELb0ELb0EN7cutlass10bfloat16_tE19Flash_kernel_traitsILi64ELi128ELi128ELi8ES3_EELb0ELb1ELb0ELb0ELb1ELb1ELb0EEEvNS_16Flash_bwd_paramsE --------------------------
	.section	.text._ZN5flash44flash_bwd_dq_dk_dv_loop_seqk_parallel_kernelI23Flash_bwd_kernel_traitsILi64ELi128ELi128ELi8ELi4ELi4ELi4ELb0ELb0EN7cutlass10bfloat16_tE19Flash_kernel_traitsILi64ELi128ELi128ELi8ES3_EELb0ELb1ELb0ELb0ELb1ELb1ELb0EEEvNS_16Flash_bwd_paramsE,"ax",@progbits
	.sectioninfo	@"SHI_REGISTERS=255"
	.align	128
        .global         _ZN5flash44flash_bwd_dq_dk_dv_loop_seqk_parallel_kernelI23Flash_bwd_kernel_traitsILi64ELi128ELi128ELi8ELi4ELi4ELi4ELb0ELb0EN7cutlass10bfloat16_tE19Flash_kernel_traitsILi64ELi128ELi128ELi8ES3_EELb0ELb1ELb0ELb0ELb1ELb1ELb0EEEvNS_16Flash_bwd_paramsE
        .type           _ZN5flash44flash_bwd_dq_dk_dv_loop_seqk_parallel_kernelI23Flash_bwd_kernel_traitsILi64ELi128ELi128ELi8ELi4ELi4ELi4ELb0ELb0EN7cutlass10bfloat16_tE19Flash_kernel_traitsILi64ELi128ELi128ELi8ES3_EELb0ELb1ELb0ELb0ELb1ELb1ELb0EEEvNS_16Flash_bwd_paramsE,@function
        .size           _ZN5flash44flash_bwd_dq_dk_dv_loop_seqk_parallel_kernelI23Flash_bwd_kernel_traitsILi64ELi128ELi128ELi8ELi4ELi4ELi4ELb0ELb0EN7cutlass10bfloat16_tE19Flash_kernel_traitsILi64ELi128ELi128ELi8ES3_EELb0ELb1ELb0ELb0ELb1ELb1ELb0EEEvNS_16Flash_bwd_paramsE,(.L_x_1256 - _ZN5flash44flash_bwd_dq_dk_dv_loop_seqk_parallel_kernelI23Flash_bwd_kernel_traitsILi64ELi128ELi128ELi8ELi4ELi4ELi4ELb0ELb0EN7cutlass10bfloat16_tE19Flash_kernel_traitsILi64ELi128ELi128ELi8ES3_EELb0ELb1ELb0ELb0ELb1ELb1ELb0EEEvNS_16Flash_bwd_paramsE)
        .other          _ZN5flash44flash_bwd_dq_dk_dv_loop_seqk_parallel_kernelI23Flash_bwd_kernel_traitsILi64ELi128ELi128ELi8ELi4ELi4ELi4ELb0ELb0EN7cutlass10bfloat16_tE19Flash_kernel_traitsILi64ELi128ELi128ELi8ES3_EELb0ELb1ELb0ELb0ELb1ELb1ELb0EEEvNS_16Flash_bwd_paramsE,@"STO_CUDA_ENTRY STV_DEFAULT"
_ZN5flash44flash_bwd_dq_dk_dv_loop_seqk_parallel_kernelI23Flash_bwd_kernel_traitsILi64ELi128ELi128ELi8ELi4ELi4ELi4ELb0ELb0EN7cutlass10bfloat16_tE19Flash_kernel_traitsILi64ELi128ELi128ELi8ES3_EELb0ELb1ELb0ELb0ELb1ELb1ELb0EEEvNS_16Flash_bwd_paramsE:
.text._ZN5flash44flash_bwd_dq_dk_dv_loop_seqk_parallel_kernelI23Flash_bwd_kernel_traitsILi64ELi128ELi128ELi8ELi4ELi4ELi4ELb0ELb0EN7cutlass10bfloat16_tE19Flash_kernel_traitsILi64ELi128ELi128ELi8ES3_EELb0ELb1ELb0ELb0ELb1ELb1ELb0EEEvNS_16Flash_bwd_paramsE:
        /* <DEDUP_REMOVED lines=12> */
[----:B------:R-:W-:Y:S01]  /*00c0*/  IMAD.MOV.U32 R192, RZ, RZ, 0x20 ;  /* 0x00000020ffc07424 */ /* 0x000fe200078e00ff */
[----:B------:R-:W-:Y:S01]  /*00d0*/  ULDC UR34, c[0x0][0x22c] ;  /* 0x00008b0000227ab9 */ /* 0x000fe20000000800 */
[----:B------:R-:W-:Y:S01]  /*00e0*/  IMAD.MOV.U32 R190, RZ, RZ, -0x10 ;  /* 0xfffffff0ffbe7424 */ /* 0x000fe200078e00ff */
[----:B------:R-:W-:Y:S02]  /*00f0*/  ULDC UR23, c[0x0][0x1c0] ;  /* 0x0000700000177ab9 */ /* 0x000fe40000000800 */
[----:B------:R-:W-:Y:S02]  /*0100*/  UIMAD UR26, UR34, UR23, URZ ;  /* 0x00000017221a72a4 */ /* 0x000fe4000f8e023f */
[----:B------:R-:W-:Y:S02]  /*0110*/  UMOV UR4, 0x80 ;  /* 0x0000008000047882 */ /* 0x000fe40000000000 */
[----:B------:R-:W-:-:S02]  /*0120*/  ULDC UR5, c[0x0][0x210] ;  /* 0x0000840000057ab9 */ /* 0x000fc40000000800 */
[----:B------:R-:W-:Y:S02]  /*0130*/  ULDC UR28, c[0x0][0x234] ;  /* 0x00008d00001c7ab9 */ /* 0x000fe40000000800 */
[----:B------:R-:W-:Y:S02]  /*0140*/  ULDC UR27, c[0x0][0x224] ;  /* 0x00008900001b7ab9 */ /* 0x000fe40000000800 */
[----:B------:R-:W-:Y:S02]  /*0150*/  UIMAD UR28, UR4, UR5, UR28 ;  /* 0x00000005041c72a4 */ /* 0x000fe4000f8e021c */
[----:B------:R-:W-:Y:S02]  /*0160*/  UIADD3 UR27, UR4, UR27, URZ ;  /* 0x0000001b041b7290 */ /* 0x000fe4000fffe03f */
[----:B------:R-:W-:Y:S02]  /*0170*/  USHF.R.S32.HI UR4, URZ, 0x1f, UR34 ;  /* 0x0000001f3f047899 */ /* 0x000fe40008011422 */
[----:B------:R-:W-:Y:S01]  /*0180*/  USHF.L.U32 UR25, UR26, 0x7, URZ ;  /* 0x000000071a197899 */ /* 0x000fe2000800063f */
[----:B-1----:R-:W-:Y:S01]  /*0190*/  SHF.R.S32.HI R11, RZ, 0x1f, R13 ;  /* 0x0000001fff0b7819 */ /* 0x002fe2000001140d */
[----:B------:R-:W-:-:S02]  /*01a0*/  UIMAD.WIDE.U32 UR34, UR34, UR23, URZ ;  /* 0x00000017222272a5 */ /* 0x000fc4000f8e003f */
[----:B------:R-:W-:Y:S01]  /*01b0*/  ULDC.64 UR36, c[0x0][0x118] ;  /* 0x0000460000247ab9 */ /* 0x000fe20000000a00 */
[CC--:B------:R-:W-:Y:S01]  /*01c0*/  LEA.HI R3, R11.reuse, R13.reuse, RZ, 0x4 ;  /* 0x0000000d0b037211 */ /* 0x0c0fe200078f20ff */
[----:B------:R-:W-:Y:S01]  /*01d0*/  ULDC UR18, c[0x0][0x1c0] ;  /* 0x0000700000127ab9 */ /* 0x000fe20000000800 */
[-C--:B------:R-:W-:Y:S01]  /*01e0*/  LEA.HI R5, R11, R13.reuse, RZ, 0x5 ;  /* 0x0000000d0b057211 */ /* 0x080fe200078f28ff */
[----:B------:R-:W-:Y:S01]  /*01f0*/  ULDC UR17, c[0x0][0x224] ;  /* 0x0000890000117ab9 */ /* 0x000fe20000000800 */
[----:B------:R-:W-:Y:S01]  /*0200*/  SHF.R.S32.HI R4, RZ, 0x4, R3 ;  /* 0x00000004ff047819 */ /* 0x000fe20000011403 */
[----:B------:R-:W-:Y:S01]  /*0210*/  UMOV UR20, 0x4 ;  /* 0x0000000400147882 */ /* 0x000fe20000000000 */
[--C-:B------:R-:W-:Y:S01]  /*0220*/  SHF.R.S32.HI R6, RZ, 0x5, R5.reuse ;  /* 0x00000005ff067819 */ /* 0x100fe20000011405 */
[----:B------:R-:W-:Y:S01]  /*0230*/  ULDC.64 UR32, c[0x0][0x200] ;  /* 0x0000800000207ab9 */ /* 0x000fe20000000a00 */
[----:B------:R-:W-:Y:S01]  /*0240*/  SHF.R.S32.HI R0, RZ, 0x1f, R5 ;  /* 0x0000001fff007819 */ /* 0x000fe20000011405 */
[----:B------:R-:W-:Y:S01]  /*0250*/  ULDC.64 UR30, c[0x0][0x3c8] ;  /* 0x0000f200001e7ab9 */ /* 0x000fe20000000a00 */
[----:B------:R-:W-:Y:S01]  /*0260*/  LEA.HI R2, R3, R4, RZ, 0x1 ;  /* 0x0000000403027211 */ /* 0x000fe200078f08ff */
[----:B------:R-:W-:Y:S01]  /*0270*/  ULDC UR16, c[0x0][0x224] ;  /* 0x0000890000107ab9 */ /* 0x000fe20000000800 */
[----:B------:R-:W-:Y:S01]  /*0280*/  LEA.HI R0, R0, R6, RZ, 0x2 ;  /* 0x0000000600007211 */ /* 0x000fe200078f10ff */
[----:B------:R-:W-:Y:S01]  /*0290*/  ULDC UR15, c[0x0][0x22c] ;  /* 0x00008b00000f7ab9 */ /* 0x000fe20000000800 */
[----:B------:R-:W-:Y:S01]  /*02a0*/  LOP3.LUT R2, R2, 0xfffffffe, RZ, 0xc0, !PT ;  /* 0xfffffffe02027812 */ /* 0x000fe200078ec0ff */
[----:B------:R-:W-:Y:S01]  /*02b0*/  ULDC UR14, c[0x0][0x214] ;  /* 0x00008500000e7ab9 */ /* 0x000fe20000000800 */
[----:B------:R-:W-:Y:S01]  /*02c0*/  LOP3.LUT R0, R0, 0xfffffffc, RZ, 0xc0, !PT ;  /* 0xfffffffc00007812 */ /* 0x000fe200078ec0ff */
[----:B------:R-:W-:Y:S01]  /*02d0*/  ULDC UR13, c[0x0][0x2e8] ;  /* 0x0000ba00000d7ab9 */ /* 0x000fe20000000800 */
[CC--:B------:R-:W-:Y:S01]  /*02e0*/  LEA.HI R14, R11.reuse, R13.reuse, RZ, 0x2 ;  /* 0x0000000d0b0e7211 */ /* 0x0c0fe200078f10ff */
[----:B------:R-:W-:Y:S01]  /*02f0*/  IMAD.IADD R185, R4, 0x1, -R2 ;  /* 0x0000000104b97824 */ /* 0x000fe200078e0a02 */
[----:B------:R-:W-:Y:S01]  /*0300*/  LEA.HI R15, R11, R13, RZ, 0x3 ;  /* 0x0000000d0b0f7211 */ /* 0x000fe200078f18ff */
[----:B------:R-:W-:Y:S01]  /*0310*/  IMAD.IADD R10, R6, 0x1, -R0 ;  /* 0x00000001060a7824 */ /* 0x000fe200078e0a00 */
[----:B------:R-:W-:Y:S01]  /*0320*/  LOP3.LUT R2, R3, 0xfffffff0, RZ, 0xc0, !PT ;  /* 0xfffffff003027812 */ /* 0x000fe200078ec0ff */
[----:B------:R-:W-:Y:S01]  /*0330*/  UMOV UR22, 0x6 ;  /* 0x0000000600167882 */ /* 0x000fe20000000000 */
[----:B------:R-:W-:Y:S01]  /*0340*/  LOP3.LUT R3, R5, 0xffffffe0, RZ, 0xc0, !PT ;  /* 0xffffffe005037812 */ /* 0x000fe200078ec0ff */
[----:B------:R-:W-:Y:S01]  /*0350*/  ULDC UR12, c[0x0][0x214] ;  /* 0x00008500000c7ab9 */ /* 0x000fe20000000800 */
[----:B------:R-:W-:Y:S01]  /*0360*/  SHF.R.S32.HI R7, RZ, 0x2, R14 ;  /* 0x00000002ff077819 */ /* 0x000fe2000001140e */
[C---:B------:R-:W-:Y:S01]  /*0370*/  IMAD.IADD R2, R13.reuse, 0x1, -R2 ;  /* 0x000000010d027824 */ /* 0x040fe200078e0a02 */
[----:B------:R-:W-:Y:S01]  /*0380*/  SHF.R.S32.HI R5, RZ, 0x1f, R14 ;  /* 0x0000001fff057819 */ /* 0x000fe2000001140e */
[----:B------:R-:W-:Y:S01]  /*0390*/  IMAD.IADD R3, R13, 0x1, -R3 ;  /* 0x000000010d037824 */ /* 0x000fe200078e0a03 */
[----:B------:R-:W-:Y:S01]  /*03a0*/  LOP3.LUT R0, R15, 0xfffffff8, RZ, 0xc0, !PT ;  /* 0xfffffff80f007812 */ /* 0x000fe200078ec0ff */
[----:B------:R-:W-:Y:S01]  /*03b0*/  UMOV UR21, 0xffffc000 ;  /* 0xffffc00000157882 */ /* 0x000fe20000000000 */
[----:B------:R-:W-:Y:S01]  /*03c0*/  SHF.R.S32.HI R4, RZ, 0x3, R15 ;  /* 0x00000003ff047819 */ /* 0x000fe2000001140f */
[----:B------:R-:W-:Y:S01]  /*03d0*/  UIMAD UR23, UR4, UR23, URZ ;  /* 0x00000017041772a4 */ /* 0x000fe2000f8e023f */
[----:B------:R-:W-:Y:S01]  /*03e0*/  LEA.HI R5, R5, R7, RZ, 0x3 ;  /* 0x0000000705057211 */ /* 0x000fe200078f18ff */
[----:B------:R-:W-:Y:S01]  /*03f0*/  IMAD.IADD R0, R13, 0x1, -R0 ;  /* 0x000000010d007824 */ /* 0x000fe200078e0a00 */
[----:B------:R-:W-:Y:S01]  /*0400*/  SHF.R.S32.HI R9, RZ, 0x1f, R2 ;  /* 0x0000001fff097819 */ /* 0x000fe20000011402 */
[----:B------:R-:W-:Y:S01]  /*0410*/  IMAD.SHL.U32 R4, R4, 0x40, RZ ;  /* 0x0000004004047824 */ /* 0x000fe200078e00ff */
[----:B------:R-:W-:Y:S01]  /*0420*/  LOP3.LUT R5, R5, 0xfffffff8, RZ, 0xc0, !PT ;  /* 0xfffffff805057812 */ /* 0x000fe200078ec0ff */
[----:B------:R-:W-:Y:S01]  /*0430*/  IMAD.SHL.U32 R6, R0, 0x8, RZ ;  /* 0x0000000800067824 */ /* 0x000fe200078e00ff */
[----:B------:R-:W-:Y:S01]  /*0440*/  SHF.R.S32.HI R8, RZ, 0x1f, R3 ;  /* 0x0000001fff087819 */ /* 0x000fe20000011403 */
[----:B------:R-:W-:Y:S01]  /*0450*/  USHF.R.S32.HI UR24, URZ, 0x1f, UR25 ;  /* 0x0000001f3f187899 */ /* 0x000fe20008011419 */
[----:B------:R-:W-:Y:S01]  /*0460*/  LOP3.LUT R4, R4, 0x1c0, RZ, 0xc0, !PT ;  /* 0x000001c004047812 */ /* 0x000fe200078ec0ff */
[----:B------:R-:W-:Y:S01]  /*0470*/  IMAD.IADD R7, R7, 0x1, -R5 ;  /* 0x0000000107077824 */ /* 0x000fe200078e0a05 */
[----:B------:R-:W-:Y:S01]  /*0480*/  LEA.HI R9, R9, R2, RZ, 0x3 ;  /* 0x0000000209097211 */ /* 0x000fe200078f18ff */
[----:B------:R-:W-:Y:S01]  /*0490*/  UMOV UR19, 0x6 ;  /* 0x0000000600137882 */ /* 0x000fe20000000000 */
[----:B------:R-:W-:-:S02]  /*04a0*/  LEA.HI R5, R11, R13, RZ, 0x6 ;  /* 0x0000000d0b057211 */ /* 0x000fc400078f30ff */
[----:B------:R-:W-:Y:S02]  /*04b0*/  LOP3.LUT R6, R4, 0x38, R6, 0xf8, !PT ;  /* 0x0000003804067812 */ /* 0x000fe400078ef806 */
[----:B------:R-:W-:Y:S01]  /*04c0*/  SHF.R.U32.HI R4, RZ, 0x3, R4 ;  /* 0x00000003ff047819 */ /* 0x000fe20000011604 */
[----:B------:R-:W-:Y:S01]  /*04d0*/  IMAD.SHL.U32 R5, R5, 0x8, RZ ;  /* 0x0000000805057824 */ /* 0x000fe200078e00ff */
[----:B------:R-:W-:Y:S02]  /*04e0*/  LEA.HI R8, R8, R3, RZ, 0x2 ;  /* 0x0000000308087211 */ /* 0x000fe400078f10ff */
[----:B------:R-:W-:Y:S02]  /*04f0*/  LOP3.LUT R3, R9, 0xfffffff8, RZ, 0xc0, !PT ;  /* 0xfffffff809037812 */ /* 0x000fe400078ec0ff */
[----:B------:R-:W-:Y:S02]  /*0500*/  LOP3.LUT R4, R6, R4, RZ, 0x3c, !PT ;  /* 0x0000000406047212 */ /* 0x000fe400078e3cff */
[----:B------:R-:W-:Y:S01]  /*0510*/  LOP3.LUT P4, RZ, R0, 0x2, RZ, 0xc0, !PT ;  /* 0x0000000200ff7812 */ /* 0x000fe2000788c0ff */
[----:B------:R-:W-:Y:S01]  /*0520*/  IMAD.IADD R12, R2, 0x1, -R3 ;  /* 0x00000001020c7824 */ /* 0x000fe200078e0a03 */
[----:B------:R-:W-:Y:S01]  /*0530*/  LOP3.LUT R2, R4, 0xfffffe00, R5, 0xf8, !PT ;  /* 0xfffffe0004027812 */ /* 0x000fe200078ef805 */
[----:B------:R-:W-:Y:S01]  /*0540*/  IMAD.SHL.U32 R5, R185, 0x200, RZ ;  /* 0x00000200b9057824 */ /* 0x000fe200078e00ff */
[C---:B------:R-:W-:Y:S01]  /*0550*/  LOP3.LUT P3, RZ, R0.reuse, 0x4, RZ, 0xc0, !PT ;  /* 0x0000000400ff7812 */ /* 0x040fe2000786c0ff */
[----:B------:R-:W-:Y:S01]  /*0560*/  IMAD.SHL.U32 R0, R0, 0x40, RZ ;  /* 0x0000004000007824 */ /* 0x000fe200078e00ff */
[----:B------:R-:W-:Y:S01]  /*0570*/  LEA.HI R6, R11, R13, RZ, 0x7 ;  /* 0x0000000d0b067211 */ /* 0x000fe200078f38ff */
[----:B------:R1:W-:Y:S01]  /*0580*/  STL [R1+0xc], R2 ;  /* 0x00000c0201007387 */ /* 0x0003e20000100800 */
[----:B------:R-:W-:-:S02]  /*0590*/  SEL R176, R192, 0xffffffe0, !P4 ;  /* 0xffffffe0c0b07807 */ /* 0x000fc40006000000 */
[----:B------:R-:W-:Y:S02]  /*05a0*/  LOP3.LUT R0, R0, 0x1c0, RZ, 0xc0, !PT ;  /* 0x000001c000007812 */ /* 0x000fe400078ec0ff */
[----:B------:R-:W-:Y:S02]  /*05b0*/  SHF.R.S32.HI R6, RZ, 0x7, R6 ;  /* 0x00000007ff067819 */ /* 0x000fe40000011406 */
[----:B------:R-:W-:Y:S02]  /*05c0*/  LOP3.LUT R174, R0, 0x8, R15, 0xf8, !PT ;  /* 0x0000000800ae7812 */ /* 0x000fe400078ef80f */
[----:B------:R-:W-:-:S04]  /*05d0*/  SHF.R.U32.HI R4, RZ, 0x3, R0 ;  /* 0x00000003ff047819 */ /* 0x000fc80000011600 */
[----:B------:R-:W-:Y:S02]  /*05e0*/  LOP3.LUT R174, R174, R4, RZ, 0x3c, !PT ;  /* 0x00000004aeae7212 */ /* 0x000fe400078e3cff */
[----:B-1----:R-:W-:-:S04]  /*05f0*/  LOP3.LUT R2, R7, 0x1, RZ, 0xc0, !PT ;  /* 0x0000000107027812 */ /* 0x002fc800078ec0ff */
[----:B------:R-:W-:Y:S01]  /*0600*/  ISETP.NE.U32.AND P0, PT, R2, 0x1, PT ;  /* 0x000000010200780c */ /* 0x000fe20003f05070 */
[----:B------:R-:W-:-:S03]  /*0610*/  IMAD.SHL.U32 R2, R10, 0x10, RZ ;  /* 0x000000100a027824 */ /* 0x000fc600078e00ff */
[----:B------:R-:W-:Y:S02]  /*0620*/  R2P PR, R7, 0x6 ;  /* 0x0000000607007804 */ /* 0x000fe40000000000 */
[----:B------:R-:W-:Y:S01]  /*0630*/  LOP3.LUT R3, R0, 0x30, R2, 0xf8, !PT ;  /* 0x0000003000037812 */ /* 0x000fe200078ef802 */
[----:B------:R-:W-:Y:S01]  /*0640*/  IMAD R0, R6, 0x1000, R5 ;  /* 0x0000100006007824 */ /* 0x000fe200078e0205 */
[----:B------:R-:W-:Y:S01]  /*0650*/  LEA.HI.SX32 R16, R8, R2, 0x1e ;  /* 0x0000000208107211 */ /* 0x000fe200078ff2ff */
[----:B------:R-:W-:Y:S01]  /*0660*/  IMAD.SHL.U32 R8, R13, 0x2, RZ ;  /* 0x000000020d087824 */ /* 0x000fe200078e00ff */
[----:B------:R-:W-:Y:S01]  /*0670*/  LOP3.LUT R3, R3, 0x8, R15, 0xf8, !PT ;  /* 0x0000000803037812 */ /* 0x000fe200078ef80f */
[----:B------:R-:W-:Y:S01]  /*0680*/  IMAD.IADD R174, R0, 0x1, R174 ;  /* 0x0000000100ae7824 */ /* 0x000fe200078e02ae */
[----:B------:R-:W-:Y:S01]  /*0690*/  LOP3.LUT R0, R14, 0x7ffffffc, RZ, 0xc0, !PT ;  /* 0x7ffffffc0e007812 */ /* 0x000fe200078ec0ff */
[----:B------:R-:W-:Y:S01]  /*06a0*/  IMAD.SHL.U32 R2, R6, 0x8, RZ ;  /* 0x0000000806027824 */ /* 0x000fe200078e00ff */
[----:B------:R-:W-:Y:S01]  /*06b0*/  LOP3.LUT R3, R5, R3, R4, 0xf6, !PT ;  /* 0x0000000305037212 */ /* 0x000fe200078ef604 */
[----:B------:R-:W-:Y:S01]  /*06c0*/  STL [R1+0x2c], R16 ;  /* 0x00002c1001007387 */ /* 0x000fe20000100800 */
[----:B------:R-:W-:Y:S01]  /*06d0*/  LOP3.LUT R8, R8, 0x6, RZ, 0xc0, !PT ;  /* 0x0000000608087812 */ /* 0x000fe200078ec0ff */
[----:B------:R-:W-:Y:S01]  /*06e0*/  IMAD.IADD R5, R13, 0x1, -R0 ;  /* 0x000000010d057824 */ /* 0x000fe200078e0a00 */
[----:B------:R-:W-:Y:S01]  /*06f0*/  LOP3.LUT R2, R2, 0x8, RZ, 0xc0, !PT ;  /* 0x0000000802027812 */ /* 0x000fe200078ec0ff */
[----:B------:R-:W-:Y:S01]  /*0700*/  IMAD.SHL.U32 R0, R7, 0x40, RZ ;  /* 0x0000004007007824 */ /* 0x000fe200078e00ff */
[----:B------:R-:W-:Y:S01]  /*0710*/  SEL R192, R192, 0xffffffe0, !P1 ;  /* 0xffffffe0c0c07807 */ /* 0x000fe20004800000 */
[----:B------:R-:W-:Y:S01]  /*0720*/  IMAD.SHL.U32 R5, R5, 0x2, RZ ;  /* 0x0000000205057824 */ /* 0x000fe200078e00ff */
[----:B------:R-:W-:Y:S01]  /*0730*/  SEL R190, R190, 0x10, !P0 ;  /* 0x00000010bebe7807 */ /* 0x000fe20004000000 */
[----:B------:R-:W-:Y:S01]  /*0740*/  IMAD.SHL.U32 R7, R185, 0x10, RZ ;  /* 0x00000010b9077824 */ /* 0x000fe200078e00ff */
[----:B------:R-:W-:Y:S01]  /*0750*/  LOP3.LUT R0, R0, 0x1c0, RZ, 0xc0, !PT ;  /* 0x000001c000007812 */ /* 0x000fe200078ec0ff */
[----:B------:R-:W-:-:S02]  /*0760*/  IMAD R11, R6, 0x40, R8 ;  /* 0x00000040060b7824 */ /* 0x000fc400078e0208 */
[----:B------:R-:W-:Y:S01]  /*0770*/  IMAD R8, R6, 0x2000, R5 ;  /* 0x0000200006087824 */ /* 0x000fe200078e0205 */
[----:B------:R-:W-:Y:S01]  /*0780*/  SHF.R.U32.HI R4, RZ, 0x3, R0 ;  /* 0x00000003ff047819 */ /* 0x000fe20000011600 */
[----:B------:R-:W-:Y:S01]  /*0790*/  IMAD.SHL.U32 R185, R185, 0x8, RZ ;  /* 0x00000008b9b97824 */ /* 0x000fe200078e00ff */
[----:B------:R-:W-:Y:S01]  /*07a0*/  LOP3.LUT R7, R2, 0x10, R7, 0xf8, !PT ;  /* 0x0000001002077812 */ /* 0x000fe200078ef807 */
[----:B------:R1:W-:Y:S01]  /*07b0*/  STL [R1+0x24], R11 ;  /* 0x0000240b01007387 */ /* 0x0003e20000100800 */
[-C--:B------:R-:W-:Y:S01]  /*07c0*/  LOP3.LUT R6, R4, R0.reuse, R2, 0x1e, !PT ;  /* 0x0000000004067212 */ /* 0x080fe200078e1e02 */
[----:B------:R-:W-:Y:S01]  /*07d0*/  IMAD R2, R10, 0x400, R8 ;  /* 0x000004000a027824 */ /* 0x000fe200078e0208 */
[----:B------:R-:W-:Y:S01]  /*07e0*/  LOP3.LUT R4, R4, R0, RZ, 0xfc, !PT ;  /* 0x0000000004047212 */ /* 0x000fe200078efcff */
[----:B------:R-:W-:Y:S01]  /*07f0*/  IMAD R0, R10, 0x400, R5 ;  /* 0x000004000a007824 */ /* 0x000fe200078e0205 */
[----:B------:R-:W-:Y:S01]  /*0800*/  IADD3 R5, R16, -0x80, RZ ;  /* 0xffffff8010057810 */ /* 0x000fe20007ffe0ff */
[----:B------:R-:W-:-:S02]  /*0810*/  IMAD.SHL.U32 R174, R174, 0x2, RZ ;  /* 0x00000002aeae7824 */ /* 0x000fc400078e00ff */
[----:B------:R-:W-:Y:S02]  /*0820*/  IMAD.IADD R188, R4, 0x1, R2 ;  /* 0x0000000104bc7824 */ /* 0x000fe400078e0202 */
[----:B------:R-:W-:Y:S02]  /*0830*/  IMAD.SHL.U32 R2, R12, 0x40, RZ ;  /* 0x000000400c027824 */ /* 0x000fe400078e00ff */
[----:B------:R-:W-:Y:S01]  /*0840*/  IMAD.IADD R8, R0, 0x1, R6 ;  /* 0x0000000100087824 */ /* 0x000fe200078e0206 */
[----:B------:R-:W-:Y:S01]  /*0850*/  SHF.R.S32.HI R6, RZ, 0x1f, R5 ;  /* 0x0000001fff067819 */ /* 0x000fe20000011405 */
[----:B------:R-:W-:Y:S01]  /*0860*/  IMAD.SHL.U32 R0, R9, 0x40, RZ ;  /* 0x0000004009007824 */ /* 0x000fe200078e00ff */
[----:B------:R-:W-:Y:S01]  /*0870*/  LOP3.LUT R2, R2, 0x1c0, RZ, 0xc0, !PT ;  /* 0x000001c002027812 */ /* 0x000fe200078ec0ff */
[----:B------:R-:W-:Y:S01]  /*0880*/  IMAD.SHL.U32 R188, R188, 0x2, RZ ;  /* 0x00000002bcbc7824 */ /* 0x000fe200078e00ff */
[----:B------:R-:W-:Y:S01]  /*0890*/  SHF.L.U64.HI R6, R5, 0x2, R6 ;  /* 0x0000000205067819 */ /* 0x000fe20000010206 */
[----:B------:R-:W-:Y:S01]  /*08a0*/  IMAD.IADD R177, R174, 0x1, R176 ;  /* 0x00000001aeb17824 */ /* 0x000fe200078e02b0 */
[----:B------:R-:W-:Y:S01]  /*08b0*/  SHF.R.U32.HI R4, RZ, 0x3, R2 ;  /* 0x00000003ff047819 */ /* 0x000fe20000011602 */
[----:B------:R-:W-:Y:S01]  /*08c0*/  IMAD.IADD R191, R188, 0x1, R190 ;  /* 0x00000001bcbf7824 */ /* 0x000fe200078e02be */
[----:B------:R-:W-:Y:S01]  /*08d0*/  LOP3.LUT R0, R0, 0xfffffe00, RZ, 0xc0, !PT ;  /* 0xfffffe0000007812 */ /* 0x000fe200078ec0ff */
[----:B------:R2:W-:Y:S01]  /*08e0*/  STL [R1+0x20], R6 ;  /* 0x0000200601007387 */ /* 0x0005e20000100800 */
[----:B------:R-:W-:Y:S01]  /*08f0*/  LOP3.LUT R185, R2, 0x8, R185, 0xf8, !PT ;  /* 0x0000000802b97812 */ /* 0x000fe200078ef8b9 */
[----:B------:R-:W-:Y:S01]  /*0900*/  IMAD.IADD R195, R188, 0x1, R192 ;  /* 0x00000001bcc37824 */ /* 0x000fe200078e02c0 */
[----:B------:R-:W-:Y:S01]  /*0910*/  LOP3.LUT R2, R4, R7, R2, 0x1e, !PT ;  /* 0x0000000704027212 */ /* 0x000fe200078e1e02 */
[----:B------:R-:W-:Y:S01]  /*0920*/  IMAD R5, R10, 0x400, R0 ;  /* 0x000004000a057824 */ /* 0x000fe200078e0200 */
[----:B------:R-:W-:Y:S01]  /*0930*/  LOP3.LUT R185, R185, R4, RZ, 0x3c, !PT ;  /* 0x00000004b9b97212 */ /* 0x000fe200078e3cff */
[----:B------:R-:W-:Y:S01]  /*0940*/  IMAD.IADD R194, R191, 0x1, R192 ;  /* 0x00000001bfc27824 */ /* 0x000fe200078e02c0 */
[----:B------:R-:W-:Y:S01]  /*0950*/  LOP3.LUT R184, R2, R0, RZ, 0xfc, !PT ;  /* 0x0000000002b87212 */ /* 0x000fe200078efcff */
[----:B------:R-:W-:Y:S01]  /*0960*/  IMAD.MOV.U32 R0, RZ, RZ, 0x40 ;  /* 0x00000040ff007424 */ /* 0x000fe200078e00ff */
[----:B------:R-:W-:Y:S01]  /*0970*/  LEA R8, R8, 0xc000, 0x1 ;  /* 0x0000c00008087811 */ /* 0x000fe200078e08ff */
[----:B------:R-:W-:-:S02]  /*0980*/  IMAD.MOV.U32 R2, RZ, RZ, 0x440 ;  /* 0x00000440ff027424 */ /* 0x000fc400078e00ff */
[----:B------:R-:W-:Y:S01]  /*0990*/  IMAD.IADD R185, R5, 0x1, R185 ;  /* 0x0000000105b97824 */ /* 0x000fe200078e02b9 */
[----:B------:R-:W-:Y:S01]  /*09a0*/  SEL R175, R0, 0xffffffc0, !P3 ;  /* 0xffffffc000af7807 */ /* 0x000fe20005800000 */
[--C-:B------:R-:W-:Y:S01]  /*09b0*/  IMAD.IADD R5, R192, 0x1, R8.reuse ;  /* 0x00000001c0057824 */ /* 0x100fe200078e0208 */
[----:B------:R-:W-:Y:S01]  /*09c0*/  SEL R0, R0, 0xffffffc0, !P2 ;  /* 0xffffffc000007807 */ /* 0x000fe20005000000 */
[----:B------:R-:W-:Y:S01]  /*09d0*/  STL [R1+0x28], R8 ;  /* 0x0000280801007387 */ /* 0x000fe20000100800 */
[----:B------:R-:W-:Y:S01]  /*09e0*/  SEL R2, R2, 0x3c0, !P2 ;  /* 0x000003c002027807 */ /* 0x000fe20005000000 */
[----:B------:R-:W-:Y:S01]  /*09f0*/  IMAD.IADD R175, R174, 0x1, R175 ;  /* 0x00000001aeaf7824 */ /* 0x000fe200078e02af */
[----:B------:R-:W-:Y:S01]  /*0a00*/  IADD3 R13, R8, 0x420, RZ ;  /* 0x00000420080d7810 */ /* 0x000fe20007ffe0ff */
[----:B-1----:R-:W-:Y:S01]  /*0a10*/  IMAD.IADD R11, R0, 0x1, R8 ;  /* 0x00000001000b7824 */ /* 0x002fe200078e0208 */
[C---:B------:R-:W-:Y:S01]  /*0a20*/  IADD3 R9, R8.reuse, 0x2020, RZ ;  /* 0x0000202008097810 */ /* 0x040fe20007ffe0ff */
[C---:B------:R-:W-:Y:S01]  /*0a30*/  IMAD.IADD R4, R8.reuse, 0x1, R2 ;  /* 0x0000000108047824 */ /* 0x040fe200078e0202 */
[----:B------:R-:W-:Y:S01]  /*0a40*/  @P1 IADD3 R13, R8, 0x3e0, RZ ;  /* 0x000003e0080d1810 */ /* 0x000fe20007ffe0ff */
[----:B------:R-:W-:Y:S01]  /*0a50*/  IMAD.IADD R189, R188, 0x1, R0 ;  /* 0x00000001bcbd7824 */ /* 0x000fe200078e0200 */
[C---:B------:R-:W-:Y:S01]  /*0a60*/  IADD3 R12, R8.reuse, 0x2420, RZ ;  /* 0x00002420080c7810 */ /* 0x040fe20007ffe0ff */
[----:B------:R-:W-:Y:S01]  /*0a70*/  STL [R1+0x40], R11 ;  /* 0x0000400b01007387 */ /* 0x000fe20000100800 */
[----:B------:R-:W-:Y:S01]  /*0a80*/  @P1 IADD3 R9, R8, 0x1fe0, RZ ;  /* 0x00001fe008091810 */ /* 0x000fe20007ffe0ff */
[--C-:B------:R-:W-:Y:S01]  /*0a90*/  IMAD.IADD R190, R190, 0x1, R189.reuse ;  /* 0x00000001bebe7824 */ /* 0x100fe200078e02bd */
[C---:B--2---:R-:W-:Y:S01]  /*0aa0*/  IADD3 R6, R8.reuse, 0x2040, RZ ;  /* 0x0000204008067810 */ /* 0x044fe20007ffe0ff */
[----:B------:R1:W-:Y:S01]  /*0ab0*/  STL [R1+0x5c], R5 ;  /* 0x00005c0501007387 */ /* 0x0003e20000100800 */
[----:B------:R-:W-:Y:S01]  /*0ac0*/  @P1 IADD3 R12, R8, 0x23e0, RZ ;  /* 0x000023e0080c1810 */ /* 0x000fe20007ffe0ff */
[----:B------:R-:W-:Y:S01]  /*0ad0*/  IMAD.IADD R193, R192, 0x1, R189 ;  /* 0x00000001c0c17824 */ /* 0x000fe200078e02bd */
[----:B------:R-:W-:Y:S01]  /*0ae0*/  @P2 IADD3 R6, R8, 0x1fc0, RZ ;  /* 0x00001fc008062810 */ /* 0x000fe20007ffe0ff */
[----:B------:R-:W-:Y:S01]  /*0af0*/  STL [R1+0x3c], R4 ;  /* 0x00003c0401007387 */ /* 0x000fe20000100800 */
[----:B------:R-:W-:-:S02]  /*0b00*/  IMAD.SHL.U32 R3, R3, 0x2, RZ ;  /* 0x0000000203037824 */ /* 0x000fc400078e00ff */
[----:B------:R-:W-:Y:S01]  /*0b10*/  IMAD.IADD R176, R176, 0x1, R175 ;  /* 0x00000001b0b07824 */ /* 0x000fe200078e02af */
[----:B------:R-:W-:Y:S04]  /*0b20*/  STL [R1+0x48], R13 ;  /* 0x0000480d01007387 */ /* 0x000fe80000100800 */
[----:B------:R-:W-:Y:S04]  /*0b30*/  STL [R1+0x30], R9 ;  /* 0x0000300901007387 */ /* 0x000fe80000100800 */
[----:B------:R-:W-:Y:S04]  /*0b40*/  STL [R1+0x44], R12 ;  /* 0x0000440c01007387 */ /* 0x000fe80000100800 */
[----:B------:R2:W-:Y:S01]  /*0b50*/  STL [R1+0x38], R6 ;  /* 0x0000380601007387 */ /* 0x0005e20000100800 */
[----:B-1----:R-:W-:-:S02]  /*0b60*/  IADD3 R5, R8, 0x2440, RZ ;  /* 0x0000244008057810 */ /* 0x002fc40007ffe0ff */
[----:B------:R-:W-:-:S05]  /*0b70*/  @P2 IADD3 R5, R8, 0x23c0, RZ ;  /* 0x000023c008052810 */ /* 0x000fca0007ffe0ff */
[----:B------:R1:W-:Y:S01]  /*0b80*/  STL [R1+0x34], R5 ;  /* 0x0000340501007387 */ /* 0x0003e20000100800 */
[----:B--2---:R-:W-:-:S05]  /*0b90*/  IMAD.IADD R6, R192, 0x1, R11 ;  /* 0x00000001c0067824 */ /* 0x004fca00078e020b */
[----:B------:R2:W-:Y:S01]  /*0ba0*/  STL [R1+0x58], R6 ;  /* 0x0000580601007387 */ /* 0x0005e20000100800 */
[----:B-1----:R-:W-:Y:S02]  /*0bb0*/  IMAD.IADD R5, R192, 0x1, R4 ;  /* 0x00000001c0057824 */ /* 0x002fe400078e0204 */
[--C-:B------:R-:W-:Y:S02]  /*0bc0*/  IMAD.IADD R4, R0, 0x1, R9.reuse ;  /* 0x0000000100047824 */ /* 0x100fe400078e0209 */
[----:B------:R-:W-:Y:S01]  /*0bd0*/  IMAD.IADD R0, R2, 0x1, R9 ;  /* 0x0000000102007824 */ /* 0x000fe200078e0209 */
[----:B------:R2:W-:Y:S01]  /*0be0*/  STL [R1+0x54], R5 ;  /* 0x0000540501007387 */ /* 0x0005e20000100800 */
[----:B------:R-:W-:-:S03]  /*0bf0*/  IMAD.IADD R192, R192, 0x1, R190 ;  /* 0x00000001c0c07824 */ /* 0x000fc600078e02be */
[----:B------:R2:W-:Y:S04]  /*0c00*/  STL [R1+0x50], R4 ;  /* 0x0000500401007387 */ /* 0x0005e80000100800 */
[----:B------:R2:W-:Y:S02]  /*0c10*/  STL [R1+0x4c], R0 ;  /* 0x00004c0001007387 */ /* 0x0005e40000100800 */
.L_x_282:
[----:B------:R-:W-:Y:S01]  /*0c20*/  ULDC.64 UR4, c[0x0][0x258] ;  /* 0x0000960000047ab9 */ /* 0x000fe20000000a00 */
[----:B------:R-:W-:Y:S01]  /*0c30*/  ISETP.NE.U32.AND P1, PT, RZ, c[0x0][0x250], PT ;  /* 0x00009400ff007a0c */ /* 0x000fe20003f25070 */
[----:B------:R-:W-:Y:S02]  /*0c40*/  UISETP.NE.U32.AND UP1, UPT, URZ, UR4, UPT ;  /* 0x000000043f00728c */ /* 0x000fe4000bf25070 */
[----:B------:R-:W-:Y:S01]  /*0c50*/  ULDC.64 UR6, c[0x0][0x258] ;  /* 0x0000960000067ab9 */ /* 0x000fe20000000a00 */
[----:B------:R-:W-:Y:S01]  /*0c60*/  ISETP.NE.AND.EX P1, PT, RZ, c[0x0][0x254], PT, P1 ;  /* 0x00009500ff007a0c */ /* 0x000fe20003f25310 */
[----:B------:R-:W-:-:S06]  /*0c70*/  UISETP.NE.AND.EX UP1, UPT, URZ, UR5, UPT, UP1 ;  /* 0x000000053f00728c */ /* 0x000fcc000bf25310 */
[----:B------:R-:W-:-:S05]  /*0c80*/  PLOP3.LUT P0, PT, PT, PT, UP1, 0x80, 0x0 ;  /* 0x000000000000781c */ /* 0x000fca0003f0f018 */
[----:B------:R-:W-:Y:S01]  /*0c90*/  @UP1 UMOV UR4, 0x4 ;  /* 0x0000000400041882 */ /* 0x000fe20000000000 */
[----:B---3--:R-:W1:Y:S01]  /*0ca0*/  @P1 S2R R7, SR_CTAID.Y ;  /* 0x0000000000071919 */ /* 0x008e620000002600 */
[----:B--2---:R-:W-:-:S06]  /*0cb0*/  @P1 IMAD.MOV.U32 R6, RZ, RZ, 0x4 ;  /* 0x00000004ff061424 */ /* 0x004fcc00078e00ff */
[----:B------:R-:W2:Y:S01]  /*0cc0*/  @P0 S2R R0, SR_CTAID.Y ;  /* 0x0000000000000919 */ /* 0x000ea20000002600 */
[----:B-1----:R-:W-:-:S06]  /*0cd0*/  @P1 IMAD.WIDE R6, R7, R6, c[0x0][0x250] ;  /* 0x0000940007061625 */ /* 0x002fcc00078e0206 */
[----:B------:R-:W3:Y:S01]  /*0ce0*/  @P1 LDG.E R6, [R6.64] ;  /* 0x0000002406061981 */ /* 0x000ee2000c1e1900 */
[----:B--2---:R-:W1:Y:S02]  /*0cf0*/  @P0 R2UR UR5, R0 ;  /* 0x00000000000503c2 */ /* 0x004e6400000e0000 */
[----:B-1----:R-:W-:-:S06]  /*0d00*/  @UP1 UIMAD.WIDE UR4, UR5, UR4, UR6 ;  /* 0x00000004050412a5 */ /* 0x002fcc000f8e0206 */
[----:B------:R-:W-:Y:S02]  /*0d10*/  IMAD.U32 R4, RZ, RZ, UR4 ;  /* 0x00000004ff047e24 */ /* 0x000fe4000f8e00ff */
[----:B------:R-:W-:Y:S01]  /*0d20*/  IMAD.U32 R5, RZ, RZ, UR5 ;  /* 0x00000005ff057e24 */ /* 0x000fe2000f8e00ff */
[----:B------:R-:W-:Y:S02]  /*0d30*/  UMOV UR38, URZ ;  /* 0x0000003f00267c82 */ /* 0x000fe40008000000 */
[----:B------:R-:W-:Y:S02]  /*0d40*/  ULDC.64 UR4, c[0x0][0x268] ;  /* 0x00009a0000047ab9 */ /* 0x000fe40000000a00 */
[----:B------:R-:W2:Y:S01]  /*0d50*/  @P0 LDG.E R0, [R4.64] ;  /* 0x0000002404000981 */ /* 0x000ea2000c1e1900 */
[----:B------:R-:W-:-:S04]  /*0d60*/  @!UP1 UISETP.NE.U32.AND UP0, UPT, URZ, UR4, UPT ;  /* 0x000000043f00928c */ /* 0x000fc8000bf05070 */
[----:B------:R-:W-:-:S03]  /*0d70*/  @!UP1 UISETP.NE.AND.EX UP0, UPT, URZ, UR5, UPT, UP0 ;  /* 0x000000053f00928c */ /* 0x000fc6000bf05300 */
[----:B------:R-:W-:Y:S02]  /*0d80*/  ULDC.64 UR4, c[0x0][0x218] ;  /* 0x0000860000047ab9 */ /* 0x000fe40000000a00 */
[----:B------:R-:W-:Y:S02]  /*0d90*/  @!UP1 USEL UR5, URZ, UR5, !UP0 ;  /* 0x000000053f059287 */ /* 0x000fe4000c000000 */
[----:B------:R-:W-:Y:S01]  /*0da0*/  USHF.L.U32 UR39, UR29, 0x7, URZ ;  /* 0x000000071d277899 */ /* 0x000fe2000800063f */
[----:B---3--:R-:W1:Y:S08]  /*0db0*/  @P1 R2UR UR38, R6 ;  /* 0x00000000062613c2 */ /* 0x008e7000000e0000 */
[----:B--2---:R-:W1:Y:S02]  /*0dc0*/  @P0 R2UR UR40, R0 ;  /* 0x00000000002803c2 */ /* 0x004e6400000e0000 */
[----:B-1----:R-:W-:-:S02]  /*0dd0*/  @UP1 UIADD3 UR40, UR40, -UR38, URZ ;  /* 0x8000002628281290 */ /* 0x002fc4000fffe03f */
[----:B------:R-:W-:-:S04]  /*0de0*/  @!UP1 UIADD3 UR40, UR5, UR4, -UR38 ;  /* 0x0000000405289290 */ /* 0x000fc8000fffe826 */
[----:B------:R-:W-:-:S06]  /*0df0*/  UISETP.GE.AND UP0, UPT, UR39, UR40, UPT ;  /* 0x000000282700728c */ /* 0x000fcc000bf06270 */
[----:B------:R-:W-:-:S13]  /*0e00*/  PLOP3.LUT P0, PT, PT, PT, UP0, 0x80, 0x0 ;  /* 0x000000000000781c */ /* 0x000fda0003f0f008 */
[----:B-----5:R-:W-:Y:S05]  /*0e10*/  @P0 BRA `(.L_x_274) ;  /* 0x0000746000000947 */ /* 0x020fea0003800000 */
[----:B------:R-:W-:Y:S01]  /*0e20*/  IABS R6, c[0x0][0x1c8] ;  /* 0x0000720000067a13 */ /* 0x000fe20000000000 */
[----:B------:R-:W1:Y:S01]  /*0e30*/  S2R R2, SR_CTAID.Z ;  /* 0x0000000000027919 */ /* 0x000e620000002700 */
[----:B------:R-:W2:Y:S01]  /*0e40*/  S2UR UR45, SR_CTAID.Z ;  /* 0x00000000002d79c3 */ /* 0x000ea20000002700 */
[----:B------:R-:W-:Y:S01]  /*0e50*/  ULDC.64 UR4, c[0x0][0x240] ;  /* 0x0000900000047ab9 */ /* 0x000fe20000000a00 */
[----:B------:R-:W3:Y:S01]  /*0e60*/  I2F.RP R4, R6 ;  /* 0x0000000600047306 */ /* 0x000ee20000209400 */
[----:B------:R-:W4:Y:S01]  /*0e70*/  S2R R7, SR_CTAID.X ;  /* 0x0000000000077919 */ /* 0x000f220000002500 */
[----:B------:R-:W-:Y:S01]  /*0e80*/  ULDC UR7, c[0x0][0x1c8] ;  /* 0x0000720000077ab9 */ /* 0x000fe20000000800 */
[----:B------:R-:W-:Y:S01]  /*0e90*/  ISETP.NE.AND P3, PT, RZ, c[0x0][0x1c8], PT ;  /* 0x00007200ff007a0c */ /* 0x000fe20003f65270 */
[----:B------:R-:W-:Y:S02]  /*0ea0*/  ULDC UR48, c[0x0][0x214] ;  /* 0x0000850000307ab9 */ /* 0x000fe40000000800 */
[----:B------:R-:W5:Y:S01]  /*0eb0*/  S2UR UR10, SR_CTAID.Y ;  /* 0x00000000000a79c3 */ /* 0x000f620000002600 */
[----:B------:R-:W-:-:S02]  /*0ec0*/  UISETP.NE.U32.AND UP1, UPT, URZ, UR4, UPT ;  /* 0x000000043f00728c */ /* 0x000fc4000bf25070 */
[----:B------:R-:W-:Y:S02]  /*0ed0*/  UIADD3 UR48, UR48, 0x7f, URZ ;  /* 0x0000007f30307890 */ /* 0x000fe4000fffe03f */
[----:B------:R-:W-:Y:S02]  /*0ee0*/  ULDC.U8 UR4, c[0x0][0x328] ;  /* 0x0000ca0000047ab9 */ /* 0x000fe40000000000 */
[----:B------:R-:W-:Y:S02]  /*0ef0*/  UISETP.NE.AND UP0, UPT, UR4, URZ, UPT ;  /* 0x0000003f0400728c */ /* 0x000fe4000bf05270 */
[----:B------:R-:W-:Y:S01]  /*0f00*/  USHF.R.S32.HI UR43, URZ, 0x1f, UR48 ;  /* 0x0000001f3f2b7899 */ /* 0x000fe20008011430 */
[----:B---3--:R-:W3:Y:S01]  /*0f10*/  MUFU.RCP R4, R4 ;  /* 0x0000000400047308 */ /* 0x008ee20000001000 */
[----:B------:R-:W-:Y:S02]  /*0f20*/  UISETP.NE.AND.EX UP1, UPT, URZ, UR5, UPT, UP1 ;  /* 0x000000053f00728c */ /* 0x000fe4000bf25310 */
[----:B------:R-:W-:Y:S01]  /*0f30*/  ULEA.HI UR43, UR43, UR48, URZ, 0x7 ;  /* 0x000000302b2b7291 */ /* 0x000fe2000f8f383f */
[----:B-1----:R-:W-:Y:S01]  /*0f40*/  IABS R2, R2 ;  /* 0x0000000200027213 */ /* 0x002fe20000000000 */
[----:B--2---:R-:W-:-:S02]  /*0f50*/  ULOP3.LUT UR7, UR45, UR7, URZ, 0x3c, !UPT ;  /* 0x000000072d077292 */ /* 0x004fc4000f8e3c3f */
[----:B------:R-:W-:Y:S02]  /*0f60*/  ULOP3.LUT UR48, UR43, 0xffffff80, URZ, 0xc0, !UPT ;  /* 0xffffff802b307892 */ /* 0x000fe4000f8ec03f */
[----:B------:R-:W-:Y:S02]  /*0f70*/  ULDC UR6, c[0x0][0x214] ;  /* 0x0000850000067ab9 */ /* 0x000fe40000000800 */
[----:B------:R-:W-:Y:S01]  /*0f80*/  ISETP.LE.AND P2, PT, RZ, UR7, PT ;  /* 0x00000007ff007c0c */ /* 0x000fe2000bf43270 */
[----:B------:R-:W-:Y:S02]  /*0f90*/  ULDC UR5, c[0x0][0x22c] ;  /* 0x00008b0000057ab9 */ /* 0x000fe40000000800 */
[----:B------:R-:W-:Y:S01]  /*0fa0*/  ULDC UR8, c[0x0][0x1c0] ;  /* 0x0000700000087ab9 */ /* 0x000fe20000000800 */
[----:B---3--:R-:W-:Y:S01]  /*0fb0*/  IADD3 R4, R4, 0xffffffe, RZ ;  /* 0x0ffffffe04047810 */ /* 0x008fe20007ffe0ff */
[----:B-----5:R-:W-:Y:S02]  /*0fc0*/  @UP0 UIMAD UR9, UR10, UR6, URZ ;  /* 0x000000060a0902a4 */ /* 0x020fe4000f8e023f */
[----:B------:R-:W-:Y:S01]  /*0fd0*/  UIMAD UR5, UR45, UR5, URZ ;  /* 0x000000052d0572a4 */ /* 0x000fe2000f8e023f */
[----:B------:R-:W1:Y:S01]  /*0fe0*/  F2I.FTZ.U32.TRUNC.NTZ R5, R4 ;  /* 0x0000000400057305 */ /* 0x000e62000021f000 */
[----:B------:R-:W-:-:S02]  /*0ff0*/  UIMAD.WIDE UR52, UR10, 0x80, URZ ;  /* 0x000000800a3478a5 */ /* 0x000fc4000f8e023f */
[----:B------:R-:W-:Y:S02]  /*1000*/  @!UP0 UIMAD UR8, UR10, UR8, UR45 ;  /* 0x000000080a0882a4 */ /* 0x000fe4000f8e022d */
[----:B------:R-:W-:Y:S02]  /*1010*/  UIADD3 UR48, UR48, -0x80, URZ ;  /* 0xffffff8030307890 */ /* 0x000fe4000fffe03f */
[----:B------:R-:W-:Y:S02]  /*1020*/  ULDC.U8 UR41, c[0x0][0x3d0] ;  /* 0x0000f40000297ab9 */ /* 0x000fe40000000000 */
[----:B------:R-:W-:Y:S02]  /*1030*/  ULDC UR42, c[0x0][0x234] ;  /* 0x00008d00002a7ab9 */ /* 0x000fe40000000800 */
[----:B------:R-:W-:Y:S02]  /*1040*/  ULDC UR51, c[0x0][0x1c0] ;  /* 0x0000700000337ab9 */ /* 0x000fe40000000800 */
[----:B------:R-:W-:-:S02]  /*1050*/  @UP0 UIMAD UR42, UR45, UR42, UR9 ;  /* 0x0000002a2d2a02a4 */ /* 0x000fc4000f8e0209 */
[----:B------:R-:W-:Y:S01]  /*1060*/  USHF.R.S32.HI UR47, URZ, 0x1f, UR38 ;  /* 0x0000001f3f2f7899 */ /* 0x000fe20008011426 */
[--C-:B-1----:R-:W-:Y:S01]  /*1070*/  IMAD.MOV R0, RZ, RZ, -R5.reuse ;  /* 0x000000ffff007224 */ /* 0x102fe200078e0a05 */
[----:B------:R-:W-:Y:S01]  /*1080*/  USHF.R.S32.HI UR44, URZ, 0x1f, UR39 ;  /* 0x0000001f3f2c7899 */ /* 0x000fe20008011427 */
[----:B------:R-:W-:Y:S01]  /*1090*/  IMAD.MOV.U32 R4, RZ, RZ, RZ ;  /* 0x000000ffff047224 */ /* 0x000fe200078e00ff */
[----:B------:R-:W-:Y:S01]  /*10a0*/  USHF.R.S32.HI UR11, URZ, 0x1f, UR10 ;  /* 0x0000001f3f0b7899 */ /* 0x000fe2000801140a */
[----:B------:R-:W-:Y:S01]  /*10b0*/  IMAD R0, R0, R6, RZ ;  /* 0x0000000600007224 */ /* 0x000fe200078e02ff */
[----:B------:R-:W-:Y:S02]  /*10c0*/  USHF.R.S32.HI UR46, URZ, 0x1f, UR45 ;  /* 0x0000001f3f2e7899 */ /* 0x000fe4000801142d */
[----:B------:R-:W-:Y:S01]  /*10d0*/  USHF.R.S32.HI UR51, URZ, 0x1f, UR51 ;  /* 0x0000001f3f337899 */ /* 0x000fe20008011433 */
[----:B------:R-:W-:Y:S01]  /*10e0*/  IMAD.HI.U32 R0, R5, R0, R4 ;  /* 0x0000000005007227 */ /* 0x000fe200078e0004 */
[----:B------:R-:W-:-:S02]  /*10f0*/  USHF.R.S32.HI UR4, URZ, 0x1f, UR5 ;  /* 0x0000001f3f047899 */ /* 0x000fc40008011405 */
[----:B------:R-:W-:Y:S01]  /*1100*/  USEL UR7, UR52, URZ, UP1 ;  /* 0x0000003f34077287 */ /* 0x000fe20008800000 */
[----:B------:R-:W-:Y:S01]  /*1110*/  IMAD.MOV.U32 R4, RZ, RZ, R2 ;  /* 0x000000ffff047224 */ /* 0x000fe200078e0002 */
[----:B------:R-:W-:Y:S02]  /*1120*/  USEL UR50, UR53, URZ, UP1 ;  /* 0x0000003f35327287 */ /* 0x000fe40008800000 */
[----:B------:R-:W-:Y:S01]  /*1130*/  USHF.R.S32.HI UR43, URZ, 0x7, UR43 ;  /* 0x000000073f2b7899 */ /* 0x000fe2000801142b */
[----:B------:R-:W-:Y:S01]  /*1140*/  IMAD.HI.U32 R0, R0, R4, RZ ;  /* 0x0000000400007227 */ /* 0x000fe200078e00ff */
[----:B------:R-:W-:Y:S02]  /*1150*/  @!UP0 UIMAD UR42, UR8, UR6, URZ ;  /* 0x00000006082a82a4 */ /* 0x000fe4000f8e023f */
[----:B------:R-:W-:Y:S01]  /*1160*/  USHF.R.S32.HI UR49, URZ, 0x1f, UR48 ;  /* 0x0000001f3f317899 */ /* 0x000fe20008011430 */
[----:B------:R-:W-:-:S04]  /*1170*/  IMAD.MOV R2, RZ, RZ, -R0 ;  /* 0x000000ffff027224 */ /* 0x000fc800078e0a00 */
[----:B------:R-:W-:Y:S02]  /*1180*/  IMAD R2, R6, R2, R4 ;  /* 0x0000000206027224 */ /* 0x000fe400078e0204 */
[----:B----4-:R-:W-:-:S03]  /*1190*/  IMAD.WIDE.U32 R4, R7, c[0x0][0x3d8], RZ ;  /* 0x0000f60007047a25 */ /* 0x010fc600078e00ff */
[----:B------:R-:W-:-:S13]  /*11a0*/  ISETP.GT.U32.AND P1, PT, R6, R2, PT ;  /* 0x000000020600720c */ /* 0x000fda0003f24070 */
[----:B------:R-:W-:Y:S01]  /*11b0*/  @!P1 IMAD.IADD R2, R2, 0x1, -R6 ;  /* 0x0000000102029824 */ /* 0x000fe200078e0a06 */
[----:B------:R-:W-:Y:S02]  /*11c0*/  @!P1 IADD3 R0, R0, 0x1, RZ ;  /* 0x0000000100009810 */ /* 0x000fe40007ffe0ff */
[----:B------:R-:W-:Y:S02]  /*11d0*/  ISETP.NE.AND P1, PT, RZ, UR41, PT ;  /* 0x00000029ff007c0c */ /* 0x000fe4000bf25270 */
[----:B------:R-:W-:Y:S01]  /*11e0*/  ISETP.GE.U32.AND P0, PT, R2, R6, PT ;  /* 0x000000060200720c */ /* 0x000fe20003f06070 */
[----:B------:R-:W-:Y:S01]  /*11f0*/  IMAD R2, R7, c[0x0][0x3dc], R5 ;  /* 0x0000f70007027a24 */ /* 0x000fe200078e0205 */
[----:B------:R-:W-:-:S04]  /*1200*/  SEL R7, R4, RZ, P1 ;  /* 0x000000ff04077207 */ /* 0x000fc80000800000 */
[----:B------:R-:W-:-:S07]  /*1210*/  SEL R9, R2, RZ, P1 ;  /* 0x000000ff02097207 */ /* 0x000fce0000800000 */
[----:B------:R-:W-:Y:S02]  /*1220*/  @P0 IADD3 R0, R0, 0x1, RZ ;  /* 0x0000000100000810 */ /* 0x000fe40007ffe0ff */
[----:B------:R-:W-:-:S03]  /*1230*/  PLOP3.LUT P0, PT, PT, PT, UP0, 0x80, 0x0 ;  /* 0x000000000000781c */ /* 0x000fc60003f0f008 */
[----:B------:R-:W-:Y:S01]  /*1240*/  @!P2 IMAD.MOV R0, RZ, RZ, -R0 ;  /* 0x000000ffff00a224 */ /* 0x000fe200078e0a00 */
[----:B------:R-:W-:-:S04]  /*1250*/  @!P3 LOP3.LUT R0, RZ, c[0x0][0x1c8], RZ, 0x33, !PT ;  /* 0x00007200ff00ba12 */ /* 0x000fc800078e33ff */
[----:B------:R-:W-:-:S05]  /*1260*/  SHF.R.S32.HI R21, RZ, 0x1f, R0 ;  /* 0x0000001fff157819 */ /* 0x000fca0000011400 */
[----:B------:R-:W-:Y:S05]  /*1270*/  @!P0 BRA `(.L_x_275) ;  /* 0x0000003000008947 */ /* 0x000fea0003800000 */
[----:B------:R-:W-:-:S04]  /*1280*/  UIMAD UR41, UR27, UR10, URZ ;  /* 0x0000000a1b2972a4 */ /* 0x000fc8000f8e023f */
[----:B------:R-:W-:Y:S01]  /*1290*/  UIMAD UR41, UR28, UR45, UR41 ;  /* 0x0000002d1c2972a4 */ /* 0x000fe2000f8e0229 */
[----:B------:R-:W-:Y:S05]  /*12a0*/  BRA `(.L_x_276) ;  /* 0x0000002000007947 */ /* 0x000fea0003800000 */
.L_x_275:
[----:B------:R-:W-:-:S04]  /*12b0*/  UIMAD UR41, UR10, UR18, UR45 ;  /* 0x000000120a2972a4 */ /* 0x000fc8000f8e022d */
[----:B------:R-:W-:Y:S02]  /*12c0*/  UIMAD UR41, UR41, UR17, URZ ;  /* 0x00000011292972a4 */ /* 0x000fe4000f8e023f */
.L_x_276:
[----:B------:R-:W1:Y:S01]  /*12d0*/  S2R R22, SR_TID.X ;  /* 0x0000000000167919 */ /* 0x000e620000002100 */
[----:B------:R-:W-:-:S03]  /*12e0*/  IMAD.U32 R8, RZ, RZ, UR5 ;  /* 0x00000005ff087e24 */ /* 0x000fc6000f8e00ff */
[----:B------:R-:W2:Y:S01]  /*12f0*/  LDL R24, [R1+0xc] ;  /* 0x00000c0001187983 */ /* 0x000ea20000100800 */
[----:B------:R-:W-:Y:S01]  /*1300*/  IMAD.U32 R5, RZ, RZ, UR4 ;  /* 0x00000004ff057e24 */ /* 0x000fe2000f8e00ff */
[----:B------:R-:W-:Y:S02]  /*1310*/  UIADD3 UR38, UP0, UR39, UR38, URZ ;  /* 0x0000002627267290 */ /* 0x000fe4000ff1e03f */
[----:B------:R-:W3:Y:S01]  /*1320*/  S2R R20, SR_CTAID.Y ;  /* 0x0000000000147919 */ /* 0x000ee20000002600 */
[----:B------:R-:W-:Y:S02]  /*1330*/  ULDC.64 UR4, c[0x0][0x368] ;  /* 0x0000da0000047ab9 */ /* 0x000fe40000000a00 */
[----:B------:R-:W-:Y:S02]  /*1340*/  UIMAD UR4, UR11, UR4, URZ ;  /* 0x000000040b0472a4 */ /* 0x000fe4000f8e023f */
[----:B------:R-:W-:Y:S02]  /*1350*/  UIMAD.WIDE UR52, UR10, UR16, UR48 ;  /* 0x000000100a3472a5 */ /* 0x000fe4000f8e0230 */
[----:B------:R-:W-:-:S02]  /*1360*/  UIMAD UR6, UR10, UR5, UR4 ;  /* 0x000000050a0672a4 */ /* 0x000fc4000f8e0204 */
[----:B------:R-:W-:Y:S02]  /*1370*/  UIMAD UR51, UR51, UR15, UR23 ;  /* 0x0000000f333372a4 */ /* 0x000fe4000f8e0217 */
[----:B------:R-:W-:Y:S02]  /*1380*/  ULDC.64 UR4, c[0x0][0x180] ;  /* 0x0000600000047ab9 */ /* 0x000fe40000000a00 */
[----:B------:R-:W-:Y:S02]  /*1390*/  UIMAD UR4, UR11, UR4, URZ ;  /* 0x000000040b0472a4 */ /* 0x000fe4000f8e023f */
[----:B------:R-:W-:Y:S01]  /*13a0*/  UIADD3 UR51, UR35, UR51, URZ ;  /* 0x0000003323337290 */ /* 0x000fe2000fffe03f */
[----:B-1----:R-:W-:Y:S01]  /*13b0*/  SHF.R.S32.HI R23, RZ, 0x1f, R22 ;  /* 0x0000001fff177819 */ /* 0x002fe20000011416 */
[----:B------:R-:W-:Y:S02]  /*13c0*/  UIMAD UR8, UR10, UR5, UR4 ;  /* 0x000000050a0872a4 */ /* 0x000fe4000f8e0204 */
[----:B------:R-:W-:Y:S01]  /*13d0*/  UIADD3.X UR44, UR47, UR44, URZ, UP0, !UPT ;  /* 0x0000002c2f2c7290 */ /* 0x000fe200087fe43f */
[CC--:B------:R-:W-:Y:S01]  /*13e0*/  LEA.HI R4, R23.reuse, R22.reuse, RZ, 0x5 ;  /* 0x0000001617047211 */ /* 0x0c0fe200078f28ff */
[----:B------:R-:W-:Y:S01]  /*13f0*/  ULDC.64 UR4, c[0x0][0x188] ;  /* 0x0000620000047ab9 */ /* 0x000fe20000000a00 */
[----:B------:R-:W-:Y:S01]  /*1400*/  LEA.HI R11, R23, R22, RZ, 0x3 ;  /* 0x00000016170b7211 */ /* 0x000fe200078f18ff */
[----:B------:R-:W-:Y:S01]  /*1410*/  UIMAD UR4, UR11, UR4, URZ ;  /* 0x000000040b0472a4 */ /* 0x000fe2000f8e023f */
[----:B------:R-:W-:-:S02]  /*1420*/  LOP3.LUT R2, R4, 0xffffffe0, RZ, 0xc0, !PT ;  /* 0xffffffe004027812 */ /* 0x000fc400078ec0ff */
[----:B------:R-:W-:Y:S01]  /*1430*/  SHF.R.S32.HI R4, RZ, 0x5, R4 ;  /* 0x00000005ff047819 */ /* 0x000fe20000011404 */
[----:B------:R-:W-:Y:S01]  /*1440*/  UIMAD UR5, UR10, UR5, UR4 ;  /* 0x000000050a0572a4 */ /* 0x000fe2000f8e0204 */
[----:B------:R-:W-:Y:S01]  /*1450*/  SHF.R.S32.HI R10, RZ, 0x3, R11 ;  /* 0x00000003ff0a7819 */ /* 0x000fe2000001140b */
[----:B------:R-:W-:-:S03]  /*1460*/  IMAD.IADD R2, R22, 0x1, -R2 ;  /* 0x0000000116027824 */ /* 0x000fc600078e0a02 */
[----:B------:R-:W-:Y:S01]  /*1470*/  SHF.R.S32.HI R13, RZ, 0x1f, R10 ;  /* 0x0000001fff0d7819 */ /* 0x000fe2000001140a */
[----:B------:R-:W-:Y:S02]  /*1480*/  IMAD R2, R4, UR26, R2 ;  /* 0x0000001a04027c24 */ /* 0x000fe4000f8e0202 */
[----:B------:R-:W-:-:S03]  /*1490*/  IMAD.WIDE.U32 R16, R10, c[0x0][0x198], RZ ;  /* 0x000066000a107a25 */ /* 0x000fc600078e00ff */
[----:B------:R-:W-:Y:S01]  /*14a0*/  IADD3 R8, P2, P0, R2, UR25, R8 ;  /* 0x0000001902087c10 */ /* 0x000fe2000f85e008 */
[C---:B------:R-:W-:Y:S01]  /*14b0*/  IMAD R4, R13.reuse, c[0x0][0x198], RZ ;  /* 0x000066000d047a24 */ /* 0x040fe200078e02ff */
[----:B------:R-:W-:Y:S01]  /*14c0*/  SHF.R.S32.HI R2, RZ, 0x1f, R2 ;  /* 0x0000001fff027819 */ /* 0x000fe20000011402 */
[----:B------:R-:W-:Y:S02]  /*14d0*/  IMAD R6, R13, c[0x0][0x1a0], RZ ;  /* 0x000068000d067a24 */ /* 0x000fe400078e02ff */
[----:B------:R-:W-:Y:S01]  /*14e0*/  IMAD R4, R10, c[0x0][0x19c], R4 ;  /* 0x000067000a047a24 */ /* 0x000fe200078e0204 */
[----:B------:R-:W-:Y:S01]  /*14f0*/  IADD3.X R2, R2, UR24, R5, P2, P0 ;  /* 0x0000001802027c10 */ /* 0x000fe200097e0405 */
[----:B------:R-:W-:Y:S01]  /*1500*/  IMAD.WIDE.U32 R14, R10, c[0x0][0x1a0], RZ ;  /* 0x000068000a0e7a25 */ /* 0x000fe200078e00ff */
[----:B------:R-:W-:-:S03]  /*1510*/  IADD3 R8, P0, R8, R7, RZ ;  /* 0x0000000708087210 */ /* 0x000fc60007f1e0ff */
[----:B------:R-:W-:Y:S02]  /*1520*/  IMAD.IADD R5, R17, 0x1, R4 ;  /* 0x0000000111057824 */ /* 0x000fe400078e0204 */
[----:B------:R-:W-:Y:S01]  /*1530*/  IMAD.X R9, R2, 0x1, R9, P0 ;  /* 0x0000000102097824 */ /* 0x000fe200000e0609 */
[----:B------:R-:W-:Y:S01]  /*1540*/  LOP3.LUT R2, R11, 0xfffffff8, RZ, 0xc0, !PT ;  /* 0xfffffff80b027812 */ /* 0x000fe200078ec0ff */
[----:B------:R-:W-:Y:S01]  /*1550*/  IMAD.MOV.U32 R4, RZ, RZ, R16 ;  /* 0x000000ffff047224 */ /* 0x000fe200078e0010 */
[----:B------:R-:W-:Y:S01]  /*1560*/  IADD3 R12, P0, R10, UR48, RZ ;  /* 0x000000300a0c7c10 */ /* 0x000fe2000ff1e0ff */
[----:B------:R-:W-:Y:S02]  /*1570*/  IMAD.U32 R11, RZ, RZ, UR38 ;  /* 0x00000026ff0b7e24 */ /* 0x000fe4000f8e00ff */
[----:B------:R-:W-:Y:S01]  /*1580*/  IMAD.IADD R2, R22, 0x1, -R2 ;  /* 0x0000000116027824 */ /* 0x000fe200078e0a02 */
[----:B------:R-:W-:Y:S01]  /*1590*/  IADD3.X R13, R13, UR49, RZ, P0, !PT ;  /* 0x000000310d0d7c10 */ /* 0x000fe200087fe4ff */
[----:B------:R-:W-:Y:S01]  /*15a0*/  IMAD R6, R10, c[0x0][0x1a4], R6 ;  /* 0x000069000a067a24 */ /* 0x000fe200078e0206 */
[----:B------:R-:W-:Y:S01]  /*15b0*/  UIADD3 UR49, UP1, UR52, UR7, URZ ;  /* 0x0000000734317290 */ /* 0x000fe2000ff3e03f */
[----:B------:R-:W-:-:S03]  /*15c0*/  IMAD.WIDE.U32 R18, R11, c[0x0][0x198], R4 ;  /* 0x000066000b127a25 */ /* 0x000fc600078e0004 */
[----:B------:R-:W-:Y:S01]  /*15d0*/  UIADD3.X UR50, UR53, UR50, URZ, UP1, !UPT ;  /* 0x0000003235327290 */ /* 0x000fe20008ffe43f */
[----:B------:R-:W-:Y:S01]  /*15e0*/  IMAD.SHL.U32 R4, R2, 0x8, RZ ;  /* 0x0000000802047824 */ /* 0x000fe200078e00ff */
[----:B------:R-:W-:Y:S01]  /*15f0*/  UIMAD UR51, UR51, UR49, URZ ;  /* 0x00000031333372a4 */ /* 0x000fe2000f8e023f */
[----:B------:R-:W-:Y:S02]  /*1600*/  IMAD.IADD R7, R15, 0x1, R6 ;  /* 0x000000010f077824 */ /* 0x000fe400078e0206 */
[----:B------:R-:W-:Y:S01]  /*1610*/  IMAD.MOV.U32 R6, RZ, RZ, R14 ;  /* 0x000000ffff067224 */ /* 0x000fe200078e000e */
[----:B------:R-:W-:Y:S01]  /*1620*/  SHF.R.S32.HI R5, RZ, 0x1f, R4 ;  /* 0x0000001fff057819 */ /* 0x000fe20000011404 */
[----:B------:R-:W-:Y:S01]  /*1630*/  IMAD.U32 R14, RZ, RZ, UR38 ;  /* 0x00000026ff0e7e24 */ /* 0x000fe2000f8e00ff */
[----:B------:R-:W-:Y:S01]  /*1640*/  UIMAD UR50, UR50, UR34, UR51 ;  /* 0x00000022323272a4 */ /* 0x000fe2000f8e0233 */
[----:B------:R-:W-:Y:S02]  /*1650*/  IMAD R2, R13, c[0x0][0x190], RZ ;  /* 0x000064000d027a24 */ /* 0x000fe400078e02ff */
[----:B------:R-:W-:-:S04]  /*1660*/  IMAD.WIDE.U32 R16, R14, c[0x0][0x1a0], R6 ;  /* 0x000068000e107a25 */ /* 0x000fc800078e0006 */
[----:B------:R-:W-:Y:S02]  /*1670*/  IMAD.U32 R14, RZ, RZ, UR34 ;  /* 0x00000022ff0e7e24 */ /* 0x000fe4000f8e00ff */
[----:B------:R-:W-:Y:S02]  /*1680*/  IMAD.U32 R15, RZ, RZ, UR35 ;  /* 0x00000023ff0f7e24 */ /* 0x000fe4000f8e00ff */
[C---:B------:R-:W-:Y:S02]  /*1690*/  IMAD R2, R12.reuse, c[0x0][0x194], R2 ;  /* 0x000065000c027a24 */ /* 0x040fe400078e0202 */
[----:B------:R-:W-:-:S04]  /*16a0*/  IMAD.WIDE.U32 R10, R12, c[0x0][0x190], R4 ;  /* 0x000064000c0a7a25 */ /* 0x000fc800078e0004 */
[----:B------:R-:W-:-:S04]  /*16b0*/  IMAD.WIDE.U32 R14, R14, UR49, R8 ;  /* 0x000000310e0e7c25 */ /* 0x000fc8000f8e0008 */
[----:B---3--:R-:W-:Y:S01]  /*16c0*/  IMAD.WIDE.U32 R8, R20, c[0x0][0x368], R4 ;  /* 0x0000da0014087a25 */ /* 0x008fe200078e0004 */
[----:B------:R-:W-:-:S03]  /*16d0*/  LEA R186, P0, R14, c[0x0][0x350], 0x2 ;  /* 0x0000d4000eba7a11 */ /* 0x000fc600078010ff */
[----:B------:R-:W-:Y:S01]  /*16e0*/  IMAD.IADD R11, R11, 0x1, R2 ;  /* 0x000000010b0b7824 */ /* 0x000fe200078e0202 */
[----:B------:R-:W-:Y:S01]  /*16f0*/  IADD3 R9, R9, UR6, RZ ;  /* 0x0000000609097c10 */ /* 0x000fe2000fffe0ff */
[----:B------:R-:W-:Y:S01]  /*1700*/  IMAD.WIDE.U32 R6, R20, c[0x0][0x180], R4 ;  /* 0x0000600014067a25 */ /* 0x000fe200078e0004 */
[----:B------:R-:W-:-:S03]  /*1710*/  ULDC.64 UR6, c[0x0][0x198] ;  /* 0x0000660000067ab9 */ /* 0x000fc60000000a00 */
[----:B------:R-:W-:Y:S01]  /*1720*/  IMAD R2, R13, c[0x0][0x370], RZ ;  /* 0x0000dc000d027a24 */ /* 0x000fe200078e02ff */
[----:B------:R-:W-:Y:S01]  /*1730*/  IADD3 R7, R7, UR8, RZ ;  /* 0x0000000807077c10 */ /* 0x000fe2000fffe0ff */
[C---:B------:R-:W-:Y:S01]  /*1740*/  IMAD.WIDE.U32 R4, R20.reuse, c[0x0][0x188], R4 ;  /* 0x0000620014047a25 */ /* 0x040fe200078e0004 */
[----:B------:R-:W-:Y:S02]  /*1750*/  ULDC.64 UR8, c[0x0][0x178] ;  /* 0x00005e0000087ab9 */ /* 0x000fe40000000a00 */
[----:B------:R-:W-:Y:S01]  /*1760*/  UIMAD UR49, UR11, UR8, URZ ;  /* 0x000000080b3172a4 */ /* 0x000fe2000f8e023f */
[----:B------:R-:W-:Y:S01]  /*1770*/  IMAD.WIDE.U32 R10, R20, c[0x0][0x178], R10 ;  /* 0x00005e00140a7a25 */ /* 0x000fe200078e000a */
[----:B------:R-:W-:Y:S01]  /*1780*/  IADD3 R5, R5, UR5, RZ ;  /* 0x0000000505057c10 */ /* 0x000fe2000fffe0ff */
[----:B------:R-:W-:Y:S02]  /*1790*/  ULDC.64 UR4, c[0x0][0x1a0] ;  /* 0x0000680000047ab9 */ /* 0x000fe40000000a00 */
[C---:B------:R-:W-:Y:S01]  /*17a0*/  IMAD R20, R12.reuse, c[0x0][0x374], R2 ;  /* 0x0000dd000c147a24 */ /* 0x040fe200078e0202 */
[----:B------:R-:W-:Y:S01]  /*17b0*/  UIMAD UR47, UR44, UR4, URZ ;  /* 0x000000042c2f72a4 */ /* 0x000fe2000f8e023f */
[----:B------:R-:W-:Y:S01]  /*17c0*/  IMAD R2, R21, c[0x0][0x1b8], RZ ;  /* 0x00006e0015027a24 */ /* 0x000fe200078e02ff */
[----:B------:R-:W-:Y:S01]  /*17d0*/  UIMAD UR8, UR44, UR6, URZ ;  /* 0x000000062c0872a4 */ /* 0x000fe2000f8e023f */
[----:B------:R-:W-:Y:S01]  /*17e0*/  IMAD.WIDE.U32 R8, R12, c[0x0][0x370], R8 ;  /* 0x0000dc000c087a25 */ /* 0x000fe200078e0008 */
[----:B------:R-:W-:-:S02]  /*17f0*/  UIMAD UR47, UR38, UR5, UR47 ;  /* 0x00000005262f72a4 */ /* 0x000fc4000f8e022f */
[----:B------:R-:W-:Y:S01]  /*1800*/  UIMAD UR8, UR38, UR7, UR8 ;  /* 0x00000007260872a4 */ /* 0x000fe2000f8e0208 */
[----:B------:R-:W-:Y:S01]  /*1810*/  IMAD R12, R21, c[0x0][0x1b0], RZ ;  /* 0x00006c00150c7a24 */ /* 0x000fe200078e02ff */
[----:B------:R-:W-:Y:S01]  /*1820*/  UIMAD UR49, UR10, UR9, UR49 ;  /* 0x000000090a3172a4 */ /* 0x000fe2000f8e0231 */
[C---:B------:R-:W-:Y:S01]  /*1830*/  IMAD R13, R0.reuse, c[0x0][0x1bc], R2 ;  /* 0x00006f00000d7a24 */ /* 0x040fe200078e0202 */
[----:B------:R-:W-:Y:S01]  /*1840*/  IADD3 R2, R15, UR50, RZ ;  /* 0x000000320f027c10 */ /* 0x000fe2000fffe0ff */
[----:B------:R-:W-:Y:S01]  /*1850*/  IMAD.WIDE.U32 R6, R0, c[0x0][0x1b0], R6 ;  /* 0x00006c0000067a25 */ /* 0x000fe200078e0006 */
[----:B------:R-:W1:Y:S01]  /*1860*/  S2R R21, SR_CTAID.Z ;  /* 0x0000000000157919 */ /* 0x000e620000002700 */
[----:B------:R-:W-:Y:S01]  /*1870*/  ULDC.64 UR10, c[0x0][0x1a8] ;  /* 0x00006a00000a7ab9 */ /* 0x000fe20000000a00 */
[----:B------:R-:W-:Y:S01]  /*1880*/  LEA.HI.X R187, R14, c[0x0][0x354], R2, 0x2, P0 ;  /* 0x0000d5000ebb7a11 */ /* 0x000fe200000f1402 */
[----:B------:R-:W-:Y:S01]  /*1890*/  IMAD.WIDE.U32 R4, R0, c[0x0][0x1b8], R4 ;  /* 0x00006e0000047a25 */ /* 0x000fe200078e0004 */
[----:B------:R-:W-:Y:S01]  /*18a0*/  IADD3 R2, P2, R6, R18, RZ ;  /* 0x0000001206027210 */ /* 0x000fe20007f5e0ff */
[----:B------:R-:W-:-:S02]  /*18b0*/  UIMAD UR10, UR46, UR10, URZ ;  /* 0x0000000a2e0a72a4 */ /* 0x000fc4000f8e023f */
[----:B------:R-:W-:Y:S01]  /*18c0*/  IMAD R12, R0, c[0x0][0x1b4], R12 ;  /* 0x00006d00000c7a24 */ /* 0x000fe200078e020c */
[----:B------:R-:W-:Y:S01]  /*18d0*/  IADD3 R15, P0, R4, R16, RZ ;  /* 0x00000010040f7210 */ /* 0x000fe20007f1e0ff */
[----:B------:R-:W-:Y:S01]  /*18e0*/  IMAD.IADD R6, R5, 0x1, R13 ;  /* 0x0000000105067824 */ /* 0x000fe200078e020d */
[----:B------:R-:W-:Y:S01]  /*18f0*/  UIMAD UR11, UR45, UR11, UR10 ;  /* 0x0000000b2d0b72a4 */ /* 0x000fe2000f8e020a */
[----:B------:R-:W-:Y:S01]  /*1900*/  IMAD.IADD R0, R7, 0x1, R12 ;  /* 0x0000000107007824 */ /* 0x000fe200078e020c */
[----:B------:R-:W-:Y:S01]  /*1910*/  IADD3 R7, R11, UR49, RZ ;  /* 0x000000310b077c10 */ /* 0x000fe2000fffe0ff */
[----:B------:R-:W-:Y:S01]  /*1920*/  IMAD.IADD R5, R9, 0x1, R20 ;  /* 0x0000000109057824 */ /* 0x000fe200078e0214 */
[----:B------:R-:W-:Y:S01]  /*1930*/  IADD3.X R16, R6, UR47, R17, P0, !PT ;  /* 0x0000002f06107c10 */ /* 0x000fe200087fe411 */
[----:B------:R-:W-:Y:S01]  /*1940*/  IMAD.MOV.U32 R4, RZ, RZ, R8 ;  /* 0x000000ffff047224 */ /* 0x000fe200078e0008 */
[----:B------:R-:W-:Y:S01]  /*1950*/  IADD3.X R18, R0, UR8, R19, P2, !PT ;  /* 0x0000000800127c10 */ /* 0x000fe200097fe413 */
[----:B------:R-:W-:Y:S01]  /*1960*/  ULDC.64 UR8, c[0x0][0x378] ;  /* 0x0000de0000087ab9 */ /* 0x000fe20000000a00 */
[C---:B------:R-:W-:Y:S01]  /*1970*/  LEA R12, P0, R2.reuse, c[0x0][0x168], 0x1 ;  /* 0x00005a00020c7a11 */ /* 0x040fe200078008ff */
[----:B------:R-:W-:Y:S01]  /*1980*/  UIMAD UR8, UR46, UR8, URZ ;  /* 0x000000082e0872a4 */ /* 0x000fe2000f8e023f */
[----:B------:R-:W-:Y:S01]  /*1990*/  IMAD.MOV.U32 R6, RZ, RZ, R10 ;  /* 0x000000ffff067224 */ /* 0x000fe200078e000a */
[----:B------:R-:W-:Y:S01]  /*19a0*/  UIADD3 UR10, UR43, -0x1, URZ ;  /* 0xffffffff2b0a7890 */ /* 0x000fe2000fffe03f */
[----:B------:R-:W-:Y:S01]  /*19b0*/  LEA.HI.X R13, R2, c[0x0][0x16c], R18, 0x1, P0 ;  /* 0x00005b00020d7a11 */ /* 0x000fe200000f0c12 */
[----:B------:R-:W-:Y:S01]  /*19c0*/  UIMAD UR8, UR45, UR9, UR8 ;  /* 0x000000092d0872a4 */ /* 0x000fe2000f8e0208 */
[----:B------:R-:W-:Y:S01]  /*19d0*/  LEA R14, P0, R15, c[0x0][0x170], 0x1 ;  /* 0x00005c000f0e7a11 */ /* 0x000fe200078008ff */
[----:B-1----:R-:W-:Y:S01]  /*19e0*/  IMAD.WIDE.U32 R4, R21, c[0x0][0x378], R4 ;  /* 0x0000de0015047a25 */ /* 0x002fe200078e0004 */
[----:B------:R-:W-:-:S02]  /*19f0*/  ULEA.HI UR46, UR10, UR10, URZ, 0x1 ;  /* 0x0000000a0a2e7291 */ /* 0x000fc4000f8f083f */
[----:B------:R-:W-:Y:S01]  /*1a00*/  LEA.HI.X R15, R15, c[0x0][0x174], R16, 0x1, P0 ;  /* 0x00005d000f0f7a11 */ /* 0x000fe200000f0c10 */
[----:B------:R-:W-:Y:S01]  /*1a10*/  IMAD.WIDE.U32 R6, R21, c[0x0][0x1a8], R6 ;  /* 0x00006a0015067a25 */ /* 0x000fe200078e0006 */
[----:B------:R-:W3:Y:S01]  /*1a20*/  LDL R16, [R1+0x2c] ;  /* 0x00002c0001107983 */ /* 0x000ee20000100800 */
[----:B------:R-:W-:Y:S01]  /*1a30*/  IADD3 R0, R5, UR8, RZ ;  /* 0x0000000805007c10 */ /* 0x000fe2000fffe0ff */
[----:B------:R-:W-:Y:S01]  /*1a40*/  ULDC.64 UR8, c[0x0][0x370] ;  /* 0x0000dc0000087ab9 */ /* 0x000fe20000000a00 */
[C---:B------:R-:W-:Y:S01]  /*1a50*/  LEA R198, P2, R4.reuse, c[0x0][0x330], 0x1 ;  /* 0x0000cc0004c67a11 */ /* 0x040fe200078408ff */
[----:B------:R-:W-:Y:S02]  /*1a60*/  USHF.L.U64.HI UR45, UR8, UR22, UR9 ;  /* 0x00000016082d7299 */ /* 0x000fe40008010209 */
[----:B------:R-:W-:Y:S01]  /*1a70*/  ULOP3.LUT UR46, UR46, 0xfffffffe, URZ, 0xc0, !UPT ;  /* 0xfffffffe2e2e7892 */ /* 0x000fe2000f8ec03f */
[----:B------:R-:W-:Y:S02]  /*1a80*/  LEA.HI.X R199, R4, c[0x0][0x334], R0, 0x1, P2 ;  /* 0x0000cd0004c77a11 */ /* 0x000fe400010f0c00 */
[----:B------:R-:W-:Y:S01]  /*1a90*/  IADD3 R0, R7, UR11, RZ ;  /* 0x0000000b07007c10 */ /* 0x000fe2000fffe0ff */
[----:B------:R-:W-:Y:S01]  /*1aa0*/  USHF.L.U32 UR11, UR8, 0x6, URZ ;  /* 0x00000006080b7899 */ /* 0x000fe2000800063f */
[----:B------:R-:W-:Y:S01]  /*1ab0*/  LEA R196, P2, R6, c[0x0][0x160], 0x1 ;  /* 0x0000580006c47a11 */ /* 0x000fe200078408ff */
[----:B------:R-:W-:-:S02]  /*1ac0*/  UIADD3 UR46, UR10, -UR46, URZ ;  /* 0x8000002e0a2e7290 */ /* 0x000fc4000fffe03f */
[----:B------:R-:W-:Y:S01]  /*1ad0*/  ULDC.64 UR8, c[0x0][0x190] ;  /* 0x0000640000087ab9 */ /* 0x000fe20000000a00 */
[----:B------:R-:W-:Y:S01]  /*1ae0*/  LEA.HI.X R197, R6, c[0x0][0x164], R0, 0x1, P2 ;  /* 0x0000590006c57a11 */ /* 0x000fe200010f0c00 */
[----:B------:R-:W-:Y:S01]  /*1af0*/  USHF.L.U64.HI UR9, UR8, UR22, UR9 ;  /* 0x0000001608097299 */ /* 0x000fe20008010209 */
[----:B------:R-:W-:Y:S01]  /*1b00*/  IADD3 R4, P0, R198, UR11, RZ ;  /* 0x0000000bc6047c10 */ /* 0x000fe2000ff1e0ff */
[----:B------:R-:W-:Y:S02]  /*1b10*/  USHF.L.U32 UR8, UR8, 0x6, URZ ;  /* 0x0000000608087899 */ /* 0x000fe4000800063f */
[----:B------:R-:W-:Y:S01]  /*1b20*/  UISETP.NE.AND UP0, UPT, UR46, 0x1, UPT ;  /* 0x000000012e00788c */ /* 0x000fe2000bf05270 */
[----:B------:R-:W-:Y:S02]  /*1b30*/  IADD3.X R5, R199, UR45, RZ, P0, !PT ;  /* 0x0000002dc7057c10 */ /* 0x000fe400087fe4ff */
[----:B------:R-:W-:-:S03]  /*1b40*/  IADD3 R8, P0, R4, UR11, RZ ;  /* 0x0000000b04087c10 */ /* 0x000fc6000ff1e0ff */
[----:B------:R-:W-:Y:S02]  /*1b50*/  PLOP3.LUT P2, PT, PT, PT, UP0, 0x80, 0x0 ;  /* 0x000000000000781c */ /* 0x000fe40003f4f008 */
[----:B------:R-:W-:Y:S02]  /*1b60*/  IADD3.X R9, R5, UR45, RZ, P0, !PT ;  /* 0x0000002d05097c10 */ /* 0x000fe400087fe4ff */
[----:B------:R-:W-:-:S04]  /*1b70*/  IADD3 R6, P0, R196, UR8, RZ ;  /* 0x00000008c4067c10 */ /* 0x000fc8000ff1e0ff */
[----:B------:R-:W-:Y:S01]  /*1b80*/  IADD3.X R7, R197, UR9, RZ, P0, !PT ;  /* 0x00000009c5077c10 */ /* 0x000fe200087fe4ff */
[----:B------:R-:W-:Y:S02]  /*1b90*/  UIADD3 UR42, UR48, UR42, URZ ;  /* 0x0000002a302a7290 */ /* 0x000fe4000fffe03f */
[----:B------:R-:W-:Y:S01]  /*1ba0*/  UIADD3 UR41, UR48, UR41, URZ ;  /* 0x0000002930297290 */ /* 0x000fe2000fffe03f */
        /* <DEDUP_REMOVED lines=15> */
[C---:B--2---:R-:W-:Y:S01]  /*1ca0*/  IMAD.SHL.U32 R0, R24.reuse, 0x2, RZ ;  /* 0x0000000218007824 */ /* 0x044fe200078e00ff */
[----:B------:R-:W-:Y:S01]  /*1cb0*/  @P1 BAR.SYNC.DEFER_BLOCKING 0x0 ;  /* 0x0000000000001b1d */ /* 0x000fe20000010000 */
[----:B------:R-:W-:-:S04]  /*1cc0*/  IADD3 R2, R24, 0x2000, RZ ;  /* 0x0000200018027810 */ /* 0x000fc80007ffe0ff */
[----:B------:R-:W-:Y:S01]  /*1cd0*/  SEL R2, R2, R24, !P2 ;  /* 0x0000001802027207 */ /* 0x000fe20005000000 */
[----:B------:R-:W-:Y:S01]  /*1ce0*/  @!PT LDS RZ, [RZ] ;  /* 0x00000000fffff984 */ /* 0x000fe20000000800 */
[----:B------:R-:W-:Y:S01]  /*1cf0*/  @!PT LDS RZ, [RZ] ;  /* 0x00000000fffff984 */ /* 0x000fe20000000800 */
[----:B------:R-:W-:Y:S01]  /*1d00*/  @!PT LDS RZ, [RZ] ;  /* 0x00000000fffff984 */ /* 0x000fe20000000800 */
[----:B------:R1:W-:Y:S04]  /*1d10*/  LDGSTS.E.BYPASS.LTC128B.128 [R0+0x8000], [R198.64] ;  /* 0x08000000c6007fae */ /* 0x0003e8000b901d64 */
[----:B------:R2:W-:Y:S04]  /*1d20*/  LDGSTS.E.BYPASS.LTC128B.128 [R0+0x9000], [R4.64] ;  /* 0x0900000004007fae */ /* 0x0005e8000b901d64 */
[----:B------:R4:W-:Y:S01]  /*1d30*/  LDGSTS.E.BYPASS.LTC128B.128 [R0+0xa000], [R8.64] ;  /* 0x0a00000008007fae */ /* 0x0009e2000b901d64 */
[----:B------:R-:W-:Y:S01]  /*1d40*/  IMAD.SHL.U32 R2, R2, 0x2, RZ ;  /* 0x0000000202027824 */ /* 0x000fe200078e00ff */
[----:B--2---:R-:W-:-:S04]  /*1d50*/  IADD3 R4, P1, R8, UR11, RZ ;  /* 0x0000000b08047c10 */ /* 0x004fc8000ff3e0ff */
[----:B------:R-:W-:-:S05]  /*1d60*/  IADD3.X R5, R9, UR45, RZ, P1, !PT ;  /* 0x0000002d09057c10 */ /* 0x000fca0008ffe4ff */
[----:B------:R2:W-:Y:S01]  /*1d70*/  LDGSTS.E.BYPASS.LTC128B.128 [R0+0xb000], [R4.64] ;  /* 0x0b00000004007fae */ /* 0x0005e2000b901d64 */
[----:B------:R-:W-:Y:S02]  /*1d80*/  USHF.L.U32 UR11, UR6, 0x6, URZ ;  /* 0x00000006060b7899 */ /* 0x000fe4000800063f */
[----:B------:R-:W-:Y:S01]  /*1d90*/  USHF.L.U64.HI UR6, UR6, UR22, UR7 ;  /* 0x0000001606067299 */ /* 0x000fe20008010207 */
[----:B------:R1:W-:Y:S01]  /*1da0*/  LDGSTS.E.BYPASS.LTC128B.128 [R2], [R196.64] ;  /* 0x00000000c4027fae */ /* 0x0003e2000b901d64 */
[----:B------:R-:W-:Y:S02]  /*1db0*/  USHF.L.U32 UR7, UR4, 0x6, URZ ;  /* 0x0000000604077899 */ /* 0x000fe4000800063f */
[----:B------:R-:W-:Y:S01]  /*1dc0*/  USHF.L.U64.HI UR4, UR4, UR22, UR5 ;  /* 0x0000001604047299 */ /* 0x000fe20008010205 */
[----:B------:R5:W-:Y:S01]  /*1dd0*/  LDGSTS.E.BYPASS.LTC128B.128 [R2+0x1000], [R6.64] ;  /* 0x0100000006027fae */ /* 0x000be2000b901d64 */
[----:B--2---:R-:W-:-:S04]  /*1de0*/  IADD3 R4, P0, R6, UR8, RZ ;  /* 0x0000000806047c10 */ /* 0x004fc8000ff1e0ff */
[----:B------:R-:W-:Y:S02]  /*1df0*/  IADD3.X R5, R7, UR9, RZ, P0, !PT ;  /* 0x0000000907057c10 */ /* 0x000fe400087fe4ff */
[----:B----4-:R-:W-:-:S03]  /*1e00*/  IADD3 R8, P0, R4, UR8, RZ ;  /* 0x0000000804087c10 */ /* 0x010fc6000ff1e0ff */
[----:B------:R2:W-:Y:S01]  /*1e10*/  LDGSTS.E.BYPASS.LTC128B.128 [R2+0x2000], [R4.64] ;  /* 0x0200000004027fae */ /* 0x0005e2000b901d64 */
[----:B------:R-:W-:Y:S02]  /*1e20*/  IADD3.X R9, R5, UR9, RZ, P0, !PT ;  /* 0x0000000905097c10 */ /* 0x000fe400087fe4ff */
[----:B------:R-:W-:-:S03]  /*1e30*/  IADD3 R10, P0, R12, UR11, RZ ;  /* 0x0000000b0c0a7c10 */ /* 0x000fc6000ff1e0ff */
[----:B------:R4:W-:Y:S01]  /*1e40*/  LDGSTS.E.BYPASS.LTC128B.128 [R2+0x3000], [R8.64] ;  /* 0x0300000008027fae */ /* 0x0009e2000b901d64 */
[----:B------:R-:W-:Y:S02]  /*1e50*/  IADD3.X R11, R13, UR6, RZ, P0, !PT ;  /* 0x000000060d0b7c10 */ /* 0x000fe400087fe4ff */
[----:B-----5:R-:W-:Y:S01]  /*1e60*/  IADD3 R6, P0, R14, UR7, RZ ;  /* 0x000000070e067c10 */ /* 0x020fe2000ff1e0ff */
[----:B------:R5:W-:Y:S03]  /*1e70*/  LDGSTS.E.BYPASS.LTC128B.128 [R0+0xc000], [R12.64] ;  /* 0x0c0000000c007fae */ /* 0x000be6000b901d64 */
[----:B------:R-:W-:Y:S01]  /*1e80*/  IADD3.X R7, R15, UR4, RZ, P0, !PT ;  /* 0x000000040f077c10 */ /* 0x000fe200087fe4ff */
[----:B------:R-:W-:Y:S01]  /*1e90*/  UIADD3 UR5, -UR40, UR14, UR39 ;  /* 0x0000000e28057290 */ /* 0x000fe2000fffe127 */
[----:B------:R1:W-:Y:S03]  /*1ea0*/  LDGSTS.E.BYPASS.LTC128B.128 [R0+0xd000], [R10.64] ;  /* 0x0d0000000a007fae */ /* 0x0003e6000b901d64 */
[----:B------:R-:W-:Y:S01]  /*1eb0*/  UIADD3 UR5, UR5, -UR13, URZ ;  /* 0x8000000d05057290 */ /* 0x000fe2000fffe03f */
[----:B--2---:R-:W-:-:S02]  /*1ec0*/  IADD3 R4, P0, R6, UR7, RZ ;  /* 0x0000000706047c10 */ /* 0x004fc4000ff1e0ff */
[----:B----4-:R-:W-:-:S04]  /*1ed0*/  IADD3 R8, P1, R10, UR11, RZ ;  /* 0x0000000b0a087c10 */ /* 0x010fc8000ff3e0ff */
[----:B------:R-:W-:Y:S02]  /*1ee0*/  IADD3.X R9, R11, UR6, RZ, P1, !PT ;  /* 0x000000060b097c10 */ /* 0x000fe40008ffe4ff */
[----:B-----5:R-:W-:Y:S02]  /*1ef0*/  IADD3 R12, P1, R8, UR11, RZ ;  /* 0x0000000b080c7c10 */ /* 0x020fe4000ff3e0ff */
[----:B------:R-:W-:Y:S01]  /*1f00*/  IADD3.X R5, R7, UR4, RZ, P0, !PT ;  /* 0x0000000407057c10 */ /* 0x000fe200087fe4ff */
[----:B------:R2:W-:Y:S01]  /*1f10*/  LDGSTS.E.BYPASS.LTC128B.128 [R0+0xe000], [R8.64] ;  /* 0x0e00000008007fae */ /* 0x0005e2000b901d64 */
[----:B------:R-:W-:-:S05]  /*1f20*/  IADD3.X R13, R9, UR6, RZ, P1, !PT ;  /* 0x00000006090d7c10 */ /* 0x000fca0008ffe4ff */
[----:B------:R1:W-:Y:S04]  /*1f30*/  LDGSTS.E.BYPASS.LTC128B.128 [R0+0xf000], [R12.64] ;  /* 0x0f0000000c007fae */ /* 0x0003e8000b901d64 */
[----:B------:R1:W-:Y:S04]  /*1f40*/  LDGSTS.E.BYPASS.LTC128B.128 [R0+0x10000], [R14.64] ;  /* 0x100000000e007fae */ /* 0x0003e8000b901d64 */
[----:B------:R3:W-:Y:S04]  /*1f50*/  LDGSTS.E.BYPASS.LTC128B.128 [R0+0x11000], [R6.64] ;  /* 0x1100000006007fae */ /* 0x0007e8000b901d64 */
[----:B------:R4:W-:Y:S01]  /*1f60*/  LDGSTS.E.BYPASS.LTC128B.128 [R0+0x12000], [R4.64] ;  /* 0x1200000004007fae */ /* 0x0009e2000b901d64 */
[----:B--2---:R-:W-:-:S04]  /*1f70*/  IADD3 R8, P0, R4, UR7, RZ ;  /* 0x0000000704087c10 */ /* 0x004fc8000ff1e0ff */
[----:B------:R-:W-:Y:S01]  /*1f80*/  IADD3.X R9, R5, UR4, RZ, P0, !PT ;  /* 0x0000000405097c10 */ /* 0x000fe200087fe4ff */
[----:B------:R-:W-:-:S04]  /*1f90*/  USHF.R.S32.HI UR4, URZ, 0x1f, UR5 ;  /* 0x0000001f3f047899 */ /* 0x000fc80008011405 */
[----:B------:R-:W-:Y:S01]  /*1fa0*/  ULEA.HI UR4, UR4, UR5, URZ, 0x7 ;  /* 0x0000000504047291 */ /* 0x000fe2000f8f383f */
[----:B------:R1:W-:Y:S03]  /*1fb0*/  LDGSTS.E.BYPASS.LTC128B.128 [R0+0x13000], [R8.64] ;  /* 0x1300000008007fae */ /* 0x0003e6000b901d64 */
[----:B------:R-:W-:Y:S01]  /*1fc0*/  USHF.R.S32.HI UR4, URZ, 0x7, UR4 ;  /* 0x000000073f047899 */ /* 0x000fe20008011404 */
[----:B---3--:R-:W-:Y:S01]  /*1fd0*/  SHF.R.S32.HI R6, RZ, 0x1f, R16 ;  /* 0x0000001fff067819 */ /* 0x008fe20000011410 */
[----:B------:R-:W-:Y:S01]  /*1fe0*/  UIMAD.WIDE UR6, UR42, UR20, UR32 ;  /* 0x000000142a0672a5 */ /* 0x000fe2000f8e0220 */
[----:B------:R-:W0:Y:S01]  /*1ff0*/  LDGDEPBAR ;  /* 0x00000000000079af */ /* 0x000e220000000000 */
[----:B------:R-:W-:-:S04]  /*2000*/  UISETP.LT.AND UP0, UPT, URZ, UR4, UPT ;  /* 0x000000043f00728c */ /* 0x000fc8000bf01270 */
[----:B------:R-:W-:-:S04]  /*2010*/  USEL UR4, URZ, UR4, !UP0 ;  /* 0x000000043f047287 */ /* 0x000fc8000c000000 */
[----:B------:R-:W-:Y:S01]  /*2020*/  UISETP.GT.AND UP0, UPT, UR43, UR4, UPT ;  /* 0x000000042b00728c */ /* 0x000fe2000bf04270 */
[----:B----4-:R-:W-:-:S05]  /*2030*/  IMAD.SHL.U32 R4, R16, 0x4, RZ ;  /* 0x0000000410047824 */ /* 0x010fca00078e00ff */
[----:B------:R-:W-:Y:S02]  /*2040*/  PLOP3.LUT P0, PT, PT, PT, UP0, 0x80, 0x0 ;  /* 0x000000000000781c */ /* 0x000fe40003f0f008 */
[----:B------:R-:W-:Y:S01]  /*2050*/  IADD3 R4, P1, R4, UR6, RZ ;  /* 0x0000000604047c10 */ /* 0x000fe2000ff3e0ff */
[----:B------:R-:W-:Y:S01]  /*2060*/  UMOV UR5, UR7 ;  /* 0x0000000700057c82 */ /* 0x000fe20008000000 */
[----:B-1----:R-:W-:Y:S01]  /*2070*/  SHF.L.U64.HI R0, R16, 0x2, R6 ;  /* 0x0000000210007819 */ /* 0x002fe20000010206 */
[----:B------:R-:W-:-:S03]  /*2080*/  UIMAD.WIDE UR42, UR41, UR20, UR30 ;  /* 0x00000014292a72a5 */ /* 0x000fc6000f8e021e */
[----:B------:R-:W-:Y:S01]  /*2090*/  IADD3.X R5, R0, UR5, RZ, P1, !PT ;  /* 0x0000000500057c10 */ /* 0x000fe20008ffe4ff */
        /* <DEDUP_REMOVED lines=17> */
[----:B------:R-:W-:Y:S05]  /*21b0*/  @!P0 BRA `(.L_x_277) ;  /* 0x0000542000008947 */ /* 0x000fea0003800000 */
[----:B------:R-:W-:Y:S01]  /*21c0*/  LEA.HI R0, R23, R22, RZ, 0x4 ;  /* 0x0000001617007211 */ /* 0x000fe200078f20ff */
[----:B------:R1:W5:Y:S03]  /*21d0*/  LDG.E R246, [R4.64] ;  /* 0x0000002404f67981 */ /* 0x000366000c1e1900 */
[----:B------:R-:W-:Y:S01]  /*21e0*/  LOP3.LUT R0, R0, 0xfffffff0, RZ, 0xc0, !PT ;  /* 0xfffffff000007812 */ /* 0x000fe200078ec0ff */
[----:B------:R1:W5:Y:S04]  /*21f0*/  LDG.E R245, [R4.64+0x20] ;  /* 0x0000202404f57981 */ /* 0x000368000c1e1900 */
[----:B------:R-:W-:Y:S01]  /*2200*/  IMAD.IADD R0, R22, 0x1, -R0 ;  /* 0x0000000116007824 */ /* 0x000fe200078e0a00 */
[----:B------:R1:W5:Y:S04]  /*2210*/  LDG.E R244, [R4.64+0x100] ;  /* 0x0001002404f47981 */ /* 0x000368000c1e1900 */
[----:B------:R1:W5:Y:S01]  /*2220*/  LDG.E R243, [R4.64+0x120] ;  /* 0x0001202404f37981 */ /* 0x000362000c1e1900 */
[----:B------:R-:W-:Y:S01]  /*2230*/  IMAD.MOV.U32 R200, RZ, RZ, R2 ;  /* 0x000000ffffc87224 */ /* 0x000fe200078e0002 */
[----:B------:R-:W-:Y:S01]  /*2240*/  IADD3 R2, R185, 0x2000, RZ ;  /* 0x00002000b9027810 */ /* 0x000fe20007ffe0ff */
[----:B------:R-:W-:Y:S01]  /*2250*/  IMAD.MOV.U32 R182, RZ, RZ, 0x20 ;  /* 0x00000020ffb67424 */ /* 0x000fe200078e00ff */
[----:B------:R-:W-:Y:S01]  /*2260*/  UIADD3 UR9, UR39, UR12, URZ ;  /* 0x0000000c27097290 */ /* 0x000fe2000fffe03f */
[----:B------:R-:W-:Y:S01]  /*2270*/  IMAD.MOV.U32 R173, RZ, RZ, 0x40 ;  /* 0x00000040ffad7424 */ /* 0x000fe200078e00ff */
[----:B------:R-:W-:Y:S01]  /*2280*/  SEL R2, R2, R185, !P2 ;  /* 0x000000b902027207 */ /* 0x000fe20005000000 */
[----:B------:R-:W-:Y:S01]  /*2290*/  IMAD.MOV.U32 R127, RZ, RZ, RZ ;  /* 0x000000ffff7f7224 */ /* 0x000fe200078e00ff */
[----:B------:R-:W-:-:S02]  /*22a0*/  UMOV UR8, UR42 ;  /* 0x0000002a00087c82 */ /* 0x000fc40008000000 */
[----:B------:R-:W-:Y:S01]  /*22b0*/  UIADD3 UR9, -UR40, 0x80, UR9 ;  /* 0x0000008028097890 */ /* 0x000fe2000fffe109 */
[----:B------:R-:W-:Y:S01]  /*22c0*/  IMAD.SHL.U32 R178, R2, 0x2, RZ ;  /* 0x0000000202b27824 */ /* 0x000fe200078e00ff */
[----:B------:R-:W-:Y:S01]  /*22d0*/  UMOV UR11, UR43 ;  /* 0x0000002b000b7c82 */ /* 0x000fe20008000000 */
[----:B-1----:R-:W-:-:S04]  /*22e0*/  SHF.R.S32.HI R4, RZ, 0x1f, R0 ;  /* 0x0000001fff047819 */ /* 0x002fc80000011400 */
[----:B------:R-:W-:-:S04]  /*22f0*/  LEA.HI R4, R4, R0, RZ, 0x3 ;  /* 0x0000000004047211 */ /* 0x000fc800078f18ff */
[----:B------:R-:W-:-:S05]  /*2300*/  LOP3.LUT R4, R4, 0xfffffff8, RZ, 0xc0, !PT ;  /* 0xfffffff804047812 */ /* 0x000fca00078ec0ff */
[----:B------:R-:W-:-:S05]  /*2310*/  IMAD.IADD R0, R0, 0x1, -R4 ;  /* 0x0000000100007824 */ /* 0x000fca00078e0a04 */
[C---:B------:R-:W-:Y:S02]  /*2320*/  LOP3.LUT P0, RZ, R0.reuse, 0x2, RZ, 0xc0, !PT ;  /* 0x0000000200ff7812 */ /* 0x040fe4000780c0ff */
[----:B------:R-:W-:Y:S02]  /*2330*/  LOP3.LUT P1, RZ, R0, 0x4, RZ, 0xc0, !PT ;  /* 0x0000000400ff7812 */ /* 0x000fe4000782c0ff */
[----:B------:R-:W-:Y:S02]  /*2340*/  IADD3 R0, R184, 0x2000, RZ ;  /* 0x00002000b8007810 */ /* 0x000fe40007ffe0ff */
[----:B------:R-:W-:Y:S02]  /*2350*/  SEL R182, R182, 0xffffffe0, !P0 ;  /* 0xffffffe0b6b67807 */ /* 0x000fe40004000000 */
[----:B------:R-:W-:Y:S02]  /*2360*/  SEL R0, R0, R184, !P2 ;  /* 0x000000b800007207 */ /* 0x000fe40005000000 */
[----:B------:R-:W-:-:S03]  /*2370*/  SEL R173, R173, 0xffffffc0, !P1 ;  /* 0xffffffc0adad7807 */ /* 0x000fc60004800000 */
[----:B------:R-:W-:Y:S02]  /*2380*/  IMAD.SHL.U32 R172, R0, 0x2, RZ ;  /* 0x0000000200ac7824 */ /* 0x000fe400078e00ff */
[----:B------:R-:W-:Y:S01]  /*2390*/  IMAD.MOV.U32 R2, RZ, RZ, c[0x0][0x22c] ;  /* 0x00008b00ff027624 */ /* 0x000fe200078e00ff */
[C---:B------:R-:W-:Y:S01]  /*23a0*/  SHF.L.U32 R181, R185.reuse, 0x1, RZ ;  /* 0x00000001b9b57819 */ /* 0x040fe200000006ff */
[----:B------:R-:W-:Y:S01]  /*23b0*/  IMAD.SHL.U32 R4, R16, 0x4, RZ ;  /* 0x0000000410047824 */ /* 0x000fe200078e00ff */
[----:B------:R-:W-:Y:S01]  /*23c0*/  SHF.L.U32 R180, R185, 0x1, RZ ;  /* 0x00000001b9b47819 */ /* 0x000fe200000006ff */
[----:B------:R-:W-:Y:S02]  /*23d0*/  IMAD R2, R2, c[0x0][0x1c0], RZ ;  /* 0x0000700002027a24 */ /* 0x000fe400078e02ff */
[----:B------:R-:W-:Y:S02]  /*23e0*/  IMAD.MOV.U32 R5, RZ, RZ, 0x1 ;  /* 0x00000001ff057424 */ /* 0x000fe400078e00ff */
[C---:B------:R-:W-:Y:S01]  /*23f0*/  IMAD.SHL.U32 R0, R2.reuse, 0x10, RZ ;  /* 0x0000001002007824 */ /* 0x040fe200078e00ff */
[----:B------:R-:W-:Y:S01]  /*2400*/  SHF.L.U32 R7, R2, 0x3, RZ ;  /* 0x0000000302077819 */ /* 0x000fe200000006ff */
[----:B------:R-:W-:Y:S01]  /*2410*/  IMAD.IADD R183, R182, 0x1, R181 ;  /* 0x00000001b6b77824 */ /* 0x000fe200078e02b5 */
[----:B------:R-:W-:Y:S01]  /*2420*/  SHF.L.U64.HI R2, R16, 0x2, R6 ;  /* 0x0000000210027819 */ /* 0x000fe20000010206 */
[----:B------:R-:W-:Y:S01]  /*2430*/  IMAD.IADD R179, R182, 0x1, R180 ;  /* 0x00000001b6b37824 */ /* 0x000fe200078e02b4 */
[----:B------:R-:W-:-:S05]  /*2440*/  IADD3 R0, R0, 0x20, RZ ;  /* 0x0000002000007810 */ /* 0x000fca0007ffe0ff */
[----:B------:R-:W-:-:S05]  /*2450*/  IMAD.IADD R0, R7, 0x1, R0 ;  /* 0x0000000107007824 */ /* 0x000fca00078e0200 */
[----:B------:R-:W-:-:S05]  /*2460*/  IADD3 R0, R7, R0, RZ ;  /* 0x0000000007007210 */ /* 0x000fca0007ffe0ff */
[----:B------:R-:W-:-:S05]  /*2470*/  IMAD.IADD R0, R7, 0x1, R0 ;  /* 0x0000000107007824 */ /* 0x000fca00078e0200 */
[----:B------:R-:W-:-:S05]  /*2480*/  IADD3 R0, R7, R0, RZ ;  /* 0x0000000007007210 */ /* 0x000fca0007ffe0ff */
[----:B------:R-:W-:Y:S04]  /*2490*/  STL [R1+0x8], R0 ;  /* 0x0000080001007387 */ /* 0x000fe80000100800 */
[----:B------:R1:W-:Y:S02]  /*24a0*/  STL [R1+0x1c], R2 ;  /* 0x00001c0201007387 */ /* 0x0003e40000100800 */
[----:B-1----:R-:W-:Y:S02]  /*24b0*/  IADD3 R2, R7, R0, RZ ;  /* 0x0000000007027210 */ /* 0x002fe40007ffe0ff */
[----:B------:R-:W-:-:S03]  /*24c0*/  IADD3 R0, R16, -0x80, RZ ;  /* 0xffffff8010007810 */ /* 0x000fc60007ffe0ff */
[----:B------:R1:W-:Y:S01]  /*24d0*/  STL [R1+0x4], R2 ;  /* 0x0000040201007387 */ /* 0x0003e20000100800 */
[----:B------:R-:W-:-:S03]  /*24e0*/  SHF.L.U32 R0, R0, 0x2, RZ ;  /* 0x0000000200007819 */ /* 0x000fc600000006ff */
[----:B------:R-:W-:Y:S01]  /*24f0*/  STL [R1+0x18], R4 ;  /* 0x0000180401007387 */ /* 0x000fe20000100800 */
[----:B-1----:R-:W-:-:S04]  /*2500*/  IMAD.IADD R2, R7, 0x1, R2 ;  /* 0x0000000107027824 */ /* 0x002fc800078e0202 */
[C---:B------:R-:W-:Y:S01]  /*2510*/  IMAD.IADD R252, R7.reuse, 0x1, R2 ;  /* 0x0000000107fc7824 */ /* 0x040fe200078e0202 */
[----:B------:R1:W-:Y:S04]  /*2520*/  STL [R1], R2 ;  /* 0x0000000201007387 */ /* 0x0003e80000100800 */
[----:B------:R-:W-:-:S04]  /*2530*/  IADD3 R251, R7, R252, RZ ;  /* 0x000000fc07fb7210 */ /* 0x000fc80007ffe0ff */
[----:B------:R-:W-:-:S05]  /*2540*/  IADD3 R250, R7, R251, RZ ;  /* 0x000000fb07fa7210 */ /* 0x000fca0007ffe0ff */
[----:B------:R-:W-:-:S05]  /*2550*/  IMAD.IADD R249, R7, 0x1, R250 ;  /* 0x0000000107f97824 */ /* 0x000fca00078e02fa */
[----:B------:R-:W-:-:S05]  /*2560*/  IADD3 R248, R7, R249, RZ ;  /* 0x000000f907f87210 */ /* 0x000fca0007ffe0ff */
[----:B------:R-:W-:Y:S01]  /*2570*/  IMAD.IADD R247, R7, 0x1, R248 ;  /* 0x0000000107f77824 */ /* 0x000fe200078e02f8 */
[----:B-1----:R-:W-:-:S05]  /*2580*/  IADD3 R2, R16, -c[0x0][0x214], R5 ;  /* 0x8000850010027a10 */ /* 0x002fca0007ffe005 */
[----:B------:R-:W-:Y:S04]  /*2590*/  STL [R1+0x14], R2 ;  /* 0x0000140201007387 */ /* 0x000fe80000100800 */
[----:B------:R1:W-:Y:S02]  /*25a0*/  STL [R1+0x10], R0 ;  /* 0x0000100001007387 */ /* 0x0003e40000100800 */
[----:B-1----:R-:W-:Y:S02]  /*25b0*/  IADD3 R0, R7, R247, RZ ;  /* 0x000000f707007210 */ /* 0x002fe40007ffe0ff */
.L_x_280:
[----:B------:R-:W0:Y:S01]  /*25c0*/  LDGDEPBAR ;  /* 0x00000000000079af */ /* 0x000e220000000000 */
[----:B------:R-:W-:Y:S01]  /*25d0*/  IMAD.IADD R0, R178, 0x1, R182 ;  /* 0x00000001b2007824 */ /* 0x000fe200078e02b6 */
[----:B------:R-:W-:Y:S01]  /*25e0*/  USHF.L.U32 UR7, UR10, 0x7, URZ ;  /* 0x000000070a077899 */ /* 0x000fe2000800063f */
[----:B-----5:R-:W-:Y:S01]  /*25f0*/  FSETP.NEU.FTZ.AND P2, PT, R246, -INF , PT ;  /* 0xff800000f600780b */ /* 0x020fe20003f5d000 */
[----:B------:R-:W-:Y:S02]  /*2600*/  UISETP.GT.AND UP3, UPT, UR10, UR4, UPT ;  /* 0x000000040a00728c */ /* 0x000fe4000bf64270 */
[----:B------:R-:W-:Y:S02]  /*2610*/  UISETP.GE.AND UP0, UPT, UR7, UR9, UPT ;  /* 0x000000090700728c */ /* 0x000fe4000bf06270 */
[----:B------:R-:W2:Y:S01]  /*2620*/  LDL R202, [R1+0x14] ;  /* 0x0000140001ca7983 */ /* 0x000ea20000100800 */
[----:B------:R-:W-:Y:S03]  /*2630*/  IMAD.U32 R2, RZ, RZ, UR7 ;  /* 0x00000007ff027e24 */ /* 0x000fe6000f8e00ff */
[----:B------:R-:W3:Y:S01]  /*2640*/  LDL R201, [R1+0x24] ;  /* 0x0000240001c97983 */ /* 0x000ee20000100800 */
[----:B------:R-:W-:Y:S01]  /*2650*/  PLOP3.LUT P0, PT, PT, PT, UP0, 0x80, 0x0 ;  /* 0x000000000000781c */ /* 0x000fe20003f0f008 */
[----:B------:R-:W-:Y:S04]  /*2660*/  DEPBAR.LE SB0, 0x0 ;  /* 0x000080000000791a */ /* 0x000fe80000000000 */
[----:B------:R-:W-:Y:S08]  /*2670*/  BAR.SYNC.DEFER_BLOCKING 0x0 ;  /* 0x0000000000007b1d */ /* 0x000ff00000010000 */
[----:B------:R-:W-:Y:S08]  /*2680*/  LDSM.16.M88.4 R64, [R178] ;  /* 0x00000000b240783b */ /* 0x000ff00000000200 */
[----:B------:R-:W1:Y:S08]  /*2690*/  LDSM.16.M88.4 R16, [R174+0xc000] ;  /* 0x00c00000ae10783b */ /* 0x000e700000000200 */
[----:B------:R-:W4:Y:S08]  /*26a0*/  LDSM.16.M88.4 R60, [R178+0x2000] ;  /* 0x00200000b23c783b */ /* 0x000f300000000200 */
[----:B------:R-:W4:Y:S08]  /*26b0*/  LDSM.16.M88.4 R32, [R174+0xc800] ;  /* 0x00c80000ae20783b */ /* 0x000f300000000200 */
[----:B------:R-:W4:Y:S08]  /*26c0*/  LDSM.16.M88.4 R48, [R174+0xd000] ;  /* 0x00d00000ae30783b */ /* 0x000f300000000200 */
[----:B------:R-:W4:Y:S01]  /*26d0*/  LDSM.16.M88.4 R132, [R174+0xd800] ;  /* 0x00d80000ae84783b */ /* 0x000f220000000200 */
[-C--:B-1----:R-:W-:Y:S07]  /*26e0*/  HMMA.16816.F32.BF16 R4, R64, R16.reuse, RZ ;  /* 0x000000104004723c */ /* 0x082fee00000418ff */
[----:B------:R-:W-:Y:S01]  /*26f0*/  LDSM.16.M88.4 R136, [R0] ;  /* 0x000000000088783b */ /* 0x000fe20000000200 */
[C---:B----4-:R-:W-:Y:S07]  /*2700*/  HMMA.16816.F32.BF16 R8, R60.reuse, R16, RZ ;  /* 0x000000103c08723c */ /* 0x050fee00000418ff */
[----:B------:R-:W1:Y:S01]  /*2710*/  LDSM.16.M88.4 R140, [R177+0xc000] ;  /* 0x00c00000b18c783b */ /* 0x000e620000000200 */
[-C--:B------:R-:W-:Y:S07]  /*2720*/  HMMA.16816.F32.BF16 R12, R60, R18.reuse, RZ ;  /* 0x000000123c0c723c */ /* 0x080fee00000418ff */
[----:B------:R4:W1:Y:S01]  /*2730*/  LDSM.16.M88.4 R144, [R0+0x2000] ;  /* 0x002000000090783b */ /* 0x0008620000000200 */
[C---:B------:R-:W-:Y:S07]  /*2740*/  HMMA.16816.F32.BF16 R16, R64.reuse, R18, RZ ;  /* 0x000000124010723c */ /* 0x040fee00000418ff */
[----:B------:R-:W1:Y:S01]  /*2750*/  LDSM.16.M88.4 R148, [R177+0xc800] ;  /* 0x00c80000b194783b */ /* 0x000e620000000200 */
[-C--:B------:R-:W-:Y:S07]  /*2760*/  HMMA.16816.F32.BF16 R20, R64, R32.reuse, RZ ;  /* 0x000000204014723c */ /* 0x080fee00000418ff */
[----:B------:R-:W1:Y:S01]  /*2770*/  LDSM.16.M88.4 R152, [R177+0xd000] ;  /* 0x00d00000b198783b */ /* 0x000e620000000200 */
[C---:B------:R-:W-:Y:S07]  /*2780*/  HMMA.16816.F32.BF16 R24, R60.reuse, R32, RZ ;  /* 0x000000203c18723c */ /* 0x040fee00000418ff */
[----:B------:R-:W1:Y:S01]  /*2790*/  LDSM.16.M88.4 R156, [R177+0xd800] ;  /* 0x00d80000b19c783b */ /* 0x000e620000000200 */
[----:B----4-:R-:W-:Y:S01]  /*27a0*/  IADD3 R0, R0, R173, RZ ;  /* 0x000000ad00007210 */ /* 0x010fe20007ffe0ff */
[-C--:B------:R-:W-:Y:S06]  /*27b0*/  HMMA.16816.F32.BF16 R28, R60, R34.reuse, RZ ;  /* 0x000000223c1c723c */ /* 0x080fec00000418ff */
[----:B------:R-:W-:Y:S02]  /*27c0*/  LDSM.16.M88.4 R160, [R175+0xd000] ;  /* 0x00d00000afa0783b */ /* 0x000fe40000000200 */
[C---:B------:R-:W-:Y:S06]  /*27d0*/  HMMA.16816.F32.BF16 R32, R64.reuse, R34, RZ ;  /* 0x000000224020723c */ /* 0x040fec00000418ff */
[----:B------:R-:W-:Y:S02]  /*27e0*/  LDSM.16.M88.4 R164, [R175+0xd800] ;  /* 0x00d80000afa4783b */ /* 0x000fe40000000200 */
[-C--:B------:R-:W-:Y:S06]  /*27f0*/  HMMA.16816.F32.BF16 R36, R64, R48.reuse, RZ ;  /* 0x000000304024723c */ /* 0x080fec00000418ff */
[----:B------:R-:W-:Y:S02]  /*2800*/  LDSM.16.M88.4 R168, [R176+0xc000] ;  /* 0x00c00000b0a8783b */ /* 0x000fe40000000200 */
        /* <DEDUP_REMOVED lines=8> */
[C---:B------:R-:W-:Y:S08]  /*2890*/  HMMA.16816.F32.BF16 R8, R144.reuse, R140, R8 ;  /* 0x0000008c9008723c */ /* 0x040ff00000041808 */
[-C--:B------:R-:W-:Y:S08]  /*28a0*/  HMMA.16816.F32.BF16 R12, R144, R142.reuse, R12 ;  /* 0x0000008e900c723c */ /* 0x080ff0000004180c */
[C---:B------:R-:W-:Y:S01]  /*28b0*/  HMMA.16816.F32.BF16 R16, R136.reuse, R142, R16 ;  /* 0x0000008e8810723c */ /* 0x040fe20000041810 */
[----:B------:R-:W-:Y:S07]  /*28c0*/  LDSM.16.M88.4 R140, [R175+0xc000] ;  /* 0x00c00000af8c783b */ /* 0x000fee0000000200 */
[-C--:B------:R-:W-:Y:S08]  /*28d0*/  HMMA.16816.F32.BF16 R20, R136, R148.reuse, R20 ;  /* 0x000000948814723c */ /* 0x080ff00000041814 */
[C---:B------:R-:W-:Y:S07]  /*28e0*/  HMMA.16816.F32.BF16 R24, R144.reuse, R148, R24 ;  /* 0x000000949018723c */ /* 0x040fee0000041818 */
[----:B------:R-:W-:Y:S01]  /*28f0*/  IMAD.IADD R148, R178, 0x1, R173 ;  /* 0x00000001b2947824 */ /* 0x000fe200078e02ad */
[-C--:B------:R-:W-:Y:S04]  /*2900*/  HMMA.16816.F32.BF16 R28, R144, R150.reuse, R28 ;  /* 0x00000096901c723c */ /* 0x080fe8000004181c */
[----:B------:R-:W1:Y:S04]  /*2910*/  LDSM.16.M88.4 R132, [R148] ;  /* 0x000000009484783b */ /* 0x000e680000000200 */
[C---:B------:R-:W-:Y:S04]  /*2920*/  HMMA.16816.F32.BF16 R32, R136.reuse, R150, R32 ;  /* 0x000000968820723c */ /* 0x040fe80000041820 */
[----:B------:R-:W4:Y:S04]  /*2930*/  LDSM.16.M88.4 R148, [R148+0x2000] ;  /* 0x002000009494783b */ /* 0x000f280000000200 */
[-C--:B------:R-:W-:Y:S08]  /*2940*/  HMMA.16816.F32.BF16 R36, R136, R152.reuse, R36 ;  /* 0x000000988824723c */ /* 0x080ff00000041824 */
[C---:B------:R-:W-:Y:S08]  /*2950*/  HMMA.16816.F32.BF16 R40, R144.reuse, R152, R40 ;  /* 0x000000989028723c */ /* 0x040ff00000041828 */
[-C--:B------:R-:W-:Y:S04]  /*2960*/  HMMA.16816.F32.BF16 R44, R144, R154.reuse, R44 ;  /* 0x0000009a902c723c */ /* 0x080fe8000004182c */
[----:B--2---:R-:W-:Y:S04]  /*2970*/  @!P0 IADD3 R2, R2, UR40, R202 ;  /* 0x0000002802028c10 */ /* 0x004fe8000fffe0ca */
[C---:B------:R-:W-:Y:S01]  /*2980*/  HMMA.16816.F32.BF16 R48, R136.reuse, R154, R48 ;  /* 0x0000009a8830723c */ /* 0x040fe20000041830 */
[----:B------:R-:W2:Y:S07]  /*2990*/  LDSM.16.M88.4 R152, [R175+0xc800] ;  /* 0x00c80000af98783b */ /* 0x000eae0000000200 */
[-C--:B------:R-:W-:Y:S08]  /*29a0*/  HMMA.16816.F32.BF16 R52, R136, R156.reuse, R52 ;  /* 0x0000009c8834723c */ /* 0x080ff00000041834 */
[C---:B------:R-:W-:Y:S08]  /*29b0*/  HMMA.16816.F32.BF16 R56, R144.reuse, R156, R56 ;  /* 0x0000009c9038723c */ /* 0x040ff00000041838 */
[-C--:B------:R-:W-:Y:S01]  /*29c0*/  HMMA.16816.F32.BF16 R60, R144, R158.reuse, R60 ;  /* 0x0000009e903c723c */ /* 0x080fe2000004183c */
[----:B------:R-:W2:Y:S07]  /*29d0*/  LDSM.16.M88.4 R144, [R0] ;  /* 0x000000000090783b */ /* 0x000eae0000000200 */
[----:B------:R-:W-:Y:S07]  /*29e0*/  HMMA.16816.F32.BF16 R64, R136, R158, R64 ;  /* 0x0000009e8840723c */ /* 0x000fee0000041840 */
[C---:B------:R-:W-:Y:S01]  /*29f0*/  @!P0 IADD3 R139, R2.reuse, 0x8, RZ ;  /* 0x00000008028b8810 */ /* 0x040fe20007ffe0ff */
[-C--:B-1----:R-:W-:Y:S05]  /*2a00*/  HMMA.16816.F32.BF16 R4, R132, R140.reuse, R4 ;  /* 0x0000008c8404723c */ /* 0x082fea0000041804 */
[----:B------:R-:W-:Y:S01]  /*2a10*/  @!P0 IMNMX R139, R139, UR40, PT ;  /* 0x000000288b8b8c17 */ /* 0x000fe2000b800200 */
[----:B------:R-:W-:Y:S01]  /*2a20*/  FMUL.FTZ R138, R245, 1.4426950216293334961 ;  /* 0x3fb8aa3bf58a7820 */ /* 0x000fe20000410000 */
[----:B------:R-:W-:Y:S01]  /*2a30*/  @!P0 IADD3 R136, R2, 0x40, RZ ;  /* 0x0000004002888810 */ /* 0x000fe20007ffe0ff */
[C---:B----4-:R-:W-:Y:S04]  /*2a40*/  HMMA.16816.F32.BF16 R8, R148.reuse, R140, R8 ;  /* 0x0000008c9408723c */ /* 0x050fe80000041808 */
[----:B------:R-:W-:Y:S01]  /*2a50*/  @!P0 IMNMX R136, R136, UR40, PT ;  /* 0x0000002888888c17 */ /* 0x000fe2000b800200 */
[----:B------:R-:W-:Y:S02]  /*2a60*/  FMUL.FTZ R137, R244, 1.4426950216293334961 ;  /* 0x3fb8aa3bf4897820 */ /* 0x000fe40000410000 */
[----:B------:R-:W-:Y:S01]  /*2a70*/  @!P0 IMNMX R141, R2, UR40, PT ;  /* 0x00000028028d8c17 */ /* 0x000fe2000b800200 */
[-C--:B------:R-:W-:Y:S04]  /*2a80*/  HMMA.16816.F32.BF16 R12, R148, R142.reuse, R12 ;  /* 0x0000008e940c723c */ /* 0x080fe8000004180c */
[----:B------:R-:W-:Y:S04]  /*2a90*/  FMUL.FTZ R140, R246, 1.4426950216293334961 ;  /* 0x3fb8aa3bf68c7820 */ /* 0x000fe80000410000 */
[C---:B------:R-:W-:Y:S04]  /*2aa0*/  HMMA.16816.F32.BF16 R16, R132.reuse, R142, R16 ;  /* 0x0000008e8410723c */ /* 0x040fe80000041810 */
[----:B------:R-:W-:Y:S04]  /*2ab0*/  FSEL R140, R140, RZ, P2 ;  /* 0x000000ff8c8c7208 */ /* 0x000fe80001000000 */
[-C--:B--2---:R-:W-:Y:S08]  /*2ac0*/  HMMA.16816.F32.BF16 R20, R132, R152.reuse, R20 ;  /* 0x000000988414723c */ /* 0x084ff00000041814 */
        /* <DEDUP_REMOVED lines=9> */
[-C--:B------:R-:W-:Y:S01]  /*2b60*/  HMMA.16816.F32.BF16 R60, R148, R166.reuse, R60 ;  /* 0x000000a6943c723c */ /* 0x080fe2000004183c */
[----:B------:R-:W2:Y:S07]  /*2b70*/  LDL R148, [R1+0x18] ;  /* 0x0000180001947983 */ /* 0x000eae0000100800 */
[----:B------:R-:W-:Y:S01]  /*2b80*/  HMMA.16816.F32.BF16 R64, R132, R166, R64 ;  /* 0x000000a68440723c */ /* 0x000fe20000041840 */
[----:B------:R1:W4:Y:S07]  /*2b90*/  LDSM.16.M88.4 R132, [R0+0x2000] ;  /* 0x002000000084783b */ /* 0x00032e0000000200 */
[-C--:B------:R-:W-:Y:S01]  /*2ba0*/  HMMA.16816.F32.BF16 R4, R144, R168.reuse, R4 ;  /* 0x000000a89004723c */ /* 0x080fe20000041804 */
[----:B-1----:R-:W-:Y:S05]  /*2bb0*/  MOV R0, UR29 ;  /* 0x0000001d00007c02 */ /* 0x002fea0008000f00 */
[----:B---3--:R-:W-:Y:S05]  /*2bc0*/  @!P0 IMAD R0, R0, 0x80, R201 ;  /* 0x0000008000008824 */ /* 0x008fea00078e02c9 */
[CC--:B------:R-:W-:Y:S02]  /*2bd0*/  @!P0 ISETP.GE.AND P3, PT, R0.reuse, R141.reuse, PT ;  /* 0x0000008d0000820c */ /* 0x0c0fe40003f66270 */
[----:B------:R-:W-:Y:S11]  /*2be0*/  @!P0 IADD3 R142, R0, 0x1, RZ ;  /* 0x00000001008e8810 */ /* 0x000ff60007ffe0ff */
[----:B------:R-:W-:Y:S02]  /*2bf0*/  @!P0 FSEL R4, R4, -INF , !P3 ;  /* 0xff80000004048808 */ /* 0x000fe40005800000 */
[----:B------:R-:W-:Y:S01]  /*2c00*/  @!P0 ISETP.GE.AND P2, PT, R142, R141, PT ;  /* 0x0000008d8e00820c */ /* 0x000fe20003f46270 */
[C---:B----4-:R-:W-:Y:S04]  /*2c10*/  HMMA.16816.F32.BF16 R8, R132.reuse, R168, R8 ;  /* 0x000000a88408723c */ /* 0x050fe80000041808 */
[--C-:B------:R-:W-:Y:S01]  /*2c20*/  FFMA.FTZ R4, R4, c[0x0][0x23c], -R140.reuse ;  /* 0x00008f0004047a23 */ /* 0x100fe2000001088c */
[-C--:B------:R-:W-:Y:S02]  /*2c30*/  @!P0 ISETP.GE.AND P3, PT, R0, R139.reuse, PT ;  /* 0x0000008b0000820c */ /* 0x080fe40003f66270 */
[----:B------:R-:W-:Y:S01]  /*2c40*/  @!P0 FSEL R5, R5, -INF , !P2 ;  /* 0xff80000005058808 */ /* 0x000fe20005000000 */
[----:B------:R1:W-:Y:S01]  /*2c50*/  MUFU.EX2 R158, R4 ;  /* 0x00000004009e7308 */ /* 0x0003e20000000800 */
[----:B------:R-:W-:Y:S01]  /*2c60*/  FSETP.NEU.FTZ.AND P2, PT, R245, -INF , PT ;  /* 0xff800000f500780b */ /* 0x000fe20003f5d000 */
[-C--:B------:R-:W-:Y:S03]  /*2c70*/  HMMA.16816.F32.BF16 R12, R132, R170.reuse, R12 ;  /* 0x000000aa840c723c */ /* 0x080fe6000004180c */
[----:B------:R-:W-:Y:S01]  /*2c80*/  FSEL R138, R138, RZ, P2 ;  /* 0x000000ff8a8a7208 */ /* 0x000fe20001000000 */
[----:B------:R-:W-:Y:S01]  /*2c90*/  FFMA.FTZ R5, R5, c[0x0][0x23c], -R140 ;  /* 0x00008f0005057a23 */ /* 0x000fe2000001088c */
[----:B------:R-:W-:Y:S02]  /*2ca0*/  @!P0 ISETP.GE.AND P2, PT, R142, R139, PT ;  /* 0x0000008b8e00820c */ /* 0x000fe40003f46270 */
[----:B------:R-:W-:Y:S01]  /*2cb0*/  @!P0 FSEL R6, R6, -INF , !P3 ;  /* 0xff80000006068808 */ /* 0x000fe20005800000 */
[----:B------:R-:W-:Y:S01]  /*2cc0*/  MUFU.EX2 R157, R5 ;  /* 0x00000005009d7308 */ /* 0x000fe20000000800 */
[-C--:B------:R-:W-:Y:S01]  /*2cd0*/  @!P0 ISETP.GE.AND P3, PT, R0, R136.reuse, PT ;  /* 0x000000880000820c */ /* 0x080fe20003f66270 */
[C---:B------:R-:W-:Y:S04]  /*2ce0*/  HMMA.16816.F32.BF16 R16, R144.reuse, R170, R16 ;  /* 0x000000aa9010723c */ /* 0x040fe80000041810 */
[----:B------:R-:W-:Y:S01]  /*2cf0*/  @!P0 FSEL R7, R7, -INF , !P2 ;  /* 0xff80000007078808 */ /* 0x000fe20005000000 */
[--C-:B------:R-:W-:Y:S01]  /*2d00*/  FFMA.FTZ R6, R6, c[0x0][0x23c], -R138.reuse ;  /* 0x00008f0006067a23 */ /* 0x100fe2000001088a */
[----:B------:R-:W-:Y:S02]  /*2d10*/  FSETP.NEU.FTZ.AND P2, PT, R244, -INF , PT ;  /* 0xff800000f400780b */ /* 0x000fe40003f5d000 */
[----:B------:R-:W-:Y:S01]  /*2d20*/  @!P0 FSEL R8, R8, -INF , !P3 ;  /* 0xff80000008088808 */ /* 0x000fe20005800000 */
[----:B------:R-:W-:Y:S03]  /*2d30*/  MUFU.EX2 R156, R6 ;  /* 0x00000006009c7308 */ /* 0x000fe60000000800 */
[----:B------:R-:W-:Y:S01]  /*2d40*/  FSEL R137, R137, RZ, P2 ;  /* 0x000000ff89897208 */ /* 0x000fe20001000000 */
[----:B------:R-:W-:Y:S01]  /*2d50*/  FFMA.FTZ R7, R7, c[0x0][0x23c], -R138 ;  /* 0x00008f0007077a23 */ /* 0x000fe2000001088a */
[----:B-1----:R-:W-:Y:S02]  /*2d60*/  @!P0 IADD3 R4, R2, 0x48, RZ ;  /* 0x0000004802048810 */ /* 0x002fe40007ffe0ff */
[----:B------:R-:W-:Y:S01]  /*2d70*/  @!P0 ISETP.GE.AND P2, PT, R142, R136, PT ;  /* 0x000000888e00820c */ /* 0x000fe20003f46270 */
[--C-:B------:R-:W-:Y:S01]  /*2d80*/  FFMA.FTZ R2, R8, c[0x0][0x23c], -R137.reuse ;  /* 0x00008f0008027a23 */ /* 0x100fe20000010889 */
[----:B------:R-:W-:Y:S01]  /*2d90*/  @!P0 IMNMX R8, R4, UR40, PT ;  /* 0x0000002804088c17 */ /* 0x000fe2000b800200 */
[----:B------:R1:W3:Y:S01]  /*2da0*/  MUFU.EX2 R234, R7 ;  /* 0x0000000700ea7308 */ /* 0x0002e20000000800 */
[----:B------:R-:W-:Y:S02]  /*2db0*/  @!P0 FSEL R9, R9, -INF , !P2 ;  /* 0xff80000009098808 */ /* 0x000fe40005000000 */
[----:B------:R-:W-:Y:S02]  /*2dc0*/  FSETP.NEU.FTZ.AND P2, PT, R243, -INF , PT ;  /* 0xff800000f300780b */ /* 0x000fe40003f5d000 */
[-C--:B------:R-:W-:Y:S01]  /*2dd0*/  @!P0 ISETP.GE.AND P3, PT, R0, R8.reuse, PT ;  /* 0x000000080000820c */ /* 0x080fe20003f66270 */
[--C-:B------:R-:W-:Y:S03]  /*2de0*/  FFMA.FTZ R9, R9, c[0x0][0x23c], -R137.reuse ;  /* 0x00008f0009097a23 */ /* 0x100fe60000010889 */
[----:B------:R-:W-:Y:S01]  /*2df0*/  @!P0 FSEL R10, R10, -INF , !P3 ;  /* 0xff8000000a0a8808 */ /* 0x000fe20005800000 */
[----:B------:R4:W-:Y:S10]  /*2e00*/  MUFU.EX2 R238, R2 ;  /* 0x0000000200ee7308 */ /* 0x0009f40000000800 */
[----:B------:R3:W2:Y:S01]  /*2e10*/  MUFU.EX2 R237, R9 ;  /* 0x0000000900ed7308 */ /* 0x0006a20000000800 */
[----:B-1----:R-:W1:Y:S01]  /*2e20*/  LDSM.16.M88.4 R4, [R176+0xc800] ;  /* 0x00c80000b004783b */ /* 0x002e620000000200 */
[----:B----4-:R-:W-:Y:S05]  /*2e30*/  FMUL.FTZ R2, R243, 1.4426950216293334961 ;  /* 0x3fb8aa3bf3027820 */ /* 0x010fea0000410000 */
[----:B------:R-:W-:Y:S02]  /*2e40*/  FSEL R2, R2, RZ, P2 ;  /* 0x000000ff02027208 */ /* 0x000fe40001000000 */
[----:B------:R-:W-:Y:S03]  /*2e50*/  @!P0 ISETP.GE.AND P2, PT, R142, R8, PT ;  /* 0x000000088e00820c */ /* 0x000fe60003f46270 */
[--C-:B------:R-:W-:Y:S01]  /*2e60*/  FFMA.FTZ R10, R10, c[0x0][0x23c], -R2.reuse ;  /* 0x00008f000a0a7a23 */ /* 0x100fe20000010802 */
[----:B---3--:R-:W-:Y:S02]  /*2e70*/  @!P0 IADD3 R9, R0, 0x8, RZ ;  /* 0x0000000800098810 */ /* 0x008fe40007ffe0ff */
[----:B------:R-:W-:Y:S01]  /*2e80*/  @!P0 FSEL R11, R11, -INF , !P2 ;  /* 0xff8000000b0b8808 */ /* 0x000fe20005000000 */
[----:B------:R3:W-:Y:S01]  /*2e90*/  MUFU.EX2 R241, R10 ;  /* 0x0000000a00f17308 */ /* 0x0007e20000000800 */
[-C--:B------:R-:W-:Y:S03]  /*2ea0*/  @!P0 ISETP.GE.AND P2, PT, R9, R136.reuse, PT ;  /* 0x000000880900820c */ /* 0x080fe60003f46270 */
[--C-:B------:R-:W-:Y:S01]  /*2eb0*/  FFMA.FTZ R11, R11, c[0x0][0x23c], -R2.reuse ;  /* 0x00008f000b0b7a23 */ /* 0x100fe20000010802 */
[----:B------:R-:W-:Y:S05]  /*2ec0*/  @!P0 FSEL R12, R12, -INF , !P2 ;  /* 0xff8000000c0c8808 */ /* 0x000fea0005000000 */
[----:B------:R-:W4:Y:S01]  /*2ed0*/  MUFU.EX2 R242, R11 ;  /* 0x0000000b00f27308 */ /* 0x000f220000000800 */
[--C-:B------:R-:W-:Y:S01]  /*2ee0*/  FFMA.FTZ R12, R12, c[0x0][0x23c], -R137.reuse ;  /* 0x00008f000c0c7a23 */ /* 0x100fe20000010889 */
[-C--:B-1----:R-:W-:Y:S08]  /*2ef0*/  HMMA.16816.F32.BF16 R20, R144, R4.reuse, R20 ;  /* 0x000000049014723c */ /* 0x082ff00000041814 */
[----:B------:R-:W-:Y:S01]  /*2f00*/  MUFU.EX2 R236, R12 ;  /* 0x0000000c00ec7308 */ /* 0x000fe20000000800 */
[C---:B------:R-:W-:Y:S04]  /*2f10*/  HMMA.16816.F32.BF16 R24, R132.reuse, R4, R24 ;  /* 0x000000048418723c */ /* 0x040fe80000041818 */
[----:B---3--:R-:W-:Y:S04]  /*2f20*/  @!P0 IADD3 R10, R0, 0x9, RZ ;  /* 0x00000009000a8810 */ /* 0x008fe80007ffe0ff */
[-C--:B------:R-:W-:Y:S03]  /*2f30*/  HMMA.16816.F32.BF16 R28, R132, R6.reuse, R28 ;  /* 0x00000006841c723c */ /* 0x080fe6000004181c */
[----:B------:R-:W-:Y:S04]  /*2f40*/  @!P0 ISETP.GE.AND P2, PT, R10, R136, PT ;  /* 0x000000880a00820c */ /* 0x000fe80003f46270 */
[----:B------:R-:W-:Y:S01]  /*2f50*/  @!P0 FSEL R13, R13, -INF , !P2 ;  /* 0xff8000000d0d8808 */ /* 0x000fe20005000000 */
[C---:B------:R-:W-:Y:S01]  /*2f60*/  HMMA.16816.F32.BF16 R32, R144.reuse, R6, R32 ;  /* 0x000000069020723c */ /* 0x040fe20000041820 */
[----:B------:R-:W1:Y:S03]  /*2f70*/  LDSM.16.M88.4 R4, [R176+0xd000] ;  /* 0x00d00000b004783b */ /* 0x000e660000000200 */
[-C--:B------:R-:W-:Y:S01]  /*2f80*/  @!P0 ISETP.GE.AND P2, PT, R9, R8.reuse, PT ;  /* 0x000000080900820c */ /* 0x080fe20003f46270 */
[--C-:B------:R-:W-:Y:S03]  /*2f90*/  FFMA.FTZ R13, R13, c[0x0][0x23c], -R137.reuse ;  /* 0x00008f000d0d7a23 */ /* 0x100fe60000010889 */
[----:B------:R-:W-:Y:S01]  /*2fa0*/  @!P0 FSEL R14, R14, -INF , !P2 ;  /* 0xff8000000e0e8808 */ /* 0x000fe20005000000 */
[----:B------:R-:W-:Y:S01]  /*2fb0*/  MUFU.EX2 R235, R13 ;  /* 0x0000000d00eb7308 */ /* 0x000fe20000000800 */
[----:B------:R-:W-:Y:S03]  /*2fc0*/  @!P0 ISETP.GE.AND P2, PT, R10, R8, PT ;  /* 0x000000080a00820c */ /* 0x000fe60003f46270 */
[--C-:B------:R-:W-:Y:S01]  /*2fd0*/  FFMA.FTZ R14, R14, c[0x0][0x23c], -R2.reuse ;  /* 0x00008f000e0e7a23 */ /* 0x100fe20000010802 */
        /* <DEDUP_REMOVED lines=9> */
[----:B------:R-:W-:Y:S01]  /*3070*/  @!P0 IADD3 R9, R0, 0x10, RZ ;  /* 0x0000001000098810 */ /* 0x000fe20007ffe0ff */
[----:B------:R-:W-:Y:S01]  /*3080*/  MUFU.EX2 R152, R16 ;  /* 0x0000001000987308 */ /* 0x000fe20000000800 */
[----:B------:R-:W-:Y:S01]  /*3090*/  @!P0 FSEL R18, R18, -INF , !P2 ;  /* 0xff80000012128808 */ /* 0x000fe20005000000 */
[----:B------:R-:W-:Y:S01]  /*30a0*/  FFMA.FTZ R17, R17, c[0x0][0x23c], -R140 ;  /* 0x00008f0011117a23 */ /* 0x000fe2000001088c */
[----:B------:R-:W-:Y:S02]  /*30b0*/  @!P0 ISETP.GE.AND P2, PT, R10, R139, PT ;  /* 0x0000008b0a00820c */ /* 0x000fe40003f46270 */
[----:B------:R-:W-:Y:S01]  /*30c0*/  @!P0 IADD3 R10, R0, 0x11, RZ ;  /* 0x00000011000a8810 */ /* 0x000fe20007ffe0ff */
[--C-:B------:R-:W-:Y:S01]  /*30d0*/  FFMA.FTZ R18, R18, c[0x0][0x23c], -R138.reuse ;  /* 0x00008f0012127a23 */ /* 0x100fe2000001088a */
[----:B------:R-:W-:Y:S02]  /*30e0*/  @!P0 FSEL R19, R19, -INF , !P2 ;  /* 0xff80000013138808 */ /* 0x000fe40005000000 */
[-C--:B------:R-:W-:Y:S01]  /*30f0*/  @!P0 ISETP.GE.AND P2, PT, R9, R141.reuse, PT ;  /* 0x0000008d0900820c */ /* 0x080fe20003f46270 */
[-C--:B-1----:R-:W-:Y:S01]  /*3100*/  HMMA.16816.F32.BF16 R36, R144, R4.reuse, R36 ;  /* 0x000000049024723c */ /* 0x082fe20000041824 */
[----:B------:R-:W-:Y:S02]  /*3110*/  MUFU.EX2 R217, R17 ;  /* 0x0000001100d97308 */ /* 0x000fe40000000800 */
[----:B------:R-:W-:Y:S01]  /*3120*/  @!P0 FSEL R20, R20, -INF , !P2 ;  /* 0xff80000014148808 */ /* 0x000fe20005000000 */
[----:B------:R-:W-:Y:S01]  /*3130*/  FFMA.FTZ R19, R19, c[0x0][0x23c], -R138 ;  /* 0x00008f0013137a23 */ /* 0x000fe2000001088a */
[----:B------:R-:W-:Y:S03]  /*3140*/  @!P0 ISETP.GE.AND P2, PT, R10, R141, PT ;  /* 0x0000008d0a00820c */ /* 0x000fe60003f46270 */
[C---:B------:R-:W-:Y:S03]  /*3150*/  HMMA.16816.F32.BF16 R40, R132.reuse, R4, R40 ;  /* 0x000000048428723c */ /* 0x040fe60000041828 */
[----:B------:R-:W-:Y:S01]  /*3160*/  MUFU.EX2 R225, R18 ;  /* 0x0000001200e17308 */ /* 0x000fe20000000800 */
[----:B------:R-:W-:Y:S01]  /*3170*/  @!P0 FSEL R21, R21, -INF , !P2 ;  /* 0xff80000015158808 */ /* 0x000fe20005000000 */
[--C-:B------:R-:W-:Y:S01]  /*3180*/  FFMA.FTZ R20, R20, c[0x0][0x23c], -R140.reuse ;  /* 0x00008f0014147a23 */ /* 0x100fe2000001088c */
[-C--:B------:R-:W-:Y:S02]  /*3190*/  @!P0 ISETP.GE.AND P2, PT, R9, R139.reuse, PT ;  /* 0x0000008b0900820c */ /* 0x080fe40003f46270 */
[-C--:B------:R-:W-:Y:S04]  /*31a0*/  HMMA.16816.F32.BF16 R44, R132, R6.reuse, R44 ;  /* 0x00000006842c723c */ /* 0x080fe8000004182c */
[----:B------:R-:W-:Y:S01]  /*31b0*/  @!P0 FSEL R22, R22, -INF , !P2 ;  /* 0xff80000016168808 */ /* 0x000fe20005000000 */
[----:B------:R-:W1:Y:S01]  /*31c0*/  MUFU.EX2 R224, R19 ;  /* 0x0000001300e07308 */ /* 0x000e620000000800 */
[----:B------:R-:W-:Y:S01]  /*31d0*/  @!P0 ISETP.GE.AND P2, PT, R10, R139, PT ;  /* 0x0000008b0a00820c */ /* 0x000fe20003f46270 */
[----:B------:R-:W-:Y:S01]  /*31e0*/  FFMA.FTZ R21, R21, c[0x0][0x23c], -R140 ;  /* 0x00008f0015157a23 */ /* 0x000fe2000001088c */
[C---:B------:R-:W-:Y:S01]  /*31f0*/  HMMA.16816.F32.BF16 R48, R144.reuse, R6, R48 ;  /* 0x000000069030723c */ /* 0x040fe20000041830 */
[----:B------:R-:W3:Y:S03]  /*3200*/  LDSM.16.M88.4 R4, [R176+0xd800] ;  /* 0x00d80000b004783b */ /* 0x000ee60000000200 */
[----:B------:R-:W-:Y:S01]  /*3210*/  @!P0 FSEL R23, R23, -INF , !P2 ;  /* 0xff80000017178808 */ /* 0x000fe20005000000 */
[--C-:B------:R-:W-:Y:S01]  /*3220*/  FFMA.FTZ R22, R22, c[0x0][0x23c], -R138.reuse ;  /* 0x00008f0016167a23 */ /* 0x100fe2000001088a */
[-C--:B------:R-:W-:Y:S01]  /*3230*/  @!P0 ISETP.GE.AND P2, PT, R9, R136.reuse, PT ;  /* 0x000000880900820c */ /* 0x080fe20003f46270 */
[----:B------:R-:W-:Y:S02]  /*3240*/  MUFU.EX2 R239, R15 ;  /* 0x0000000f00ef7308 */ /* 0x000fe40000000800 */
[----:B------:R-:W-:Y:S03]  /*3250*/  FFMA.FTZ R23, R23, c[0x0][0x23c], -R138 ;  /* 0x00008f0017177a23 */ /* 0x000fe6000001088a */
[----:B------:R-:W-:Y:S02]  /*3260*/  @!P0 FSEL R24, R24, -INF , !P2 ;  /* 0xff80000018188808 */ /* 0x000fe40005000000 */
[----:B------:R-:W-:Y:S03]  /*3270*/  @!P0 ISETP.GE.AND P2, PT, R10, R136, PT ;  /* 0x000000880a00820c */ /* 0x000fe60003f46270 */
[----:B------:R-:W-:Y:S01]  /*3280*/  MUFU.EX2 R155, R20 ;  /* 0x00000014009b7308 */ /* 0x000fe20000000800 */
[----:B------:R-:W-:Y:S01]  /*3290*/  @!P0 FSEL R25, R25, -INF , !P2 ;  /* 0xff80000019198808 */ /* 0x000fe20005000000 */
[--C-:B------:R-:W-:Y:S01]  /*32a0*/  FFMA.FTZ R24, R24, c[0x0][0x23c], -R137.reuse ;  /* 0x00008f0018187a23 */ /* 0x100fe20000010889 */
        /* <DEDUP_REMOVED lines=9> */
[-C--:B------:R-:W-:Y:S03]  /*3340*/  @!P0 ISETP.GE.AND P2, PT, R9, R136.reuse, PT ;  /* 0x000000880900820c */ /* 0x080fe60003f46270 */
[--C-:B------:R-:W-:Y:S01]  /*3350*/  FFMA.FTZ R27, R27, c[0x0][0x23c], -R2.reuse ;  /* 0x00008f001b1b7a23 */ /* 0x100fe20000010802 */
[----:B------:R-:W-:Y:S01]  /*3360*/  @!P0 FSEL R28, R28, -INF , !P2 ;  /* 0xff8000001c1c8808 */ /* 0x000fe20005000000 */
[----:B------:R-:W1:Y:S01]  /*3370*/  MUFU.EX2 R151, R21 ;  /* 0x0000001500977308 */ /* 0x000e620000000800 */
[----:B------:R-:W-:Y:S01]  /*3380*/  @!P0 ISETP.GE.AND P2, PT, R10, R136, PT ;  /* 0x000000880a00820c */ /* 0x000fe20003f46270 */
[-C--:B---3--:R-:W-:Y:S03]  /*3390*/  HMMA.16816.F32.BF16 R52, R144, R4.reuse, R52 ;  /* 0x000000049034723c */ /* 0x088fe60000041834 */
[----:B------:R-:W-:Y:S01]  /*33a0*/  @!P0 FSEL R29, R29, -INF , !P2 ;  /* 0xff8000001d1d8808 */ /* 0x000fe20005000000 */
[--C-:B------:R-:W-:Y:S01]  /*33b0*/  FFMA.FTZ R28, R28, c[0x0][0x23c], -R137.reuse ;  /* 0x00008f001c1c7a23 */ /* 0x100fe20000010889 */
[-C--:B------:R-:W-:Y:S03]  /*33c0*/  @!P0 ISETP.GE.AND P2, PT, R9, R8.reuse, PT ;  /* 0x000000080900820c */ /* 0x080fe60003f46270 */
[----:B------:R-:W-:Y:S01]  /*33d0*/  MUFU.EX2 R228, R25 ;  /* 0x0000001900e47308 */ /* 0x000fe20000000800 */
[C---:B------:R-:W-:Y:S04]  /*33e0*/  HMMA.16816.F32.BF16 R56, R132.reuse, R4, R56 ;  /* 0x000000048438723c */ /* 0x040fe80000041838 */
[----:B------:R-:W-:Y:S01]  /*33f0*/  @!P0 FSEL R30, R30, -INF , !P2 ;  /* 0xff8000001e1e8808 */ /* 0x000fe20005000000 */
[--C-:B------:R-:W-:Y:S01]  /*3400*/  FFMA.FTZ R29, R29, c[0x0][0x23c], -R137.reuse ;  /* 0x00008f001d1d7a23 */ /* 0x100fe20000010889 */
[----:B------:R-:W-:Y:S02]  /*3410*/  @!P0 ISETP.GE.AND P2, PT, R10, R8, PT ;  /* 0x000000080a00820c */ /* 0x000fe40003f46270 */
        /* <DEDUP_REMOVED lines=8> */
[----:B------:R-:W-:Y:S01]  /*34a0*/  FFMA.FTZ R31, R31, c[0x0][0x23c], -R2 ;  /* 0x00008f001f1f7a23 */ /* 0x000fe20000010802 */
[----:B------:R-:W-:Y:S02]  /*34b0*/  @!P0 ISETP.GE.AND P2, PT, R10, R141, PT ;  /* 0x0000008d0a00820c */ /* 0x000fe40003f46270 */
[----:B------:R-:W-:Y:S01]  /*34c0*/  @!P0 IADD3 R4, R0, 0x38, RZ ;  /* 0x0000003800048810 */ /* 0x000fe20007ffe0ff */
[--C-:B------:R-:W-:Y:S03]  /*34d0*/  FFMA.FTZ R32, R32, c[0x0][0x23c], -R140.reuse ;  /* 0x00008f0020207a23 */ /* 0x100fe6000001088c */
[----:B------:R-:W-:Y:S01]  /*34e0*/  @!P0 FSEL R33, R33, -INF , !P2 ;  /* 0xff80000021218808 */ /* 0x000fe20005000000 */
[----:B------:R-:W-:Y:S01]  /*34f0*/  MUFU.EX2 R150, R32 ;  /* 0x0000002000967308 */ /* 0x000fe20000000800 */
[-C--:B------:R-:W-:Y:S02]  /*3500*/  @!P0 ISETP.GE.AND P2, PT, R9, R139.reuse, PT ;  /* 0x0000008b0900820c */ /* 0x080fe40003f46270 */
        /* <DEDUP_REMOVED lines=8> */
[----:B------:R-:W-:Y:S02]  /*3590*/  @!P0 ISETP.GE.AND P2, PT, R9, R141, PT ;  /* 0x0000008d0900820c */ /* 0x000fe40003f46270 */
[----:B------:R-:W-:Y:S01]  /*35a0*/  @!P0 ISETP.GE.AND P4, PT, R4, R139, PT ;  /* 0x0000008b0400820c */ /* 0x000fe20003f86270 */
[----:B------:R-:W-:Y:S01]  /*35b0*/  FFMA.FTZ R35, R35, c[0x0][0x23c], -R138 ;  /* 0x00008f0023237a23 */ /* 0x000fe2000001088a */
[----:B------:R-:W-:Y:S02]  /*35c0*/  @!P0 FSEL R36, R36, -INF , !P2 ;  /* 0xff80000024248808 */ /* 0x000fe40005000000 */
[----:B------:R-:W-:Y:S02]  /*35d0*/  @!P0 ISETP.GE.AND P2, PT, R10, R141, PT ;  /* 0x0000008d0a00820c */ /* 0x000fe40003f46270 */
[----:B------:R-:W-:Y:S01]  /*35e0*/  F2FP.BF16.PACK_AB R6, R234, R156 ;  /* 0x0000009cea06723e */ /* 0x000fe200000010ff */
[----:B------:R-:W-:Y:S01]  /*35f0*/  MUFU.EX2 R212, R34 ;  /* 0x0000002200d47308 */ /* 0x000fe20000000800 */
[----:B------:R-:W-:Y:S01]  /*3600*/  @!P0 FSEL R37, R37, -INF , !P2 ;  /* 0xff80000025258808 */ /* 0x000fe20005000000 */
[--C-:B------:R-:W-:Y:S01]  /*3610*/  FFMA.FTZ R36, R36, c[0x0][0x23c], -R140.reuse ;  /* 0x00008f0024247a23 */ /* 0x100fe2000001088c */
[-C--:B------:R-:W-:Y:S01]  /*3620*/  @!P0 ISETP.GE.AND P2, PT, R9, R139.reuse, PT ;  /* 0x0000008b0900820c */ /* 0x080fe20003f46270 */
[----:B------:R4:W-:Y:S01]  /*3630*/  STS [R188+0x1c400], R6 ;  /* 0x01c40006bc007388 */ /* 0x0009e20000000800 */
[----:B--2---:R-:W-:Y:S01]  /*3640*/  F2FP.BF16.PACK_AB R5, R237, R238 ;  /* 0x000000eeed05723e */ /* 0x004fe200000010ff */
[----:B------:R-:W-:Y:S01]  /*3650*/  FFMA.FTZ R37, R37, c[0x0][0x23c], -R140 ;  /* 0x00008f0025257a23 */ /* 0x000fe2000001088c */
[----:B------:R-:W-:Y:S02]  /*3660*/  @!P0 FSEL R38, R38, -INF , !P2 ;  /* 0xff80000026268808 */ /* 0x000fe40005000000 */
[----:B------:R-:W-:Y:S01]  /*3670*/  @!P0 ISETP.GE.AND P2, PT, R10, R139, PT ;  /* 0x0000008b0a00820c */ /* 0x000fe20003f46270 */
[----:B------:R-:W-:Y:S01]  /*3680*/  MUFU.EX2 R211, R35 ;  /* 0x0000002300d37308 */ /* 0x000fe20000000800 */
[----:B------:R-:W-:Y:S01]  /*3690*/  @!P0 FSEL R66, R66, -INF , !P4 ;  /* 0xff80000042428808 */ /* 0x000fe20006000000 */
[--C-:B------:R-:W-:Y:S01]  /*36a0*/  FFMA.FTZ R38, R38, c[0x0][0x23c], -R138.reuse ;  /* 0x00008f0026267a23 */ /* 0x100fe2000001088a */
[----:B------:R-:W-:Y:S02]  /*36b0*/  @!P0 FSEL R39, R39, -INF , !P2 ;  /* 0xff80000027278808 */ /* 0x000fe40005000000 */
[-C--:B------:R-:W-:Y:S01]  /*36c0*/  @!P0 ISETP.GE.AND P2, PT, R9, R136.reuse, PT ;  /* 0x000000880900820c */ /* 0x080fe20003f46270 */
[--C-:B------:R-:W-:Y:S02]  /*36d0*/  FFMA.FTZ R66, R66, c[0x0][0x23c], -R138.reuse ;  /* 0x00008f0042427a23 */ /* 0x100fe4000001088a */
        /* <DEDUP_REMOVED lines=10> */
[--C-:B------:R-:W-:Y:S01]  /*3780*/  FFMA.FTZ R41, R41, c[0x0][0x23c], -R137.reuse ;  /* 0x00008f0029297a23 */ /* 0x100fe20000010889 */
[----:B------:R-:W-:Y:S02]  /*3790*/  @!P0 ISETP.GE.AND P2, PT, R10, R8, PT ;  /* 0x000000080a00820c */ /* 0x000fe40003f46270 */
[----:B------:R-:W-:Y:S01]  /*37a0*/  @!P0 IADD3 R10, R0, 0x29, RZ ;  /* 0x00000029000a8810 */ /* 0x000fe20007ffe0ff */
[--C-:B------:R-:W-:Y:S01]  /*37b0*/  FFMA.FTZ R42, R42, c[0x0][0x23c], -R2.reuse ;  /* 0x00008f002a2a7a23 */ /* 0x100fe20000010802 */
[----:B------:R-:W-:Y:S02]  /*37c0*/  @!P0 FSEL R43, R43, -INF , !P2 ;  /* 0xff8000002b2b8808 */ /* 0x000fe40005000000 */
[-C--:B------:R-:W-:Y:S01]  /*37d0*/  @!P0 ISETP.GE.AND P2, PT, R9, R136.reuse, PT ;  /* 0x000000880900820c */ /* 0x080fe20003f46270 */
[----:B------:R-:W-:Y:S01]  /*37e0*/  MUFU.EX2 R227, R28 ;  /* 0x0000001c00e37308 */ /* 0x000fe20000000800 */
[----:B----4-:R-:W-:Y:S01]  /*37f0*/  F2FP.BF16.PACK_AB R6, R242, R241 ;  /* 0x000000f1f206723e */ /* 0x010fe200000010ff */
        /* <DEDUP_REMOVED lines=26> */
[----:B------:R-:W-:Y:S01]  /*39a0*/  @!P0 IADD3 R10, R0, 0x31, RZ ;  /* 0x00000031000a8810 */ /* 0x000fe20007ffe0ff */
[--C-:B------:R-:W-:Y:S01]  /*39b0*/  FFMA.FTZ R50, R50, c[0x0][0x23c], -R138.reuse ;  /* 0x00008f0032327a23 */ /* 0x100fe2000001088a */
[----:B------:R-:W-:Y:S02]  /*39c0*/  @!P0 FSEL R51, R51, -INF , !P2 ;  /* 0xff80000033338808 */ /* 0x000fe40005000000 */
[-C--:B------:R-:W-:Y:S02]  /*39d0*/  @!P0 ISETP.GE.AND P2, PT, R9, R141.reuse, PT ;  /* 0x0000008d0900820c */ /* 0x080fe40003f46270 */
[----:B------:R-:W-:Y:S01]  /*39e0*/  @!P0 IADD3 R0, R0, 0x39, RZ ;  /* 0x0000003900008810 */ /* 0x000fe20007ffe0ff */
[----:B------:R-:W-:Y:S01]  /*39f0*/  MUFU.EX2 R203, R37 ;  /* 0x0000002500cb7308 */ /* 0x000fe20000000800 */
[----:B------:R-:W-:Y:S01]  /*3a00*/  @!P0 FSEL R52, R52, -INF , !P2 ;  /* 0xff80000034348808 */ /* 0x000fe20005000000 */
[----:B------:R-:W-:Y:S01]  /*3a10*/  FFMA.FTZ R51, R51, c[0x0][0x23c], -R138 ;  /* 0x00008f0033337a23 */ /* 0x000fe2000001088a */
[-C--:B------:R-:W-:Y:S02]  /*3a20*/  @!P0 ISETP.GE.AND P2, PT, R10, R141.reuse, PT ;  /* 0x0000008d0a00820c */ /* 0x080fe40003f46270 */
[----:B------:R-:W-:Y:S01]  /*3a30*/  @!P0 ISETP.GE.AND P5, PT, R0, R141, PT ;  /* 0x0000008d0000820c */ /* 0x000fe20003fa6270 */
[--C-:B------:R-:W-:Y:S01]  /*3a40*/  FFMA.FTZ R52, R52, c[0x0][0x23c], -R140.reuse ;  /* 0x00008f0034347a23 */ /* 0x100fe2000001088c */
[----:B------:R-:W-:Y:S02]  /*3a50*/  @!P0 FSEL R53, R53, -INF , !P2 ;  /* 0xff80000035358808 */ /* 0x000fe40005000000 */
[-C--:B------:R-:W-:Y:S01]  /*3a60*/  @!P0 ISETP.GE.AND P2, PT, R9, R139.reuse, PT ;  /* 0x0000008b0900820c */ /* 0x080fe20003f46270 */
[----:B------:R-:W-:Y:S01]  /*3a70*/  MUFU.EX2 R210, R38 ;  /* 0x0000002600d27308 */ /* 0x000fe20000000800 */
[-C--:B------:R-:W-:Y:S01]  /*3a80*/  @!P0 ISETP.GE.AND P3, PT, R0, R139.reuse, PT ;  /* 0x0000008b0000820c */ /* 0x080fe20003f66270 */
[----:B------:R-:W-:Y:S01]  /*3a90*/  FFMA.FTZ R53, R53, c[0x0][0x23c], -R140 ;  /* 0x00008f0035357a23 */ /* 0x000fe2000001088c */
[----:B------:R-:W-:Y:S02]  /*3aa0*/  @!P0 FSEL R54, R54, -INF , !P2 ;  /* 0xff80000036368808 */ /* 0x000fe40005000000 */
[----:B------:R-:W-:Y:S02]  /*3ab0*/  @!P0 ISETP.GE.AND P2, PT, R10, R139, PT ;  /* 0x0000008b0a00820c */ /* 0x000fe40003f46270 */
[----:B------:R-:W-:Y:S01]  /*3ac0*/  @!P0 FSEL R65, R65, -INF , !P5 ;  /* 0xff80000041418808 */ /* 0x000fe20006800000 */
[--C-:B------:R-:W-:Y:S01]  /*3ad0*/  FFMA.FTZ R54, R54, c[0x0][0x23c], -R138.reuse ;  /* 0x00008f0036367a23 */ /* 0x100fe2000001088a */
[----:B------:R-:W-:Y:S01]  /*3ae0*/  @!P0 FSEL R55, R55, -INF , !P2 ;  /* 0xff80000037378808 */ /* 0x000fe20005000000 */
[----:B------:R-:W-:Y:S01]  /*3af0*/  MUFU.EX2 R209, R39 ;  /* 0x0000002700d17308 */ /* 0x000fe20000000800 */
[-C--:B------:R-:W-:Y:S02]  /*3b00*/  @!P0 ISETP.GE.AND P2, PT, R9, R136.reuse, PT ;  /* 0x000000880900820c */ /* 0x080fe40003f46270 */
[----:B------:R-:W-:Y:S01]  /*3b10*/  @!P0 FSEL R67, R67, -INF , !P3 ;  /* 0xff80000043438808 */ /* 0x000fe20005800000 */
[--C-:B------:R-:W-:Y:S01]  /*3b20*/  FFMA.FTZ R55, R55, c[0x0][0x23c], -R138.reuse ;  /* 0x00008f0037377a23 */ /* 0x100fe2000001088a */
[----:B------:R-:W-:Y:S02]  /*3b30*/  @!P0 FSEL R56, R56, -INF , !P2 ;  /* 0xff80000038388808 */ /* 0x000fe40005000000 */
[----:B------:R-:W-:Y:S01]  /*3b40*/  @!P0 ISETP.GE.AND P2, PT, R10, R136, PT ;  /* 0x000000880a00820c */ /* 0x000fe20003f46270 */
[----:B------:R-:W-:Y:S02]  /*3b50*/  FFMA.FTZ R138, R67, c[0x0][0x23c], -R138 ;  /* 0x00008f00438a7a23 */ /* 0x000fe4000001088a */
[----:B------:R-:W-:Y:S01]  /*3b60*/  MUFU.EX2 R165, R48 ;  /* 0x0000003000a57308 */ /* 0x000fe20000000800 */
[----:B------:R-:W-:Y:S01]  /*3b70*/  @!P0 FSEL R57, R57, -INF , !P2 ;  /* 0xff80000039398808 */ /* 0x000fe20005000000 */
[--C-:B------:R-:W-:Y:S01]  /*3b80*/  FFMA.FTZ R56, R56, c[0x0][0x23c], -R137.reuse ;  /* 0x00008f0038387a23 */ /* 0x100fe20000010889 */
[-C--:B------:R-:W-:Y:S03]  /*3b90*/  @!P0 ISETP.GE.AND P2, PT, R9, R8.reuse, PT ;  /* 0x000000080900820c */ /* 0x080fe60003f46270 */
[--C-:B------:R-:W-:Y:S01]  /*3ba0*/  FFMA.FTZ R57, R57, c[0x0][0x23c], -R137.reuse ;  /* 0x00008f0039397a23 */ /* 0x100fe20000010889 */
[----:B------:R-:W-:Y:S02]  /*3bb0*/  @!P0 FSEL R58, R58, -INF , !P2 ;  /* 0xff8000003a3a8808 */ /* 0x000fe40005000000 */
[----:B------:R-:W-:Y:S01]  /*3bc0*/  @!P0 ISETP.GE.AND P2, PT, R10, R8, PT ;  /* 0x000000080a00820c */ /* 0x000fe20003f46270 */
[----:B------:R-:W2:Y:S02]  /*3bd0*/  MUFU.EX2 R164, R49 ;  /* 0x0000003100a47308 */ /* 0x000ea40000000800 */
        /* <DEDUP_REMOVED lines=9> */
[----:B------:R-:W-:Y:S03]  /*3c70*/  @!P0 ISETP.GE.AND P2, PT, R4, R8, PT ;  /* 0x000000080400820c */ /* 0x000fe60003f46270 */
[----:B------:R-:W-:Y:S01]  /*3c80*/  MUFU.EX2 R171, R51 ;  /* 0x0000003300ab7308 */ /* 0x000fe20000000800 */
[----:B------:R-:W-:Y:S01]  /*3c90*/  @!P0 FSEL R62, R62, -INF , !P2 ;  /* 0xff8000003e3e8808 */ /* 0x000fe20005000000 */
[----:B------:R-:W-:Y:S01]  /*3ca0*/  FFMA.FTZ R137, R61, c[0x0][0x23c], -R137 ;  /* 0x00008f003d897a23 */ /* 0x000fe20000010889 */
[----:B------:R-:W-:Y:S02]  /*3cb0*/  @!P0 ISETP.GE.AND P2, PT, R4, R141, PT ;  /* 0x0000008d0400820c */ /* 0x000fe40003f46270 */
[----:B------:R-:W-:Y:S01]  /*3cc0*/  F2FP.BF16.PACK_AB R4, R157, R158 ;  /* 0x0000009e9d04723e */ /* 0x000fe200000010ff */
[----:B------:R-:W-:Y:S01]  /*3cd0*/  FFMA.FTZ R62, R62, c[0x0][0x23c], -R2 ;  /* 0x00008f003e3e7a23 */ /* 0x000fe20000010802 */
[----:B------:R-:W-:Y:S02]  /*3ce0*/  @!P0 FSEL R64, R64, -INF , !P2 ;  /* 0xff80000040408808 */ /* 0x000fe40005000000 */
[----:B------:R-:W-:Y:S01]  /*3cf0*/  @!P0 ISETP.GE.AND P2, PT, R0, R8, PT ;  /* 0x000000080000820c */ /* 0x000fe20003f46270 */
[----:B------:R3:W-:Y:S01]  /*3d00*/  STS [R188+0x1c000], R4 ;  /* 0x01c00004bc007388 */ /* 0x0007e20000000800 */
[----:B-1----:R-:W-:Y:S01]  /*3d10*/  F2FP.BF16.PACK_AB R0, R224, R225 ;  /* 0x000000e1e000723e */ /* 0x002fe200000010ff */
[----:B------:R-:W-:Y:S01]  /*3d20*/  MUFU.EX2 R216, R40 ;  /* 0x0000002800d87308 */ /* 0x000fe20000000800 */
[----:B------:R-:W-:Y:S01]  /*3d30*/  @!P0 FSEL R63, R63, -INF , !P2 ;  /* 0xff8000003f3f8808 */ /* 0x000fe20005000000 */
[--C-:B------:R-:W-:Y:S01]  /*3d40*/  FFMA.FTZ R64, R64, c[0x0][0x23c], -R140.reuse ;  /* 0x00008f0040407a23 */ /* 0x100fe2000001088c */
[----:B------:R-:W-:Y:S01]  /*3d50*/  IADD3 R148, P0, R148, UR8, RZ ;  /* 0x0000000894947c10 */ /* 0x000fe2000ff1e0ff */
[----:B------:R1:W-:Y:S01]  /*3d60*/  STS [R191+0x1c400], R0 ;  /* 0x01c40000bf007388 */ /* 0x0003e20000000800 */
[----:B------:R-:W-:Y:S02]  /*3d70*/  FFMA.FTZ R140, R65, c[0x0][0x23c], -R140 ;  /* 0x00008f00418c7a23 */ /* 0x000fe4000001088c */
[----:B------:R-:W-:Y:S03]  /*3d80*/  FFMA.FTZ R2, R63, c[0x0][0x23c], -R2 ;  /* 0x00008f003f027a23 */ /* 0x000fe60000010802 */
[----:B------:R-:W-:Y:S10]  /*3d90*/  MUFU.EX2 R215, R41 ;  /* 0x0000002900d77308 */ /* 0x000ff40000000800 */
[----:B------:R2:W-:Y:S01]  /*3da0*/  MUFU.EX2 R166, R2 ;  /* 0x0000000200a67308 */ /* 0x0005e20000000800 */
[----:B---3--:R-:W-:Y:S05]  /*3db0*/  F2FP.BF16.PACK_AB R4, R217, R152 ;  /* 0x00000098d904723e */ /* 0x008fea00000010ff */
[----:B------:R3:W-:Y:S01]  /*3dc0*/  STS [R191+0x1c000], R4 ;  /* 0x01c00004bf007388 */ /* 0x0007e20000000800 */
[----:B-1----:R-:W-:Y:S03]  /*3dd0*/  F2FP.BF16.PACK_AB R0, R151, R155 ;  /* 0x0000009b9700723e */ /* 0x002fe600000010ff */
[----:B------:R-:W-:Y:S01]  /*3de0*/  MUFU.EX2 R221, R42 ;  /* 0x0000002a00dd7308 */ /* 0x000fe20000000800 */
[----:B------:R1:W-:Y:S04]  /*3df0*/  STS [R188+0x1e000], R5 ;  /* 0x01e00005bc007388 */ /* 0x0003e80000000800 */
[----:B------:R4:W-:Y:S05]  /*3e00*/  STS [R188+0x1e400], R6 ;  /* 0x01e40006bc007388 */ /* 0x0009ea0000000800 */
[----:B------:R-:W4:Y:S01]  /*3e10*/  MUFU.EX2 R223, R43 ;  /* 0x0000002b00df7308 */ /* 0x000f220000000800 */
[----:B--2---:R-:W-:Y:S09]  /*3e20*/  F2FP.BF16.PACK_AB R2, R164, R165 ;  /* 0x000000a5a402723e */ /* 0x004ff200000010ff */
[----:B------:R-:W-:Y:S01]  /*3e30*/  MUFU.EX2 R214, R44 ;  /* 0x0000002c00d67308 */ /* 0x000fe20000000800 */
[----:B---3--:R-:W-:Y:S02]  /*3e40*/  F2FP.BF16.PACK_AB R4, R239, R240 ;  /* 0x000000f0ef04723e */ /* 0x008fe400000010ff */
[----:B-1----:R-:W-:Y:S03]  /*3e50*/  F2FP.BF16.PACK_AB R5, R235, R236 ;  /* 0x000000eceb05723e */ /* 0x002fe600000010ff */
[----:B------:R1:W-:Y:S04]  /*3e60*/  STS [R191+0x1e400], R4 ;  /* 0x01e40004bf007388 */ /* 0x0003e80000000800 */
[----:B------:R-:W2:Y:S01]  /*3e70*/  MUFU.EX2 R213, R45 ;  /* 0x0000002d00d57308 */ /* 0x000ea20000000800 */
[----:B----4-:R-:W-:Y:S01]  /*3e80*/  F2FP.BF16.PACK_AB R6, R220, R222 ;  /* 0x000000dedc06723e */ /* 0x010fe200000010ff */
[----:B------:R3:W-:Y:S04]  /*3e90*/  STS [R191+0x1e000], R5 ;  /* 0x01e00005bf007388 */ /* 0x0007e80000000800 */
[----:B------:R4:W-:Y:S04]  /*3ea0*/  STS [R195+0x1c000], R0 ;  /* 0x01c00000c3007388 */ /* 0x0009e80000000800 */
[----:B------:R2:W-:Y:S01]  /*3eb0*/  STS [R195+0x1c400], R6 ;  /* 0x01c40006c3007388 */ /* 0x0005e20000000800 */
[----:B------:R-:W-:Y:S10]  /*3ec0*/  MUFU.EX2 R219, R46 ;  /* 0x0000002e00db7308 */ /* 0x000ff40000000800 */
[----:B------:R-:W-:Y:S01]  /*3ed0*/  MUFU.EX2 R218, R47 ;  /* 0x0000002f00da7308 */ /* 0x000fe20000000800 */
[----:B-1----:R-:W-:Y:S02]  /*3ee0*/  F2FP.BF16.PACK_AB R4, R206, R150 ;  /* 0x00000096ce04723e */ /* 0x002fe400000010ff */
[----:B---3--:R-:W-:Y:S03]  /*3ef0*/  F2FP.BF16.PACK_AB R5, R228, R229 ;  /* 0x000000e5e405723e */ /* 0x008fe600000010ff */
[----:B------:R1:W-:Y:S01]  /*3f00*/  STS [R194+0x1c000], R4 ;  /* 0x01c00004c2007388 */ /* 0x0003e20000000800 */
[----:B----4-:R-:W-:Y:S03]  /*3f10*/  F2FP.BF16.PACK_AB R0, R211, R212 ;  /* 0x000000d4d300723e */ /* 0x010fe600000010ff */
[----:B------:R-:W-:Y:S01]  /*3f20*/  MUFU.EX2 R153, R52 ;  /* 0x0000003400997308 */ /* 0x000fe20000000800 */
[----:B--2---:R-:W-:Y:S01]  /*3f30*/  F2FP.BF16.PACK_AB R6, R233, R232 ;  /* 0x000000e8e906723e */ /* 0x004fe200000010ff */
[----:B------:R2:W-:Y:S04]  /*3f40*/  STS [R194+0x1c400], R0 ;  /* 0x01c40000c2007388 */ /* 0x0005e80000000800 */
[----:B------:R3:W-:Y:S04]  /*3f50*/  STS [R195+0x1e000], R5 ;  /* 0x01e00005c3007388 */ /* 0x0007e80000000800 */
[----:B------:R-:W-:Y:S01]  /*3f60*/  MUFU.EX2 R163, R53 ;  /* 0x0000003500a37308 */ /* 0x000fe20000000800 */
[----:B------:R4:W-:Y:S09]  /*3f70*/  STS [R195+0x1e400], R6 ;  /* 0x01e40006c3007388 */ /* 0x0009f20000000800 */
[----:B------:R-:W-:Y:S01]  /*3f80*/  MUFU.EX2 R169, R54 ;  /* 0x0000003600a97308 */ /* 0x000fe20000000800 */
[----:B-1----:R-:W-:Y:S05]  /*3f90*/  F2FP.BF16.PACK_AB R4, R230, R231 ;  /* 0x000000e7e604723e */ /* 0x002fea00000010ff */
[----:B------:R1:W-:Y:S01]  /*3fa0*/  STS [R194+0x1e400], R4 ;  /* 0x01e40004c2007388 */ /* 0x0003e20000000800 */
[----:B--2---:R-:W-:Y:S03]  /*3fb0*/  F2FP.BF16.PACK_AB R0, R203, R154 ;  /* 0x0000009acb00723e */ /* 0x004fe600000010ff */
[----:B------:R-:W2:Y:S01]  /*3fc0*/  MUFU.EX2 R168, R55 ;  /* 0x0000003700a87308 */ /* 0x000ea20000000800 */
[----:B---3--:R-:W-:Y:S02]  /*3fd0*/  F2FP.BF16.PACK_AB R5, R226, R227 ;  /* 0x000000e3e205723e */ /* 0x008fe400000010ff */
[----:B----4-:R-:W-:Y:S03]  /*3fe0*/  F2FP.BF16.PACK_AB R6, R209, R210 ;  /* 0x000000d2d106723e */ /* 0x010fe600000010ff */
[----:B------:R3:W-:Y:S04]  /*3ff0*/  STS [R194+0x1e000], R5 ;  /* 0x01e00005c2007388 */ /* 0x0007e80000000800 */
[----:B------:R-:W-:Y:S01]  /*4000*/  MUFU.EX2 R160, R64 ;  /* 0x0000004000a07308 */ /* 0x000fe20000000800 */
[----:B------:R4:W-:Y:S04]  /*4010*/  STS [R189+0x1c000], R0 ;  /* 0x01c00000bd007388 */ /* 0x0009e80000000800 */
[----:B------:R2:W-:Y:S04]  /*4020*/  STS [R189+0x1c400], R6 ;  /* 0x01c40006bd007388 */ /* 0x0005e80000000800 */
[----:B------:R2:W-:Y:S01]  /*4030*/  STS [R190+0x1c000], R2 ;  /* 0x01c00002be007388 */ /* 0x0005e20000000800 */
[----:B-1----:R-:W-:Y:S01]  /*4040*/  F2FP.BF16.PACK_AB R4, R223, R221 ;  /* 0x000000dddf04723e */ /* 0x002fe200000010ff */
[----:B------:R-:W1:Y:S10]  /*4050*/  MUFU.EX2 R159, R140 ;  /* 0x0000008c009f7308 */ /* 0x000e740000000800 */
[----:B------:R-:W-:Y:S01]  /*4060*/  MUFU.EX2 R162, R66 ;  /* 0x0000004200a27308 */ /* 0x000fe20000000800 */
[----:B---3--:R-:W-:Y:S02]  /*4070*/  F2FP.BF16.PACK_AB R5, R215, R216 ;  /* 0x000000d8d705723e */ /* 0x008fe400000010ff */
[----:B----4-:R-:W-:Y:S02]  /*4080*/  F2FP.BF16.PACK_AB R0, R171, R201 ;  /* 0x000000c9ab00723e */ /* 0x010fe400000010ff */
[----:B--2---:R-:W-:Y:S03]  /*4090*/  F2FP.BF16.PACK_AB R6, R213, R214 ;  /* 0x000000d6d506723e */ /* 0x004fe600000010ff */
[----:B------:R1:W-:Y:S02]  /*40a0*/  STS [R190+0x1c400], R0 ;  /* 0x01c40000be007388 */ /* 0x0003e40000000800 */
[----:B------:R-:W-:Y:S01]  /*40b0*/  MUFU.EX2 R161, R138 ;  /* 0x0000008a00a17308 */ /* 0x000fe20000000800 */
[----:B------:R-:W-:Y:S01]  /*40c0*/  F2FP.BF16.PACK_AB R2, R168, R169 ;  /* 0x000000a9a802723e */ /* 0x000fe200000010ff */
[----:B------:R2:W-:Y:S04]  /*40d0*/  STS [R189+0x1e000], R5 ;  /* 0x01e00005bd007388 */ /* 0x0005e80000000800 */
[----:B------:R3:W-:Y:S04]  /*40e0*/  STS [R189+0x1e400], R4 ;  /* 0x01e40004bd007388 */ /* 0x0007e80000000800 */
[----:B------:R-:W-:Y:S01]  /*40f0*/  MUFU.EX2 R205, R56 ;  /* 0x0000003800cd7308 */ /* 0x000fe20000000800 */
[----:B------:R4:W-:Y:S09]  /*4100*/  STS [R190+0x1e000], R6 ;  /* 0x01e00006be007388 */ /* 0x0009f20000000800 */
[----:B------:R-:W4:Y:S01]  /*4110*/  MUFU.EX2 R202, R57 ;  /* 0x0000003900ca7308 */ /* 0x000f220000000800 */
[----:B-1----:R-:W-:Y:S02]  /*4120*/  F2FP.BF16.PACK_AB R0, R159, R160 ;  /* 0x000000a09f00723e */ /* 0x002fe400000010ff */
[----:B--2---:R-:W-:Y:S07]  /*4130*/  F2FP.BF16.PACK_AB R5, R218, R219 ;  /* 0x000000dbda05723e */ /* 0x004fee00000010ff */
[----:B------:R-:W-:Y:S01]  /*4140*/  MUFU.EX2 R208, R58 ;  /* 0x0000003a00d07308 */ /* 0x000fe20000000800 */
[----:B---3--:R-:W-:Y:S01]  /*4150*/  F2FP.BF16.PACK_AB R4, R163, R153 ;  /* 0x00000099a304723e */ /* 0x008fe200000010ff */
[----:B------:R-:W-:Y:S04]  /*4160*/  STS [R190+0x1e400], R5 ;  /* 0x01e40005be007388 */ /* 0x000fe80000000800 */
[----:B------:R1:W-:Y:S04]  /*4170*/  STS [R193+0x1c000], R4 ;  /* 0x01c00004c1007388 */ /* 0x0003e80000000800 */
[----:B------:R-:W2:Y:S01]  /*4180*/  MUFU.EX2 R207, R59 ;  /* 0x0000003b00cf7308 */ /* 0x000ea20000000800 */
[----:B------:R3:W-:Y:S01]  /*4190*/  STS [R193+0x1c400], R2 ;  /* 0x01c40002c1007388 */ /* 0x0007e20000000800 */
[----:B----4-:R-:W-:Y:S03]  /*41a0*/  F2FP.BF16.PACK_AB R6, R202, R205 ;  /* 0x000000cdca06723e */ /* 0x010fe600000010ff */
[----:B------:R4:W-:Y:S05]  /*41b0*/  STS [R192+0x1c000], R0 ;  /* 0x01c00000c0007388 */ /* 0x0009ea0000000800 */
[----:B------:R-:W-:Y:S10]  /*41c0*/  MUFU.EX2 R170, R60 ;  /* 0x0000003c00aa7308 */ /* 0x000ff40000000800 */
[----:B------:R-:W3:Y:S01]  /*41d0*/  MUFU.EX2 R167, R137 ;  /* 0x0000008900a77308 */ /* 0x000ee20000000800 */
[----:B-1----:R-:W-:Y:S02]  /*41e0*/  F2FP.BF16.PACK_AB R4, R161, R162 ;  /* 0x000000a2a104723e */ /* 0x002fe400000010ff */
[----:B--2---:R-:W-:Y:S03]  /*41f0*/  F2FP.BF16.PACK_AB R5, R207, R208 ;  /* 0x000000d0cf05723e */ /* 0x004fe600000010ff */
[----:B------:R-:W-:Y:S04]  /*4200*/  STS [R192+0x1c400], R4 ;  /* 0x01c40004c0007388 */ /* 0x000fe80000000800 */
[----:B------:R-:W4:Y:S01]  /*4210*/  MUFU.EX2 R204, R62 ;  /* 0x0000003e00cc7308 */ /* 0x000f220000000800 */
[----:B------:R-:W-:Y:S04]  /*4220*/  STS [R193+0x1e000], R6 ;  /* 0x01e00006c1007388 */ /* 0x000fe80000000800 */
[----:B------:R-:W-:Y:S01]  /*4230*/  STS [R193+0x1e400], R5 ;  /* 0x01e40005c1007388 */ /* 0x000fe20000000800 */
[----:B---3--:R-:W-:Y:S05]  /*4240*/  F2FP.BF16.PACK_AB R2, R167, R170 ;  /* 0x000000aaa702723e */ /* 0x008fea00000010ff */
[----:B------:R1:W-:Y:S01]  /*4250*/  STS [R192+0x1e000], R2 ;  /* 0x01e00002c0007388 */ /* 0x0003e20000000800 */
[----:B----4-:R-:W-:Y:S05]  /*4260*/  F2FP.BF16.PACK_AB R0, R166, R204 ;  /* 0x000000cca600723e */ /* 0x010fea00000010ff */
[----:B------:R-:W-:Y:S04]  /*4270*/  STS [R192+0x1e400], R0 ;  /* 0x01e40000c0007388 */ /* 0x000fe80000000800 */
[----:B------:R-:W-:Y:S08]  /*4280*/  LDSM.16.M88.4 R64, [R181+0x8000] ;  /* 0x00800000b540783b */ /* 0x000ff00000000200 */
[----:B------:R-:W2:Y:S08]  /*4290*/  LDSM.16.M88.4 R16, [R174+0x10000] ;  /* 0x01000000ae10783b */ /* 0x000eb00000000200 */
[----:B-1----:R-:W3:Y:S04]  /*42a0*/  LDL R2, [R1+0x1c] ;  /* 0x00001c0001027983 */ /* 0x002ee80000100800 */
[----:B------:R-:W1:Y:S08]  /*42b0*/  LDSM.16.M88.4 R60, [R181+0xa000] ;  /* 0x00a00000b53c783b */ /* 0x000e700000000200 */
[----:B------:R-:W4:Y:S08]  /*42c0*/  LDSM.16.M88.4 R32, [R174+0x10800] ;  /* 0x01080000ae20783b */ /* 0x000f300000000200 */
[----:B------:R-:W4:Y:S08]  /*42d0*/  LDSM.16.M88.4 R48, [R174+0x11000] ;  /* 0x01100000ae30783b */ /* 0x000f300000000200 */
[----:B------:R-:W4:Y:S01]  /*42e0*/  LDSM.16.M88.4 R132, [R174+0x11800] ;  /* 0x01180000ae84783b */ /* 0x000f220000000200 */
[-C--:B--2---:R-:W-:Y:S07]  /*42f0*/  HMMA.16816.F32.BF16 R4, R64, R16.reuse, RZ ;  /* 0x000000104004723c */ /* 0x084fee00000418ff */
[----:B------:R-:W-:Y:S01]  /*4300*/  LDSM.16.M88.4 R136, [R183+0x8000] ;  /* 0x00800000b788783b */ /* 0x000fe20000000200 */
[C---:B-1----:R-:W-:Y:S07]  /*4310*/  HMMA.16816.F32.BF16 R8, R60.reuse, R16, RZ ;  /* 0x000000103c08723c */ /* 0x042fee00000418ff */
[----:B------:R-:W1:Y:S01]  /*4320*/  LDSM.16.M88.4 R140, [R177+0x10000] ;  /* 0x01000000b18c783b */ /* 0x000e620000000200 */
[-C--:B------:R-:W-:Y:S07]  /*4330*/  HMMA.16816.F32.BF16 R12, R60, R18.reuse, RZ ;  /* 0x000000123c0c723c */ /* 0x080fee00000418ff */
[----:B------:R-:W2:Y:S01]  /*4340*/  LDSM.16.M88.4 R144, [R183+0xa000] ;  /* 0x00a00000b790783b */ /* 0x000ea20000000200 */
[C---:B------:R-:W-:Y:S08]  /*4350*/  HMMA.16816.F32.BF16 R16, R64.reuse, R18, RZ ;  /* 0x000000124010723c */ /* 0x040ff000000418ff */
[-C--:B----4-:R-:W-:Y:S08]  /*4360*/  HMMA.16816.F32.BF16 R20, R64, R32.reuse, RZ ;  /* 0x000000204014723c */ /* 0x090ff000000418ff */
        /* <DEDUP_REMOVED lines=11> */
[----:B------:R-:W4:Y:S07]  /*4420*/  LDSM.16.M88.4 R132, [R177+0x10800] ;  /* 0x01080000b184783b */ /* 0x000f2e0000000200 */
[-C--:B-1----:R-:W-:Y:S08]  /*4430*/  HMMA.16816.F32.BF16 R4, R136, R140.reuse, R4 ;  /* 0x0000008c8804723c */ /* 0x082ff00000041804 */
[C---:B--2---:R-:W-:Y:S08]  /*4440*/  HMMA.16816.F32.BF16 R8, R144.reuse, R140, R8 ;  /* 0x0000008c9008723c */ /* 0x044ff00000041808 */
[-C--:B------:R-:W-:Y:S08]  /*4450*/  HMMA.16816.F32.BF16 R12, R144, R142.reuse, R12 ;  /* 0x0000008e900c723c */ /* 0x080ff0000004180c */
[C---:B------:R-:W-:Y:S01]  /*4460*/  HMMA.16816.F32.BF16 R16, R136.reuse, R142, R16 ;  /* 0x0000008e8810723c */ /* 0x040fe20000041810 */
[----:B------:R-:W1:Y:S07]  /*4470*/  LDSM.16.M88.4 R140, [R177+0x11000] ;  /* 0x01100000b18c783b */ /* 0x000e6e0000000200 */
[-C--:B----4-:R-:W-:Y:S08]  /*4480*/  HMMA.16816.F32.BF16 R20, R136, R132.reuse, R20 ;  /* 0x000000848814723c */ /* 0x090ff00000041814 */
[C---:B------:R-:W-:Y:S08]  /*4490*/  HMMA.16816.F32.BF16 R24, R144.reuse, R132, R24 ;  /* 0x000000849018723c */ /* 0x040ff00000041818 */
[-C--:B------:R-:W-:Y:S08]  /*44a0*/  HMMA.16816.F32.BF16 R28, R144, R134.reuse, R28 ;  /* 0x00000086901c723c */ /* 0x080ff0000004181c */
[C---:B------:R-:W-:Y:S01]  /*44b0*/  HMMA.16816.F32.BF16 R32, R136.reuse, R134, R32 ;  /* 0x000000868820723c */ /* 0x040fe20000041820 */
[----:B------:R-:W2:Y:S07]  /*44c0*/  LDSM.16.M88.4 R132, [R177+0x11800] ;  /* 0x01180000b184783b */ /* 0x000eae0000000200 */
[-C--:B-1----:R-:W-:Y:S08]  /*44d0*/  HMMA.16816.F32.BF16 R36, R136, R140.reuse, R36 ;  /* 0x0000008c8824723c */ /* 0x082ff00000041824 */
[C---:B------:R-:W-:Y:S08]  /*44e0*/  HMMA.16816.F32.BF16 R40, R144.reuse, R140, R40 ;  /* 0x0000008c9028723c */ /* 0x040ff00000041828 */
[-C--:B------:R-:W-:Y:S08]  /*44f0*/  HMMA.16816.F32.BF16 R44, R144, R142.reuse, R44 ;  /* 0x0000008e902c723c */ /* 0x080ff0000004182c */
[C---:B------:R-:W-:Y:S08]  /*4500*/  HMMA.16816.F32.BF16 R48, R136.reuse, R142, R48 ;  /* 0x0000008e8830723c */ /* 0x040ff00000041830 */
[-C--:B--2---:R-:W-:Y:S08]  /*4510*/  HMMA.16816.F32.BF16 R52, R136, R132.reuse, R52 ;  /* 0x000000848834723c */ /* 0x084ff00000041834 */
        /* <DEDUP_REMOVED lines=9> */
[----:B---3--:R-:W-:Y:S04]  /*45b0*/  IADD3.X R149, R2, UR11, RZ, P0, !PT ;  /* 0x0000000b02957c10 */ /* 0x008fe800087fe4ff */
[----:B------:R-:W2:Y:S01]  /*45c0*/  LDSM.16.M88.4 R136, [R145+0xa000] ;  /* 0x00a000009188783b */ /* 0x000ea20000000200 */
[----:B------:R-:W-:Y:S04]  /*45d0*/  LEA R147, -R147, RZ, 0x7 ;  /* 0x000000ff93937211 */ /* 0x000fe800078e39ff */
[C---:B------:R-:W-:Y:S03]  /*45e0*/  LEA R186, P0, R147.reuse, R186, 0x2 ;  /* 0x000000ba93ba7211 */ /* 0x040fe600078010ff */
        /* <DEDUP_REMOVED lines=30> */
[----:B---3--:R-:W-:Y:S01]  /*47d0*/  FADD.FTZ R4, -R146, R4 ;  /* 0x0000000492047221 */ /* 0x008fe20000010100 */
[C---:B------:R-:W-:Y:S01]  /*47e0*/  HMMA.16816.F32.BF16 R16, R132.reuse, R138, R16 ;  /* 0x0000008a8410723c */ /* 0x040fe20000041810 */
[----:B------:R-:W1:Y:S03]  /*47f0*/  LDSM.16.M88.4 R136, [R176+0x10800] ;  /* 0x01080000b088783b */ /* 0x000e660000000200 */
[----:B------:R-:W-:Y:S02]  /*4800*/  FMUL.FTZ R158, R158, R4 ;  /* 0x000000049e9e7220 */ /* 0x000fe40000410000 */
[----:B------:R-:W-:Y:S02]  /*4810*/  FADD.FTZ R5, -R146, R5 ;  /* 0x0000000592057221 */ /* 0x000fe40000010100 */
[----:B------:R-:W-:Y:S01]  /*4820*/  FADD.FTZ R10, -R2, R10 ;  /* 0x0000000a020a7221 */ /* 0x000fe20000010100 */
[----:B------:R2:W3:Y:S03]  /*4830*/  LDG.E R4, [R148.64+0x100] ;  /* 0x0001002494047981 */ /* 0x0004e6000c1e1900 */
[C---:B----4-:R-:W-:Y:S02]  /*4840*/  FADD.FTZ R6, -R144.reuse, R6 ;  /* 0x0000000690067221 */ /* 0x050fe40000010100 */
[----:B------:R-:W-:Y:S02]  /*4850*/  FMUL.FTZ R157, R157, R5 ;  /* 0x000000059d9d7220 */ /* 0x000fe40000410000 */
[----:B------:R-:W-:Y:S02]  /*4860*/  FADD.FTZ R7, -R144, R7 ;  /* 0x0000000790077221 */ /* 0x000fe40000010100 */
[----:B------:R-:W-:Y:S02]  /*4870*/  FADD.FTZ R15, -R2, R15 ;  /* 0x0000000f020f7221 */ /* 0x000fe40000010100 */
[----:B------:R-:W-:Y:S04]  /*4880*/  FMUL.FTZ R156, R156, R6 ;  /* 0x000000069c9c7220 */ /* 0x000fe80000410000 */
[----:B------:R-:W-:Y:S02]  /*4890*/  FADD.FTZ R17, -R146, R17 ;  /* 0x0000001192117221 */ /* 0x000fe40000010100 */
[----:B------:R-:W-:Y:S02]  /*48a0*/  FADD.FTZ R19, -R144, R19 ;  /* 0x0000001390137221 */ /* 0x000fe40000010100 */
[----:B------:R-:W-:Y:S02]  /*48b0*/  FADD.FTZ R16, -R146, R16 ;  /* 0x0000001092107221 */ /* 0x000fe40000010100 */
[----:B------:R-:W-:Y:S02]  /*48c0*/  FADD.FTZ R18, -R144, R18 ;  /* 0x0000001290127221 */ /* 0x000fe40000010100 */
[----:B------:R-:W-:Y:S01]  /*48d0*/  FMUL.FTZ R152, R152, R16 ;  /* 0x0000001098987220 */ /* 0x000fe20000410000 */
[-C--:B-1----:R-:W-:Y:S08]  /*48e0*/  HMMA.16816.F32.BF16 R20, R132, R136.reuse, R20 ;  /* 0x000000888414723c */ /* 0x082ff00000041814 */
[C---:B------:R-:W-:Y:S08]  /*48f0*/  HMMA.16816.F32.BF16 R24, R140.reuse, R136, R24 ;  /* 0x000000888c18723c */ /* 0x040ff00000041818 */
[-C--:B------:R-:W-:Y:S08]  /*4900*/  HMMA.16816.F32.BF16 R28, R140, R138.reuse, R28 ;  /* 0x0000008a8c1c723c */ /* 0x080ff0000004181c */
[----:B------:R-:W-:Y:S01]  /*4910*/  FADD.FTZ R20, -R146, R20 ;  /* 0x0000001492147221 */ /* 0x000fe20000010100 */
[C---:B------:R-:W-:Y:S01]  /*4920*/  HMMA.16816.F32.BF16 R32, R132.reuse, R138, R32 ;  /* 0x0000008a8420723c */ /* 0x040fe20000041820 */
[----:B------:R-:W1:Y:S03]  /*4930*/  LDSM.16.M88.4 R136, [R176+0x11000] ;  /* 0x01100000b088783b */ /* 0x000e660000000200 */
[----:B------:R-:W-:Y:S02]  /*4940*/  FADD.FTZ R22, -R144, R22 ;  /* 0x0000001690167221 */ /* 0x000fe40000010100 */
[----:B------:R-:W-:Y:S02]  /*4950*/  FADD.FTZ R21, -R146, R21 ;  /* 0x0000001592157221 */ /* 0x000fe40000010100 */
[----:B------:R-:W-:Y:S04]  /*4960*/  FMUL.FTZ R155, R155, R20 ;  /* 0x000000149b9b7220 */ /* 0x000fe80000410000 */
[----:B------:R-:W-:Y:S02]  /*4970*/  FMUL.FTZ R20, R224, R19 ;  /* 0x00000013e0147220 */ /* 0x000fe40000410000 */
[----:B------:R-:W-:Y:S02]  /*4980*/  FADD.FTZ R23, -R144, R23 ;  /* 0x0000001790177221 */ /* 0x000fe40000010100 */
[----:B------:R-:W-:Y:S02]  /*4990*/  FMUL.FTZ R151, R151, R21 ;  /* 0x0000001597977220 */ /* 0x000fe40000410000 */
[----:B------:R-:W-:Y:S06]  /*49a0*/  FMUL.FTZ R21, R239, R15 ;  /* 0x0000000fef157220 */ /* 0x000fec0000410000 */
[C---:B------:R-:W-:Y:S02]  /*49b0*/  FADD.FTZ R32, -R146.reuse, R32 ;  /* 0x0000002092207221 */ /* 0x040fe40000010100 */
[----:B------:R-:W-:Y:S02]  /*49c0*/  FADD.FTZ R33, -R146, R33 ;  /* 0x0000002192217221 */ /* 0x000fe40000010100 */
[C---:B------:R-:W-:Y:S02]  /*49d0*/  FADD.FTZ R34, -R144.reuse, R34 ;  /* 0x0000002290227221 */ /* 0x040fe40000010100 */
[----:B------:R-:W-:Y:S02]  /*49e0*/  FADD.FTZ R35, -R144, R35 ;  /* 0x0000002390237221 */ /* 0x000fe40000010100 */
        /* <DEDUP_REMOVED lines=8> */
[----:B------:R-:W-:Y:S02]  /*4a70*/  FADD.FTZ R39, -R144, R39 ;  /* 0x0000002790277221 */ /* 0x000fe40000010100 */
[----:B------:R-:W-:Y:S04]  /*4a80*/  FMUL.FTZ R154, R154, R36 ;  /* 0x000000249a9a7220 */ /* 0x000fe80000410000 */
[----:B--2---:R-:W-:Y:S02]  /*4a90*/  FMUL.FTZ R149, R203, R37 ;  /* 0x00000025cb957220 */ /* 0x004fe40000410000 */
[----:B------:R-:W-:Y:S02]  /*4aa0*/  FADD.FTZ R38, -R144, R38 ;  /* 0x0000002690267221 */ /* 0x000fe40000010100 */
[----:B------:R-:W-:Y:S04]  /*4ab0*/  FADD.FTZ R32, -R2, R42 ;  /* 0x0000002a02207221 */ /* 0x000fe80000010100 */
[----:B------:R-:W-:Y:S04]  /*4ac0*/  FMUL.FTZ R32, R221, R32 ;  /* 0x00000020dd207220 */ /* 0x000fe80000410000 */
[----:B------:R-:W-:Y:S02]  /*4ad0*/  FADD.FTZ R49, -R146, R49 ;  /* 0x0000003192317221 */ /* 0x000fe40000010100 */
[C---:B------:R-:W-:Y:S02]  /*4ae0*/  FADD.FTZ R50, -R144.reuse, R50 ;  /* 0x0000003290327221 */ /* 0x040fe40000010100 */
[----:B------:R-:W-:Y:S02]  /*4af0*/  FADD.FTZ R51, -R144, R51 ;  /* 0x0000003390337221 */ /* 0x000fe40000010100 */
[----:B------:R-:W-:Y:S04]  /*4b00*/  FADD.FTZ R48, -R146, R48 ;  /* 0x0000003092307221 */ /* 0x000fe80000010100 */
[----:B------:R-:W-:Y:S01]  /*4b10*/  FMUL.FTZ R148, R165, R48 ;  /* 0x00000030a5947220 */ /* 0x000fe20000410000 */
[-C--:B-1----:R-:W-:Y:S08]  /*4b20*/  HMMA.16816.F32.BF16 R52, R132, R136.reuse, R52 ;  /* 0x000000888434723c */ /* 0x082ff00000041834 */
[C---:B------:R-:W-:Y:S07]  /*4b30*/  HMMA.16816.F32.BF16 R56, R140.reuse, R136, R56 ;  /* 0x000000888c38723c */ /* 0x040fee0000041838 */
[----:B------:R-:W-:Y:S01]  /*4b40*/  FMUL.FTZ R137, R222, R22 ;  /* 0x00000016de897220 */ /* 0x000fe20000410000 */
[-C--:B------:R-:W-:Y:S04]  /*4b50*/  HMMA.16816.F32.BF16 R60, R140, R138.reuse, R60 ;  /* 0x0000008a8c3c723c */ /* 0x080fe8000004183c */
[----:B------:R-:W-:Y:S03]  /*4b60*/  FMUL.FTZ R136, R212, R34 ;  /* 0x00000022d4887220 */ /* 0x000fe60000410000 */
[----:B------:R-:W-:Y:S01]  /*4b70*/  FMUL.FTZ R142, R217, R17 ;  /* 0x00000011d98e7220 */ /* 0x000fe20000410000 */
[----:B------:R-:W-:Y:S04]  /*4b80*/  HMMA.16816.F32.BF16 R64, R132, R138, R64 ;  /* 0x0000008a8440723c */ /* 0x000fe80000041840 */
[C---:B------:R-:W-:Y:S02]  /*4b90*/  FADD.FTZ R52, -R146.reuse, R52 ;  /* 0x0000003492347221 */ /* 0x040fe40000010100 */
[----:B------:R-:W-:Y:S02]  /*4ba0*/  FADD.FTZ R53, -R146, R53 ;  /* 0x0000003592357221 */ /* 0x000fe40000010100 */
[----:B------:R-:W-:Y:S04]  /*4bb0*/  FMUL.FTZ R141, R206, R33 ;  /* 0x00000021ce8d7220 */ /* 0x000fe80000410000 */
[----:B------:R-:W-:Y:S02]  /*4bc0*/  FMUL.FTZ R140, R164, R49 ;  /* 0x00000031a48c7220 */ /* 0x000fe40000410000 */
[----:B------:R-:W-:Y:S02]  /*4bd0*/  FMUL.FTZ R153, R153, R52 ;  /* 0x0000003499997220 */ /* 0x000fe40000410000 */
[----:B------:R-:W-:Y:S02]  /*4be0*/  FMUL.FTZ R147, R163, R53 ;  /* 0x00000035a3937220 */ /* 0x000fe40000410000 */
[----:B------:R-:W-:Y:S02]  /*4bf0*/  FMUL.FTZ R134, R201, R50 ;  /* 0x00000032c9867220 */ /* 0x000fe40000410000 */
[----:B------:R-:W-:Y:S02]  /*4c00*/  FMUL.FTZ R53, R171, R51 ;  /* 0x00000033ab357220 */ /* 0x000fe40000410000 */
[----:B------:R-:W-:Y:S02]  /*4c10*/  FADD.FTZ R54, -R144, R54 ;  /* 0x0000003690367221 */ /* 0x000fe40000010100 */
        /* <DEDUP_REMOVED lines=8> */
[----:B------:R-:W-:Y:S02]  /*4ca0*/  FADD.FTZ R67, -R144, R67 ;  /* 0x0000004390437221 */ /* 0x000fe40000010100 */
        /* <DEDUP_REMOVED lines=38> */
[C---:B------:R-:W-:Y:S02]  /*4f10*/  FADD.FTZ R25, -R2.reuse, R11 ;  /* 0x0000000b02197221 */ /* 0x040fe40000010100 */
[----:B------:R-:W-:Y:S02]  /*4f20*/  FMUL.FTZ R11, R241, R10 ;  /* 0x0000000af10b7220 */ /* 0x000fe40000410000 */
        /* <DEDUP_REMOVED lines=29> */
[----:B------:R-:W-:Y:S01]  /*5100*/  ULOP3.LUT UR7, UR10, 0x1, URZ, 0xc0, !UPT ;  /* 0x000000010a077892 */ /* 0x000fe2000f8ec03f */
[----:B------:R-:W-:Y:S02]  /*5110*/  IMAD.MOV.U32 R4, RZ, RZ, 0x6 ;  /* 0x00000006ff047424 */ /* 0x000fe400078e00ff */
[C---:B------:R-:W-:Y:S01]  /*5120*/  IMAD.U32 R0, R9.reuse, -0x80, RZ ;  /* 0xffffff8009007824 */ /* 0x040fe200078e00ff */
[----:B------:R-:W-:Y:S01]  /*5130*/  UISETP.NE.U32.AND UP0, UPT, UR7, 0x1, UPT ;  /* 0x000000010700788c */ /* 0x000fe2000bf05070 */
[C---:B------:R-:W-:Y:S01]  /*5140*/  IMAD.SHL.U32 R8, R9.reuse, 0x40, RZ ;  /* 0x0000004009087824 */ /* 0x040fe200078e00ff */
[----:B------:R-:W-:Y:S02]  /*5150*/  SHF.L.U64.HI R9, R9, R4, c[0x0][0x194] ;  /* 0x0000650009097619 */ /* 0x000fe40000010204 */
[C---:B------:R-:W-:Y:S01]  /*5160*/  LEA R2, P2, R0.reuse, R196, 0x1 ;  /* 0x000000c400027211 */ /* 0x040fe200078408ff */
[----:B------:R-:W-:Y:S03]  /*5170*/  USEL UR7, UR21, 0x4000, !UP0 ;  /* 0x0000400015077887 */ /* 0x000fe6000c000000 */
[----:B------:R-:W-:Y:S02]  /*5180*/  MOV R196, R2 ;  /* 0x0000000200c47202 */ /* 0x000fe40000000f00 */
[----:B------:R-:W-:Y:S02]  /*5190*/  LEA.HI.X.SX32 R0, R0, R197, 0x1, P2 ;  /* 0x000000c500007211 */ /* 0x000fe400010f0eff */
[-C--:B------:R-:W-:Y:S02]  /*51a0*/  IADD3 R6, P2, R196, R8.reuse, RZ ;  /* 0x00000008c4067210 */ /* 0x080fe40007f5e0ff */
[----:B------:R-:W-:Y:S01]  /*51b0*/  IADD3 R200, R200, UR7, RZ ;  /* 0x00000007c8c87c10 */ /* 0x000fe2000fffe0ff */
[----:B------:R-:W-:Y:S01]  /*51c0*/  IMAD.MOV.U32 R197, RZ, RZ, R0 ;  /* 0x000000ffffc57224 */ /* 0x000fe200078e0000 */
[-C--:B------:R-:W-:Y:S02]  /*51d0*/  IADD3 R4, P3, R6, R8.reuse, RZ ;  /* 0x0000000806047210 */ /* 0x080fe40007f7e0ff */
[----:B------:R-:W-:Y:S01]  /*51e0*/  IADD3 R178, R178, UR7, RZ ;  /* 0x00000007b2b27c10 */ /* 0x000fe2000fffe0ff */
[--C-:B------:R-:W-:Y:S01]  /*51f0*/  IMAD.X R7, R197, 0x1, R9.reuse, P2 ;  /* 0x00000001c5077824 */ /* 0x100fe200010e0609 */
[----:B------:R-:W-:Y:S01]  /*5200*/  @!PT LDS RZ, [RZ] ;  /* 0x00000000fffff984 */ /* 0x000fe20000000800 */
[----:B------:R-:W-:Y:S01]  /*5210*/  @!PT LDS RZ, [RZ] ;  /* 0x00000000fffff984 */ /* 0x000fe20000000800 */
[----:B------:R-:W-:Y:S01]  /*5220*/  @!PT LDS RZ, [RZ] ;  /* 0x00000000fffff984 */ /* 0x000fe20000000800 */
[----:B------:R1:W-:Y:S01]  /*5230*/  LDGSTS.E.BYPASS.LTC128B.128 [R200], [R196.64] ;  /* 0x00000000c4c87fae */ /* 0x0003e2000b901d64 */
[----:B------:R-:W-:Y:S03]  /*5240*/  IADD3 R8, P2, R4, R8, RZ ;  /* 0x0000000804087210 */ /* 0x000fe60007f5e0ff */
[----:B------:R1:W-:Y:S01]  /*5250*/  LDGSTS.E.BYPASS.LTC128B.128 [R200+0x1000], [R6.64] ;  /* 0x0100000006c87fae */ /* 0x0003e2000b901d64 */
[----:B------:R-:W-:Y:S05]  /*5260*/  IADD3.X R5, R7, R9, RZ, P3, !PT ;  /* 0x0000000907057210 */ /* 0x000fea0001ffe4ff */
[----:B------:R1:W-:Y:S01]  /*5270*/  LDGSTS.E.BYPASS.LTC128B.128 [R200+0x2000], [R4.64] ;  /* 0x0200000004c87fae */ /* 0x0003e2000b901d64 */
[----:B------:R-:W-:Y:S05]  /*5280*/  IMAD.X R9, R5, 0x1, R9, P2 ;  /* 0x0000000105097824 */ /* 0x000fea00010e0609 */
[----:B------:R1:W-:Y:S04]  /*5290*/  LDGSTS.E.BYPASS.LTC128B.128 [R200+0x3000], [R8.64] ;  /* 0x0300000008c87fae */ /* 0x0003e8000b901d64 */
[----:B------:R-:W0:Y:S02]  /*52a0*/  LDGDEPBAR ;  /* 0x00000000000079af */ /* 0x000e240000000000 */
.L_x_278:
[----:B------:R-:W-:Y:S02]  /*52b0*/  F2FP.BF16.PACK_AB R28, R157, R158 ;  /* 0x0000009e9d1c723e */ /* 0x000fe400000010ff */
        /* <DEDUP_REMOVED lines=68> */
[----:B------:R-:W2:Y:S04]  /*5700*/  LDSM.16.MT88.4 R12, [R3+0x20000] ;  /* 0x02000000030c783b */ /* 0x000ea80000004200 */
[----:B------:R-:W3:Y:S04]  /*5710*/  LDSM.16.MT88.4 R16, [R2+0x8000] ;  /* 0x008000000210783b */ /* 0x000ee80000004200 */
        /* <DEDUP_REMOVED lines=36> */
[----:B------:R-:W-:Y:S07]  /*5960*/  LDSM.16.MT88.4 R12, [R3+0x22000] ;  /* 0x02200000030c783b */ /* 0x000fee0000004200 */
[----:B------:R-:W-:Y:S01]  /*5970*/  HMMA.16816.F32.BF16 R96, R4, R18, R96 ;  /* 0x000000120460723c */ /* 0x000fe20000041860 */
[----:B------:R-:W1:Y:S04]  /*5980*/  LDSM.16.MT88.4 R4, [R3+0x1e000] ;  /* 0x01e000000304783b */ /* 0x000e680000004200 */
[----:B------:R-:W2:Y:S03]  /*5990*/  LDSM.16.MT88.4 R16, [R2+0xa000] ;  /* 0x00a000000210783b */ /* 0x000ea60000004200 */
[-C--:B---3--:R-:W-:Y:S08]  /*59a0*/  HMMA.16816.F32.BF16 R68, R20, R24.reuse, R68 ;  /* 0x000000181444723c */ /* 0x088ff00000041844 */
        /* <DEDUP_REMOVED lines=53> */
[----:B------:R-:W2:Y:S01]  /*5d00*/  LDL R42, [R1+0xc] ;  /* 0x00000c00012a7983 */ /* 0x000ea20000100800 */
[----:B------:R-:W-:Y:S01]  /*5d10*/  IMAD.MOV.U32 R9, RZ, RZ, c[0x0][0x370] ;  /* 0x0000dc00ff097624 */ /* 0x000fe200078e00ff */
[----:B------:R-:W-:Y:S03]  /*5d20*/  MOV R7, 0x6 ;  /* 0x0000000600077802 */ /* 0x000fe60000000f00 */
[C---:B------:R-:W-:Y:S02]  /*5d30*/  IMAD.U32 R4, R9.reuse, -0x80, RZ ;  /* 0xffffff8009047824 */ /* 0x040fe400078e00ff */
[C---:B------:R-:W-:Y:S01]  /*5d40*/  IMAD.SHL.U32 R10, R9.reuse, 0x40, RZ ;  /* 0x00000040090a7824 */ /* 0x040fe200078e00ff */
[----:B------:R-:W-:Y:S02]  /*5d50*/  SHF.L.U64.HI R9, R9, R7, c[0x0][0x374] ;  /* 0x0000dd0009097619 */ /* 0x000fe40000010207 */
[C---:B------:R-:W-:Y:S04]  /*5d60*/  LEA R5, P2, R4.reuse, R198, 0x1 ;  /* 0x000000c604057211 */ /* 0x040fe800078408ff */
[----:B------:R-:W-:Y:S01]  /*5d70*/  LEA.HI.X.SX32 R4, R4, R199, 0x1, P2 ;  /* 0x000000c704047211 */ /* 0x000fe200010f0eff */
[----:B------:R-:W-:Y:S04]  /*5d80*/  IMAD.MOV.U32 R198, RZ, RZ, R5 ;  /* 0x000000ffffc67224 */ /* 0x000fe800078e0005 */
[----:B------:R-:W-:Y:S01]  /*5d90*/  IMAD.MOV.U32 R199, RZ, RZ, R4 ;  /* 0x000000ffffc77224 */ /* 0x000fe200078e0004 */
[-C--:B------:R-:W-:Y:S04]  /*5da0*/  IADD3 R6, P2, R198, R10.reuse, RZ ;  /* 0x0000000ac6067210 */ /* 0x080fe80007f5e0ff */
[-C--:B------:R-:W-:Y:S02]  /*5db0*/  IADD3 R4, P3, R6, R10.reuse, RZ ;  /* 0x0000000a06047210 */ /* 0x080fe40007f7e0ff */
[-C--:B------:R-:W-:Y:S02]  /*5dc0*/  IADD3.X R7, R199, R9.reuse, RZ, P2, !PT ;  /* 0x00000009c7077210 */ /* 0x080fe400017fe4ff */
[----:B------:R-:W-:Y:S03]  /*5dd0*/  IADD3 R10, P2, R4, R10, RZ ;  /* 0x0000000a040a7210 */ /* 0x000fe60007f5e0ff */
[----:B------:R-:W-:Y:S05]  /*5de0*/  IMAD.X R5, R7, 0x1, R9, P3 ;  /* 0x0000000107057824 */ /* 0x000fea00018e0609 */
[----:B------:R-:W-:Y:S01]  /*5df0*/  IADD3.X R11, R5, R9, RZ, P2, !PT ;  /* 0x00000009050b7210 */ /* 0x000fe200017fe4ff */
[----:B--2---:R-:W-:Y:S05]  /*5e00*/  IMAD.SHL.U32 R8, R42, 0x2, RZ ;  /* 0x000000022a087824 */ /* 0x004fea00078e00ff */
[----:B------:R-:W-:Y:S01]  /*5e10*/  @!PT LDS RZ, [RZ] ;  /* 0x00000000fffff984 */ /* 0x000fe20000000800 */
[----:B------:R-:W-:Y:S01]  /*5e20*/  @!PT LDS RZ, [RZ] ;  /* 0x00000000fffff984 */ /* 0x000fe20000000800 */
[----:B------:R-:W-:Y:S01]  /*5e30*/  @!PT LDS RZ, [RZ] ;  /* 0x00000000fffff984 */ /* 0x000fe20000000800 */
[----:B------:R1:W-:Y:S04]  /*5e40*/  LDGSTS.E.BYPASS.LTC128B.128 [R8+0x8000], [R198.64] ;  /* 0x08000000c6087fae */ /* 0x0003e8000b901d64 */
[----:B------:R1:W-:Y:S04]  /*5e50*/  LDGSTS.E.BYPASS.LTC128B.128 [R8+0x9000], [R6.64] ;  /* 0x0900000006087fae */ /* 0x0003e8000b901d64 */
[----:B------:R1:W-:Y:S04]  /*5e60*/  LDGSTS.E.BYPASS.LTC128B.128 [R8+0xa000], [R4.64] ;  /* 0x0a00000004087fae */ /* 0x0003e8000b901d64 */
[----:B------:R1:W-:Y:S04]  /*5e70*/  LDGSTS.E.BYPASS.LTC128B.128 [R8+0xb000], [R10.64] ;  /* 0x0b0000000a087fae */ /* 0x0003e8000b901d64 */
[----:B------:R-:W0:Y:S02]  /*5e80*/  LDGDEPBAR ;  /* 0x00000000000079af */ /* 0x000e240000000000 */
.L_x_279:
        /* <DEDUP_REMOVED lines=34> */
[----:B------:R-:W-:Y:S07]  /*60b0*/  LDSM.16.MT88.4 R140, [R2+0xd800] ;  /* 0x00d80000028c783b */ /* 0x000fee0000004200 */
        /* <DEDUP_REMOVED lines=68> */
[-C--:B-1----:R-:W-:Y:S01]  /*6500*/  HMMA.16816.F32.BF16 R4, R36, R48.reuse, R4 ;  /* 0x000000302404723c */ /* 0x082fe20000041804 */
[----:B------:R-:W-:Y:S04]  /*6510*/  IMAD.MOV.U32 R47, RZ, RZ, c[0x0][0x22c] ;  /* 0x00008b00ff2f7624 */ /* 0x000fe800078e00ff */
[----:B------:R-:W-:Y:S02]  /*6520*/  IMAD R46, R46, c[0x0][0x1c0], RZ ;  /* 0x000070002e2e7a24 */ /* 0x000fe400078e02ff */
[----:B------:R-:W-:Y:S01]  /*6530*/  IMAD R47, R47, c[0x0][0x1c0], RZ ;  /* 0x000070002f2f7a24 */ /* 0x000fe200078e02ff */
[C---:B------:R-:W-:Y:S04]  /*6540*/  HMMA.16816.F32.BF16 R8, R136.reuse, R48, R8 ;  /* 0x000000308808723c */ /* 0x040fe80000041808 */
[----:B------:R-:W-:Y:S02]  /*6550*/  IMAD R46, R46, 0x48, RZ ;  /* 0x000000482e2e7824 */ /* 0x000fe400078e02ff */
[----:B------:R-:W-:Y:S02]  /*6560*/  IMAD R47, R47, 0x60, RZ ;  /* 0x000000602f2f7824 */ /* 0x000fe400078e02ff */
        /* <DEDUP_REMOVED lines=47> */
[----:B------:R2:W-:Y:S01]  /*6860*/  RED.E.ADD.F32.FTZ.RN.STRONG.GPU [R4.64], R8 ;  /* 0x000000080400798e */ /* 0x0005e2000c10e7a4 */
[----:B------:R-:W-:Y:S02]  /*6870*/  IMAD R149, R149, 0x30, RZ ;  /* 0x0000003095957824 */ /* 0x000fe400078e02ff */
[----:B------:R-:W-:Y:S02]  /*6880*/  IMAD R147, R147, 0x38, RZ ;  /* 0x0000003893937824 */ /* 0x000fe400078e02ff */
[----:B------:R3:W-:Y:S01]  /*6890*/  RED.E.ADD.F32.FTZ.RN.STRONG.GPU [R36.64], R9 ;  /* 0x000000092400798e */ /* 0x0007e2000c10e7a4 */
[-C--:B----4-:R-:W-:Y:S01]  /*68a0*/  LEA R6, P0, R149, R186.reuse, 0x2 ;  /* 0x000000ba95067211 */ /* 0x090fe200078010ff */
[----:B------:R-:W-:Y:S02]  /*68b0*/  IMAD R43, R43, c[0x0][0x1c0], RZ ;  /* 0x000070002b2b7a24 */ /* 0x000fe400078e02ff */
[----:B------:R-:W-:Y:S02]  /*68c0*/  IMAD.MOV.U32 R42, RZ, RZ, c[0x0][0x22c] ;  /* 0x00008b00ff2a7624 */ /* 0x000fe400078e00ff */
[----:B------:R-:W-:Y:S02]  /*68d0*/  IMAD R43, R43, 0x70, RZ ;  /* 0x000000702b2b7824 */ /* 0x000fe400078e02ff */
[----:B------:R-:W-:Y:S04]  /*68e0*/  IMAD R42, R42, c[0x0][0x1c0], RZ ;  /* 0x000070002a2a7a24 */ /* 0x000fe800078e02ff */
[----:B------:R-:W-:Y:S01]  /*68f0*/  IMAD R42, R42, 0x78, RZ ;  /* 0x000000782a2a7824 */ /* 0x000fe200078e02ff */
[-C--:B-1----:R-:W-:Y:S01]  /*6900*/  LEA.HI.X.SX32 R7, R149, R187.reuse, 0x2, P0 ;  /* 0x000000bb95077211 */ /* 0x082fe200000f16ff */
[----:B------:R-:W-:Y:S01]  /*6910*/  IMAD.MOV.U32 R149, RZ, RZ, c[0x0][0x22c] ;  /* 0x00008b00ff957624 */ /* 0x000fe200078e00ff */
[C---:B------:R-:W-:Y:S02]  /*6920*/  IADD3 R41, R148.reuse, 0x20, RZ ;  /* 0x0000002094297810 */ /* 0x040fe40007ffe0ff */
[----:B------:R-:W-:Y:S01]  /*6930*/  IADD3 R40, R148, 0x20, RZ ;  /* 0x0000002094287810 */ /* 0x000fe20007ffe0ff */
[----:B------:R1:W-:Y:S01]  /*6940*/  RED.E.ADD.F32.FTZ.RN.STRONG.GPU [R6.64], R10 ;  /* 0x0000000a0600798e */ /* 0x0003e2000c10e7a4 */
[-C--:B--2---:R-:W-:Y:S01]  /*6950*/  LEA R4, P2, R147, R186.reuse, 0x2 ;  /* 0x000000ba93047211 */ /* 0x084fe200078410ff */
[----:B------:R-:W-:Y:S01]  /*6960*/  IMAD R149, R149, c[0x0][0x1c0], RZ ;  /* 0x0000700095957a24 */ /* 0x000fe200078e02ff */
[CC--:B------:R-:W-:Y:S02]  /*6970*/  LEA R8, P0, R0.reuse, R186.reuse, 0x2 ;  /* 0x000000ba00087211 */ /* 0x0c0fe400078010ff */
        /* <DEDUP_REMOVED lines=11> */
[----:B------:R-:W-:Y:S03]  /*6a30*/  IADD3 R37, R149, 0x20, RZ ;  /* 0x0000002095257810 */ /* 0x000fe60007ffe0ff */
[----:B------:R-:W-:Y:S01]  /*6a40*/  IMAD.SHL.U32 R147, R147, 0x8, RZ ;  /* 0x0000000893937824 */ /* 0x000fe200078e00ff */
[CC--:B-1----:R-:W-:Y:S03]  /*6a50*/  LEA R6, P2, R46.reuse, R186.reuse, 0x2 ;  /* 0x000000ba2e067211 */ /* 0x0c2fe600078410ff */
[C---:B------:R-:W-:Y:S02]  /*6a60*/  IMAD.IADD R41, R147.reuse, 0x1, R41 ;  /* 0x0000000193297824 */ /* 0x040fe400078e0229 */
[C---:B------:R-:W-:Y:S01]  /*6a70*/  IMAD.IADD R40, R147.reuse, 0x1, R40 ;  /* 0x0000000193287824 */ /* 0x040fe200078e0228 */
[-C--:B------:R-:W-:Y:S01]  /*6a80*/  LEA.HI.X.SX32 R7, R46, R187.reuse, 0x2, P2 ;  /* 0x000000bb2e077211 */ /* 0x080fe200010f16ff */
[----:B------:R-:W-:Y:S02]  /*6a90*/  IMAD.MOV.U32 R46, RZ, RZ, c[0x0][0x22c] ;  /* 0x00008b00ff2e7624 */ /* 0x000fe400078e00ff */
[----:B------:R-:W-:Y:S02]  /*6aa0*/  IMAD.IADD R40, R147, 0x1, R40 ;  /* 0x0000000193287824 */ /* 0x000fe400078e0228 */
[----:B------:R1:W-:Y:S01]  /*6ab0*/  RED.E.ADD.F32.FTZ.RN.STRONG.GPU [R6.64], R17 ;  /* 0x000000110600798e */ /* 0x0003e2000c10e7a4 */
[----:B------:R-:W-:Y:S01]  /*6ac0*/  IMAD R46, R46, c[0x0][0x1c0], RZ ;  /* 0x000070002e2e7a24 */ /* 0x000fe200078e02ff */
[-C--:B---3--:R-:W-:Y:S03]  /*6ad0*/  LEA R4, P0, R2, R186.reuse, 0x2 ;  /* 0x000000ba02047211 */ /* 0x088fe600078010ff */
[----:B------:R-:W-:Y:S01]  /*6ae0*/  IMAD R46, R46, 0x68, RZ ;  /* 0x000000682e2e7824 */ /* 0x000fe200078e02ff */
[-C--:B------:R-:W-:Y:S02]  /*6af0*/  LEA.HI.X.SX32 R5, R2, R187.reuse, 0x2, P0 ;  /* 0x000000bb02057211 */ /* 0x080fe400000f16ff */
[----:B------:R-:W3:Y:S01]  /*6b00*/  LDL R2, [R1+0x4] ;  /* 0x0000040001027983 */ /* 0x000ee20000100800 */
[-C--:B----4-:R-:W-:Y:S02]  /*6b10*/  LEA R16, P2, R0, R186.reuse, 0x2 ;  /* 0x000000ba00107211 */ /* 0x090fe400078410ff */
[CC--:B------:R-:W-:Y:S02]  /*6b20*/  LEA R10, P0, R47.reuse, R186.reuse, 0x2 ;  /* 0x000000ba2f0a7211 */ /* 0x0c0fe400078010ff */
[----:B------:R4:W-:Y:S01]  /*6b30*/  RED.E.ADD.F32.FTZ.RN.STRONG.GPU [R4.64], R18 ;  /* 0x000000120400798e */ /* 0x0009e2000c10e7a4 */
[CC--:B------:R-:W-:Y:S02]  /*6b40*/  LEA R8, P3, R46.reuse, R186.reuse, 0x2 ;  /* 0x000000ba2e087211 */ /* 0x0c0fe400078610ff */
[-C--:B------:R-:W-:Y:S02]  /*6b50*/  LEA.HI.X.SX32 R11, R47, R187.reuse, 0x2, P0 ;  /* 0x000000bb2f0b7211 */ /* 0x080fe400000f16ff */
[-C--:B------:R-:W-:Y:S02]  /*6b60*/  LEA.HI.X.SX32 R9, R46, R187.reuse, 0x2, P3 ;  /* 0x000000bb2e097211 */ /* 0x080fe400018f16ff */
[-C--:B-1----:R-:W-:Y:S02]  /*6b70*/  LEA.HI.X.SX32 R17, R0, R187.reuse, 0x2, P2 ;  /* 0x000000bb00117211 */ /* 0x082fe400010f16ff */
[----:B------:R-:W3:Y:S01]  /*6b80*/  LDL R0, [R1] ;  /* 0x0000000001007983 */ /* 0x000ee20000100800 */
[CC--:B------:R-:W-:Y:S04]  /*6b90*/  LEA R6, P2, R43.reuse, R186.reuse, 0x2 ;  /* 0x000000ba2b067211 */ /* 0x0c0fe800078410ff */
[----:B------:R-:W-:Y:S01]  /*6ba0*/  RED.E.ADD.F32.FTZ.RN.STRONG.GPU [R16.64], R19 ;  /* 0x000000131000798e */ /* 0x000fe2000c10e7a4 */
[-C--:B------:R-:W-:Y:S04]  /*6bb0*/  LEA.HI.X.SX32 R7, R43, R187.reuse, 0x2, P2 ;  /* 0x000000bb2b077211 */ /* 0x080fe800010f16ff */
[----:B------:R1:W-:Y:S01]  /*6bc0*/  RED.E.ADD.F32.FTZ.RN.STRONG.GPU [R10.64], R12 ;  /* 0x0000000c0a00798e */ /* 0x0003e2000c10e7a4 */
[CC--:B----4-:R-:W-:Y:S04]  /*6bd0*/  LEA R4, P0, R42.reuse, R186.reuse, 0x2 ;  /* 0x000000ba2a047211 */ /* 0x0d0fe800078010ff */
[----:B------:R4:W-:Y:S01]  /*6be0*/  RED.E.ADD.F32.FTZ.RN.STRONG.GPU [R8.64], R13 ;  /* 0x0000000d0800798e */ /* 0x0009e2000c10e7a4 */
[-C--:B------:R-:W-:Y:S04]  /*6bf0*/  LEA.HI.X.SX32 R5, R42, R187.reuse, 0x2, P0 ;  /* 0x000000bb2a057211 */ /* 0x080fe800000f16ff */
[----:B------:R4:W-:Y:S05]  /*6c00*/  RED.E.ADD.F32.FTZ.RN.STRONG.GPU [R6.64], R14 ;  /* 0x0000000e0600798e */ /* 0x0009ea000c10e7a4 */
[----:B------:R4:W-:Y:S05]  /*6c10*/  RED.E.ADD.F32.FTZ.RN.STRONG.GPU [R4.64], R15 ;  /* 0x0000000f0400798e */ /* 0x0009ea000c10e7a4 */
[----:B------:R-:W-:Y:S05]  /*6c20*/  RED.E.ADD.F32.FTZ.RN.STRONG.GPU [R186.64+0x80], R20 ;  /* 0x00008014ba00798e */ /* 0x000fea000c10e7a4 */
[----:B------:R-:W-:Y:S01]  /*6c30*/  RED.E.ADD.F32.FTZ.RN.STRONG.GPU [R38.64+0x80], R21 ;  /* 0x000080152600798e */ /* 0x000fe2000c10e7a4 */
[CC--:B-1----:R-:W-:Y:S04]  /*6c40*/  LEA R10, P4, R249.reuse, R186.reuse, 0x2 ;  /* 0x000000baf90a7211 */ /* 0x0c2fe800078810ff */
[-C--:B------:R-:W-:Y:S02]  /*6c50*/  LEA.HI.X.SX32 R11, R249, R187.reuse, 0x2, P4 ;  /* 0x000000bbf90b7211 */ /* 0x080fe400020f16ff */
[CC--:B----4-:R-:W-:Y:S04]  /*6c60*/  LEA R8, P2, R37.reuse, R186.reuse, 0x2 ;  /* 0x000000ba25087211 */ /* 0x0d0fe800078410ff */
[-C--:B------:R-:W-:Y:S02]  /*6c70*/  LEA.HI.X.SX32 R9, R37, R187.reuse, 0x2, P2 ;  /* 0x000000bb25097211 */ /* 0x080fe400010f16ff */
[CC--:B------:R-:W-:Y:S02]  /*6c80*/  LEA R6, P0, R41.reuse, R186.reuse, 0x2 ;  /* 0x000000ba29067211 */ /* 0x0c0fe400078010ff */
[----:B------:R-:W-:Y:S01]  /*6c90*/  IADD3 R37, R148, 0x20, RZ ;  /* 0x0000002094257810 */ /* 0x000fe20007ffe0ff */
[----:B------:R1:W-:Y:S01]  /*6ca0*/  RED.E.ADD.F32.FTZ.RN.STRONG.GPU [R8.64], R22 ;  /* 0x000000160800798e */ /* 0x0003e2000c10e7a4 */
[-C--:B------:R-:W-:Y:S02]  /*6cb0*/  LEA.HI.X.SX32 R7, R41, R187.reuse, 0x2, P0 ;  /* 0x000000bb29077211 */ /* 0x080fe400000f16ff */
[CC--:B------:R-:W-:Y:S01]  /*6cc0*/  LEA R4, P2, R40.reuse, R186.reuse, 0x2 ;  /* 0x000000ba28047211 */ /* 0x0c0fe200078410ff */
[C---:B------:R-:W-:Y:S02]  /*6cd0*/  IMAD.IADD R37, R147.reuse, 0x1, R37 ;  /* 0x0000000193257824 */ /* 0x040fe400078e0225 */
        /* <DEDUP_REMOVED lines=8> */
[----:B------:R-:W-:Y:S01]  /*6d60*/  RED.E.ADD.F32.FTZ.RN.STRONG.GPU [R8.64], R25 ;  /* 0x000000190800798e */ /* 0x000fe2000c10e7a4 */
[CC--:B--2---:R-:W-:Y:S04]  /*6d70*/  LEA R6, P2, R36.reuse, R186.reuse, 0x2 ;  /* 0x000000ba24067211 */ /* 0x0c4fe800078410ff */
[-C--:B------:R-:W-:Y:S02]  /*6d80*/  LEA.HI.X.SX32 R7, R36, R187.reuse, 0x2, P2 ;  /* 0x000000bb24077211 */ /* 0x080fe400010f16ff */
[----:B------:R-:W-:Y:S05]  /*6d90*/  LDSM.16.MT88.4 R36, [R3+0x19000] ;  /* 0x019000000324783b */ /* 0x000fea0000004200 */
[----:B------:R1:W-:Y:S01]  /*6da0*/  RED.E.ADD.F32.FTZ.RN.STRONG.GPU [R6.64], R26 ;  /* 0x0000001a0600798e */ /* 0x0003e2000c10e7a4 */
[CC--:B---3--:R-:W-:Y:S04]  /*6db0*/  LEA R4, P0, R2.reuse, R186.reuse, 0x2 ;  /* 0x000000ba02047211 */ /* 0x0c8fe800078010ff */
[-C--:B------:R-:W-:Y:S02]  /*6dc0*/  LEA.HI.X.SX32 R5, R2, R187.reuse, 0x2, P0 ;  /* 0x000000bb02057211 */ /* 0x080fe400000f16ff */
[CC--:B-1----:R-:W-:Y:S03]  /*6dd0*/  LEA R6, P0, R252.reuse, R186.reuse, 0x2 ;  /* 0x000000bafc067211 */ /* 0x0c2fe600078010ff */
[----:B------:R1:W-:Y:S01]  /*6de0*/  RED.E.ADD.F32.FTZ.RN.STRONG.GPU [R4.64], R27 ;  /* 0x0000001b0400798e */ /* 0x0003e2000c10e7a4 */
[-C--:B------:R-:W-:Y:S02]  /*6df0*/  LEA.HI.X.SX32 R7, R252, R187.reuse, 0x2, P0 ;  /* 0x000000bbfc077211 */ /* 0x080fe400000f16ff */
[CC--:B------:R-:W-:Y:S02]  /*6e00*/  LEA R12, P0, R250.reuse, R186.reuse, 0x2 ;  /* 0x000000bafa0c7211 */ /* 0x0c0fe400078010ff */
[----:B------:R-:W-:Y:S02]  /*6e10*/  LDSM.16.MT88.4 R24, [R172+0x800] ;  /* 0x00080000ac18783b */ /* 0x000fe40000004200 */
[-C--:B------:R-:W-:Y:S02]  /*6e20*/  LEA.HI.X.SX32 R13, R250, R187.reuse, 0x2, P0 ;  /* 0x000000bbfa0d7211 */ /* 0x080fe400000f16ff */
[CC--:B------:R-:W-:Y:S04]  /*6e30*/  LEA R8, P2, R0.reuse, R186.reuse, 0x2 ;  /* 0x000000ba00087211 */ /* 0x0c0fe800078410ff */
[-C--:B------:R-:W-:Y:S01]  /*6e40*/  LEA.HI.X.SX32 R9, R0, R187.reuse, 0x2, P2 ;  /* 0x000000bb00097211 */ /* 0x080fe200010f16ff */
[----:B------:R-:W-:Y:S04]  /*6e50*/  IMAD.IADD R0, R146, 0x1, R247 ;  /* 0x0000000192007824 */ /* 0x000fe800078e02f7 */
[----:B------:R2:W-:Y:S05]  /*6e60*/  RED.E.ADD.F32.FTZ.RN.STRONG.GPU [R8.64], R32 ;  /* 0x000000200800798e */ /* 0x0005ea000c10e7a4 */
[----:B------:R3:W-:Y:S01]  /*6e70*/  RED.E.ADD.F32.FTZ.RN.STRONG.GPU [R6.64], R33 ;  /* 0x000000210600798e */ /* 0x0007e2000c10e7a4 */
[CC--:B-1----:R-:W-:Y:S04]  /*6e80*/  LEA R4, P2, R251.reuse, R186.reuse, 0x2 ;  /* 0x000000bafb047211 */ /* 0x0c2fe800078410ff */
[-C--:B------:R-:W-:Y:S05]  /*6e90*/  LEA.HI.X.SX32 R5, R251, R187.reuse, 0x2, P2 ;  /* 0x000000bbfb057211 */ /* 0x080fea00010f16ff */
[----:B------:R1:W-:Y:S05]  /*6ea0*/  RED.E.ADD.F32.FTZ.RN.STRONG.GPU [R4.64], R34 ;  /* 0x000000220400798e */ /* 0x0003ea000c10e7a4 */
[----:B------:R-:W-:Y:S05]  /*6eb0*/  RED.E.ADD.F32.FTZ.RN.STRONG.GPU [R12.64], R35 ;  /* 0x000000230c00798e */ /* 0x000fea000c10e7a4 */
[----:B------:R-:W-:Y:S01]  /*6ec0*/  RED.E.ADD.F32.FTZ.RN.STRONG.GPU [R10.64], R28 ;  /* 0x0000001c0a00798e */ /* 0x000fe2000c10e7a4 */
[CC--:B--2---:R-:W-:Y:S04]  /*6ed0*/  LEA R8, P3, R248.reuse, R186.reuse, 0x2 ;  /* 0x000000baf8087211 */ /* 0x0c4fe800078610ff */
[----:B------:R-:W-:Y:S01]  /*6ee0*/  LDSM.16.MT88.4 R12, [R3+0x18000] ;  /* 0x01800000030c783b */ /* 0x000fe20000004200 */
[-C--:B------:R-:W-:Y:S02]  /*6ef0*/  LEA.HI.X.SX32 R9, R248, R187.reuse, 0x2, P3 ;  /* 0x000000bbf8097211 */ /* 0x080fe400018f16ff */
[CC--:B---3--:R-:W-:Y:S02]  /*6f00*/  LEA R6, P2, R247.reuse, R186.reuse, 0x2 ;  /* 0x000000baf7067211 */ /* 0x0c8fe400078410ff */
[----:B------:R-:W-:Y:S02]  /*6f10*/  LDSM.16.MT88.4 R32, [R3+0x18800] ;  /* 0x018800000320783b */ /* 0x000fe40000004200 */
[-C--:B------:R-:W-:Y:S02]  /*6f20*/  LEA.HI.X.SX32 R7, R247, R187.reuse, 0x2, P2 ;  /* 0x000000bbf7077211 */ /* 0x080fe400010f16ff */
[----:B------:R-:W-:Y:S01]  /*6f30*/  PLOP3.LUT P2, PT, PT, PT, UP0, 0x80, 0x0 ;  /* 0x000000000000781c */ /* 0x000fe20003f4f008 */
[----:B------:R-:W-:Y:S01]  /*6f40*/  RED.E.ADD.F32.FTZ.RN.STRONG.GPU [R8.64], R29 ;  /* 0x0000001d0800798e */ /* 0x000fe2000c10e7a4 */
[----:B------:R-:W-:Y:S01]  /*6f50*/  @UP3 UIADD3 UR8, UP0, UR8, -0x200, URZ ;  /* 0xfffffe0008083890 */ /* 0x000fe2000ff1e03f */
[C---:B-1----:R-:W-:Y:S03]  /*6f60*/  LEA R4, P0, R0.reuse, R186, 0x2 ;  /* 0x000000ba00047211 */ /* 0x042fe600078010ff */
[----:B------:R-:W-:Y:S01]  /*6f70*/  RED.E.ADD.F32.FTZ.RN.STRONG.GPU [R6.64], R30 ;  /* 0x0000001e0600798e */ /* 0x000fe2000c10e7a4 */
[----:B------:R-:W-:Y:S01]  /*6f80*/  LEA.HI.X.SX32 R5, R0, R187, 0x2, P0 ;  /* 0x000000bb00057211 */ /* 0x000fe200000f16ff */
[----:B------:R-:W-:Y:S01]  /*6f90*/  IMAD.MOV.U32 R0, RZ, RZ, 0x40 ;  /* 0x00000040ff007424 */ /* 0x000fe200078e00ff */
[----:B------:R-:W-:Y:S01]  /*6fa0*/  PLOP3.LUT P0, PT, PT, PT, UP2, 0x80, 0x0 ;  /* 0x000000000000781c */ /* 0x000fe20003f0f028 */
[----:B------:R-:W-:Y:S01]  /*6fb0*/  @UP3 UIADD3.X UR11, UR11, -0x1, URZ, UP0, !UPT ;  /* 0xffffffff0b0b3890 */ /* 0x000fe200087fe43f */
[----:B------:R-:W-:Y:S02]  /*6fc0*/  LDSM.16.MT88.4 R8, [R172] ;  /* 0x00000000ac08783b */ /* 0x000fe40000004200 */
[----:B------:R-:W-:Y:S03]  /*6fd0*/  SEL R173, R0, 0xffffffc0, !P1 ;  /* 0xffffffc000ad7807 */ /* 0x000fe60004800000 */
[----:B------:R-:W-:Y:S02]  /*6fe0*/  RED.E.ADD.F32.FTZ.RN.STRONG.GPU [R4.64], R31 ;  /* 0x0000001f0400798e */ /* 0x000fe4000c10e7a4 */
[----:B------:R-:W-:Y:S03]  /*6ff0*/  IMAD.IADD R0, R173, 0x1, R172 ;  /* 0x00000001ad007824 */ /* 0x000fe600078e02ac */
        /* <DEDUP_REMOVED lines=94> */
.L_x_277:
        /* <DEDUP_REMOVED lines=14> */
[----:B------:R-:W-:Y:S01]  /*76c0*/  FMUL.FTZ R100, R100, c[0x0][0x2e0] ;  /* 0x0000b80064647a20 */ /* 0x000fe20000410000 */
[----:B------:R-:W-:-:S02]  /*76d0*/  F2FP.BF16.PACK_AB R68, R69, R68 ;  /* 0x000000444544723e */ /* 0x000fc400000010ff */
[----:B------:R-:W1:Y:S01]  /*76e0*/  S2R R19, SR_TID.X ;  /* 0x0000000000137919 */ /* 0x000e620000002100 */
[----:B------:R-:W-:Y:S01]  /*76f0*/  FMUL.FTZ R8, R101, c[0x0][0x2e0] ;  /* 0x0000b80065087a20 */ /* 0x000fe20000410000 */
[----:B------:R-:W-:Y:S01]  /*7700*/  F2FP.BF16.PACK_AB R70, R71, R70 ;  /* 0x000000464746723e */ /* 0x000fe200000010ff */
        /* <DEDUP_REMOVED lines=50> */
[----:B------:R-:W-:Y:S01]  /*7a30*/  F2FP.BF16.PACK_AB R84, R85, R84 ;  /* 0x000000545554723e */ /* 0x000fe200000010ff */
[----:B------:R-:W2:Y:S01]  /*7a40*/  S2R R20, SR_CTAID.Y ;  /* 0x0000000000147919 */ /* 0x000ea20000002600 */
[----:B------:R-:W-:Y:S01]  /*7a50*/  F2FP.BF16.PACK_AB R14, R14, R122 ;  /* 0x0000007a0e0e723e */ /* 0x000fe200000010ff */
[----:B------:R-:W-:Y:S01]  /*7a60*/  ULDC.64 UR6, c[0x0][0x3a0] ;  /* 0x0000e80000067ab9 */ /* 0x000fe20000000a00 */
[----:B------:R-:W-:Y:S01]  /*7a70*/  F2FP.BF16.PACK_AB R124, R125, R124 ;  /* 0x0000007c7d7c723e */ /* 0x000fe200000010ff */
[----:B------:R-:W-:Y:S01]  /*7a80*/  ULDC.64 UR4, c[0x0][0x3a8] ;  /* 0x0000ea0000047ab9 */ /* 0x000fe20000000a00 */
[----:B------:R-:W-:Y:S02]  /*7a90*/  F2FP.BF16.PACK_AB R126, R127, R126 ;  /* 0x0000007e7f7e723e */ /* 0x000fe400000010ff */
[----:B-1----:R-:W-:-:S04]  /*7aa0*/  SHF.R.S32.HI R9, RZ, 0x1f, R19 ;  /* 0x0000001fff097819 */ /* 0x002fc80000011413 */
[----:B------:R-:W-:Y:S02]  /*7ab0*/  LEA.HI R9, R9, R19, RZ, 0x3 ;  /* 0x0000001309097211 */ /* 0x000fe400078f18ff */
[----:B------:R-:W-:Y:S02]  /*7ac0*/  F2FP.BF16.PACK_AB R86, R87, R86 ;  /* 0x000000565756723e */ /* 0x000fe400000010ff */
[----:B------:R-:W-:Y:S02]  /*7ad0*/  SHF.R.S32.HI R0, RZ, 0x3, R9 ;  /* 0x00000003ff007819 */ /* 0x000fe40000011409 */
[----:B------:R-:W-:Y:S02]  /*7ae0*/  F2FP.BF16.PACK_AB R96, R97, R96 ;  /* 0x000000606160723e */ /* 0x000fe400000010ff */
[----:B------:R-:W-:Y:S02]  /*7af0*/  F2FP.BF16.PACK_AB R98, R99, R98 ;  /* 0x000000626362723e */ /* 0x000fe400000010ff */
[----:B------:R-:W-:-:S02]  /*7b00*/  F2FP.BF16.PACK_AB R88, R89, R88 ;  /* 0x000000585958723e */ /* 0x000fc400000010ff */
[----:B------:R-:W-:Y:S02]  /*7b10*/  SHF.R.S32.HI R18, RZ, 0x1f, R0 ;  /* 0x0000001fff127819 */ /* 0x000fe40000011400 */
[----:B------:R-:W-:Y:S02]  /*7b20*/  F2FP.BF16.PACK_AB R90, R91, R90 ;  /* 0x0000005a5b5a723e */ /* 0x000fe400000010ff */
[----:B------:R-:W-:Y:S02]  /*7b30*/  F2FP.BF16.PACK_AB R92, R93, R92 ;  /* 0x0000005c5d5c723e */ /* 0x000fe400000010ff */
[----:B------:R-:W-:Y:S01]  /*7b40*/  F2FP.BF16.PACK_AB R94, R95, R94 ;  /* 0x0000005e5f5e723e */ /* 0x000fe200000010ff */
[----:B------:R-:W-:Y:S01]  /*7b50*/  IMAD.WIDE.U32 R16, R0, c[0x0][0x3a0], RZ ;  /* 0x0000e80000107a25 */ /* 0x000fe200078e00ff */
[----:B------:R-:W-:Y:S02]  /*7b60*/  UIMAD UR8, UR44, UR6, URZ ;  /* 0x000000062c0872a4 */ /* 0x000fe4000f8e023f */
[----:B------:R-:W-:-:S02]  /*7b70*/  UIMAD UR44, UR44, UR4, URZ ;  /* 0x000000042c2c72a4 */ /* 0x000fc4000f8e023f */
[----:B------:R-:W-:Y:S02]  /*7b80*/  UIMAD UR8, UR38, UR7, UR8 ;  /* 0x00000007260872a4 */ /* 0x000fe4000f8e0208 */
[----:B------:R-:W-:Y:S01]  /*7b90*/  UIMAD UR44, UR38, UR5, UR44 ;  /* 0x00000005262c72a4 */ /* 0x000fe2000f8e022c */
[----:B--2---:R1:W-:Y:S04]  /*7ba0*/  STS [R32], R8 ;  /* 0x0000000820007388 */ /* 0x0043e80000000800 */
[----:B------:R-:W-:Y:S04]  /*7bb0*/  STS [R32+0x400], R7 ;  /* 0x0004000720007388 */ /* 0x000fe80000000800 */
[----:B---3--:R2:W-:Y:S04]  /*7bc0*/  STS [R34], R4 ;  /* 0x0000000422007388 */ /* 0x0085e80000000800 */
[----:B----4-:R3:W-:Y:S04]  /*7bd0*/  STS [R33], R2 ;  /* 0x0000000221007388 */ /* 0x0107e80000000800 */
[----:B------:R4:W-:Y:S04]  /*7be0*/  STS [R32+0x2000], R6 ;  /* 0x0020000620007388 */ /* 0x0009e80000000800 */
[----:B------:R-:W-:Y:S04]  /*7bf0*/  STS [R32+0x2400], R5 ;  /* 0x0024000520007388 */ /* 0x000fe80000000800 */
[----:B------:R1:W-:Y:S04]  /*7c00*/  STS [R31], R12 ;  /* 0x0000000c1f007388 */ /* 0x0003e80000000800 */
[----:B------:R-:W-:Y:S04]  /*7c10*/  STS [R30], R11 ;  /* 0x0000000b1e007388 */ /* 0x000fe80000000800 */
[----:B------:R-:W-:Y:S04]  /*7c20*/  STS [R29], R10 ;  /* 0x0000000a1d007388 */ /* 0x000fe80000000800 */
[----:B------:R1:W-:Y:S04]  /*7c30*/  STS [R28], R13 ;  /* 0x0000000d1c007388 */ /* 0x0003e80000000800 */
[----:B------:R-:W-:Y:S04]  /*7c40*/  STS [R27], R129 ;  /* 0x000000811b007388 */ /* 0x000fe80000000800 */
[----:B------:R-:W-:Y:S04]  /*7c50*/  STS [R26], R130 ;  /* 0x000000821a007388 */ /* 0x000fe80000000800 */
[----:B------:R-:W-:Y:S04]  /*7c60*/  STS [R25], R15 ;  /* 0x0000000f19007388 */ /* 0x000fe80000000800 */
[----:B------:R-:W-:Y:S04]  /*7c70*/  STS [R24], R14 ;  /* 0x0000000e18007388 */ /* 0x000fe80000000800 */
[----:B------:R-:W-:Y:S04]  /*7c80*/  STS [R23], R124 ;  /* 0x0000007c17007388 */ /* 0x000fe80000000800 */
[----:B------:R-:W-:Y:S04]  /*7c90*/  STS [R22], R126 ;  /* 0x0000007e16007388 */ /* 0x000fe80000000800 */
        /* <DEDUP_REMOVED lines=8> */
[----:B------:R-:W-:Y:S01]  /*7d20*/  STS [R29+0x4000], R84 ;  /* 0x004000541d007388 */ /* 0x000fe20000000800 */
[----:B-1----:R-:W-:-:S03]  /*7d30*/  IMAD R8, R18, c[0x0][0x3a0], RZ ;  /* 0x0000e80012087a24 */ /* 0x002fc600078e02ff */
[----:B------:R-:W-:Y:S04]  /*7d40*/  STS [R28+0x4000], R86 ;  /* 0x004000561c007388 */ /* 0x000fe80000000800 */
[----:B------:R-:W-:Y:S04]  /*7d50*/  STS [R27+0x4000], R96 ;  /* 0x004000601b007388 */ /* 0x000fe80000000800 */
[----:B------:R-:W-:Y:S04]  /*7d60*/  STS [R26+0x4000], R98 ;  /* 0x004000621a007388 */ /* 0x000fe80000000800 */
[----:B------:R-:W-:Y:S01]  /*7d70*/  STS [R25+0x4000], R88 ;  /* 0x0040005819007388 */ /* 0x000fe20000000800 */
[----:B------:R-:W-:-:S03]  /*7d80*/  IMAD R8, R0, c[0x0][0x3a4], R8 ;  /* 0x0000e90000087a24 */ /* 0x000fc600078e0208 */
[----:B------:R-:W-:Y:S04]  /*7d90*/  STS [R24+0x4000], R90 ;  /* 0x0040005a18007388 */ /* 0x000fe80000000800 */
[----:B------:R-:W-:Y:S04]  /*7da0*/  STS [R23+0x4000], R92 ;  /* 0x0040005c17007388 */ /* 0x000fe80000000800 */
[----:B------:R-:W-:Y:S01]  /*7db0*/  STS [R22+0x4000], R94 ;  /* 0x0040005e16007388 */ /* 0x000fe20000000800 */
[----:B--2---:R-:W-:Y:S01]  /*7dc0*/  LOP3.LUT R4, R9, 0xfffffff8, RZ, 0xc0, !PT ;  /* 0xfffffff809047812 */ /* 0x004fe200078ec0ff */
[----:B------:R-:W-:-:S02]  /*7dd0*/  IMAD.IADD R9, R17, 0x1, R8 ;  /* 0x0000000111097824 */ /* 0x000fc400078e0208 */
[----:B---3--:R-:W-:Y:S01]  /*7de0*/  IMAD R2, R18, c[0x0][0x3a8], RZ ;  /* 0x0000ea0012027a24 */ /* 0x008fe200078e02ff */
[----:B------:R-:W1:Y:S01]  /*7df0*/  S2R R17, SR_CTAID.Z ;  /* 0x0000000000117919 */ /* 0x000e620000002700 */
[----:B----4-:R-:W-:-:S04]  /*7e00*/  IMAD.WIDE.U32 R6, R0, c[0x0][0x3a8], RZ ;  /* 0x0000ea0000067a25 */ /* 0x010fc800078e00ff */
[----:B------:R-:W-:Y:S02]  /*7e10*/  IMAD R2, R0, c[0x0][0x3ac], R2 ;  /* 0x0000eb0000027a24 */ /* 0x000fe400078e0202 */
[----:B------:R-:W-:Y:S01]  /*7e20*/  IMAD.IADD R4, R19, 0x1, -R4 ;  /* 0x0000000113047824 */ /* 0x000fe200078e0a04 */
[----:B------:R-:W-:Y:S01]  /*7e30*/  MOV R12, UR38 ;  /* 0x00000026000c7c02 */ /* 0x000fe20008000f00 */
[----:B------:R-:W-:Y:S01]  /*7e40*/  IMAD.MOV.U32 R8, RZ, RZ, R16 ;  /* 0x000000ffff087224 */ /* 0x000fe200078e0010 */
[----:B------:R-:W-:Y:S01]  /*7e50*/  SHF.R.S32.HI R5, RZ, 0x1f, R20 ;  /* 0x0000001fff057819 */ /* 0x000fe20000011414 */
[----:B------:R-:W-:Y:S01]  /*7e60*/  IMAD.SHL.U32 R4, R4, 0x8, RZ ;  /* 0x0000000804047824 */ /* 0x000fe200078e00ff */
[----:B------:R-:W-:Y:S01]  /*7e70*/  IADD3 R7, R7, R2, RZ ;  /* 0x0000000207077210 */ /* 0x000fe20007ffe0ff */
[----:B------:R-:W-:Y:S02]  /*7e80*/  IMAD.U32 R0, RZ, RZ, UR38 ;  /* 0x00000026ff007e24 */ /* 0x000fe4000f8e00ff */
[----:B------:R-:W-:-:S04]  /*7e90*/  IMAD.WIDE.U32 R12, R12, c[0x0][0x3a0], R8 ;  /* 0x0000e8000c0c7a25 */ /* 0x000fc800078e0008 */
[C---:B------:R-:W-:Y:S02]  /*7ea0*/  IMAD R16, R5.reuse, c[0x0][0x388], RZ ;  /* 0x0000e20005107a24 */ /* 0x040fe400078e02ff */
[----:B------:R-:W-:Y:S01]  /*7eb0*/  IMAD R10, R5, c[0x0][0x390], RZ ;  /* 0x0000e400050a7a24 */ /* 0x000fe200078e02ff */
[----:B------:R-:W-:Y:S01]  /*7ec0*/  SHF.R.S32.HI R5, RZ, 0x1f, R4 ;  /* 0x0000001fff057819 */ /* 0x000fe20000011404 */
[----:B------:R-:W-:-:S04]  /*7ed0*/  IMAD.WIDE.U32 R8, R0, c[0x0][0x3a8], R6 ;  /* 0x0000ea0000087a25 */ /* 0x000fc800078e0006 */
[----:B------:R-:W-:Y:S01]  /*7ee0*/  IMAD.SHL.U32 R0, R21, 0x2, RZ ;  /* 0x0000000215007824 */ /* 0x000fe200078e00ff */
[----:B------:R-:W-:Y:S01]  /*7ef0*/  BAR.SYNC.DEFER_BLOCKING 0x0 ;  /* 0x0000000000007b1d */ /* 0x000fe20000010000 */
[C---:B------:R-:W-:Y:S02]  /*7f00*/  IMAD R2, R20.reuse, c[0x0][0x394], R10 ;  /* 0x0000e50014027a24 */ /* 0x040fe400078e020a */
[C---:B------:R-:W-:Y:S02]  /*7f10*/  IMAD R16, R20.reuse, c[0x0][0x38c], R16 ;  /* 0x0000e30014107a24 */ /* 0x040fe400078e0210 */
[----:B------:R-:W-:-:S04]  /*7f20*/  IMAD.WIDE.U32 R10, R20, c[0x0][0x388], R4 ;  /* 0x0000e200140a7a25 */ /* 0x000fc800078e0004 */
[----:B------:R-:W-:-:S04]  /*7f30*/  IMAD.WIDE.U32 R4, R20, c[0x0][0x390], R4 ;  /* 0x0000e40014047a25 */ /* 0x000fc800078e0004 */
[----:B------:R-:W-:Y:S01]  /*7f40*/  IMAD.IADD R7, R11, 0x1, R16 ;  /* 0x000000010b077824 */ /* 0x000fe200078e0210 */
[----:B-1----:R-:W-:Y:S01]  /*7f50*/  SHF.R.S32.HI R11, RZ, 0x1f, R17 ;  /* 0x0000001fff0b7819 */ /* 0x002fe20000011411 */
[----:B------:R-:W-:Y:S01]  /*7f60*/  IMAD.MOV.U32 R6, RZ, RZ, R10 ;  /* 0x000000ffff067224 */ /* 0x000fe200078e000a */
[----:B------:R-:W1:Y:S04]  /*7f70*/  LDS.128 R36, [R0+0xc000] ;  /* 0x00c0000000247984 */ /* 0x000e680000000c00 */
[----:B------:R-:W2:Y:S04]  /*7f80*/  LDS.128 R44, [R0+0xd000] ;  /* 0x00d00000002c7984 */ /* 0x000ea80000000c00 */
[----:B------:R-:W3:Y:S01]  /*7f90*/  LDS.128 R40, [R0+0xe000] ;  /* 0x00e0000000287984 */ /* 0x000ee20000000c00 */
[----:B------:R-:W-:Y:S01]  /*7fa0*/  IADD3 R5, R5, R2, RZ ;  /* 0x0000000205057210 */ /* 0x000fe20007ffe0ff */
[----:B------:R-:W-:-:S02]  /*7fb0*/  IMAD R2, R11, c[0x0][0x3b8], RZ ;  /* 0x0000ee000b027a24 */ /* 0x000fc400078e02ff */
[----:B------:R-:W-:Y:S01]  /*7fc0*/  IMAD R10, R11, c[0x0][0x3c0], RZ ;  /* 0x0000f0000b0a7a24 */ /* 0x000fe200078e02ff */
[----:B------:R-:W4:Y:S01]  /*7fd0*/  LDS.128 R32, [R0+0xf000] ;  /* 0x00f0000000207984 */ /* 0x000f220000000c00 */
[----:B------:R-:W-:-:S03]  /*7fe0*/  IMAD R2, R17, c[0x0][0x3bc], R2 ;  /* 0x0000ef0011027a24 */ /* 0x000fc600078e0202 */
[----:B------:R-:W2:Y:S01]  /*7ff0*/  LDS.128 R28, [R0+0x10000] ;  /* 0x01000000001c7984 */ /* 0x000ea20000000c00 */
[----:B------:R-:W-:-:S03]  /*8000*/  IMAD.WIDE.U32 R6, R17, c[0x0][0x3b8], R6 ;  /* 0x0000ee0011067a25 */ /* 0x000fc600078e0006 */
[----:B------:R-:W2:Y:S01]  /*8010*/  LDS.128 R24, [R0+0x11000] ;  /* 0x0110000000187984 */ /* 0x000ea20000000c00 */
[C---:B------:R-:W-:Y:S02]  /*8020*/  IMAD R10, R17.reuse, c[0x0][0x3c4], R10 ;  /* 0x0000f100110a7a24 */ /* 0x040fe400078e020a */
[----:B------:R-:W-:Y:S01]  /*8030*/  IMAD.WIDE.U32 R4, R17, c[0x0][0x3c0], R4 ;  /* 0x0000f00011047a25 */ /* 0x000fe200078e0004 */
[----:B------:R-:W3:Y:S04]  /*8040*/  LDS.128 R20, [R0+0x12000] ;  /* 0x0120000000147984 */ /* 0x000ee80000000c00 */
[----:B------:R-:W4:Y:S01]  /*8050*/  LDS.128 R16, [R0+0x13000] ;  /* 0x0130000000107984 */ /* 0x000f220000000c00 */
[----:B------:R-:W-:Y:S01]  /*8060*/  IMAD.IADD R7, R7, 0x1, R2 ;  /* 0x0000000107077824 */ /* 0x000fe200078e0202 */
[----:B------:R-:W-:-:S02]  /*8070*/  IADD3 R2, P1, R6, R12, RZ ;  /* 0x0000000c06027210 */ /* 0x000fc40007f3e0ff */
[----:B------:R-:W-:Y:S02]  /*8080*/  IADD3 R6, P0, R4, R8, RZ ;  /* 0x0000000804067210 */ /* 0x000fe40007f1e0ff */
[----:B------:R-:W-:Y:S01]  /*8090*/  IADD3.X R12, R7, UR8, R13, P1, !PT ;  /* 0x00000008070c7c10 */ /* 0x000fe20008ffe40d */
[----:B------:R-:W-:Y:S01]  /*80a0*/  USHF.L.U32 UR8, UR6, 0x6, URZ ;  /* 0x0000000606087899 */ /* 0x000fe2000800063f */
[----:B------:R-:W-:Y:S02]  /*80b0*/  IADD3 R10, R5, R10, RZ ;  /* 0x0000000a050a7210 */ /* 0x000fe40007ffe0ff */
[----:B------:R-:W-:Y:S01]  /*80c0*/  LEA R4, P1, R2, c[0x0][0x340], 0x1 ;  /* 0x0000d00002047a11 */ /* 0x000fe200078208ff */
[----:B------:R-:W-:Y:S01]  /*80d0*/  USHF.L.U64.HI UR6, UR6, UR19, UR7 ;  /* 0x0000001306067299 */ /* 0x000fe20008010207 */
[----:B------:R-:W-:Y:S01]  /*80e0*/  IADD3.X R8, R10, UR44, R9, P0, !PT ;  /* 0x0000002c0a087c10 */ /* 0x000fe200087fe409 */
[----:B------:R-:W-:Y:S01]  /*80f0*/  USHF.L.U32 UR7, UR4, 0x6, URZ ;  /* 0x0000000604077899 */ /* 0x000fe2000800063f */
[----:B------:R-:W-:-:S02]  /*8100*/  LEA.HI.X R5, R2, c[0x0][0x344], R12, 0x1, P1 ;  /* 0x0000d10002057a11 */ /* 0x000fc400008f0c0c */
[----:B------:R-:W-:Y:S02]  /*8110*/  LEA R12, P0, R6, c[0x0][0x348], 0x1 ;  /* 0x0000d200060c7a11 */ /* 0x000fe400078008ff */
[----:B------:R-:W-:Y:S01]  /*8120*/  IADD3 R10, P1, R4, UR8, RZ ;  /* 0x00000008040a7c10 */ /* 0x000fe2000ff3e0ff */
[----:B------:R-:W-:Y:S01]  /*8130*/  USHF.L.U64.HI UR4, UR4, UR19, UR5 ;  /* 0x0000001304047299 */ /* 0x000fe20008010205 */
[----:B------:R-:W-:Y:S02]  /*8140*/  LEA.HI.X R13, R6, c[0x0][0x34c], R8, 0x1, P0 ;  /* 0x0000d300060d7a11 */ /* 0x000fe400000f0c08 */
[----:B------:R-:W-:Y:S02]  /*8150*/  IADD3.X R11, R5, UR6, RZ, P1, !PT ;  /* 0x00000006050b7c10 */ /* 0x000fe40008ffe4ff */
[----:B------:R-:W-:Y:S02]  /*8160*/  IADD3 R8, P1, R10, UR8, RZ ;  /* 0x000000080a087c10 */ /* 0x000fe4000ff3e0ff */
[----:B------:R-:W-:Y:S01]  /*8170*/  IADD3 R6, P0, R12, UR7, RZ ;  /* 0x000000070c067c10 */ /* 0x000fe2000ff1e0ff */
[----:B-1----:R1:W-:Y:S01]  /*8180*/  STG.E.128 [R4.64], R36 ;  /* 0x0000002404007986 */ /* 0x0023e2000c101d24 */
[----:B------:R-:W-:-:S02]  /*8190*/  IADD3.X R9, R11, UR6, RZ, P1, !PT ;  /* 0x000000060b097c10 */ /* 0x000fc40008ffe4ff */
[----:B------:R-:W-:Y:S02]  /*81a0*/  IADD3.X R7, R13, UR4, RZ, P0, !PT ;  /* 0x000000040d077c10 */ /* 0x000fe400087fe4ff */
[----:B------:R-:W-:Y:S01]  /*81b0*/  IADD3 R14, P1, R8, UR8, RZ ;  /* 0x00000008080e7c10 */ /* 0x000fe2000ff3e0ff */
[----:B--2---:R-:W-:Y:S03]  /*81c0*/  STG.E.128 [R10.64], R44 ;  /* 0x0000002c0a007986 */ /* 0x004fe6000c101d24 */
[----:B------:R-:W-:Y:S01]  /*81d0*/  IADD3.X R15, R9, UR6, RZ, P1, !PT ;  /* 0x00000006090f7c10 */ /* 0x000fe20008ffe4ff */
[----:B---3--:R2:W-:Y:S04]  /*81e0*/  STG.E.128 [R8.64], R40 ;  /* 0x0000002808007986 */ /* 0x0085e8000c101d24 */
[----:B----4-:R3:W-:Y:S04]  /*81f0*/  STG.E.128 [R14.64], R32 ;  /* 0x000000200e007986 */ /* 0x0107e8000c101d24 */
[----:B------:R3:W-:Y:S01]  /*8200*/  STG.E.128 [R12.64], R28 ;  /* 0x0000001c0c007986 */ /* 0x0007e2000c101d24 */
[----:B-1----:R-:W-:-:S04]  /*8210*/  IADD3 R4, P0, R6, UR7, RZ ;  /* 0x0000000706047c10 */ /* 0x002fc8000ff1e0ff */
[----:B------:R-:W-:Y:S02]  /*8220*/  IADD3.X R5, R7, UR4, RZ, P0, !PT ;  /* 0x0000000407057c10 */ /* 0x000fe400087fe4ff */
[----:B--2---:R-:W-:Y:S01]  /*8230*/  IADD3 R8, P0, R4, UR7, RZ ;  /* 0x0000000704087c10 */ /* 0x004fe2000ff1e0ff */
[----:B------:R3:W-:Y:S03]  /*8240*/  STG.E.128 [R6.64], R24 ;  /* 0x0000001806007986 */ /* 0x0007e6000c101d24 */
[----:B------:R-:W-:Y:S01]  /*8250*/  IADD3.X R9, R5, UR4, RZ, P0, !PT ;  /* 0x0000000405097c10 */ /* 0x000fe200087fe4ff */
[----:B------:R3:W-:Y:S04]  /*8260*/  STG.E.128 [R4.64], R20 ;  /* 0x0000001404007986 */ /* 0x0007e8000c101d24 */
[----:B------:R3:W-:Y:S04]  /*8270*/  STG.E.128 [R8.64], R16 ;  /* 0x0000001008007986 */ /* 0x0007e8000c101d24 */
.L_x_274:
        /* <DEDUP_REMOVED lines=11> */
.L_x_281:
[----:B------:R-:W-:Y:S05]  /*8330*/  EXIT ;  /* 0x000000000000794d */ /* 0x000fea0003800000 */
.L_x_283:
        /* <DEDUP_REMOVED lines=12> */
.L_x_1256:


//--------------------- .text._ZN5flash44flash_bwd_dq_dk_dv_loop_seqk_parallel_kernelI23Flash_bwd_kernel_traitsILi64ELi128ELi128ELi8ELi4ELi4ELi4ELb0ELb0EN7cutlass10bfloat16_tE19Flash_kernel_traitsILi64ELi128ELi128ELi8ES3_EELb0ELb1ELb0ELb0ELb0ELb1ELb0EEEvNS_16Flash_bwd_paramsE --------------------------
	.section	.text._ZN5flash44flash_bwd_dq_dk_dv_loop_seqk_parallel_kernelI23Flash_bwd_kernel_traitsILi64ELi128ELi128ELi8ELi4ELi4ELi4ELb0ELb0EN7cutlass10bfloat16_tE19Flash_kernel_traitsILi64ELi128ELi128ELi8ES3_EELb0ELb1ELb0ELb0ELb0ELb1ELb0EEEvNS_16Flash_bwd_paramsE,"ax",@progbits
	.sectioninfo	@"SHI_REGISTERS=255"
	.align	128
        .global         _ZN5flash44flash_bwd_dq_dk_dv_loop_seqk_parallel_kernelI23Flash_bwd_kernel_traitsILi64ELi128ELi128ELi8ELi4ELi4ELi4ELb0ELb0EN7cutlass10bfloat16_tE19Flash_kernel_traitsILi64ELi128ELi128ELi8ES3_EELb0ELb1ELb0ELb0ELb0ELb1ELb0EEEvNS_16Flash_bwd_paramsE
        .type           _ZN5flash44flash_bwd_dq_dk_dv_loop_seqk_parallel_kernelI23Flash_bwd_kernel_traitsILi64ELi128ELi128ELi8ELi4ELi4ELi4ELb0ELb0EN7cutlass10bfloat16_tE19Flash_kernel_traitsILi64ELi128ELi128ELi8ES3_EELb0ELb1ELb0ELb0ELb0ELb1ELb0EEEvNS_16Flash_bwd_paramsE,@function
        .size           _ZN5flash44flash_bwd_dq_dk_dv_loop_seqk_parallel_kernelI23Flash_bwd_kernel_traitsILi64ELi128ELi128ELi8ELi4ELi4ELi4ELb0ELb0EN7cutlass10bfloat16_tE19Flash_kernel_traitsILi64ELi128ELi128ELi8ES3_EELb0ELb1ELb0ELb0ELb0ELb1ELb0EEEvNS_16Flash_bwd_paramsE,(.L_x_1257 - _ZN5flash44flash_bwd_dq_dk_dv_loop_seqk_parallel_kernelI23Flash_bwd_kernel_traitsILi64ELi128ELi128ELi8ELi4ELi4ELi4ELb0ELb0EN7cutlass10bfloat16_tE19Flash_kernel_traitsILi64ELi128ELi128ELi8ES3_EELb0ELb1ELb0ELb0ELb0ELb1ELb0EEEvNS_16Flash_bwd_paramsE)
        .other          _ZN5flash44flash_bwd_dq_dk_dv_loop_seqk_parallel_kernelI23Flash_bwd_kernel_traitsILi64ELi128ELi128ELi8ELi4ELi4ELi4ELb0ELb0EN7cutlass10bfloat16_tE19Flash_kernel_traitsILi64ELi128ELi128ELi8ES3_EELb0ELb1ELb0ELb0ELb0ELb1ELb0EEEvNS_16Flash_bwd_paramsE,@"STO_CUDA_ENTRY STV_DEFAULT"
_ZN5flash44flash_bwd_dq_dk_dv_loop_seqk_parallel_kernelI23Flash_bwd_kernel_traitsILi64ELi128ELi128ELi8ELi4ELi4ELi4ELb0ELb0EN7cutlass10bfloat16_tE19Flash_kernel_traitsILi64ELi128ELi128ELi8ES3_EELb0ELb1ELb0ELb0ELb0ELb1ELb0EEEvNS_16Flash_bwd_paramsE:
.text._ZN5flash44flash_bwd_dq_dk_dv_loop_seqk_parallel_kernelI23Flash_bwd_kernel_traitsILi64ELi128ELi128ELi8ELi4ELi4ELi4ELb0ELb0EN7cutlass10bfloat16_tE19Flash_kernel_traitsILi64ELi128ELi128ELi8ES3_EELb0ELb1ELb0ELb0ELb0ELb1ELb0EEEvNS_16Flash_bwd_paramsE:
        /* <DEDUP_REMOVED lines=12> */
[----:B------:R-:W2:Y:S01]  /*00c0*/  S2UR UR32, SR_CTAID.Y ;  /* 0x00000000002079c3 */ /* 0x000ea20000002600 */
[----:B------:R-:W-:Y:S01]  /*00d0*/  ULDC UR14, c[0x0][0x224] ;  /* 0x00008900000e7ab9 */ /* 0x000fe20000000800 */
[----:B------:R-:W-:Y:S01]  /*00e0*/  IMAD.MOV.U32 R192, RZ, RZ, 0x20 ;  /* 0x00000020ffc07424 */ /* 0x000fe200078e00ff */
[----:B------:R-:W-:Y:S01]  /*00f0*/  USHF.R.S32.HI UR5, URZ, 0x1f, UR14 ;  /* 0x0000001f3f057899 */ /* 0x000fe2000801140e */
[----:B------:R-:W-:Y:S01]  /*0100*/  IMAD.MOV.U32 R190, RZ, RZ, -0x10 ;  /* 0xfffffff0ffbe7424 */ /* 0x000fe200078e00ff */
[----:B------:R-:W-:Y:S02]  /*0110*/  UMOV UR6, 0x80 ;  /* 0x0000008000067882 */ /* 0x000fe40000000000 */
[----:B------:R-:W-:Y:S01]  /*0120*/  ULDC UR4, c[0x0][0x210] ;  /* 0x0000840000047ab9 */ /* 0x000fe20000000800 */
[----:B------:R-:W3:Y:S01]  /*0130*/  S2UR UR40, SR_CTAID.Z ;  /* 0x00000000002879c3 */ /* 0x000ee20000002700 */
[----:B------:R-:W-:-:S02]  /*0140*/  ULDC UR58, c[0x0][0x234] ;  /* 0x00008d00003a7ab9 */ /* 0x000fc40000000800 */
[----:B------:R-:W-:Y:S02]  /*0150*/  UIMAD UR58, UR6, UR4, UR58 ;  /* 0x00000004063a72a4 */ /* 0x000fe4000f8e023a */
[----:B------:R-:W-:Y:S02]  /*0160*/  ULDC.U8 UR7, c[0x0][0x328] ;  /* 0x0000ca0000077ab9 */ /* 0x000fe40000000000 */
[----:B------:R-:W-:Y:S02]  /*0170*/  UISETP.NE.AND UP5, UPT, UR7, URZ, UPT ;  /* 0x0000003f0700728c */ /* 0x000fe4000bfa5270 */
[----:B------:R-:W-:Y:S02]  /*0180*/  ULDC UR49, c[0x0][0x22c] ;  /* 0x00008b0000317ab9 */ /* 0x000fe40000000800 */
[----:B------:R-:W-:Y:S02]  /*0190*/  ULDC UR38, c[0x0][0x1c0] ;  /* 0x0000700000267ab9 */ /* 0x000fe40000000800 */
[----:B------:R-:W-:Y:S01]  /*01a0*/  ULDC UR10, c[0x0][0x1c0] ;  /* 0x00007000000a7ab9 */ /* 0x000fe20000000800 */
[----:B-1----:R-:W-:Y:S01]  /*01b0*/  SHF.R.S32.HI R11, RZ, 0x1f, R13 ;  /* 0x0000001fff0b7819 */ /* 0x002fe2000001140d */
[----:B--2---:R-:W-:-:S02]  /*01c0*/  UIMAD.WIDE.U32 UR46, UR32, UR14, URZ ;  /* 0x0000000e202e72a5 */ /* 0x004fc4000f8e003f */
[----:B------:R-:W-:Y:S01]  /*01d0*/  USHF.L.U32 UR14, UR32, 0x7, URZ ;  /* 0x00000007200e7899 */ /* 0x000fe2000800063f */
[CC--:B------:R-:W-:Y:S01]  /*01e0*/  LEA.HI R6, R11.reuse, R13.reuse, RZ, 0x4 ;  /* 0x0000000d0b067211 */ /* 0x0c0fe200078f20ff */
[----:B------:R-:W-:Y:S01]  /*01f0*/  USHF.R.S32.HI UR6, URZ, 0x1f, UR32 ;  /* 0x0000001f3f067899 */ /* 0x000fe20008011420 */
[C---:B------:R-:W-:Y:S01]  /*0200*/  LEA.HI R4, R11.reuse, R13, RZ, 0x5 ;  /* 0x0000000d0b047211 */ /* 0x040fe200078f28ff */
[----:B------:R-:W-:Y:S01]  /*0210*/  UIMAD.WIDE UR38, UR49, UR38, URZ ;  /* 0x00000026312672a5 */ /* 0x000fe2000f8e023f */
[----:B------:R-:W-:Y:S01]  /*0220*/  SHF.R.S32.HI R3, RZ, 0x4, R6 ;  /* 0x00000004ff037819 */ /* 0x000fe20000011406 */
[----:B---3--:R-:W-:Y:S01]  /*0230*/  UIMAD UR50, UR40, UR49, URZ ;  /* 0x00000031283272a4 */ /* 0x008fe2000f8e023f */
[--C-:B------:R-:W-:Y:S01]  /*0240*/  SHF.R.S32.HI R5, RZ, 0x5, R4.reuse ;  /* 0x00000005ff057819 */ /* 0x100fe20000011404 */
[----:B------:R-:W-:Y:S01]  /*0250*/  UIMAD UR49, UR49, UR10, URZ ;  /* 0x0000000a313172a4 */ /* 0x000fe2000f8e023f */
[----:B------:R-:W-:Y:S01]  /*0260*/  LEA.HI R0, R6, R3, RZ, 0x1 ;  /* 0x0000000306007211 */ /* 0x000fe200078f08ff */
[----:B------:R-:W-:Y:S01]  /*0270*/  ULDC UR11, c[0x0][0x1c0] ;  /* 0x00007000000b7ab9 */ /* 0x000fe20000000800 */
[----:B------:R-:W-:Y:S01]  /*0280*/  SHF.R.S32.HI R2, RZ, 0x1f, R4 ;  /* 0x0000001fff027819 */ /* 0x000fe20000011404 */
[----:B------:R-:W-:Y:S01]  /*0290*/  ULDC UR9, c[0x0][0x1c0] ;  /* 0x0000700000097ab9 */ /* 0x000fe20000000800 */
[----:B------:R-:W-:Y:S01]  /*02a0*/  LOP3.LUT R0, R0, 0xfffffffe, RZ, 0xc0, !PT ;  /* 0xfffffffe00007812 */ /* 0x000fe200078ec0ff */
[----:B------:R-:W-:Y:S01]  /*02b0*/  UIMAD UR55, UR5, UR32, URZ ;  /* 0x00000020053772a4 */ /* 0x000fe2000f8e023f */
[----:B------:R-:W-:Y:S01]  /*02c0*/  LEA.HI R15, R11, R13, RZ, 0x2 ;  /* 0x0000000d0b0f7211 */ /* 0x000fe200078f10ff */
[----:B------:R-:W-:Y:S01]  /*02d0*/  UIMAD UR4, UR32, UR9, UR40 ;  /* 0x00000009200472a4 */ /* 0x000fe2000f8e0228 */
[----:B------:R-:W-:Y:S01]  /*02e0*/  LEA.HI R2, R2, R5, RZ, 0x2 ;  /* 0x0000000502027211 */ /* 0x000fe200078f10ff */
[----:B------:R-:W-:Y:S01]  /*02f0*/  IMAD.IADD R184, R3, 0x1, -R0 ;  /* 0x0000000103b87824 */ /* 0x000fe200078e0a00 */
[--C-:B------:R-:W-:Y:S01]  /*0300*/  SHF.R.S32.HI R7, RZ, 0x2, R15.reuse ;  /* 0x00000002ff077819 */ /* 0x100fe2000001140f */
[----:B------:R-:W-:Y:S01]  /*0310*/  @!UP5 UIMAD UR5, UR32, UR11, UR40 ;  /* 0x0000000b2005d2a4 */ /* 0x000fe2000f8e0228 */
[----:B------:R-:W-:Y:S01]  /*0320*/  SHF.R.S32.HI R0, RZ, 0x1f, R15 ;  /* 0x0000001fff007819 */ /* 0x000fe2000001140f */
[----:B------:R-:W-:Y:S01]  /*0330*/  USHF.L.U32 UR48, UR49, 0x7, URZ ;  /* 0x0000000731307899 */ /* 0x000fe2000800063f */
[----:B------:R-:W-:Y:S01]  /*0340*/  LOP3.LUT R2, R2, 0xfffffffc, RZ, 0xc0, !PT ;  /* 0xfffffffc02027812 */ /* 0x000fe200078ec0ff */
[----:B------:R-:W-:Y:S01]  /*0350*/  ULDC UR52, c[0x0][0x214] ;  /* 0x0000850000347ab9 */ /* 0x000fe20000000800 */
[----:B------:R-:W-:Y:S01]  /*0360*/  LEA.HI R0, R0, R7, RZ, 0x3 ;  /* 0x0000000700007211 */ /* 0x000fe200078f18ff */
[----:B------:R-:W-:Y:S01]  /*0370*/  ULDC UR59, c[0x0][0x1c8] ;  /* 0x00007200003b7ab9 */ /* 0x000fe20000000800 */
[----:B------:R-:W-:Y:S01]  /*0380*/  LEA.HI R14, R11, R13, RZ, 0x3 ;  /* 0x0000000d0b0e7211 */ /* 0x000fe200078f18ff */
[----:B------:R-:W-:Y:S01]  /*0390*/  IMAD.IADD R9, R5, 0x1, -R2 ;  /* 0x0000000105097824 */ /* 0x000fe200078e0a02 */
[----:B------:R-:W-:Y:S01]  /*03a0*/  LOP3.LUT R0, R0, 0xfffffff8, RZ, 0xc0, !PT ;  /* 0xfffffff800007812 */ /* 0x000fe200078ec0ff */
[----:B------:R-:W-:Y:S01]  /*03b0*/  ULDC.U8 UR8, c[0x0][0x3d0] ;  /* 0x0000f40000087ab9 */ /* 0x000fe20000000000 */
[----:B------:R-:W-:Y:S01]  /*03c0*/  LOP3.LUT R2, R4, 0xffffffe0, RZ, 0xc0, !PT ;  /* 0xffffffe004027812 */ /* 0x000fe200078ec0ff */
[----:B------:R-:W-:Y:S01]  /*03d0*/  ULDC UR53, c[0x0][0x224] ;  /* 0x0000890000357ab9 */ /* 0x000fe20000000800 */
[----:B------:R-:W-:Y:S01]  /*03e0*/  SHF.R.S32.HI R3, RZ, 0x3, R14 ;  /* 0x00000003ff037819 */ /* 0x000fe2000001140e */
[----:B------:R-:W-:Y:S01]  /*03f0*/  IMAD.IADD R7, R7, 0x1, -R0 ;  /* 0x0000000107077824 */ /* 0x000fe200078e0a00 */
[----:B------:R-:W-:Y:S01]  /*0400*/  LOP3.LUT R4, R14, 0xfffffff8, RZ, 0xc0, !PT ;  /* 0xfffffff80e047812 */ /* 0x000fe200078ec0ff */
[----:B------:R-:W-:Y:S01]  /*0410*/  IMAD.IADD R0, R13, 0x1, -R2 ;  /* 0x000000010d007824 */ /* 0x000fe200078e0a02 */
[----:B------:R-:W-:Y:S01]  /*0420*/  @UP5 UIMAD UR57, UR32, UR52, URZ ;  /* 0x00000034203952a4 */ /* 0x000fe2000f8e023f */
[----:B------:R-:W-:Y:S01]  /*0430*/  IMAD.SHL.U32 R3, R3, 0x40, RZ ;  /* 0x0000004003037824 */ /* 0x000fe200078e00ff */
[----:B------:R-:W-:-:S02]  /*0440*/  ULDC.64 UR12, c[0x0][0x118] ;  /* 0x00004600000c7ab9 */ /* 0x000fc40000000a00 */
[----:B------:R-:W-:Y:S01]  /*0450*/  SHF.R.S32.HI R2, RZ, 0x1f, R0 ;  /* 0x0000001fff027819 */ /* 0x000fe20000011400 */
[----:B------:R-:W-:Y:S01]  /*0460*/  ULOP3.LUT UR59, UR40, UR59, URZ, 0x3c, !UPT ;  /* 0x0000003b283b7292 */ /* 0x000fe2000f8e3c3f */
[----:B------:R-:W-:Y:S01]  /*0470*/  LOP3.LUT R3, R3, 0x1c0, RZ, 0xc0, !PT ;  /* 0x000001c003037812 */ /* 0x000fe200078ec0ff */
[----:B------:R-:W-:Y:S01]  /*0480*/  USHF.R.S32.HI UR60, URZ, 0x1f, UR40 ;  /* 0x0000001f3f3c7899 */ /* 0x000fe20008011428 */
[----:B------:R-:W-:Y:S01]  /*0490*/  LEA.HI R8, R2, R0, RZ, 0x2 ;  /* 0x0000000002087211 */ /* 0x000fe200078f10ff */
[----:B------:R-:W-:Y:S01]  /*04a0*/  IMAD.IADD R0, R13, 0x1, -R4 ;  /* 0x000000010d007824 */ /* 0x000fe200078e0a04 */
[----:B------:R-:W-:Y:S01]  /*04b0*/  LOP3.LUT R2, R6, 0xfffffff0, RZ, 0xc0, !PT ;  /* 0xfffffff006027812 */ /* 0x000fe200078ec0ff */
[----:B------:R-:W-:Y:S01]  /*04c0*/  UISETP.NE.AND UP6, UPT, UR8, URZ, UPT ;  /* 0x0000003f0800728c */ /* 0x000fe2000bfc5270 */
[-C--:B------:R-:W-:Y:S01]  /*04d0*/  LEA.HI R6, R11, R13.reuse, RZ, 0x7 ;  /* 0x0000000d0b067211 */ /* 0x080fe200078f38ff */
[C---:B------:R-:W-:Y:S01]  /*04e0*/  IMAD.SHL.U32 R4, R0.reuse, 0x8, RZ ;  /* 0x0000000800047824 */ /* 0x040fe200078e00ff */
[C---:B------:R-:W-:Y:S01]  /*04f0*/  LOP3.LUT P4, RZ, R0.reuse, 0x2, RZ, 0xc0, !PT ;  /* 0x0000000200ff7812 */ /* 0x040fe2000788c0ff */
[----:B------:R-:W-:Y:S01]  /*0500*/  IMAD.IADD R2, R13, 0x1, -R2 ;  /* 0x000000010d027824 */ /* 0x000fe200078e0a02 */
[C---:B------:R-:W-:Y:S01]  /*0510*/  LOP3.LUT P3, RZ, R0.reuse, 0x4, RZ, 0xc0, !PT ;  /* 0x0000000400ff7812 */ /* 0x040fe2000786c0ff */
[----:B------:R-:W-:Y:S01]  /*0520*/  IMAD.SHL.U32 R0, R0, 0x40, RZ ;  /* 0x0000004000007824 */ /* 0x000fe200078e00ff */
[----:B------:R-:W-:Y:S01]  /*0530*/  LOP3.LUT R4, R3, 0x38, R4, 0xf8, !PT ;  /* 0x0000003803047812 */ /* 0x000fe200078ef804 */
[----:B------:R-:W-:Y:S01]  /*0540*/  USHF.R.S32.HI UR61, URZ, 0x1f, UR40 ;  /* 0x0000001f3f3d7899 */ /* 0x000fe20008011428 */
[----:B------:R-:W-:Y:S01]  /*0550*/  SHF.R.S32.HI R5, RZ, 0x1f, R2 ;  /* 0x0000001fff057819 */ /* 0x000fe20000011402 */
[----:B------:R-:W-:Y:S01]  /*0560*/  UIMAD.WIDE.U32 UR44, UR38, UR46, URZ ;  /* 0x0000002e262c72a5 */ /* 0x000fe2000f8e003f */
[----:B------:R-:W-:Y:S01]  /*0570*/  SHF.R.U32.HI R3, RZ, 0x3, R3 ;  /* 0x00000003ff037819 */ /* 0x000fe20000011603 */
[----:B------:R-:W-:Y:S01]  /*0580*/  UIMAD UR54, UR39, UR46, URZ ;  /* 0x0000002e273672a4 */ /* 0x000fe2000f8e023f */
[----:B------:R-:W-:Y:S01]  /*0590*/  LEA.HI R10, R5, R2, RZ, 0x3 ;  /* 0x00000002050a7211 */ /* 0x000fe200078f18ff */
[----:B------:R-:W-:Y:S01]  /*05a0*/  USHF.R.S32.HI UR56, URZ, 0x1f, UR50 ;  /* 0x0000001f3f387899 */ /* 0x000fe20008011432 */
[----:B------:R-:W-:Y:S01]  /*05b0*/  LEA.HI R5, R11, R13, RZ, 0x6 ;  /* 0x0000000d0b057211 */ /* 0x000fe200078f30ff */
[----:B------:R-:W-:Y:S01]  /*05c0*/  UIMAD UR53, UR4, UR53, URZ ;  /* 0x00000035043572a4 */ /* 0x000fe2000f8e023f */
[----:B------:R-:W-:Y:S01]  /*05d0*/  LOP3.LUT R4, R4, R3, RZ, 0x3c, !PT ;  /* 0x0000000304047212 */ /* 0x000fe200078e3cff */
[----:B------:R-:W-:Y:S01]  /*05e0*/  @!UP5 UIMAD UR52, UR5, UR52, URZ ;  /* 0x000000340534d2a4 */ /* 0x000fe2000f8e023f */
[----:B------:R-:W-:Y:S01]  /*05f0*/  LOP3.LUT R3, R10, 0xfffffff8, RZ, 0xc0, !PT ;  /* 0xfffffff80a037812 */ /* 0x000fe200078ec0ff */
[----:B------:R-:W-:Y:S01]  /*0600*/  IMAD.SHL.U32 R5, R5, 0x8, RZ ;  /* 0x0000000805057824 */ /* 0x000fe200078e00ff */
[----:B------:R-:W-:Y:S01]  /*0610*/  LOP3.LUT R0, R0, 0x1c0, RZ, 0xc0, !PT ;  /* 0x000001c000007812 */ /* 0x000fe200078ec0ff */
[----:B------:R-:W-:Y:S01]  /*0620*/  USHF.R.S32.HI UR51, URZ, 0x1f, UR48 ;  /* 0x0000001f3f337899 */ /* 0x000fe20008011430 */
[----:B------:R-:W-:Y:S01]  /*0630*/  SHF.R.S32.HI R6, RZ, 0x7, R6 ;  /* 0x00000007ff067819 */ /* 0x000fe20000011406 */
[----:B------:R-:W-:Y:S01]  /*0640*/  IMAD.IADD R12, R2, 0x1, -R3 ;  /* 0x00000001020c7824 */ /* 0x000fe200078e0a03 */
[----:B------:R-:W-:Y:S01]  /*0650*/  LOP3.LUT R2, R4, 0xfffffe00, R5, 0xf8, !PT ;  /* 0xfffffe0004027812 */ /* 0x000fe200078ef805 */
[----:B------:R-:W-:Y:S01]  /*0660*/  IMAD.SHL.U32 R5, R184, 0x200, RZ ;  /* 0x00000200b8057824 */ /* 0x000fe200078e00ff */
[----:B------:R-:W-:Y:S01]  /*0670*/  LOP3.LUT R174, R0, 0x8, R14, 0xf8, !PT ;  /* 0x0000000800ae7812 */ /* 0x000fe200078ef80e */
[----:B------:R-:W-:Y:S01]  /*0680*/  UMOV UR43, 0xffffc000 ;  /* 0xffffc000002b7882 */ /* 0x000fe20000000000 */
[----:B------:R-:W-:Y:S01]  /*0690*/  SHF.R.U32.HI R4, RZ, 0x3, R0 ;  /* 0x00000003ff047819 */ /* 0x000fe20000011600 */
[----:B------:R1:W-:Y:S01]  /*06a0*/  STL [R1+0x18], R2 ;  /* 0x0000180201007387 */ /* 0x0003e20000100800 */
[----:B------:R-:W-:-:S02]  /*06b0*/  SEL R176, R192, 0xffffffe0, !P4 ;  /* 0xffffffe0c0b07807 */ /* 0x000fc40006000000 */
        /* <DEDUP_REMOVED lines=17> */
[----:B------:R-:W-:Y:S01]  /*07d0*/  SEL R192, R192, 0xffffffe0, !P1 ;  /* 0xffffffe0c0c07807 */ /* 0x000fe20004800000 */
[----:B------:R-:W-:Y:S01]  /*07e0*/  IMAD.SHL.U32 R0, R7, 0x40, RZ ;  /* 0x0000004007007824 */ /* 0x000fe200078e00ff */
[----:B------:R-:W-:Y:S01]  /*07f0*/  LOP3.LUT R2, R2, 0x8, RZ, 0xc0, !PT ;  /* 0x0000000802027812 */ /* 0x000fe200078ec0ff */
[----:B------:R-:W-:Y:S01]  /*0800*/  IMAD.SHL.U32 R5, R5, 0x2, RZ ;  /* 0x0000000205057824 */ /* 0x000fe200078e00ff */
[----:B------:R-:W-:Y:S01]  /*0810*/  STL [R1+0x24], R16 ;  /* 0x0000241001007387 */ /* 0x000fe20000100800 */
[----:B------:R-:W-:Y:S01]  /*0820*/  IMAD.SHL.U32 R7, R184, 0x10, RZ ;  /* 0x00000010b8077824 */ /* 0x000fe200078e00ff */
[----:B------:R-:W-:Y:S01]  /*0830*/  LOP3.LUT R0, R0, 0x1c0, RZ, 0xc0, !PT ;  /* 0x000001c000007812 */ /* 0x000fe200078ec0ff */
[----:B------:R-:W-:Y:S01]  /*0840*/  IMAD R11, R6, 0x40, R8 ;  /* 0x00000040060b7824 */ /* 0x000fe200078e0208 */
[----:B------:R-:W-:Y:S01]  /*0850*/  SEL R190, R190, 0x10, !P0 ;  /* 0x00000010bebe7807 */ /* 0x000fe20004000000 */
[----:B------:R-:W-:Y:S01]  /*0860*/  IMAD R8, R6, 0x2000, R5 ;  /* 0x0000200006087824 */ /* 0x000fe200078e0205 */
[----:B------:R-:W-:Y:S01]  /*0870*/  SHF.R.U32.HI R4, RZ, 0x3, R0 ;  /* 0x00000003ff047819 */ /* 0x000fe20000011600 */
[----:B------:R-:W-:Y:S01]  /*0880*/  IMAD.SHL.U32 R184, R184, 0x8, RZ ;  /* 0x00000008b8b87824 */ /* 0x000fe200078e00ff */
[----:B------:R-:W-:Y:S01]  /*0890*/  LOP3.LUT R7, R2, 0x10, R7, 0xf8, !PT ;  /* 0x0000001002077812 */ /* 0x000fe200078ef807 */
[----:B------:R1:W-:Y:S01]  /*08a0*/  STL [R1+0x20], R11 ;  /* 0x0000200b01007387 */ /* 0x0003e20000100800 */
[CC--:B------:R-:W-:Y:S01]  /*08b0*/  LOP3.LUT R6, R4.reuse, R0.reuse, R2, 0x1e, !PT ;  /* 0x0000000004067212 */ /* 0x0c0fe200078e1e02 */
[C---:B------:R-:W-:Y:S01]  /*08c0*/  IMAD R2, R9.reuse, 0x400, R8 ;  /* 0x0000040009027824 */ /* 0x040fe200078e0208 */
        /* <DEDUP_REMOVED lines=10> */
[----:B------:R-:W-:Y:S01]  /*0970*/  IMAD.U32 R4, RZ, RZ, UR6 ;  /* 0x00000006ff047e24 */ /* 0x000fe2000f8e00ff */
[----:B------:R-:W-:Y:S01]  /*0980*/  SHF.L.U64.HI R6, R5, 0x2, R6 ;  /* 0x0000000205067819 */ /* 0x000fe20000010206 */
[----:B------:R-:W-:Y:S01]  /*0990*/  IMAD.SHL.U32 R188, R188, 0x2, RZ ;  /* 0x00000002bcbc7824 */ /* 0x000fe200078e00ff */
        /* <DEDUP_REMOVED lines=33> */
[C---:B------:R-:W-:Y:S01]  /*0bb0*/  @P1 IADD3 R12, R8.reuse, 0x23e0, RZ ;  /* 0x000023e0080c1810 */ /* 0x040fe20007ffe0ff */
[----:B------:R-:W-:Y:S01]  /*0bc0*/  IMAD.IADD R194, R191, 0x1, R192 ;  /* 0x00000001bfc27824 */ /* 0x000fe200078e02c0 */
[----:B------:R-:W-:Y:S01]  /*0bd0*/  @P2 IADD3 R6, R8, 0x1fc0, RZ ;  /* 0x00001fc008062810 */ /* 0x000fe20007ffe0ff */
[----:B------:R-:W-:Y:S01]  /*0be0*/  STL [R1+0x38], R4 ;  /* 0x0000380401007387 */ /* 0x000fe20000100800 */
[----:B------:R-:W-:-:S02]  /*0bf0*/  IMAD.IADD R193, R192, 0x1, R189 ;  /* 0x00000001c0c17824 */ /* 0x000fc400078e02bd */
[----:B------:R-:W-:Y:S01]  /*0c00*/  IMAD.SHL.U32 R3, R3, 0x2, RZ ;  /* 0x0000000203037824 */ /* 0x000fe200078e00ff */
[----:B------:R-:W-:Y:S01]  /*0c10*/  STL [R1+0x44], R13 ;  /* 0x0000440d01007387 */ /* 0x000fe20000100800 */
[----:B------:R-:W-:-:S03]  /*0c20*/  IMAD.IADD R176, R176, 0x1, R175 ;  /* 0x00000001b0b07824 */ /* 0x000fc600078e02af */
[----:B------:R-:W-:Y:S04]  /*0c30*/  STL [R1+0x2c], R10 ;  /* 0x00002c0a01007387 */ /* 0x000fe80000100800 */
[----:B------:R-:W-:Y:S04]  /*0c40*/  STL [R1+0x40], R12 ;  /* 0x0000400c01007387 */ /* 0x000fe80000100800 */
[----:B------:R2:W-:Y:S01]  /*0c50*/  STL [R1+0x34], R6 ;  /* 0x0000340601007387 */ /* 0x0005e20000100800 */
[C---:B-1----:R-:W-:Y:S02]  /*0c60*/  IADD3 R5, R8.reuse, 0x2440, RZ ;  /* 0x0000244008057810 */ /* 0x042fe40007ffe0ff */
        /* <DEDUP_REMOVED lines=11> */
.L_x_328:
        /* <DEDUP_REMOVED lines=22> */
[----:B------:R1:W3:Y:S01]  /*0e80*/  @P2 LDG.E R2, [R4.64+0x4] ;  /* 0x0000041604022981 */ /* 0x0002e2000c1e1900 */
[----:B------:R-:W-:Y:S01]  /*0e90*/  UISETP.EQ.U32.AND UP2, UPT, URZ, UR6, UPT ;  /* 0x000000063f00728c */ /* 0x000fe2000bf42070 */
[----:B------:R-:W-:-:S03]  /*0ea0*/  MOV R6, UR4 ;  /* 0x0000000400067c02 */ /* 0x000fc60008000f00 */
[----:B------:R-:W-:Y:S01]  /*0eb0*/  IMAD.U32 R7, RZ, RZ, UR5 ;  /* 0x00000005ff077e24 */ /* 0x000fe2000f8e00ff */
[----:B------:R-:W-:Y:S02]  /*0ec0*/  UISETP.EQ.OR.EX UP2, UPT, URZ, UR7, !UP4, UP2 ;  /* 0x000000073f00728c */ /* 0x000fe4000e742720 */
[----:B------:R-:W-:Y:S02]  /*0ed0*/  UIADD3 UR6, UP0, UR14, UR6, URZ ;  /* 0x000000060e067290 */ /* 0x000fe4000ff1e03f */
[----:B------:R-:W4:Y:S02]  /*0ee0*/  @P0 LDG.E R6, [R6.64] ;  /* 0x0000001606060981 */ /* 0x000f24000c1e1900 */
        /* <DEDUP_REMOVED lines=25> */
.L_x_284:
        /* <DEDUP_REMOVED lines=21> */
[----:B------:R-:W-:Y:S02]  /*11d0*/  ULDC.64 UR8, c[0x0][0x178] ;  /* 0x00005e0000087ab9 */ /* 0x000fe40000000a00 */
[----:B------:R-:W-:Y:S02]  /*11e0*/  UIMAD UR7, UR42, UR8, URZ ;  /* 0x000000082a0772a4 */ /* 0x000fe4000f8e023f */
[----:B-1----:R-:W-:Y:S02]  /*11f0*/  UISETP.NE.AND UP0, UPT, UR25, -0x1, UPT ;  /* 0xffffffff1900788c */ /* 0x002fe4000bf05270 */
[----:B------:R-:W-:Y:S02]  /*1200*/  UIADD3 UR6, UR26, 0x7f, URZ ;  /* 0x0000007f1a067890 */ /* 0x000fe4000fffe03f */
[----:B------:R-:W-:Y:S02]  /*1210*/  UIMAD UR10, UR32, UR9, UR7 ;  /* 0x00000009200a72a4 */ /* 0x000fe4000f8e0207 */
[----:B------:R-:W-:Y:S01]  /*1220*/  USHF.R.S32.HI UR7, URZ, 0x1f, UR6 ;  /* 0x0000001f3f077899 */ /* 0x000fe20008011406 */
[----:B------:R-:W-:Y:S01]  /*1230*/  PLOP3.LUT P0, PT, PT, PT, UP0, 0x80, 0x0 ;  /* 0x000000000000781c */ /* 0x000fe20003f0f008 */
[----:B------:R-:W-:-:S02]  /*1240*/  ULDC.64 UR18, c[0x0][0x190] ;  /* 0x0000640000127ab9 */ /* 0x000fc40000000a00 */
[----:B------:R-:W-:Y:S02]  /*1250*/  ULEA.HI UR9, UR7, UR6, URZ, 0x7 ;  /* 0x0000000607097291 */ /* 0x000fe4000f8f383f */
[----:B------:R-:W-:Y:S02]  /*1260*/  UIMAD.WIDE.U32 UR4, UR32, UR8, URZ ;  /* 0x00000008200472a5 */ /* 0x000fe4000f8e003f */
[----:B------:R-:W-:Y:S02]  /*1270*/  UISETP.NE.AND UP2, UPT, UR11, -0x1, UPT ;  /* 0xffffffff0b00788c */ /* 0x000fe4000bf45270 */
[----:B------:R-:W-:Y:S02]  /*1280*/  UIMAD.WIDE.U32 UR6, UR11, UR18, URZ ;  /* 0x000000120b0672a5 */ /* 0x000fe4000f8e003f */
[----:B------:R-:W-:Y:S02]  /*1290*/  @UP0 UIADD3 UR8, UR17, UR25, URZ ;  /* 0x0000001911080290 */ /* 0x000fe4000fffe03f */
[----:B------:R-:W-:-:S02]  /*12a0*/  ULDC.64 UR20, c[0x0][0x198] ;  /* 0x0000660000147ab9 */ /* 0x000fc40000000a00 */
[----:B------:R-:W-:Y:S02]  /*12b0*/  UIADD3 UR36, UR5, UR10, URZ ;  /* 0x0000000a05247290 */ /* 0x000fe4000fffe03f */
[----:B------:R-:W-:Y:S02]  /*12c0*/  USEL UR41, UR4, UR6, !UP2 ;  /* 0x0000000604297287 */ /* 0x000fe4000d000000 */
[----:B------:R-:W-:Y:S02]  /*12d0*/  @UP0 UIMAD.WIDE.U32 UR4, UR8, UR20, URZ ;  /* 0x00000014080402a5 */ /* 0x000fe4000f8e003f */
[----:B------:R-:W-:Y:S02]  /*12e0*/  ULOP3.LUT UR6, UR9, 0xffffff80, URZ, 0xc0, !UPT ;  /* 0xffffff8009067892 */ /* 0x000fe4000f8ec03f */
[----:B------:R-:W-:Y:S02]  /*12f0*/  @UP0 UIMAD UR37, UR8, UR21, UR5 ;  /* 0x00000015082502a4 */ /* 0x000fe4000f8e0205 */
[----:B------:R-:W-:-:S02]  /*1300*/  UIMAD UR5, UR11, UR19, URZ ;  /* 0x000000130b0572a4 */ /* 0x000fc4000f8e023f */
[----:B------:R-:W-:Y:S02]  /*1310*/  UIADD3 UR18, UR6, -0x80, URZ ;  /* 0xffffff8006127890 */ /* 0x000fe4000fffe03f */
[----:B------:R-:W-:Y:S02]  /*1320*/  USHF.R.S32.HI UR34, URZ, 0x7, UR9 ;  /* 0x000000073f227899 */ /* 0x000fe40008011409 */
[----:B------:R-:W-:Y:S02]  /*1330*/  @UP2 UIADD3 UR36, UR7, UR5, URZ ;  /* 0x0000000507242290 */ /* 0x000fe4000fffe03f */
[----:B------:R-:W-:Y:S02]  /*1340*/  USHF.R.S32.HI UR30, URZ, 0x1f, UR18 ;  /* 0x0000001f3f1e7899 */ /* 0x000fe40008011412 */
[----:B------:R-:W-:Y:S01]  /*1350*/  @UP0 UMOV UR35, UR4 ;  /* 0x0000000400230c82 */ /* 0x000fe20008000000 */
[----:B------:R-:W-:Y:S05]  /*1360*/  @P0 BRA `(.L_x_286) ;  /* 0x000000c000000947 */ /* 0x000fea0003800000 */
[----:B------:R-:W-:Y:S02]  /*1370*/  USHF.R.S32.HI UR4, URZ, 0x1f, UR17 ;  /* 0x0000001f3f047899 */ /* 0x000fe40008011411 */
[----:B------:R-:W-:-:S02]  /*1380*/  ULDC.64 UR6, c[0x0][0x198] ;  /* 0x0000660000067ab9 */ /* 0x000fc40000000a00 */
        /* <DEDUP_REMOVED lines=10> */
.L_x_286:
        /* <DEDUP_REMOVED lines=18> */
.L_x_287:
        /* <DEDUP_REMOVED lines=71> */
.L_x_288:
[----:B------:R-:W-:Y:S02]  /*19c0*/  UMOV UR6, UR53 ;  /* 0x0000003500067c82 */ /* 0x000fe40008000000 */
.L_x_289:
[----:B------:R-:W1:Y:S01]  /*19d0*/  S2R R30, SR_TID.X ;  /* 0x00000000001e7919 */ /* 0x000e620000002100 */
[----:B------:R-:W-:Y:S01]  /*19e0*/  UIADD3 UR4, UP4, UP3, UR4, UR48, UR50 ;  /* 0x0000003004047290 */ /* 0x000fe2000fb9e032 */
[----:B------:R-:W-:Y:S01]  /*19f0*/  IMAD.U32 R12, RZ, RZ, UR13 ;  /* 0x0000000dff0c7e24 */ /* 0x000fe2000f8e00ff */
[----:B------:R-:W-:Y:S01]  /*1a00*/  BSSY B1, `(.L_x_285) ;  /* 0x00008a1000017945 */ /* 0x000fe20003800000 */
[----:B------:R-:W-:Y:S01]  /*1a10*/  IMAD.U32 R10, RZ, RZ, UR12 ;  /* 0x0000000cff0a7e24 */ /* 0x000fe2000f8e00ff */
[----:B------:R-:W-:Y:S01]  /*1a20*/  UIADD3 UR11, UP2, UP1, UR15, UR4, UR19 ;  /* 0x000000040f0b7290 */ /* 0x000fe2000f95e013 */
[----:B------:R-:W-:Y:S01]  /*1a30*/  IMAD.U32 R11, RZ, RZ, UR18 ;  /* 0x00000012ff0b7e24 */ /* 0x000fe2000f8e00ff */
[----:B------:R-:W-:Y:S01]  /*1a40*/  UIADD3.X UR4, UR7, UR51, UR56, UP4, UP3 ;  /* 0x0000003307047290 */ /* 0x000fe2000a7e6438 */
[----:B------:R-:W-:Y:S01]  /*1a50*/  IMAD.MOV.U32 R32, RZ, RZ, c[0x0][0x190] ;  /* 0x00006400ff207624 */ /* 0x000fe200078e00ff */
[----:B------:R-:W-:-:S02]  /*1a60*/  ULDC.64 UR12, c[0x0][0x200] ;  /* 0x00008000000c7ab9 */ /* 0x000fc40000000a00 */
[----:B------:R-:W-:Y:S01]  /*1a70*/  UIADD3.X UR27, UR8, UR4, UR10, UP2, UP1 ;  /* 0x00000004081b7290 */ /* 0x000fe200097e240a */
[----:B------:R-:W-:Y:S02]  /*1a80*/  IMAD.SHL.U32 R26, R32, 0x20, RZ ;  /* 0x00000020201a7824 */ /* 0x000fe400078e00ff */
[----:B------:R-:W-:Y:S02]  /*1a90*/  ULDC.64 UR4, c[0x0][0x1a8] ;  /* 0x00006a0000047ab9 */ /* 0x000fe40000000a00 */
[----:B------:R-:W-:Y:S02]  /*1aa0*/  UIMAD UR4, UR60, UR4, URZ ;  /* 0x000000043c0472a4 */ /* 0x000fe4000f8e023f */
[----:B------:R-:W-:Y:S02]  /*1ab0*/  UMOV UR10, 0x4 ;  /* 0x00000004000a7882 */ /* 0x000fe40000000000 */
[----:B------:R-:W-:-:S03]  /*1ac0*/  UIMAD UR20, UR40, UR5, UR4 ;  /* 0x00000005281472a4 */ /* 0x000fc6000f8e0204 */
[----:B------:R-:W-:Y:S01]  /*1ad0*/  ULDC.64 UR4, c[0x0][0x378] ;  /* 0x0000de0000047ab9 */ /* 0x000fe20000000a00 */
[----:B-1----:R-:W-:Y:S01]  /*1ae0*/  SHF.R.S32.HI R31, RZ, 0x1f, R30 ;  /* 0x0000001fff1f7819 */ /* 0x002fe2000001141e */
[----:B------:R-:W-:-:S03]  /*1af0*/  UIMAD UR4, UR60, UR4, URZ ;  /* 0x000000043c0472a4 */ /* 0x000fc6000f8e023f */
[----:B------:R-:W-:Y:S01]  /*1b00*/  LEA.HI R4, R31, R30, RZ, 0x3 ;  /* 0x0000001e1f047211 */ /* 0x000fe200078f18ff */
[----:B------:R-:W-:-:S03]  /*1b10*/  UIMAD UR19, UR40, UR5, UR4 ;  /* 0x00000005281372a4 */ /* 0x000fc6000f8e0204 */
[----:B------:R-:W-:Y:S01]  /*1b20*/  SHF.R.S32.HI R0, RZ, 0x3, R4 ;  /* 0x00000003ff007819 */ /* 0x000fe20000011404 */
[----:B------:R-:W-:Y:S01]  /*1b30*/  ULDC.64 UR4, c[0x0][0x370] ;  /* 0x0000dc0000047ab9 */ /* 0x000fe20000000a00 */
[----:B------:R-:W-:Y:S01]  /*1b40*/  LOP3.LUT R4, R4, 0xfffffff8, RZ, 0xc0, !PT ;  /* 0xfffffff804047812 */ /* 0x000fe200078ec0ff */
[----:B------:R-:W-:Y:S01]  /*1b50*/  UIMAD UR4, UR30, UR4, URZ ;  /* 0x000000041e0472a4 */ /* 0x000fe2000f8e023f */
[----:B------:R-:W-:Y:S02]  /*1b60*/  SHF.R.S32.HI R29, RZ, 0x1f, R0 ;  /* 0x0000001fff1d7819 */ /* 0x000fe40000011400 */
[----:B------:R-:W-:Y:S01]  /*1b70*/  IADD3 R2, P1, R0, UR18, RZ ;  /* 0x0000001200027c10 */ /* 0x000fe2000ff3e0ff */
[----:B------:R-:W-:Y:S01]  /*1b80*/  IMAD.IADD R4, R30, 0x1, -R4 ;  /* 0x000000011e047824 */ /* 0x000fe200078e0a04 */
[----:B------:R-:W-:Y:S02]  /*1b90*/  UIMAD UR15, UR18, UR5, UR4 ;  /* 0x00000005120f72a4 */ /* 0x000fe4000f8e0204 */
[----:B------:R-:W-:Y:S01]  /*1ba0*/  IADD3.X R9, R29, UR30, RZ, P1, !PT ;  /* 0x0000001e1d097c10 */ /* 0x000fe20008ffe4ff */
[----:B------:R-:W-:Y:S01]  /*1bb0*/  IMAD.SHL.U32 R4, R4, 0x8, RZ ;  /* 0x0000000804047824 */ /* 0x000fe200078e00ff */
[----:B------:R-:W-:-:S02]  /*1bc0*/  UIADD3 UR4, UR18, UR9, URZ ;  /* 0x0000000912047290 */ /* 0x000fc4000fffe03f */
[----:B------:R-:W-:Y:S01]  /*1bd0*/  ULDC UR30, c[0x0][0x2e8] ;  /* 0x0000ba00001e7ab9 */ /* 0x000fe20000000800 */
[----:B------:R-:W-:Y:S01]  /*1be0*/  IMAD R9, R9, c[0x0][0x190], RZ ;  /* 0x0000640009097a24 */ /* 0x000fe200078e02ff */
[----:B------:R-:W-:Y:S01]  /*1bf0*/  SHF.R.S32.HI R5, RZ, 0x1f, R4 ;  /* 0x0000001fff057819 */ /* 0x000fe20000011404 */
[----:B------:R-:W-:-:S03]  /*1c00*/  UIMAD.WIDE UR4, UR4, UR10, UR12 ;  /* 0x0000000a040472a5 */ /* 0x000fc6000f8e020c */
[----:B------:R-:W-:Y:S01]  /*1c10*/  ULDC.64 UR12, c[0x0][0x3c8] ;  /* 0x0000f200000c7ab9 */ /* 0x000fe20000000a00 */
[----:B------:R-:W-:-:S03]  /*1c20*/  IMAD.WIDE.U32 R6, R2, c[0x0][0x190], R4 ;  /* 0x0000640002067a25 */ /* 0x000fc600078e0004 */
[----:B------:R-:W-:Y:S01]  /*1c30*/  UMOV UR8, UR4 ;  /* 0x0000000400087c82 */ /* 0x000fe20008000000 */
[----:B------:R-:W-:Y:S01]  /*1c40*/  IMAD R2, R2, c[0x0][0x194], R9 ;  /* 0x0000650002027a24 */ /* 0x000fe200078e0209 */
[----:B------:R-:W-:Y:S01]  /*1c50*/  IADD3 R8, P1, R6, UR41, RZ ;  /* 0x0000002906087c10 */ /* 0x000fe2000ff3e0ff */
[----:B------:R-:W-:Y:S01]  /*1c60*/  UIADD3 UR4, UR18, UR6, URZ ;  /* 0x0000000612047290 */ /* 0x000fe2000fffe03f */
[----:B------:R-:W-:Y:S01]  /*1c70*/  IADD3 R6, P2, R4, UR28, RZ ;  /* 0x0000001c04067c10 */ /* 0x000fe2000ff5e0ff */
[----:B------:R-:W-:Y:S01]  /*1c80*/  UMOV UR7, UR5 ;  /* 0x0000000500077c82 */ /* 0x000fe20008000000 */
[----:B------:R-:W-:Y:S01]  /*1c90*/  IADD3.X R9, R7, UR36, R2, P1, !PT ;  /* 0x0000002407097c10 */ /* 0x000fe20008ffe402 */
[----:B------:R-:W-:Y:S01]  /*1ca0*/  UIMAD.WIDE UR4, UR4, UR10, UR12 ;  /* 0x0000000a040472a5 */ /* 0x000fe2000f8e020c */
[----:B------:R-:W-:Y:S01]  /*1cb0*/  LEA.HI R7, R31, R30, RZ, 0x5 ;  /* 0x0000001e1f077211 */ /* 0x000fe200078f28ff */
[----:B------:R1:W2:Y:S03]  /*1cc0*/  R2UR UR12, R10 ;  /* 0x000000000a0c73c2 */ /* 0x0002a600000e0000 */
[----:B------:R-:W-:-:S02]  /*1cd0*/  LOP3.LUT R2, R7, 0xffffffe0, RZ, 0xc0, !PT ;  /* 0xffffffe007027812 */ /* 0x000fc400078ec0ff */
[----:B------:R-:W-:Y:S01]  /*1ce0*/  SHF.R.S32.HI R7, RZ, 0x5, R7 ;  /* 0x00000005ff077819 */ /* 0x000fe20000011407 */
[----:B------:R-:W-:Y:S02]  /*1cf0*/  UMOV UR10, UR4 ;  /* 0x00000004000a7c82 */ /* 0x000fe40008000000 */
[----:B------:R-:W-:Y:S01]  /*1d00*/  IMAD.IADD R2, R30, 0x1, -R2 ;  /* 0x000000011e027824 */ /* 0x000fe200078e0a02 */
[----:B------:R-:W-:Y:S01]  /*1d10*/  UIADD3 UR4, -UR14, UR26, UR24 ;  /* 0x0000001a0e047290 */ /* 0x000fe2000fffe118 */
[----:B------:R3:W4:Y:S01]  /*1d20*/  R2UR UR13, R12 ;  /* 0x000000000c0d73c2 */ /* 0x00072200000e0000 */
[----:B------:R-:W-:Y:S01]  /*1d30*/  UMOV UR9, UR5 ;  /* 0x0000000500097c82 */ /* 0x000fe20008000000 */
[----:B------:R-:W-:Y:S01]  /*1d40*/  IMAD R2, R7, UR49, R2 ;  /* 0x0000003107027c24 */ /* 0x000fe2000f8e0202 */
[----:B------:R-:W-:Y:S01]  /*1d50*/  UIADD3 UR4, UR4, -UR30, URZ ;  /* 0x8000001e04047290 */ /* 0x000fe2000fffe03f */
[----:B------:R-:W-:Y:S01]  /*1d60*/  IADD3.X R7, R5, UR29, RZ, P2, !PT ;  /* 0x0000001d05077c10 */ /* 0x000fe200097fe4ff */
[----:B------:R-:W-:-:S04]  /*1d70*/  UIADD3 UR5, UR34, -0x1, URZ ;  /* 0xffffffff22057890 */ /* 0x000fc8000fffe03f */
[----:B------:R-:W-:Y:S01]  /*1d80*/  IMAD.WIDE.U32 R6, R11, c[0x0][0x370], R6 ;  /* 0x0000dc000b067a25 */ /* 0x000fe200078e0006 */
[C---:B-1----:R-:W-:Y:S01]  /*1d90*/  IADD3 R10, P1, R2.reuse, UR11, RZ ;  /* 0x0000000b020a7c10 */ /* 0x042fe2000ff3e0ff */
[----:B------:R-:W-:Y:S02]  /*1da0*/  USHF.R.S32.HI UR11, URZ, 0x1f, UR4 ;  /* 0x0000001f3f0b7899 */ /* 0x000fe40008011404 */
[----:B------:R-:W-:Y:S01]  /*1db0*/  IMAD.U32 R11, RZ, RZ, UR40 ;  /* 0x00000028ff0b7e24 */ /* 0x000fe2000f8e00ff */
[----:B------:R-:W-:Y:S01]  /*1dc0*/  IADD3 R7, R7, UR15, RZ ;  /* 0x0000000f07077c10 */ /* 0x000fe2000fffe0ff */
[----:B------:R-:W-:Y:S01]  /*1dd0*/  ULEA.HI UR11, UR11, UR4, URZ, 0x7 ;  /* 0x000000040b0b7291 */ /* 0x000fe2000f8f383f */
[----:B------:R-:W-:Y:S01]  /*1de0*/  LEA.HI.X.SX32 R2, R2, UR27, 0x1, P1 ;  /* 0x0000001b02027c11 */ /* 0x000fe200088f0eff */
[----:B------:R-:W-:Y:S01]  /*1df0*/  IMAD.WIDE.U32 R8, R11, c[0x0][0x1a8], R8 ;  /* 0x00006a000b087a25 */ /* 0x000fe200078e0008 */
[----:B------:R-:W-:Y:S01]  /*1e00*/  LEA R187, P1, R10, c[0x0][0x350], 0x2 ;  /* 0x0000d4000abb7a11 */ /* 0x000fe200078210ff */
[----:B------:R-:W-:-:S02]  /*1e10*/  USHF.R.S32.HI UR11, URZ, 0x7, UR11 ;  /* 0x000000073f0b7899 */ /* 0x000fc4000801140b */
[----:B------:R-:W-:Y:S01]  /*1e20*/  IMAD.WIDE.U32 R6, R11, c[0x0][0x378], R6 ;  /* 0x0000de000b067a25 */ /* 0x000fe200078e0006 */
[----:B------:R-:W-:Y:S01]  /*1e30*/  LEA.HI.X R186, R10, c[0x0][0x354], R2, 0x2, P1 ;  /* 0x0000d5000aba7a11 */ /* 0x000fe200008f1402 */
[----:B------:R-:W-:Y:S01]  /*1e40*/  UISETP.LT.AND UP1, UPT, URZ, UR11, UPT ;  /* 0x0000000b3f00728c */ /* 0x000fe2000bf21270 */
[----:B------:R-:W-:Y:S01]  /*1e50*/  IADD3 R9, R9, UR20, RZ ;  /* 0x0000001409097c10 */ /* 0x000fe2000fffe0ff */
[----:B------:R-:W-:Y:S01]  /*1e60*/  IMAD R2, R29, c[0x0][0x370], RZ ;  /* 0x0000dc001d027a24 */ /* 0x000fe200078e02ff */
[----:B------:R-:W-:Y:S01]  /*1e70*/  LEA R245, P1, R8, c[0x0][0x160], 0x1 ;  /* 0x0000580008f57a11 */ /* 0x000fe200078208ff */
[----:B------:R-:W-:Y:S01]  /*1e80*/  USEL UR11, URZ, UR11, !UP1 ;  /* 0x0000000b3f0b7287 */ /* 0x000fe2000c800000 */
[----:B------:R-:W-:Y:S01]  /*1e90*/  IADD3 R7, R7, UR19, RZ ;  /* 0x0000001307077c10 */ /* 0x000fe2000fffe0ff */
[----:B------:R-:W-:Y:S01]  /*1ea0*/  IMAD R2, R0, c[0x0][0x374], R2 ;  /* 0x0000dd0000027a24 */ /* 0x000fe200078e0202 */
[----:B------:R-:W-:Y:S01]  /*1eb0*/  LEA.HI.X R243, R8, c[0x0][0x164], R9, 0x1, P1 ;  /* 0x0000590008f37a11 */ /* 0x000fe200008f0c09 */
[----:B------:R-:W-:Y:S01]  /*1ec0*/  UISETP.GT.AND UP1, UPT, UR34, UR11, UPT ;  /* 0x0000000b2200728c */ /* 0x000fe2000bf24270 */
[----:B------:R-:W-:-:S02]  /*1ed0*/  IMAD.MOV.U32 R9, RZ, RZ, 0x5 ;  /* 0x00000005ff097424 */ /* 0x000fc400078e00ff */
[----:B------:R-:W-:-:S03]  /*1ee0*/  IMAD.WIDE.U32 R6, R0, c[0x0][0x370], R6 ;  /* 0x0000dc0000067a25 */ /* 0x000fc600078e0006 */
[----:B------:R-:W-:Y:S01]  /*1ef0*/  PLOP3.LUT P1, PT, PT, PT, UP1, 0x80, 0x0 ;  /* 0x000000000000781c */ /* 0x000fe20003f2f018 */
[----:B------:R-:W-:Y:S01]  /*1f00*/  IMAD.IADD R2, R7, 0x1, R2 ;  /* 0x0000000107027824 */ /* 0x000fe200078e0202 */
[----:B------:R-:W-:Y:S01]  /*1f10*/  LEA R244, P2, R6, c[0x0][0x330], 0x1 ;  /* 0x0000cc0006f47a11 */ /* 0x000fe200078408ff */
[----:B---3--:R-:W-:Y:S01]  /*1f20*/  IMAD.MOV.U32 R12, RZ, RZ, c[0x0][0x370] ;  /* 0x0000dc00ff0c7624 */ /* 0x008fe200078e00ff */
[-C--:B------:R-:W-:Y:S02]  /*1f30*/  SHF.L.U64.HI R13, R32, R9.reuse, c[0x0][0x194] ;  /* 0x00006500200d7619 */ /* 0x080fe40000010209 */
[----:B------:R-:W-:Y:S01]  /*1f40*/  LEA.HI.X R242, R6, c[0x0][0x334], R2, 0x1, P2 ;  /* 0x0000cd0006f27a11 */ /* 0x000fe200010f0c02 */
[C---:B------:R-:W-:Y:S01]  /*1f50*/  IMAD.SHL.U32 R10, R12.reuse, 0x20, RZ ;  /* 0x000000200c0a7824 */ /* 0x040fe200078e00ff */
[----:B------:R-:W-:-:S05]  /*1f60*/  SHF.L.U64.HI R9, R12, R9, c[0x0][0x374] ;  /* 0x0000dd000c097619 */ /* 0x000fca0000010209 */
[----:B--2-4-:R-:W-:Y:S05]  /*1f70*/  @P1 BRA `(.L_x_290) ;  /* 0x00000b0000001947 */ /* 0x014fea0003800000 */
        /* <DEDUP_REMOVED lines=18> */
.L_x_291:
        /* <DEDUP_REMOVED lines=18> */
.L_x_292:
[----:B------:R-:W-:Y:S01]  /*21c0*/  ULDC.64 UR4, c[0x0][0x3a0] ;  /* 0x0000e80000047ab9 */ /* 0x000fe20000000a00 */
[----:B------:R-:W-:Y:S01]  /*21d0*/  IMAD.U32 R13, RZ, RZ, UR24 ;  /* 0x00000018ff0d7e24 */ /* 0x000fe2000f8e00ff */
[----:B------:R-:W-:Y:S01]  /*21e0*/  UIMAD UR4, UR21, UR4, URZ ;  /* 0x00000004150472a4 */ /* 0x000fe2000f8e023f */
[----:B------:R-:W-:Y:S01]  /*21f0*/  BSSY B0, `(.L_x_293) ;  /* 0x0000018000007945 */ /* 0x000fe20003800000 */
[----:B------:R-:W-:Y:S01]  /*2200*/  ULDC.64 UR6, c[0x0][0x3b8] ;  /* 0x0000ee0000067ab9 */ /* 0x000fe20000000a00 */
[----:B------:R-:W-:Y:S01]  /*2210*/  IMAD.WIDE.U32 R6, R13, c[0x0][0x3a0], R4 ;  /* 0x0000e8000d067a25 */ /* 0x000fe200078e0004 */
[----:B------:R-:W-:Y:S02]  /*2220*/  UIMAD UR5, UR24, UR5, UR4 ;  /* 0x00000005180572a4 */ /* 0x000fe4000f8e0204 */
[----:B------:R-:W-:-:S02]  /*2230*/  UIMAD UR4, UR16, -0x80, UR14 ;  /* 0xffffff80100478a4 */ /* 0x000fc4000f8e020e */
[----:B------:R-:W-:Y:S02]  /*2240*/  IADD3 R6, P0, R6, UR10, RZ ;  /* 0x0000000a06067c10 */ /* 0x000fe4000ff1e0ff */
[----:B------:R-:W-:Y:S01]  /*2250*/  MOV R2, UR5 ;  /* 0x0000000500027c02 */ /* 0x000fe20008000f00 */
[----:B------:R-:W-:Y:S01]  /*2260*/  UIMAD UR5, UR60, UR6, URZ ;  /* 0x000000063c0572a4 */ /* 0x000fe2000f8e023f */
[----:B------:R-:W-:Y:S02]  /*2270*/  ISETP.GE.AND P3, PT, R0, UR4, PT ;  /* 0x0000000400007c0c */ /* 0x000fe4000bf66270 */
        /* <DEDUP_REMOVED lines=15> */
.L_x_294:
[----:B------:R-:W-:Y:S05]  /*2370*/  BSYNC B0 ;  /* 0x0000000000007941 */ /* 0x000fea0003800000 */
.L_x_293:
[----:B------:R-:W-:Y:S01]  /*2380*/  IADD3 R2, R0, 0x20, RZ ;  /* 0x0000002000027810 */ /* 0x000fe20007ffe0ff */
[----:B------:R-:W-:Y:S03]  /*2390*/  BSSY B0, `(.L_x_295) ;  /* 0x000000e000007945 */ /* 0x000fe60003800000 */
[----:B------:R-:W-:-:S13]  /*23a0*/  ISETP.GE.AND P2, PT, R2, UR4, PT ;  /* 0x0000000402007c0c */ /* 0x000fda000bf46270 */
        /* <DEDUP_REMOVED lines=12> */
.L_x_296:
[----:B------:R-:W-:Y:S05]  /*2470*/  BSYNC B0 ;  /* 0x0000000000007941 */ /* 0x000fea0003800000 */
.L_x_295:
        /* <DEDUP_REMOVED lines=15> */
.L_x_298:
[----:B------:R-:W-:Y:S05]  /*2570*/  BSYNC B0 ;  /* 0x0000000000007941 */ /* 0x000fea0003800000 */
.L_x_297:
[----:B------:R-:W-:Y:S01]  /*2580*/  IADD3 R2, R0, 0x60, RZ ;  /* 0x0000006000027810 */ /* 0x000fe20007ffe0ff */
[----:B------:R-:W-:Y:S03]  /*2590*/  BSSY B0, `(.L_x_299) ;  /* 0x000000d000007945 */ /* 0x000fe60003800000 */
[----:B------:R-:W-:-:S13]  /*25a0*/  ISETP.GE.AND P0, PT, R2, UR4, PT ;  /* 0x0000000402007c0c */ /* 0x000fda000bf06270 */
[----:B------:R-:W-:Y:S05]  /*25b0*/  @P0 BRA `(.L_x_300) ;  /* 0x000000a000000947 */ /* 0x000fea0003800000 */
[----:B------:R-:W-:-:S04]  /*25c0*/  IADD3 R2, P4, R0, 0x60, RZ ;  /* 0x0000006000027810 */ /* 0x000fc80007f9e0ff */
[----:B------:R-:W-:-:S05]  /*25d0*/  IADD3.X R7, RZ, R29, RZ, P4, !PT ;  /* 0x0000001dff077210 */ /* 0x000fca00027fe4ff */
[----:B-1----:R-:W-:Y:S01]  /*25e0*/  IMAD R10, R7, c[0x0][0x3a0], RZ ;  /* 0x0000e800070a7a24 */ /* 0x002fe200078e02ff */
[----:B------:R-:W-:-:S05]  /*25f0*/  MOV R7, R12 ;  /* 0x0000000c00077202 */ /* 0x000fca0000000f00 */
[----:B------:R-:W-:-:S04]  /*2600*/  IMAD.WIDE.U32 R8, R2, c[0x0][0x3a0], R6 ;  /* 0x0000e80002087a25 */ /* 0x000fc800078e0006 */
[----:B------:R-:W-:Y:S01]  /*2610*/  IMAD R2, R2, c[0x0][0x3a4], R10 ;  /* 0x0000e90002027a24 */ /* 0x000fe200078e020a */
[----:B------:R-:W-:-:S04]  /*2620*/  LEA R6, P4, R8, c[0x0][0x340], 0x1 ;  /* 0x0000d00008067a11 */ /* 0x000fc800078808ff */
[----:B------:R-:W-:-:S04]  /*2630*/  IADD3 R2, R9, R2, RZ ;  /* 0x0000000209027210 */ /* 0x000fc80007ffe0ff */
[----:B------:R-:W-:-:S05]  /*2640*/  LEA.HI.X R7, R8, c[0x0][0x344], R2, 0x1, P4 ;  /* 0x0000d10008077a11 */ /* 0x000fca00020f0c02 */
[----:B------:R1:W-:Y:S02]  /*2650*/  STG.E.128 [R6.64], RZ ;  /* 0x000000ff06007986 */ /* 0x0003e4000c101d16 */
.L_x_300:
[----:B------:R-:W-:Y:S05]  /*2660*/  BSYNC B0 ;  /* 0x0000000000007941 */ /* 0x000fea0003800000 */
.L_x_299:
[----:B------:R-:W-:Y:S01]  /*2670*/  ULDC.64 UR4, c[0x0][0x3a8] ;  /* 0x0000ea0000047ab9 */ /* 0x000fe20000000a00 */
[----:B------:R-:W-:Y:S01]  /*2680*/  IMAD.WIDE.U32 R4, R13, c[0x0][0x3a8], R4 ;  /* 0x0000ea000d047a25 */ /* 0x000fe200078e0004 */
        /* <DEDUP_REMOVED lines=11> */
[----:B-1----:R-:W-:Y:S01]  /*2740*/  IADD3 R10, R5, UR4, RZ ;  /* 0x00000004050a7c10 */ /* 0x002fe2000fffe0ff */
        /* <DEDUP_REMOVED lines=10> */
.L_x_302:
[----:B------:R-:W-:Y:S05]  /*27f0*/  BSYNC B0 ;  /* 0x0000000000007941 */ /* 0x000fea0003800000 */
.L_x_301:
        /* <DEDUP_REMOVED lines=13> */
.L_x_304:
[----:B------:R-:W-:Y:S05]  /*28d0*/  BSYNC B0 ;  /* 0x0000000000007941 */ /* 0x000fea0003800000 */
.L_x_303:
        /* <DEDUP_REMOVED lines=13> */
.L_x_306:
[----:B------:R-:W-:Y:S05]  /*29b0*/  BSYNC B0 ;  /* 0x0000000000007941 */ /* 0x000fea0003800000 */
.L_x_305:
        /* <DEDUP_REMOVED lines=12> */
.L_x_290:
[----:B------:R-:W2:Y:S01]  /*2a80*/  LDL R27, [R1+0x18] ;  /* 0x00001800011b7983 */ /* 0x000ea20000100800 */
[----:B------:R-:W-:Y:S01]  /*2a90*/  ULDC.64 UR18, c[0x0][0x198] ;  /* 0x0000660000127ab9 */ /* 0x000fe20000000a00 */
[----:B------:R-:W-:Y:S01]  /*2aa0*/  PLOP3.LUT P0, PT, PT, PT, UP6, 0x80, 0x0 ;  /* 0x000000000000781c */ /* 0x000fe20003f0f068 */
[----:B------:R-:W-:Y:S01]  /*2ab0*/  UIMAD UR4, UR21, UR18, URZ ;  /* 0x00000012150472a4 */ /* 0x000fe2000f8e023f */
[C---:B------:R-:W-:Y:S01]  /*2ac0*/  IADD3 R2, R0.reuse, 0x20, RZ ;  /* 0x0000002000027810 */ /* 0x040fe20007ffe0ff */
[----:B------:R-:W-:Y:S01]  /*2ad0*/  UIMAD UR6, UR16, -0x80, UR14 ;  /* 0xffffff80100678a4 */ /* 0x000fe2000f8e020e */
[C---:B------:R-:W-:Y:S01]  /*2ae0*/  IADD3 R25, R0.reuse, 0x60, RZ ;  /* 0x0000006000197810 */ /* 0x040fe20007ffe0ff */
[----:B------:R-:W-:Y:S01]  /*2af0*/  UIMAD UR19, UR24, UR19, UR4 ;  /* 0x00000013181372a4 */ /* 0x000fe2000f8e0204 */
[----:B------:R-:W-:Y:S01]  /*2b00*/  IADD3 R24, R0, 0x40, RZ ;  /* 0x0000004000187810 */ /* 0x000fe20007ffe0ff */
[----:B------:R-:W-:Y:S01]  /*2b10*/  ULEA.HI UR4, UR5, UR5, URZ, 0x1 ;  /* 0x0000000505047291 */ /* 0x000fe2000f8f083f */
[----:B------:R-:W-:-:S03]  /*2b20*/  IMAD.U32 R22, RZ, RZ, UR24 ;  /* 0x00000018ff167e24 */ /* 0x000fc6000f8e00ff */
[----:B------:R-:W-:Y:S01]  /*2b30*/  ULOP3.LUT UR4, UR4, 0xfffffffe, URZ, 0xc0, !UPT ;  /* 0xfffffffe04047892 */ /* 0x000fe2000f8ec03f */
[----:B------:R-:W-:Y:S01]  /*2b40*/  IMAD.WIDE.U32 R6, R22, c[0x0][0x198], R4 ;  /* 0x0000660016067a25 */ /* 0x000fe200078e0004 */
[----:B------:R-:W-:Y:S01]  /*2b50*/  @P0 BAR.SYNC.DEFER_BLOCKING 0x0 ;  /* 0x0000000000000b1d */ /* 0x000fe20000010000 */
[----:B------:R-:W-:Y:S01]  /*2b60*/  ISETP.GE.AND P0, PT, R2, UR6, PT ;  /* 0x0000000602007c0c */ /* 0x000fe2000bf06270 */
[----:B------:R-:W-:Y:S01]  /*2b70*/  UIADD3 UR4, UR5, -UR4, URZ ;  /* 0x8000000405047290 */ /* 0x000fe2000fffe03f */
[----:B------:R-:W-:Y:S01]  /*2b80*/  IMAD.U32 R23, RZ, RZ, UR19 ;  /* 0x00000013ff177e24 */ /* 0x000fe2000f8e00ff */
[----:B------:R-:W-:Y:S02]  /*2b90*/  IADD3 R8, P2, R6, UR35, RZ ;  /* 0x0000002306087c10 */ /* 0x000fe4000ff5e0ff */
[----:B------:R-:W-:Y:S02]  /*2ba0*/  UISETP.NE.AND UP0, UPT, UR4, 0x1, UPT ;  /* 0x000000010400788c */ /* 0x000fe4000bf05270 */
[----:B------:R-:W-:-:S02]  /*2bb0*/  UIMAD UR4, UR5, -0x80, UR26 ;  /* 0xffffff80050478a4 */ /* 0x000fc4000f8e021a */
[----:B------:R-:W-:-:S04]  /*2bc0*/  ULDC.64 UR18, c[0x0][0x1a0] ;  /* 0x0000680000127ab9 */ /* 0x000fc80000000a00 */
[----:B------:R-:W-:Y:S02]  /*2bd0*/  ISETP.GE.AND P4, PT, R2, UR4, PT ;  /* 0x0000000402007c0c */ /* 0x000fe4000bf86270 */
[----:B------:R-:W-:Y:S02]  /*2be0*/  ISETP.GE.AND P5, PT, R0, UR4, PT ;  /* 0x0000000400007c0c */ /* 0x000fe4000bfa6270 */
[----:B------:R-:W-:Y:S02]  /*2bf0*/  ISETP.GE.AND P1, PT, R25, UR4, PT ;  /* 0x0000000419007c0c */ /* 0x000fe4000bf26270 */
[----:B------:R-:W-:-:S07]  /*2c00*/  ISETP.GE.AND P3, PT, R24, UR4, PT ;  /* 0x0000000418007c0c */ /* 0x000fce000bf66270 */
[C---:B------:R-:W-:Y:S02]  /*2c10*/  @!P4 LEA R16, P6, R10.reuse, R244, 0x1 ;  /* 0x000000f40a10c211 */ /* 0x040fe400078c08ff */
[----:B------:R-:W-:Y:S02]  /*2c20*/  @!P5 IMAD.MOV.U32 R18, RZ, RZ, R244 ;  /* 0x000000ffff12d224 */ /* 0x000fe400078e00f4 */
[----:B------:R-:W-:Y:S01]  /*2c30*/  @!P5 IMAD.MOV.U32 R19, RZ, RZ, R242 ;  /* 0x000000ffff13d224 */ /* 0x000fe200078e00f2 */
[----:B------:R-:W-:Y:S01]  /*2c40*/  @!P4 LEA.HI.X R17, R10, R242, R9, 0x1, P6 ;  /* 0x000000f20a11c211 */ /* 0x000fe200030f0c09 */
[----:B------:R-:W-:Y:S01]  /*2c50*/  @!P3 IMAD.MOV.U32 R6, RZ, RZ, c[0x0][0x374] ;  /* 0x0000dd00ff06b624 */ /* 0x000fe200078e00ff */
[----:B------:R-:W-:Y:S01]  /*2c60*/  @!P1 MOV R21, c[0x0][0x374] ;  /* 0x0000dd0000159a02 */ /* 0x000fe20000000f00 */
[----:B------:R-:W-:Y:S01]  /*2c70*/  @!P1 IMAD.MOV.U32 R10, RZ, RZ, R244 ;  /* 0x000000ffff0a9224 */ /* 0x000fe200078e00f4 */
[C---:B------:R-:W-:Y:S01]  /*2c80*/  @!P3 LEA R14, P6, R12.reuse, R244, 0x7 ;  /* 0x000000f40c0eb211 */ /* 0x040fe200078c38ff */
[----:B------:R-:W-:Y:S01]  /*2c90*/  @!P1 IMAD.MOV.U32 R11, RZ, RZ, R242 ;  /* 0x000000ffff0b9224 */ /* 0x000fe200078e00f2 */
[----:B------:R-:W-:Y:S01]  /*2ca0*/  IADD3.X R9, R7, UR37, R23, P2, !PT ;  /* 0x0000002507097c10 */ /* 0x000fe200097fe417 */
[----:B------:R-:W-:Y:S01]  /*2cb0*/  @!P1 IMAD R21, R21, 0xc0, RZ ;  /* 0x000000c015159824 */ /* 0x000fe200078e02ff */
[C---:B------:R-:W-:Y:S01]  /*2cc0*/  @!P3 LEA.HI.X R15, R12.reuse, R242, R6, 0x7, P6 ;  /* 0x000000f20c0fb211 */ /* 0x040fe200030f3c06 */
[----:B------:R-:W-:Y:S01]  /*2cd0*/  @!P1 IMAD.WIDE.U32 R10, R12, 0xc0, R10 ;  /* 0x000000c00c0a9825 */ /* 0x000fe200078e000a */
[----:B------:R-:W-:-:S02]  /*2ce0*/  PLOP3.LUT P2, PT, PT, PT, UP0, 0x80, 0x0 ;  /* 0x000000000000781c */ /* 0x000fc40003f4f008 */
[C---:B------:R-:W-:Y:S02]  /*2cf0*/  @!P4 LEA R12, P6, R26.reuse, R245, 0x1 ;  /* 0x000000f51a0cc211 */ /* 0x040fe400078c08ff */
[----:B------:R-:W-:Y:S02]  /*2d00*/  @!P1 IADD3 R7, R11, R21, RZ ;  /* 0x000000150b079210 */ /* 0x000fe40007ffe0ff */
[----:B------:R-:W-:Y:S01]  /*2d10*/  @!P4 LEA.HI.X R13, R26, R243, R13, 0x1, P6 ;  /* 0x000000f31a0dc211 */ /* 0x000fe200030f0c0d */
[C---:B--2---:R-:W-:Y:S01]  /*2d20*/  IMAD.SHL.U32 R2, R27.reuse, 0x2, RZ ;  /* 0x000000021b027824 */ /* 0x044fe200078e00ff */
[----:B------:R-:W-:-:S04]  /*2d30*/  IADD3 R6, R27, 0x2000, RZ ;  /* 0x000020001b067810 */ /* 0x000fc80007ffe0ff */
[----:B------:R-:W-:Y:S01]  /*2d40*/  @P5 STS.128 [R2+0x8000], RZ ;  /* 0x008000ff02005388 */ /* 0x000fe20000000c00 */
[----:B------:R-:W-:-:S03]  /*2d50*/  SEL R11, R6, R27, !P2 ;  /* 0x0000001b060b7207 */ /* 0x000fc60005000000 */
[----:B------:R-:W-:Y:S01]  /*2d60*/  @!PT LDS RZ, [RZ] ;  /* 0x00000000fffff984 */ /* 0x000fe20000000800 */
[----:B------:R-:W-:Y:S01]  /*2d70*/  @!PT LDS RZ, [RZ] ;  /* 0x00000000fffff984 */ /* 0x000fe20000000800 */
[----:B------:R-:W-:Y:S01]  /*2d80*/  @!PT LDS RZ, [RZ] ;  /* 0x00000000fffff984 */ /* 0x000fe20000000800 */
[----:B------:R1:W-:Y:S04]  /*2d90*/  @!P5 LDGSTS.E.BYPASS.LTC128B.128 [R2+0x8000], [R18.64] ;  /* 0x080000001202dfae */ /* 0x0003e8000b901d56 */
[----:B------:R-:W-:Y:S04]  /*2da0*/  @P4 STS.128 [R2+0x9000], RZ ;  /* 0x009000ff02004388 */ /* 0x000fe80000000c00 */
[----:B------:R-:W-:Y:S01]  /*2db0*/  @!PT LDS RZ, [RZ] ;  /* 0x00000000fffff984 */ /* 0x000fe20000000800 */
[----:B------:R-:W-:Y:S01]  /*2dc0*/  @!PT LDS RZ, [RZ] ;  /* 0x00000000fffff984 */ /* 0x000fe20000000800 */
[----:B------:R-:W-:Y:S01]  /*2dd0*/  @!PT LDS RZ, [RZ] ;  /* 0x00000000fffff984 */ /* 0x000fe20000000800 */
[----:B------:R2:W-:Y:S04]  /*2de0*/  @!P4 LDGSTS.E.BYPASS.LTC128B.128 [R2+0x9000], [R16.64] ;  /* 0x090000001002cfae */ /* 0x0005e8000b901d56 */
[----:B--2---:R-:W2:Y:S01]  /*2df0*/  LDL R17, [R1+0x24] ;  /* 0x0000240001117983 */ /* 0x004ea20000100800 */
[----:B------:R-:W-:Y:S01]  /*2e00*/  @!P1 IMAD.MOV.U32 R6, RZ, RZ, R10 ;  /* 0x000000ffff069224 */ /* 0x000fe200078e000a */
[----:B------:R-:W-:Y:S01]  /*2e10*/  MOV R241, 0x7f800000 ;  /* 0x7f80000000f17802 */ /* 0x000fe20000000f00 */
[----:B------:R-:W-:Y:S01]  /*2e20*/  IMAD.SHL.U32 R185, R11, 0x2, RZ ;  /* 0x000000020bb97824 */ /* 0x000fe200078e00ff */
[----:B------:R-:W-:Y:S01]  /*2e30*/  @P3 STS.128 [R2+0xa000], RZ ;  /* 0x00a000ff02003388 */ /* 0x000fe20000000c00 */
[----:B------:R-:W-:Y:S01]  /*2e40*/  @!P3 MOV R11, c[0x0][0x194] ;  /* 0x00006500000bba02 */ /* 0x000fe20000000f00 */
[----:B------:R-:W-:-:S02]  /*2e50*/  IMAD.WIDE.U32 R4, R22, c[0x0][0x1a0], R4 ;  /* 0x0000680016047a25 */ /* 0x000fc400078e0004 */
[----:B------:R-:W-:Y:S01]  /*2e60*/  @!PT LDS RZ, [RZ] ;  /* 0x00000000fffff984 */ /* 0x000fe20000000800 */
[----:B------:R-:W-:Y:S01]  /*2e70*/  @!PT LDS RZ, [RZ] ;  /* 0x00000000fffff984 */ /* 0x000fe20000000800 */
[----:B------:R-:W-:Y:S01]  /*2e80*/  @!PT LDS RZ, [RZ] ;  /* 0x00000000fffff984 */ /* 0x000fe20000000800 */
[----:B------:R3:W-:Y:S02]  /*2e90*/  @!P3 LDGSTS.E.BYPASS.LTC128B.128 [R2+0xa000], [R14.64] ;  /* 0x0a0000000e02bfae */ /* 0x0007e4000b901d56 */
[----:B------:R-:W-:Y:S02]  /*2ea0*/  IMAD.MOV.U32 R240, RZ, RZ, 0x7f800000 ;  /* 0x7f800000fff07424 */ /* 0x000fe400078e00ff */
[----:B------:R-:W-:Y:S01]  /*2eb0*/  @P1 STS.128 [R2+0xb000], RZ ;  /* 0x00b000ff02001388 */ /* 0x000fe20000000c00 */
[----:B------:R-:W-:Y:S02]  /*2ec0*/  IMAD.MOV.U32 R238, RZ, RZ, 0x7f800000 ;  /* 0x7f800000ffee7424 */ /* 0x000fe400078e00ff */
[----:B------:R-:W-:Y:S01]  /*2ed0*/  IMAD.MOV.U32 R239, RZ, RZ, 0x7f800000 ;  /* 0x7f800000ffef7424 */ /* 0x000fe200078e00ff */
[----:B------:R-:W-:Y:S01]  /*2ee0*/  @!PT LDS RZ, [RZ] ;  /* 0x00000000fffff984 */ /* 0x000fe20000000800 */
[----:B------:R-:W-:Y:S01]  /*2ef0*/  @!PT LDS RZ, [RZ] ;  /* 0x00000000fffff984 */ /* 0x000fe20000000800 */
[----:B------:R-:W-:Y:S01]  /*2f00*/  @!PT LDS RZ, [RZ] ;  /* 0x00000000fffff984 */ /* 0x000fe20000000800 */
[----:B------:R4:W-:Y:S04]  /*2f10*/  @!P1 LDGSTS.E.BYPASS.LTC128B.128 [R2+0xb000], [R6.64] ;  /* 0x0b00000006029fae */ /* 0x0009e8000b901d56 */
[----:B------:R-:W-:Y:S04]  /*2f20*/  @P5 STS [R185], RZ ;  /* 0x000000ffb9005388 */ /* 0x000fe80000000800 */
[----:B------:R-:W-:Y:S04]  /*2f30*/  @P5 STS [R185+0x4], RZ ;  /* 0x000004ffb9005388 */ /* 0x000fe80000000800 */
[----:B------:R-:W-:Y:S04]  /*2f40*/  @P5 STS [R185+0x8], RZ ;  /* 0x000008ffb9005388 */ /* 0x000fe80000000800 */
[----:B------:R-:W-:Y:S01]  /*2f50*/  @P5 STS [R185+0xc], RZ ;  /* 0x00000cffb9005388 */ /* 0x000fe20000000800 */
[----:B----4-:R-:W-:-:S02]  /*2f60*/  @!P5 IMAD.MOV.U32 R6, RZ, RZ, R245 ;  /* 0x000000ffff06d224 */ /* 0x010fc400078e00f5 */
[----:B------:R-:W-:-:S05]  /*2f70*/  @!P5 IMAD.MOV.U32 R7, RZ, RZ, R243 ;  /* 0x000000ffff07d224 */ /* 0x000fca00078e00f3 */
[----:B------:R-:W-:Y:S01]  /*2f80*/  @!PT LDS RZ, [RZ] ;  /* 0x00000000fffff984 */ /* 0x000fe20000000800 */
[----:B------:R-:W-:Y:S01]  /*2f90*/  @!PT LDS RZ, [RZ] ;  /* 0x00000000fffff984 */ /* 0x000fe20000000800 */
[----:B------:R-:W-:Y:S01]  /*2fa0*/  @!PT LDS RZ, [RZ] ;  /* 0x00000000fffff984 */ /* 0x000fe20000000800 */
[----:B------:R4:W-:Y:S01]  /*2fb0*/  @!P5 LDGSTS.E.BYPASS.LTC128B.128 [R185], [R6.64] ;  /* 0x0000000006b9dfae */ /* 0x0009e2000b901d56 */
[----:B------:R-:W-:-:S03]  /*2fc0*/  ISETP.GE.AND P5, PT, R0, UR6, PT ;  /* 0x0000000600007c0c */ /* 0x000fc6000bfa6270 */
[----:B------:R-:W-:Y:S04]  /*2fd0*/  @P4 STS [R185+0x1000], RZ ;  /* 0x001000ffb9004388 */ /* 0x000fe80000000800 */
[----:B------:R-:W-:Y:S04]  /*2fe0*/  @P4 STS [R185+0x1004], RZ ;  /* 0x001004ffb9004388 */ /* 0x000fe80000000800 */
[----:B------:R-:W-:Y:S04]  /*2ff0*/  @P4 STS [R185+0x1008], RZ ;  /* 0x001008ffb9004388 */ /* 0x000fe80000000800 */
[----:B------:R-:W-:Y:S04]  /*3000*/  @P4 STS [R185+0x100c], RZ ;  /* 0x00100cffb9004388 */ /* 0x000fe80000000800 */
[----:B------:R-:W-:Y:S01]  /*3010*/  @!PT LDS RZ, [RZ] ;  /* 0x00000000fffff984 */ /* 0x000fe20000000800 */
[----:B------:R-:W-:Y:S01]  /*3020*/  @!PT LDS RZ, [RZ] ;  /* 0x00000000fffff984 */ /* 0x000fe20000000800 */
[----:B------:R-:W-:Y:S01]  /*3030*/  @!PT LDS RZ, [RZ] ;  /* 0x00000000fffff984 */ /* 0x000fe20000000800 */
[----:B------:R1:W-:Y:S01]  /*3040*/  @!P4 LDGSTS.E.BYPASS.LTC128B.128 [R185+0x1000], [R12.64] ;  /* 0x010000000cb9cfae */ /* 0x0003e2000b901d56 */
[----:B---3--:R-:W-:-:S03]  /*3050*/  @!P0 IADD3 R14, P4, R0, 0x20, RZ ;  /* 0x00000020000e8810 */ /* 0x008fc60007f9e0ff */
[----:B------:R-:W-:Y:S01]  /*3060*/  @P3 STS [R185+0x2000], RZ ;  /* 0x002000ffb9003388 */ /* 0x000fe20000000800 */
[----:B----4-:R-:W-:-:S03]  /*3070*/  IMAD R6, R28, c[0x0][0x1b0], RZ ;  /* 0x00006c001c067a24 */ /* 0x010fc600078e02ff */
[----:B------:R-:W-:Y:S01]  /*3080*/  @P3 STS [R185+0x2004], RZ ;  /* 0x002004ffb9003388 */ /* 0x000fe20000000800 */
[----:B------:R-:W-:-:S03]  /*3090*/  IMAD R10, R20, c[0x0][0x1b4], R6 ;  /* 0x00006d00140a7a24 */ /* 0x000fc600078e0206 */
[----:B------:R-:W-:Y:S01]  /*30a0*/  @P3 STS [R185+0x2008], RZ ;  /* 0x002008ffb9003388 */ /* 0x000fe20000000800 */
[----:B------:R-:W-:-:S03]  /*30b0*/  IMAD.WIDE.U32 R6, R20, c[0x0][0x1b0], R8 ;  /* 0x00006c0014067a25 */ /* 0x000fc600078e0008 */
[----:B------:R-:W-:Y:S01]  /*30c0*/  @P3 STS [R185+0x200c], RZ ;  /* 0x00200cffb9003388 */ /* 0x000fe20000000800 */
[----:B------:R-:W-:Y:S01]  /*30d0*/  @!P0 IMAD.X R8, RZ, RZ, R29, P4 ;  /* 0x000000ffff088224 */ /* 0x000fe200020e061d */
[----:B------:R-:W-:Y:S01]  /*30e0*/  ISETP.GE.AND P4, PT, R24, UR6, PT ;  /* 0x0000000618007c0c */ /* 0x000fe2000bf86270 */
[----:B------:R-:W-:Y:S02]  /*30f0*/  @!P5 IMAD R9, R29, c[0x0][0x198], RZ ;  /* 0x000066001d09da24 */ /* 0x000fe400078e02ff */
[----:B------:R-:W-:Y:S02]  /*3100*/  IMAD.IADD R7, R7, 0x1, R10 ;  /* 0x0000000107077824 */ /* 0x000fe400078e020a */
[----:B------:R-:W-:Y:S02]  /*3110*/  @!P0 IMAD R8, R8, c[0x0][0x198], RZ ;  /* 0x0000660008088a24 */ /* 0x000fe400078e02ff */
[----:B------:R-:W-:Y:S01]  /*3120*/  @!P5 IMAD R16, R0, c[0x0][0x19c], R9 ;  /* 0x000067000010da24 */ /* 0x000fe200078e0209 */
[----:B------:R-:W-:Y:S01]  /*3130*/  @!P0 MOV R9, R7 ;  /* 0x0000000700098202 */ /* 0x000fe20000000f00 */
[----:B------:R-:W-:Y:S01]  /*3140*/  @!P0 IMAD R15, R14, c[0x0][0x19c], R8 ;  /* 0x000067000e0f8a24 */ /* 0x000fe200078e0208 */
[----:B-1----:R-:W-:Y:S01]  /*3150*/  @!P3 LEA R12, P6, R32, R245, 0x7 ;  /* 0x000000f5200cb211 */ /* 0x002fe200078c38ff */
[----:B------:R-:W-:-:S03]  /*3160*/  @!P0 IMAD.MOV.U32 R8, RZ, RZ, R6 ;  /* 0x000000ffff088224 */ /* 0x000fc600078e0006 */
[----:B------:R-:W-:Y:S01]  /*3170*/  @!P3 LEA.HI.X R13, R32, R243, R11, 0x7, P6 ;  /* 0x000000f3200db211 */ /* 0x000fe200030f3c0b */
[----:B------:R-:W-:-:S04]  /*3180*/  @!P5 IMAD.WIDE.U32 R10, R0, c[0x0][0x198], R6 ;  /* 0x00006600000ada25 */ /* 0x000fc800078e0006 */
[----:B------:R-:W-:Y:S01]  /*3190*/  @!P5 IMAD.IADD R11, R11, 0x1, R16 ;  /* 0x000000010b0bd824 */ /* 0x000fe200078e0210 */
[----:B------:R-:W-:Y:S01]  /*31a0*/  @!P5 LEA R26, P6, R10, c[0x0][0x168], 0x1 ;  /* 0x00005a000a1ada11 */ /* 0x000fe200078c08ff */
[----:B------:R-:W-:Y:S01]  /*31b0*/  @!P0 IMAD.WIDE.U32 R8, R14, c[0x0][0x198], R8 ;  /* 0x000066000e088a25 */ /* 0x000fe200078e0008 */
[----:B------:R-:W-:Y:S01]  /*31c0*/  @!PT LDS RZ, [RZ] ;  /* 0x00000000fffff984 */ /* 0x000fe20000000800 */
[----:B------:R-:W-:Y:S01]  /*31d0*/  @!PT LDS RZ, [RZ] ;  /* 0x00000000fffff984 */ /* 0x000fe20000000800 */
[----:B------:R-:W-:Y:S01]  /*31e0*/  @!PT LDS RZ, [RZ] ;  /* 0x00000000fffff984 */ /* 0x000fe20000000800 */
[----:B------:R1:W-:Y:S01]  /*31f0*/  @!P3 LDGSTS.E.BYPASS.LTC128B.128 [R185+0x2000], [R12.64] ;  /* 0x020000000cb9bfae */ /* 0x0003e2000b901d56 */
[----:B------:R-:W-:Y:S01]  /*3200*/  ISETP.GE.AND P3, PT, R25, UR6, PT ;  /* 0x0000000619007c0c */ /* 0x000fe2000bf66270 */
[----:B------:R-:W-:Y:S01]  /*3210*/  UIMAD UR6, UR21, UR18, URZ ;  /* 0x00000012150672a4 */ /* 0x000fe2000f8e023f */
[----:B------:R-:W-:Y:S01]  /*3220*/  @!P5 LEA.HI.X R27, R10, c[0x0][0x16c], R11, 0x1, P6 ;  /* 0x00005b000a1bda11 */ /* 0x000fe200030f0c0b */
[----:B------:R-:W-:Y:S01]  /*3230*/  @!P0 IMAD.IADD R9, R9, 0x1, R15 ;  /* 0x0000000109098824 */ /* 0x000fe200078e020f */
[C---:B------:R-:W-:Y:S01]  /*3240*/  @!P0 LEA R24, P6, R8.reuse, c[0x0][0x168], 0x1 ;  /* 0x00005a0008188a11 */ /* 0x040fe200078c08ff */
[----:B------:R-:W-:Y:S01]  /*3250*/  UIMAD UR6, UR24, UR19, UR6 ;  /* 0x00000013180672a4 */ /* 0x000fe2000f8e0206 */
[----:B------:R-:W-:Y:S01]  /*3260*/  @!P1 IMAD.MOV.U32 R15, RZ, RZ, c[0x0][0x194] ;  /* 0x00006500ff0f9624 */ /* 0x000fe200078e00ff */
[----:B------:R-:W-:Y:S01]  /*3270*/  @P1 STS [R185+0x3000], RZ ;  /* 0x003000ffb9001388 */ /* 0x000fe20000000800 */
[----:B------:R-:W-:-:S02]  /*3280*/  @!P0 LEA.HI.X R25, R8, c[0x0][0x16c], R9, 0x1, P6 ;  /* 0x00005b0008198a11 */ /* 0x000fc400030f0c09 */
[C---:B------:R-:W-:Y:S01]  /*3290*/  @!P4 IADD3 R10, P6, R0.reuse, 0x40, RZ ;  /* 0x00000040000ac810 */ /* 0x040fe20007fde0ff */
[----:B------:R-:W-:Y:S01]  /*32a0*/  @!P1 IMAD R15, R15, 0xc0, RZ ;  /* 0x000000c00f0f9824 */ /* 0x000fe200078e02ff */
[----:B------:R-:W-:Y:S03]  /*32b0*/  @P1 STS [R185+0x3004], RZ ;  /* 0x003004ffb9001388 */ /* 0x000fe60000000800 */
[----:B------:R-:W-:Y:S01]  /*32c0*/  @!P4 IMAD.X R8, RZ, RZ, R29, P6 ;  /* 0x000000ffff08c224 */ /* 0x000fe200030e061d */
[----:B------:R-:W-:Y:S01]  /*32d0*/  @!P3 IADD3 R11, P6, R0, 0x60, RZ ;  /* 0x00000060000bb810 */ /* 0x000fe20007fde0ff */
[----:B------:R-:W-:Y:S02]  /*32e0*/  @P1 STS [R185+0x3008], RZ ;  /* 0x003008ffb9001388 */ /* 0x000fe40000000800 */
[----:B------:R-:W-:Y:S01]  /*32f0*/  @!P4 IMAD R8, R8, c[0x0][0x198], RZ ;  /* 0x000066000808ca24 */ /* 0x000fe200078e02ff */
[----:B------:R-:W-:Y:S01]  /*3300*/  @!P3 IADD3.X R9, RZ, R29, RZ, P6, !PT ;  /* 0x0000001dff09b210 */ /* 0x000fe200037fe4ff */
[----:B------:R-:W-:Y:S01]  /*3310*/  @P1 STS [R185+0x300c], RZ ;  /* 0x00300cffb9001388 */ /* 0x000fe20000000800 */
[----:B------:R-:W-:Y:S01]  /*3320*/  IADD3 R4, P6, R4, UR31, RZ ;  /* 0x0000001f04047c10 */ /* 0x000fe2000ffde0ff */
[----:B-1----:R-:W-:-:S02]  /*3330*/  IMAD.U32 R12, RZ, RZ, UR6 ;  /* 0x00000006ff0c7e24 */ /* 0x002fc4000f8e00ff */
[C---:B------:R-:W-:Y:S02]  /*3340*/  @!P4 IMAD R13, R10.reuse, c[0x0][0x19c], R8 ;  /* 0x000067000a0dca24 */ /* 0x040fe400078e0208 */
[----:B------:R-:W-:Y:S01]  /*3350*/  @!P4 IMAD.MOV.U32 R8, RZ, RZ, R6 ;  /* 0x000000ffff08c224 */ /* 0x000fe200078e0006 */
[----:B------:R-:W-:Y:S01]  /*3360*/  IADD3.X R5, R5, UR33, R12, P6, !PT ;  /* 0x0000002105057c10 */ /* 0x000fe2000b7fe40c */
[----:B------:R-:W-:Y:S02]  /*3370*/  @!P3 IMAD R12, R9, c[0x0][0x198], RZ ;  /* 0x00006600090cba24 */ /* 0x000fe400078e02ff */
[----:B------:R-:W-:Y:S02]  /*3380*/  @!P4 IMAD.MOV.U32 R9, RZ, RZ, R7 ;  /* 0x000000ffff09c224 */ /* 0x000fe400078e0007 */
[----:B------:R-:W-:Y:S02]  /*3390*/  @!P3 IMAD R12, R11, c[0x0][0x19c], R12 ;  /* 0x000067000b0cba24 */ /* 0x000fe400078e020c */
[----:B------:R-:W-:-:S04]  /*33a0*/  @!P4 IMAD.WIDE.U32 R8, R10, c[0x0][0x198], R8 ;  /* 0x000066000a08ca25 */ /* 0x000fc800078e0008 */
[----:B------:R-:W-:Y:S01]  /*33b0*/  @!P3 IMAD.WIDE.U32 R6, R11, c[0x0][0x198], R6 ;  /* 0x000066000b06ba25 */ /* 0x000fe200078e0006 */
[----:B------:R-:W-:Y:S02]  /*33c0*/  @!P4 IADD3 R9, R9, R13, RZ ;  /* 0x0000000d0909c210 */ /* 0x000fe40007ffe0ff */
[----:B------:R-:W-:Y:S01]  /*33d0*/  @!P4 LEA R22, P6, R8, c[0x0][0x168], 0x1 ;  /* 0x00005a000816ca11 */ /* 0x000fe200078c08ff */
[----:B------:R-:W-:Y:S02]  /*33e0*/  IMAD R10, R28, c[0x0][0x1b8], RZ ;  /* 0x00006e001c0a7a24 */ /* 0x000fe400078e02ff */
[----:B------:R-:W-:Y:S01]  /*33f0*/  @!P3 IMAD.IADD R7, R7, 0x1, R12 ;  /* 0x000000010707b824 */ /* 0x000fe200078e020c */
[----:B------:R-:W-:Y:S01]  /*3400*/  @!P4 LEA.HI.X R23, R8, c[0x0][0x16c], R9, 0x1, P6 ;  /* 0x00005b000817ca11 */ /* 0x000fe200030f0c09 */
[----:B------:R-:W-:Y:S01]  /*3410*/  IMAD R10, R20, c[0x0][0x1bc], R10 ;  /* 0x00006f00140a7a24 */ /* 0x000fe200078e020a */
[----:B------:R-:W-:Y:S01]  /*3420*/  @!P3 LEA R18, P6, R6, c[0x0][0x168], 0x1 ;  /* 0x00005a000612ba11 */ /* 0x000fe200078c08ff */
[----:B------:R-:W-:-:S03]  /*3430*/  IMAD.WIDE.U32 R4, R20, c[0x0][0x1b8], R4 ;  /* 0x00006e0014047a25 */ /* 0x000fc600078e0004 */
[----:B------:R-:W-:Y:S01]  /*3440*/  @!P3 LEA.HI.X R19, R6, c[0x0][0x16c], R7, 0x1, P6 ;  /* 0x00005b000613ba11 */ /* 0x000fe200030f0c07 */
[----:B------:R-:W-:Y:S02]  /*3450*/  @!P5 IMAD R8, R29, c[0x0][0x1a0], RZ ;  /* 0x000068001d08da24 */ /* 0x000fe400078e02ff */
[----:B------:R-:W-:Y:S01]  /*3460*/  IMAD.IADD R5, R5, 0x1, R10 ;  /* 0x0000000105057824 */ /* 0x000fe200078e020a */
[C---:B------:R-:W-:Y:S01]  /*3470*/  @!P0 IADD3 R10, P6, R0.reuse, 0x20, RZ ;  /* 0x00000020000a8810 */ /* 0x040fe20007fde0ff */
[C---:B------:R-:W-:Y:S02]  /*3480*/  @!P5 IMAD R8, R0.reuse, c[0x0][0x1a4], R8 ;  /* 0x000069000008da24 */ /* 0x040fe400078e0208 */
[----:B------:R-:W-:Y:S01]  /*3490*/  @!P5 IMAD.WIDE.U32 R6, R0, c[0x0][0x1a0], R4 ;  /* 0x000068000006da25 */ /* 0x000fe200078e0004 */
[----:B------:R-:W-:-:S03]  /*34a0*/  @!P0 IADD3.X R11, RZ, R29, RZ, P6, !PT ;  /* 0x0000001dff0b8210 */ /* 0x000fc600037fe4ff */
[----:B------:R-:W-:Y:S01]  /*34b0*/  @!P5 IMAD.IADD R13, R7, 0x1, R8 ;  /* 0x00000001070dd824 */ /* 0x000fe200078e0208 */
[C---:B------:R-:W-:Y:S01]  /*34c0*/  @!P5 LEA R12, P6, R6.reuse, c[0x0][0x170], 0x1 ;  /* 0x00005c00060cda11 */ /* 0x040fe200078c08ff */
[----:B------:R-:W-:Y:S02]  /*34d0*/  @!P0 IMAD R7, R11, c[0x0][0x1a0], RZ ;  /* 0x000068000b078a24 */ /* 0x000fe400078e02ff */
[----:B------:R-:W-:Y:S01]  /*34e0*/  @!P1 IMAD.MOV.U32 R8, RZ, RZ, R245 ;  /* 0x000000ffff089224 */ /* 0x000fe200078e00f5 */
[----:B------:R-:W-:Y:S01]  /*34f0*/  @!P5 LEA.HI.X R13, R6, c[0x0][0x174], R13, 0x1, P6 ;  /* 0x00005d00060dda11 */ /* 0x000fe200030f0c0d */
[----:B------:R-:W-:Y:S01]  /*3500*/  @!P0 IMAD R16, R10, c[0x0][0x1a4], R7 ;  /* 0x000069000a108a24 */ /* 0x000fe200078e0207 */
[----:B------:R-:W-:Y:S01]  /*3510*/  @!P0 MOV R6, R4 ;  /* 0x0000000400068202 */ /* 0x000fe20000000f00 */
[----:B------:R-:W-:Y:S01]  /*3520*/  @!P1 IMAD.MOV.U32 R9, RZ, RZ, R243 ;  /* 0x000000ffff099224 */ /* 0x000fe200078e00f3 */
[----:B------:R-:W-:Y:S01]  /*3530*/  @!P4 IADD3 R14, P6, R0, 0x40, RZ ;  /* 0x00000040000ec810 */ /* 0x000fe20007fde0ff */
[----:B------:R-:W-:-:S02]  /*3540*/  @!P0 IMAD.MOV.U32 R7, RZ, RZ, R5 ;  /* 0x000000ffff078224 */ /* 0x000fc400078e0005 */
[----:B------:R-:W-:-:S04]  /*3550*/  @!P1 IMAD.WIDE.U32 R8, R32, 0xc0, R8 ;  /* 0x000000c020089825 */ /* 0x000fc800078e0008 */
[----:B------:R-:W-:-:S04]  /*3560*/  @!P0 IMAD.WIDE.U32 R6, R10, c[0x0][0x1a0], R6 ;  /* 0x000068000a068a25 */ /* 0x000fc800078e0006 */
[----:B------:R-:W-:Y:S01]  /*3570*/  @!P4 IMAD.X R11, RZ, RZ, R29, P6 ;  /* 0x000000ffff0bc224 */ /* 0x000fe200030e061d */
[----:B------:R-:W-:Y:S01]  /*3580*/  @!P0 LEA R10, P6, R6, c[0x0][0x170], 0x1 ;  /* 0x00005c00060a8a11 */ /* 0x000fe200078c08ff */
[----:B------:R-:W-:Y:S01]  /*3590*/  @!P1 IMAD.IADD R9, R9, 0x1, R15 ;  /* 0x0000000109099824 */ /* 0x000fe200078e020f */
[----:B------:R-:W-:Y:S01]  /*35a0*/  @!P0 IADD3 R15, R7, R16, RZ ;  /* 0x00000010070f8210 */ /* 0x000fe20007ffe0ff */
[----:B------:R-:W-:-:S03]  /*35b0*/  @!P4 IMAD R7, R11, c[0x0][0x1a0], RZ ;  /* 0x000068000b07ca24 */ /* 0x000fc600078e02ff */
[----:B------:R-:W-:Y:S01]  /*35c0*/  @!P0 LEA.HI.X R11, R6, c[0x0][0x174], R15, 0x1, P6 ;  /* 0x00005d00060b8a11 */ /* 0x000fe200030f0c0f */
[----:B------:R-:W-:Y:S01]  /*35d0*/  @!P4 IMAD R16, R14, c[0x0][0x1a4], R7 ;  /* 0x000069000e10ca24 */ /* 0x000fe200078e0207 */
[----:B------:R-:W-:Y:S01]  /*35e0*/  @!P3 IADD3 R0, P6, R0, 0x60, RZ ;  /* 0x000000600000b810 */ /* 0x000fe20007fde0ff */
[----:B------:R-:W-:Y:S01]  /*35f0*/  @!P4 IMAD.MOV.U32 R6, RZ, RZ, R4 ;  /* 0x000000ffff06c224 */ /* 0x000fe200078e0004 */
[----:B------:R-:W-:Y:S01]  /*3600*/  @!PT LDS RZ, [RZ] ;  /* 0x00000000fffff984 */ /* 0x000fe20000000800 */
[----:B------:R-:W-:Y:S01]  /*3610*/  @!PT LDS RZ, [RZ] ;  /* 0x00000000fffff984 */ /* 0x000fe20000000800 */
[----:B------:R-:W-:Y:S01]  /*3620*/  @!PT LDS RZ, [RZ] ;  /* 0x00000000fffff984 */ /* 0x000fe20000000800 */
[----:B------:R1:W-:Y:S01]  /*3630*/  @!P1 LDGSTS.E.BYPASS.LTC128B.128 [R185+0x3000], [R8.64] ;  /* 0x0300000008b99fae */ /* 0x0003e2000b901d56 */
[----:B------:R-:W-:Y:S02]  /*3640*/  @!P4 IMAD.MOV.U32 R7, RZ, RZ, R5 ;  /* 0x000000ffff07c224 */ /* 0x000fe400078e0005 */
[----:B------:R-:W-:Y:S01]  /*3650*/  @!P3 IMAD.X R15, RZ, RZ, R29, P6 ;  /* 0x000000ffff0fb224 */ /* 0x000fe200030e061d */
[----:B------:R-:W-:Y:S01]  /*3660*/  @P5 STS.128 [R2+0xc000], RZ ;  /* 0x00c000ff02005388 */ /* 0x000fe20000000c00 */
[----:B------:R-:W-:-:S03]  /*3670*/  @!P4 IMAD.WIDE.U32 R6, R14, c[0x0][0x1a0], R6 ;  /* 0x000068000e06ca25 */ /* 0x000fc600078e0006 */
[----:B------:R-:W-:Y:S01]  /*3680*/  @!PT LDS RZ, [RZ] ;  /* 0x00000000fffff984 */ /* 0x000fe20000000800 */
[----:B------:R-:W-:Y:S01]  /*3690*/  @!PT LDS RZ, [RZ] ;  /* 0x00000000fffff984 */ /* 0x000fe20000000800 */
[----:B------:R-:W-:Y:S01]  /*36a0*/  @!PT LDS RZ, [RZ] ;  /* 0x00000000fffff984 */ /* 0x000fe20000000800 */
[----:B------:R3:W-:Y:S01]  /*36b0*/  @!P5 LDGSTS.E.BYPASS.LTC128B.128 [R2+0xc000], [R26.64] ;  /* 0x0c0000001a02dfae */ /* 0x0007e2000b901d56 */
[----:B------:R-:W-:Y:S01]  /*36c0*/  @!P3 IMAD.WIDE.U32 R4, R0, c[0x0][0x1a0], R4 ;  /* 0x000068000004ba25 */ /* 0x000fe200078e0004 */
[----:B------:R-:W-:Y:S02]  /*36d0*/  @!P4 IADD3 R16, R7, R16, RZ ;  /* 0x000000100710c210 */ /* 0x000fe40007ffe0ff */
[----:B------:R-:W-:Y:S04]  /*36e0*/  @P0 STS.128 [R2+0xd000], RZ ;  /* 0x00d000ff02000388 */ /* 0x000fe80000000c00 */
        /* <DEDUP_REMOVED lines=8> */
[----:B------:R3:W-:Y:S01]  /*3770*/  @!P4 LDGSTS.E.BYPASS.LTC128B.128 [R2+0xe000], [R22.64] ;  /* 0x0e0000001602cfae */ /* 0x0007e2000b901d56 */
[----:B-1----:R-:W-:-:S03]  /*3780*/  @!P4 LEA R8, P1, R6, c[0x0][0x170], 0x1 ;  /* 0x00005c000608ca11 */ /* 0x002fc600078208ff */
[----:B------:R-:W-:Y:S01]  /*3790*/  @P3 STS.128 [R2+0xf000], RZ ;  /* 0x00f000ff02003388 */ /* 0x000fe20000000c00 */
[----:B------:R-:W-:-:S03]  /*37a0*/  @!P4 LEA.HI.X R9, R6, c[0x0][0x174], R16, 0x1, P1 ;  /* 0x00005d000609ca11 */ /* 0x000fc600008f0c10 */
[----:B------:R-:W-:Y:S01]  /*37b0*/  @!PT LDS RZ, [RZ] ;  /* 0x00000000fffff984 */ /* 0x000fe20000000800 */
[----:B------:R-:W-:Y:S01]  /*37c0*/  @!PT LDS RZ, [RZ] ;  /* 0x00000000fffff984 */ /* 0x000fe20000000800 */
[----:B------:R-:W-:Y:S01]  /*37d0*/  @!PT LDS RZ, [RZ] ;  /* 0x00000000fffff984 */ /* 0x000fe20000000800 */
[----:B------:R3:W-:Y:S01]  /*37e0*/  @!P3 LDGSTS.E.BYPASS.LTC128B.128 [R2+0xf000], [R18.64] ;  /* 0x0f0000001202bfae */ /* 0x0007e2000b901d56 */
[----:B------:R-:W-:-:S03]  /*37f0*/  @!P3 LEA R6, P1, R4, c[0x0][0x170], 0x1 ;  /* 0x00005c000406ba11 */ /* 0x000fc600078208ff */
        /* <DEDUP_REMOVED lines=15> */
[----:B------:R3:W-:Y:S01]  /*38f0*/  @P3 STS.128 [R2+0x13000], RZ ;  /* 0x013000ff02003388 */ /* 0x0007e20000000c00 */
[----:B--2---:R-:W-:-:S02]  /*3900*/  IADD3 R14, R17, 0x8, RZ ;  /* 0x00000008110e7810 */ /* 0x004fc40007ffe0ff */
[----:B------:R-:W-:Y:S02]  /*3910*/  IADD3 R7, R17, 0x40, RZ ;  /* 0x0000004011077810 */ /* 0x000fe40007ffe0ff */
[----:B------:R-:W-:Y:S01]  /*3920*/  ISETP.GE.AND P6, PT, R14, UR4, PT ;  /* 0x000000040e007c0c */ /* 0x000fe2000bfc6270 */
[----:B------:R-:W-:Y:S01]  /*3930*/  @!P3 IMAD R14, R15, c[0x0][0x1a0], RZ ;  /* 0x000068000f0eba24 */ /* 0x000fe200078e02ff */
[----:B------:R-:W-:Y:S02]  /*3940*/  ISETP.GE.AND P5, PT, R7, UR4, PT ;  /* 0x0000000407007c0c */ /* 0x000fe4000bfa6270 */
[----:B-1----:R-:W-:Y:S01]  /*3950*/  SHF.R.S32.HI R8, RZ, 0x1f, R17 ;  /* 0x0000001fff087819 */ /* 0x002fe20000011411 */
[----:B------:R-:W-:Y:S01]  /*3960*/  @!P3 IMAD R14, R0, c[0x0][0x1a4], R14 ;  /* 0x00006900000eba24 */ /* 0x000fe200078e020e */
[C---:B------:R-:W-:Y:S02]  /*3970*/  IADD3 R0, R17.reuse, 0x48, RZ ;  /* 0x0000004811007810 */ /* 0x040fe40007ffe0ff */
[----:B------:R-:W-:Y:S01]  /*3980*/  ISETP.GE.AND P4, PT, R17, UR4, PT ;  /* 0x0000000411007c0c */ /* 0x000fe2000bf86270 */
[----:B------:R-:W-:Y:S01]  /*3990*/  @!P3 IMAD.IADD R5, R5, 0x1, R14 ;  /* 0x000000010505b824 */ /* 0x000fe200078e020e */
[----:B------:R-:W-:-:S04]  /*39a0*/  ISETP.GE.AND P0, PT, R0, UR4, PT ;  /* 0x0000000400007c0c */ /* 0x000fc8000bf06270 */
[----:B------:R-:W-:Y:S01]  /*39b0*/  @!P3 LEA.HI.X R7, R4, c[0x0][0x174], R5, 0x1, P1 ;  /* 0x00005d000407ba11 */ /* 0x000fe200008f0c05 */
[C---:B------:R-:W-:Y:S01]  /*39c0*/  IMAD.SHL.U32 R4, R17.reuse, 0x4, RZ ;  /* 0x0000000411047824 */ /* 0x040fe200078e00ff */
[----:B------:R-:W-:-:S03]  /*39d0*/  SHF.L.U64.HI R5, R17, 0x2, R8 ;  /* 0x0000000211057819 */ /* 0x000fc60000010208 */
[----:B------:R-:W-:Y:S01]  /*39e0*/  @!PT LDS RZ, [RZ] ;  /* 0x00000000fffff984 */ /* 0x000fe20000000800 */
[----:B------:R-:W-:Y:S01]  /*39f0*/  @!PT LDS RZ, [RZ] ;  /* 0x00000000fffff984 */ /* 0x000fe20000000800 */
[----:B------:R-:W-:Y:S01]  /*3a00*/  @!PT LDS RZ, [RZ] ;  /* 0x00000000fffff984 */ /* 0x000fe20000000800 */
[----:B------:R3:W-:Y:S01]  /*3a10*/  @!P3 LDGSTS.E.BYPASS.LTC128B.128 [R2+0x13000], [R6.64] ;  /* 0x130000000602bfae */ /* 0x0007e2000b901d56 */
[----:B------:R-:W-:-:S03]  /*3a20*/  IADD3 R4, P3, R4, UR8, RZ ;  /* 0x0000000804047c10 */ /* 0x000fc6000ff7e0ff */
[----:B------:R-:W0:Y:S01]  /*3a30*/  LDGDEPBAR ;  /* 0x00000000000079af */ /* 0x000e220000000000 */
[----:B------:R-:W-:-:S05]  /*3a40*/  IADD3.X R5, R5, UR7, RZ, P3, !PT ;  /* 0x0000000705057c10 */ /* 0x000fca0009ffe4ff */
[----:B------:R1:W5:Y:S04]  /*3a50*/  @!P4 LDG.E R240, [R4.64] ;  /* 0x0000001604f0c981 */ /* 0x000368000c1e1900 */
[----:B------:R1:W5:Y:S04]  /*3a60*/  @!P6 LDG.E R241, [R4.64+0x20] ;  /* 0x0000201604f1e981 */ /* 0x000368000c1e1900 */
[----:B------:R1:W5:Y:S01]  /*3a70*/  @!P5 LDG.E R238, [R4.64+0x100] ;  /* 0x0001001604eed981 */ /* 0x000362000c1e1900 */
[----:B---3--:R-:W-:Y:S02]  /*3a80*/  SHF.R.S32.HI R2, RZ, 0x1f, R0 ;  /* 0x0000001fff027819 */ /* 0x008fe40000011400 */
[----:B------:R-:W-:-:S04]  /*3a90*/  @!P0 LEA R6, P1, R0, UR8, 0x2 ;  /* 0x0000000800068c11 */ /* 0x000fc8000f8210ff */
[----:B------:R-:W-:Y:S02]  /*3aa0*/  @!P0 LEA.HI.X R7, R0, UR7, R2, 0x2, P1 ;  /* 0x0000000700078c11 */ /* 0x000fe400088f1402 */
[----:B------:R-:W-:-:S03]  /*3ab0*/  LEA.HI R0, R31, R30, RZ, 0x4 ;  /* 0x0000001e1f007211 */ /* 0x000fc600078f20ff */
[----:B------:R2:W5:Y:S01]  /*3ac0*/  @!P0 LDG.E R239, [R6.64] ;  /* 0x0000001606ef8981 */ /* 0x000562000c1e1900 */
[----:B------:R-:W-:-:S05]  /*3ad0*/  LOP3.LUT R0, R0, 0xfffffff0, RZ, 0xc0, !PT ;  /* 0xfffffff000007812 */ /* 0x000fca00078ec0ff */
[----:B------:R-:W-:-:S05]  /*3ae0*/  IMAD.IADD R0, R30, 0x1, -R0 ;  /* 0x000000011e007824 */ /* 0x000fca00078e0a00 */
[----:B------:R-:W-:-:S04]  /*3af0*/  SHF.R.S32.HI R2, RZ, 0x1f, R0 ;  /* 0x0000001fff027819 */ /* 0x000fc80000011400 */
[----:B------:R-:W-:Y:S02]  /*3b00*/  LEA.HI R2, R2, R0, RZ, 0x3 ;  /* 0x0000000002027211 */ /* 0x000fe400078f18ff */
[----:B-1----:R-:W-:Y:S02]  /*3b10*/  IADD3 R5, R17, 0x1, RZ ;  /* 0x0000000111057810 */ /* 0x002fe40007ffe0ff */
[----:B------:R-:W-:Y:S02]  /*3b20*/  LOP3.LUT R2, R2, 0xfffffff8, RZ, 0xc0, !PT ;  /* 0xfffffff802027812 */ /* 0x000fe400078ec0ff */
[----:B------:R-:W-:-:S03]  /*3b30*/  MOV R4, UR26 ;  /* 0x0000001a00047c02 */ /* 0x000fc60008000f00 */
[----:B------:R-:W-:Y:S01]  /*3b40*/  IMAD.IADD R0, R0, 0x1, -R2 ;  /* 0x0000000100007824 */ /* 0x000fe200078e0a02 */
[----:B------:R-:W-:-:S05]  /*3b50*/  IADD3 R2, R5, UR14, -R4 ;  /* 0x0000000e05027c10 */ /* 0x000fca000fffe804 */
[----:B------:R1:W-:Y:S01]  /*3b60*/  STL [R1+0x14], R2 ;  /* 0x0000140201007387 */ /* 0x0003e20000100800 */
[C---:B------:R-:W-:Y:S02]  /*3b70*/  LOP3.LUT P0, RZ, R0.reuse, 0x2, RZ, 0xc0, !PT ;  /* 0x0000000200ff7812 */ /* 0x040fe4000780c0ff */
[----:B------:R-:W-:Y:S02]  /*3b80*/  LOP3.LUT P1, RZ, R0, 0x4, RZ, 0xc0, !PT ;  /* 0x0000000400ff7812 */ /* 0x000fe4000782c0ff */
[----:B------:R-:W-:-:S04]  /*3b90*/  IADD3 R0, R183, 0x2000, RZ ;  /* 0x00002000b7007810 */ /* 0x000fc80007ffe0ff */
[----:B------:R-:W-:Y:S02]  /*3ba0*/  SEL R0, R0, R183, !P2 ;  /* 0x000000b700007207 */ /* 0x000fe40005000000 */
[----:B-1----:R-:W-:-:S04]  /*3bb0*/  IADD3 R2, R184, 0x2000, RZ ;  /* 0x00002000b8027810 */ /* 0x002fc80007ffe0ff */
[----:B------:R-:W-:-:S04]  /*3bc0*/  SEL R2, R2, R184, !P2 ;  /* 0x000000b802027207 */ /* 0x000fc80005000000 */
[----:B------:R-:W-:Y:S01]  /*3bd0*/  SHF.L.U32 R179, R2, 0x1, RZ ;  /* 0x0000000102b37819 */ /* 0x000fe200000006ff */
[----:B------:R-:W-:-:S04]  /*3be0*/  IMAD.MOV.U32 R2, RZ, RZ, c[0x0][0x22c] ;  /* 0x00008b00ff027624 */ /* 0x000fc800078e00ff */
[----:B------:R-:W-:-:S04]  /*3bf0*/  IMAD R2, R2, c[0x0][0x1c0], RZ ;  /* 0x0000700002027a24 */ /* 0x000fc800078e02ff */
[C---:B--2---:R-:W-:Y:S01]  /*3c00*/  IMAD.SHL.U32 R7, R2.reuse, 0x10, RZ ;  /* 0x0000001002077824 */ /* 0x044fe200078e00ff */
[----:B------:R-:W-:Y:S01]  /*3c10*/  SHF.L.U32 R6, R2, 0x3, RZ ;  /* 0x0000000302067819 */ /* 0x000fe200000006ff */
[----:B------:R-:W-:-:S03]  /*3c20*/  IMAD.SHL.U32 R172, R0, 0x2, RZ ;  /* 0x0000000200ac7824 */ /* 0x000fc600078e00ff */
[----:B------:R-:W-:-:S05]  /*3c30*/  IADD3 R0, R7, 0x20, RZ ;  /* 0x0000002007007810 */ /* 0x000fca0007ffe0ff */
[----:B------:R-:W-:-:S04]  /*3c40*/  IMAD.IADD R0, R6, 0x1, R0 ;  /* 0x0000000106007824 */ /* 0x000fc800078e0200 */
[----:B------:R-:W-:-:S04]  /*3c50*/  IMAD.IADD R0, R6, 0x1, R0 ;  /* 0x0000000106007824 */ /* 0x000fc800078e0200 */
[----:B------:R-:W-:-:S05]  /*3c60*/  IMAD.IADD R0, R6, 0x1, R0 ;  /* 0x0000000106007824 */ /* 0x000fca00078e0200 */
[----:B------:R-:W-:-:S05]  /*3c70*/  IADD3 R0, R6, R0, RZ ;  /* 0x0000000006007210 */ /* 0x000fca0007ffe0ff */
[----:B------:R1:W-:Y:S01]  /*3c80*/  STL [R1+0x4], R0 ;  /* 0x0000040001007387 */ /* 0x0003e20000100800 */
[----:B------:R-:W-:Y:S01]  /*3c90*/  SHF.L.U64.HI R2, R17, 0x2, R8 ;  /* 0x0000000211027819 */ /* 0x000fe20000010208 */
[----:B-1----:R-:W-:-:S04]  /*3ca0*/  IMAD.IADD R0, R6, 0x1, R0 ;  /* 0x0000000106007824 */ /* 0x002fc800078e0200 */
[----:B------:R-:W-:-:S04]  /*3cb0*/  IMAD.IADD R252, R6, 0x1, R0 ;  /* 0x0000000106fc7824 */ /* 0x000fc800078e0200 */
[----:B------:R-:W-:-:S05]  /*3cc0*/  IMAD.IADD R251, R6, 0x1, R252 ;  /* 0x0000000106fb7824 */ /* 0x000fca00078e02fc */
[----:B------:R-:W-:-:S05]  /*3cd0*/  IADD3 R250, R6, R251, RZ ;  /* 0x000000fb06fa7210 */ /* 0x000fca0007ffe0ff */
[C---:B------:R-:W-:Y:S01]  /*3ce0*/  IMAD.IADD R249, R6.reuse, 0x1, R250 ;  /* 0x0000000106f97824 */ /* 0x040fe200078e02fa */
[----:B------:R1:W-:Y:S03]  /*3cf0*/  STL [R1], R0 ;  /* 0x0000000001007387 */ /* 0x0003e60000100800 */
[C---:B------:R-:W-:Y:S02]  /*3d00*/  IMAD.IADD R248, R6.reuse, 0x1, R249 ;  /* 0x0000000106f87824 */ /* 0x040fe400078e02f9 */
[----:B------:R-:W-:Y:S01]  /*3d10*/  IMAD.MOV.U32 R182, RZ, RZ, 0x20 ;  /* 0x00000020ffb67424 */ /* 0x000fe200078e00ff */
[----:B------:R2:W-:Y:S02]  /*3d20*/  STL [R1+0x10], R2 ;  /* 0x0000100201007387 */ /* 0x0005e40000100800 */
[----:B------:R-:W-:Y:S01]  /*3d30*/  IADD3 R247, R6, R248, RZ ;  /* 0x000000f806f77210 */ /* 0x000fe20007ffe0ff */
[----:B------:R-:W-:Y:S01]  /*3d40*/  IMAD.MOV.U32 R173, RZ, RZ, 0x40 ;  /* 0x00000040ffad7424 */ /* 0x000fe200078e00ff */
[----:B------:R-:W-:-:S02]  /*3d50*/  SEL R182, R182, 0xffffffe0, !P0 ;  /* 0xffffffe0b6b67807 */ /* 0x000fc40004000000 */
[----:B------:R-:W-:Y:S01]  /*3d60*/  SHF.L.U32 R181, R184, 0x1, RZ ;  /* 0x00000001b8b57819 */ /* 0x000fe200000006ff */
[----:B------:R-:W-:Y:S01]  /*3d70*/  IMAD.IADD R246, R6, 0x1, R247 ;  /* 0x0000000106f67824 */ /* 0x000fe200078e02f7 */
[----:B------:R-:W-:Y:S01]  /*3d80*/  UIADD3 UR15, UR26, 0x80, UR24 ;  /* 0x000000801a0f7890 */ /* 0x000fe2000fffe018 */
[----:B-1----:R-:W-:-:S05]  /*3d90*/  IADD3 R0, R17, -0x80, RZ ;  /* 0xffffff8011007810 */ /* 0x002fca0007ffe0ff */
[----:B------:R-:W-:Y:S02]  /*3da0*/  IMAD.SHL.U32 R0, R0, 0x4, RZ ;  /* 0x0000000400007824 */ /* 0x000fe400078e00ff */
[----:B--2---:R-:W-:Y:S01]  /*3db0*/  IMAD.SHL.U32 R2, R17, 0x4, RZ ;  /* 0x0000000411027824 */ /* 0x004fe200078e00ff */
[----:B------:R-:W-:Y:S01]  /*3dc0*/  CS2R R126, SRZ ;  /* 0x00000000007e7805 */ /* 0x000fe2000001ff00 */
[----:B------:R-:W-:Y:S01]  /*3dd0*/  CS2R R124, SRZ ;  /* 0x00000000007c7805 */ /* 0x000fe2000001ff00 */
[----:B------:R-:W-:Y:S02]  /*3de0*/  CS2R R130, SRZ ;  /* 0x0000000000827805 */ /* 0x000fe4000001ff00 */
[----:B------:R-:W-:Y:S01]  /*3df0*/  STL [R1+0xc], R2 ;  /* 0x00000c0201007387 */ /* 0x000fe20000100800 */
        /* <DEDUP_REMOVED lines=30> */
[----:B------:R-:W-:Y:S01]  /*3fe0*/  SEL R173, R173, 0xffffffc0, !P1 ;  /* 0xffffffc0adad7807 */ /* 0x000fe20004800000 */
[----:B------:R-:W-:-:S02]  /*3ff0*/  IMAD.SHL.U32 R180, R184, 0x2, RZ ;  /* 0x00000002b8b47824 */ /* 0x000fc400078e00ff */
[----:B------:R-:W-:Y:S02]  /*4000*/  IMAD.IADD R178, R182, 0x1, R181 ;  /* 0x00000001b6b27824 */ /* 0x000fe400078e02b5 */
[----:B-1----:R-:W-:Y:S01]  /*4010*/  IMAD.IADD R0, R6, 0x1, R246 ;  /* 0x0000000106007824 */ /* 0x002fe200078e02f6 */
[----:B------:R-:W-:Y:S02]  /*4020*/  UIADD3 UR15, UR15, -UR14, URZ ;  /* 0x8000000e0f0f7290 */ /* 0x000fe4000fffe03f */
.L_x_310:
[----:B------:R-:W0:Y:S01]  /*4030*/  LDGDEPBAR ;  /* 0x00000000000079af */ /* 0x000e220000000000 */
[C---:B------:R-:W-:Y:S01]  /*4040*/  IADD3 R0, R179.reuse, R182, RZ ;  /* 0x000000b6b3007210 */ /* 0x040fe20007ffe0ff */
[----:B------:R-:W-:Y:S01]  /*4050*/  USHF.L.U32 UR6, UR5, 0x7, URZ ;  /* 0x0000000705067899 */ /* 0x000fe2000800063f */
[----:B------:R-:W-:Y:S01]  /*4060*/  IADD3 R160, R179, R173, RZ ;  /* 0x000000adb3a07210 */ /* 0x000fe20007ffe0ff */
[----:B------:R-:W-:Y:S01]  /*4070*/  USHF.L.U32 UR4, UR16, 0x7, URZ ;  /* 0x0000000710047899 */ /* 0x000fe2000800063f */
[----:B-----5:R-:W-:Y:S01]  /*4080*/  FSETP.NEU.FTZ.AND P2, PT, R240, -INF , PT ;  /* 0xff800000f000780b */ /* 0x020fe20003f5d000 */
[----:B------:R-:W-:Y:S02]  /*4090*/  UISETP.GE.AND UP0, UPT, UR6, UR15, UPT ;  /* 0x0000000f0600728c */ /* 0x000fe4000bf06270 */
[----:B------:R-:W2:Y:S01]  /*40a0*/  LDL R2, [R1+0x14] ;  /* 0x0000140001027983 */ /* 0x000ea20000100800 */
[----:B------:R-:W-:Y:S02]  /*40b0*/  UIADD3 UR4, UR4, 0x80, URZ ;  /* 0x0000008004047890 */ /* 0x000fe4000fffe03f */
[----:B------:R-:W-:Y:S01]  /*40c0*/  UISETP.GT.AND UP3, UPT, UR5, UR11, UPT ;  /* 0x0000000b0500728c */ /* 0x000fe2000bf64270 */
[----:B------:R-:W3:Y:S01]  /*40d0*/  LDL R196, [R1+0x20] ;  /* 0x0000200001c47983 */ /* 0x000ee20000100800 */
[----:B------:R-:W-:Y:S06]  /*40e0*/  UISETP.LT.AND UP0, UPT, UR4, UR14, UP0 ;  /* 0x0000000e0400728c */ /* 0x000fec0008701270 */
        /* <DEDUP_REMOVED lines=18> */
[----:B------:R-:W-:Y:S01]  /*4210*/  LDSM.16.M88.4 R152, [R177+0xd800] ;  /* 0x00d80000b198783b */ /* 0x000fe20000000200 */
[C---:B------:R-:W-:Y:S07]  /*4220*/  HMMA.16816.F32.BF16 R24, R60.reuse, R32, RZ ;  /* 0x000000203c18723c */ /* 0x040fee00000418ff */
[----:B------:R-:W-:Y:S01]  /*4230*/  LDSM.16.M88.4 R156, [R175+0xc000] ;  /* 0x00c00000af9c783b */ /* 0x000fe20000000200 */
[----:B----4-:R-:W-:Y:S01]  /*4240*/  IMAD.IADD R0, R0, 0x1, R173 ;  /* 0x0000000100007824 */ /* 0x010fe200078e02ad */
        /* <DEDUP_REMOVED lines=24> */
[-C--:B----4-:R-:W-:Y:S08]  /*43d0*/  HMMA.16816.F32.BF16 R36, R136, R132.reuse, R36 ;  /* 0x000000848824723c */ /* 0x090ff00000041824 */
[C---:B------:R-:W-:Y:S08]  /*43e0*/  HMMA.16816.F32.BF16 R40, R144.reuse, R132, R40 ;  /* 0x000000849028723c */ /* 0x040ff00000041828 */
[-C--:B------:R-:W-:Y:S04]  /*43f0*/  HMMA.16816.F32.BF16 R44, R144, R134.reuse, R44 ;  /* 0x00000086902c723c */ /* 0x080fe8000004182c */
[----:B--2---:R-:W-:Y:S04]  /*4400*/  @!P0 IADD3 R2, R2, UR6, RZ ;  /* 0x0000000602028c10 */ /* 0x004fe8000fffe0ff */
        /* <DEDUP_REMOVED lines=11> */
[----:B----4-:R-:W-:Y:S05]  /*44c0*/  MOV R0, UR16 ;  /* 0x0000001000007c02 */ /* 0x010fea0008000f00 */
[----:B---3--:R-:W-:Y:S02]  /*44d0*/  @!P0 IMAD R0, R0, 0x80, R196 ;  /* 0x0000008000008824 */ /* 0x008fe400078e02c4 */
        /* <DEDUP_REMOVED lines=21> */
[----:B------:R-:W-:Y:S01]  /*4630*/  @!P0 IADD3 R143, R2, 0x8, RZ ;  /* 0x00000008028f8810 */ /* 0x000fe20007ffe0ff */
        /* <DEDUP_REMOVED lines=174> */
[-C--:B------:R-:W-:Y:S01]  /*5120*/  @!P0 ISETP.GE.AND P2, PT, R9, R140.reuse, PT ;  /* 0x0000008c0900820c */ /* 0x080fe20003f46270 */
        /* <DEDUP_REMOVED lines=19> */
[----:B------:R-:W-:Y:S02]  /*5260*/  @!P0 ISETP.GE.AND P2, PT, R9, R140, PT ;  /* 0x0000008c0900820c */ /* 0x000fe40003f46270 */
        /* <DEDUP_REMOVED lines=217> */
[----:B------:R-:W-:Y:S05]  /*6000*/  IMAD.IADD R0, R182, 0x1, R145 ;  /* 0x00000001b6007824 */ /* 0x000fea00078e0291 */
[----:B------:R-:W1:Y:S03]  /*6010*/  LDSM.16.M88.4 R140, [R145+0x8000] ;  /* 0x00800000918c783b */ /* 0x000e660000000200 */
[----:B--2---:R-:W-:Y:S02]  /*6020*/  IADD3.X R149, R2, UR9, RZ, P0, !PT ;  /* 0x0000000902957c10 */ /* 0x004fe400087fe4ff */
[----:B------:R-:W-:Y:S03]  /*6030*/  PLOP3.LUT P0, PT, PT, PT, UP3, 0x80, 0x0 ;  /* 0x000000000000781c */ /* 0x000fe60003f0f038 */
[----:B------:R-:W2:Y:S08]  /*6040*/  LDSM.16.M88.4 R136, [R145+0xa000] ;  /* 0x00a000009188783b */ /* 0x000eb00000000200 */
[----:B------:R-:W3:Y:S04]  /*6050*/  LDG.E R146, [R148.64] ;  /* 0x0000001694927981 */ /* 0x000ee8000c1e1900 */
        /* <DEDUP_REMOVED lines=32> */
[C---:B----4-:R-:W-:Y:S01]  /*6260*/  FADD.FTZ R6, -R144.reuse, R6 ;  /* 0x0000000690067221 */ /* 0x050fe20000010100 */
[----:B------:R2:W3:Y:S03]  /*6270*/  LDG.E R4, [R148.64+0x100] ;  /* 0x0001001694047981 */ /* 0x0004e6000c1e1900 */
[----:B------:R-:W-:Y:S02]  /*6280*/  FMUL.FTZ R157, R157, R5 ;  /* 0x000000059d9d7220 */ /* 0x000fe40000410000 */
[----:B------:R-:W-:Y:S02]  /*6290*/  FADD.FTZ R7, -R144, R7 ;  /* 0x0000000790077221 */ /* 0x000fe40000010100 */
        /* <DEDUP_REMOVED lines=15> */
[C---:B------:R-:W-:Y:S02]  /*6390*/  FADD.FTZ R20, -R146.reuse, R20 ;  /* 0x0000001492147221 */ /* 0x040fe40000010100 */
[----:B------:R-:W-:Y:S02]  /*63a0*/  FADD.FTZ R21, -R146, R21 ;  /* 0x0000001592157221 */ /* 0x000fe40000010100 */
[----:B------:R-:W-:Y:S04]  /*63b0*/  FADD.FTZ R23, -R144, R23 ;  /* 0x0000001790177221 */ /* 0x000fe80000010100 */
[----:B------:R-:W-:Y:S02]  /*63c0*/  FMUL.FTZ R155, R155, R20 ;  /* 0x000000149b9b7220 */ /* 0x000fe40000410000 */
[----:B------:R-:W-:Y:S02]  /*63d0*/  FMUL.FTZ R151, R151, R21 ;  /* 0x0000001597977220 */ /* 0x000fe40000410000 */
        /* <DEDUP_REMOVED lines=14> */
[----:B------:R-:W-:Y:S02]  /*64c0*/  FMUL.FTZ R154, R154, R36 ;  /* 0x000000249a9a7220 */ /* 0x000fe40000410000 */
[----:B--2---:R-:W-:Y:S04]  /*64d0*/  FMUL.FTZ R149, R198, R37 ;  /* 0x00000025c6957220 */ /* 0x004fe80000410000 */
[C---:B------:R-:W-:Y:S02]  /*64e0*/  FADD.FTZ R38, -R144.reuse, R38 ;  /* 0x0000002690267221 */ /* 0x040fe40000010100 */
[----:B------:R-:W-:Y:S02]  /*64f0*/  FADD.FTZ R39, -R144, R39 ;  /* 0x0000002790277221 */ /* 0x000fe40000010100 */
[----:B------:R-:W-:Y:S04]  /*6500*/  FADD.FTZ R32, -R2, R46 ;  /* 0x0000002e02207221 */ /* 0x000fe80000010100 */
[----:B------:R-:W-:Y:S04]  /*6510*/  FMUL.FTZ R32, R214, R32 ;  /* 0x00000020d6207220 */ /* 0x000fe80000410000 */
[----:B------:R-:W-:Y:S02]  /*6520*/  FADD.FTZ R48, -R146, R48 ;  /* 0x0000003092307221 */ /* 0x000fe40000010100 */
[C---:B------:R-:W-:Y:S02]  /*6530*/  FADD.FTZ R50, -R144.reuse, R50 ;  /* 0x0000003290327221 */ /* 0x040fe40000010100 */
[----:B------:R-:W-:Y:S02]  /*6540*/  FADD.FTZ R51, -R144, R51 ;  /* 0x0000003390337221 */ /* 0x000fe40000010100 */
[----:B------:R-:W-:Y:S02]  /*6550*/  FADD.FTZ R49, -R146, R49 ;  /* 0x0000003192317221 */ /* 0x000fe40000010100 */
        /* <DEDUP_REMOVED lines=19> */
[----:B------:R-:W-:Y:S01]  /*6690*/  FMUL.FTZ R146, R160, R64 ;  /* 0x00000040a0927220 */ /* 0x000fe20000410000 */
[----:B------:R-:W-:Y:S01]  /*66a0*/  MOV R160, R187 ;  /* 0x000000bb00a07202 */ /* 0x000fe20000000f00 */
        /* <DEDUP_REMOVED lines=26> */
[----:B------:R-:W-:Y:S02]  /*6850*/  IMAD.MOV.U32 R161, RZ, RZ, R186 ;  /* 0x000000ffffa17224 */ /* 0x000fe400078e00ba */
[C---:B---3--:R-:W-:Y:S02]  /*6860*/  FADD.FTZ R13, -R4.reuse, R13 ;  /* 0x0000000d040d7221 */ /* 0x048fe40000010100 */
[C---:B------:R-:W-:Y:S02]  /*6870*/  FADD.FTZ R29, -R4.reuse, R29 ;  /* 0x0000001d041d7221 */ /* 0x040fe40000010100 */
[C---:B------:R-:W-:Y:S02]  /*6880*/  FADD.FTZ R0, -R4.reuse, R44 ;  /* 0x0000002c04007221 */ /* 0x040fe40000010100 */
[C---:B------:R-:W-:Y:S02]  /*6890*/  FADD.FTZ R8, -R4.reuse, R8 ;  /* 0x0000000804087221 */ /* 0x040fe40000010100 */
[C---:B------:R-:W-:Y:S02]  /*68a0*/  FADD.FTZ R9, -R4.reuse, R9 ;  /* 0x0000000904097221 */ /* 0x040fe40000010100 */
[----:B------:R-:W-:Y:S02]  /*68b0*/  FADD.FTZ R12, -R4, R12 ;  /* 0x0000000c040c7221 */ /* 0x000fe40000010100 */
[----:B------:R-:W-:Y:S02]  /*68c0*/  FMUL.FTZ R22, R230, R13 ;  /* 0x0000000de6167220 */ /* 0x000fe40000410000 */
[C---:B------:R-:W-:Y:S02]  /*68d0*/  FADD.FTZ R24, -R4.reuse, R24 ;  /* 0x0000001804187221 */ /* 0x040fe40000010100 */
[C---:B------:R-:W-:Y:S02]  /*68e0*/  FADD.FTZ R25, -R4.reuse, R25 ;  /* 0x0000001904197221 */ /* 0x040fe40000010100 */
[C---:B------:R-:W-:Y:S02]  /*68f0*/  FADD.FTZ R28, -R4.reuse, R28 ;  /* 0x0000001c041c7221 */ /* 0x040fe40000010100 */
        /* <DEDUP_REMOVED lines=37> */
[----:B------:R-:W-:Y:S01]  /*6b50*/  MOV R5, R243 ;  /* 0x000000f300057202 */ /* 0x000fe20000000f00 */
[----:B------:R-:W-:Y:S01]  /*6b60*/  IMAD.MOV.U32 R6, RZ, RZ, c[0x0][0x190] ;  /* 0x00006400ff067624 */ /* 0x000fe200078e00ff */
[----:B------:R-:W-:Y:S01]  /*6b70*/  ULOP3.LUT UR4, UR5, 0x1, URZ, 0xc0, !UPT ;  /* 0x0000000105047892 */ /* 0x000fe2000f8ec03f */
[----:B------:R-:W-:Y:S02]  /*6b80*/  IMAD.MOV.U32 R4, RZ, RZ, R245 ;  /* 0x000000ffff047224 */ /* 0x000fe400078e00f5 */
[C---:B------:R-:W-:Y:S01]  /*6b90*/  IMAD.U32 R2, R6.reuse, -0x80, RZ ;  /* 0xffffff8006027824 */ /* 0x040fe200078e00ff */
[----:B------:R-:W-:Y:S01]  /*6ba0*/  UISETP.NE.U32.AND UP0, UPT, UR4, 0x1, UPT ;  /* 0x000000010400788c */ /* 0x000fe2000bf05070 */
[----:B------:R-:W-:Y:S03]  /*6bb0*/  IMAD.SHL.U32 R10, R6, 0x40, RZ ;  /* 0x00000040060a7824 */ /* 0x000fe600078e00ff */
[C---:B------:R-:W-:Y:S01]  /*6bc0*/  LEA R245, P2, R2.reuse, R4, 0x1 ;  /* 0x0000000402f57211 */ /* 0x040fe200078408ff */
[----:B------:R-:W-:Y:S01]  /*6bd0*/  IMAD.MOV.U32 R4, RZ, RZ, 0x6 ;  /* 0x00000006ff047424 */ /* 0x000fe200078e00ff */
[----:B------:R-:W-:Y:S02]  /*6be0*/  USEL UR4, UR43, 0x4000, !UP0 ;  /* 0x000040002b047887 */ /* 0x000fe4000c000000 */
[----:B------:R-:W-:Y:S02]  /*6bf0*/  MOV R8, R245 ;  /* 0x000000f500087202 */ /* 0x000fe40000000f00 */
[----:B------:R-:W-:Y:S02]  /*6c00*/  LEA.HI.X.SX32 R243, R2, R5, 0x1, P2 ;  /* 0x0000000502f37211 */ /* 0x000fe400010f0eff */
[----:B------:R-:W-:Y:S02]  /*6c10*/  SHF.L.U64.HI R2, R6, R4, c[0x0][0x194] ;  /* 0x0000650006027619 */ /* 0x000fe40000010204 */
[-C--:B------:R-:W-:Y:S01]  /*6c20*/  IADD3 R6, P2, R8, R10.reuse, RZ ;  /* 0x0000000a08067210 */ /* 0x080fe20007f5e0ff */
[----:B------:R-:W-:Y:S01]  /*6c30*/  IMAD.MOV.U32 R9, RZ, RZ, R243 ;  /* 0x000000ffff097224 */ /* 0x000fe200078e00f3 */
[----:B------:R-:W-:Y:S02]  /*6c40*/  IADD3 R185, R185, UR4, RZ ;  /* 0x00000004b9b97c10 */ /* 0x000fe4000fffe0ff */
[-C--:B------:R-:W-:Y:S01]  /*6c50*/  IADD3 R4, P3, R6, R10.reuse, RZ ;  /* 0x0000000a06047210 */ /* 0x080fe20007f7e0ff */
[--C-:B------:R-:W-:Y:S01]  /*6c60*/  IMAD.X R7, R9, 0x1, R2.reuse, P2 ;  /* 0x0000000109077824 */ /* 0x100fe200010e0602 */
[----:B------:R-:W-:Y:S01]  /*6c70*/  IADD3 R179, R179, UR4, RZ ;  /* 0x00000004b3b37c10 */ /* 0x000fe2000fffe0ff */
[----:B------:R-:W-:Y:S01]  /*6c80*/  @!PT LDS RZ, [RZ] ;  /* 0x00000000fffff984 */ /* 0x000fe20000000800 */
[----:B------:R-:W-:Y:S01]  /*6c90*/  @!PT LDS RZ, [RZ] ;  /* 0x00000000fffff984 */ /* 0x000fe20000000800 */
[----:B------:R-:W-:Y:S01]  /*6ca0*/  @!PT LDS RZ, [RZ] ;  /* 0x00000000fffff984 */ /* 0x000fe20000000800 */
[----:B------:R1:W-:Y:S01]  /*6cb0*/  LDGSTS.E.BYPASS.LTC128B.128 [R185], [R8.64] ;  /* 0x0000000008b97fae */ /* 0x0003e2000b901d4c */
[----:B------:R-:W-:Y:S02]  /*6cc0*/  IADD3 R10, P2, R4, R10, RZ ;  /* 0x0000000a040a7210 */ /* 0x000fe40007f5e0ff */
[----:B------:R-:W-:Y:S01]  /*6cd0*/  IADD3.X R5, R7, R2, RZ, P3, !PT ;  /* 0x0000000207057210 */ /* 0x000fe20001ffe4ff */
[----:B------:R1:W-:Y:S04]  /*6ce0*/  LDGSTS.E.BYPASS.LTC128B.128 [R185+0x1000], [R6.64] ;  /* 0x0100000006b97fae */ /* 0x0003e8000b901d4c */
[----:B------:R1:W-:Y:S01]  /*6cf0*/  LDGSTS.E.BYPASS.LTC128B.128 [R185+0x2000], [R4.64] ;  /* 0x0200000004b97fae */ /* 0x0003e2000b901d4c */
[----:B------:R-:W-:Y:S05]  /*6d00*/  IMAD.X R11, R5, 0x1, R2, P2 ;  /* 0x00000001050b7824 */ /* 0x000fea00010e0602 */
[----:B------:R1:W-:Y:S04]  /*6d10*/  LDGSTS.E.BYPASS.LTC128B.128 [R185+0x3000], [R10.64] ;  /* 0x030000000ab97fae */ /* 0x0003e8000b901d4c */
[----:B------:R-:W0:Y:S02]  /*6d20*/  LDGDEPBAR ;  /* 0x00000000000079af */ /* 0x000e240000000000 */
.L_x_308:
[----:B------:R-:W-:Y:S01]  /*6d30*/  F2FP.BF16.PACK_AB R28, R157, R158 ;  /* 0x0000009e9d1c723e */ /* 0x000fe200000010ff */
        /* <DEDUP_REMOVED lines=25> */
[----:B-1----:R-:W-:Y:S02]  /*6ed0*/  F2FP.BF16.PACK_AB R11, R65, R136 ;  /* 0x00000088410b723e */ /* 0x002fe400000010ff */
        /* <DEDUP_REMOVED lines=141> */
[----:B------:R-:W-:Y:S01]  /*77b0*/  MOV R4, R244 ;  /* 0x000000f400047202 */ /* 0x000fe20000000f00 */
[----:B------:R-:W-:Y:S02]  /*77c0*/  IMAD.MOV.U32 R5, RZ, RZ, R242 ;  /* 0x000000ffff057224 */ /* 0x000fe400078e00f2 */
[C---:B------:R-:W-:Y:S02]  /*77d0*/  IMAD.U32 R6, R11.reuse, -0x80, RZ ;  /* 0xffffff800b067824 */ /* 0x040fe400078e00ff */
[C---:B------:R-:W-:Y:S03]  /*77e0*/  IMAD.SHL.U32 R10, R11.reuse, 0x40, RZ ;  /* 0x000000400b0a7824 */ /* 0x040fe600078e00ff */
[C---:B------:R-:W-:Y:S02]  /*77f0*/  LEA R244, P2, R6.reuse, R4, 0x1 ;  /* 0x0000000406f47211 */ /* 0x040fe400078408ff */
[----:B------:R-:W-:Y:S02]  /*7800*/  MOV R4, 0x6 ;  /* 0x0000000600047802 */ /* 0x000fe40000000f00 */
[----:B------:R-:W-:Y:S01]  /*7810*/  LEA.HI.X.SX32 R242, R6, R5, 0x1, P2 ;  /* 0x0000000506f27211 */ /* 0x000fe200010f0eff */
[----:B------:R-:W-:Y:S01]  /*7820*/  IMAD.MOV.U32 R8, RZ, RZ, R244 ;  /* 0x000000ffff087224 */ /* 0x000fe200078e00f4 */
[----:B------:R-:W-:Y:S03]  /*7830*/  SHF.L.U64.HI R11, R11, R4, c[0x0][0x374] ;  /* 0x0000dd000b0b7619 */ /* 0x000fe60000010204 */
[----:B------:R-:W-:Y:S01]  /*7840*/  IMAD.MOV.U32 R9, RZ, RZ, R242 ;  /* 0x000000ffff097224 */ /* 0x000fe200078e00f2 */
[-C--:B------:R-:W-:Y:S04]  /*7850*/  IADD3 R6, P2, R8, R10.reuse, RZ ;  /* 0x0000000a08067210 */ /* 0x080fe80007f5e0ff */
[----:B------:R-:W-:Y:S01]  /*7860*/  @!PT LDS RZ, [RZ] ;  /* 0x00000000fffff984 */ /* 0x000fe20000000800 */
[----:B------:R-:W-:Y:S01]  /*7870*/  @!PT LDS RZ, [RZ] ;  /* 0x00000000fffff984 */ /* 0x000fe20000000800 */
[----:B------:R-:W-:Y:S01]  /*7880*/  @!PT LDS RZ, [RZ] ;  /* 0x00000000fffff984 */ /* 0x000fe20000000800 */
[----:B------:R1:W-:Y:S01]  /*7890*/  LDGSTS.E.BYPASS.LTC128B.128 [R146+0x8000], [R8.64] ;  /* 0x0800000008927fae */ /* 0x0003e2000b901d4c */
[-C--:B------:R-:W-:Y:S02]  /*78a0*/  IADD3 R4, P3, R6, R10.reuse, RZ ;  /* 0x0000000a06047210 */ /* 0x080fe40007f7e0ff */
[-C--:B------:R-:W-:Y:S02]  /*78b0*/  IADD3.X R7, R9, R11.reuse, RZ, P2, !PT ;  /* 0x0000000b09077210 */ /* 0x080fe400017fe4ff */
[----:B------:R-:W-:Y:S03]  /*78c0*/  IADD3 R10, P2, R4, R10, RZ ;  /* 0x0000000a040a7210 */ /* 0x000fe60007f5e0ff */
[----:B------:R1:W-:Y:S01]  /*78d0*/  LDGSTS.E.BYPASS.LTC128B.128 [R146+0x9000], [R6.64] ;  /* 0x0900000006927fae */ /* 0x0003e2000b901d4c */
[----:B------:R-:W-:Y:S05]  /*78e0*/  IMAD.X R5, R7, 0x1, R11, P3 ;  /* 0x0000000107057824 */ /* 0x000fea00018e060b */
[----:B------:R1:W-:Y:S01]  /*78f0*/  LDGSTS.E.BYPASS.LTC128B.128 [R146+0xa000], [R4.64] ;  /* 0x0a00000004927fae */ /* 0x0003e2000b901d4c */
[----:B------:R-:W-:Y:S05]  /*7900*/  IADD3.X R11, R5, R11, RZ, P2, !PT ;  /* 0x0000000b050b7210 */ /* 0x000fea00017fe4ff */
[----:B------:R1:W-:Y:S04]  /*7910*/  LDGSTS.E.BYPASS.LTC128B.128 [R146+0xb000], [R10.64] ;  /* 0x0b0000000a927fae */ /* 0x0003e8000b901d4c */
[----:B------:R-:W0:Y:S02]  /*7920*/  LDGDEPBAR ;  /* 0x00000000000079af */ /* 0x000e240000000000 */
.L_x_309:
        /* <DEDUP_REMOVED lines=12> */
[----:B------:R-:W-:Y:S02]  /*79f0*/  IMAD R150, R150, 0x18, RZ ;  /* 0x0000001896967824 */ /* 0x000fe400078e02ff */
[----:B------:R-:W3:Y:S01]  /*7a00*/  LDSM.16.MT88.4 R36, [R2+0xc000] ;  /* 0x00c000000224783b */ /* 0x000ee20000004200 */
[----:B------:R-:W-:Y:S01]  /*7a10*/  IMAD.U32 R147, R147, -0x80, RZ ;  /* 0xffffff8093937824 */ /* 0x000fe200078e00ff */
[----:B------:R-:W-:Y:S03]  /*7a20*/  UMOV UR5, UR4 ;  /* 0x0000000400057c82 */ /* 0x000fe60008000000 */
[----:B------:R-:W4:Y:S01]  /*7a30*/  LDL R149, [R1+0x8] ;  /* 0x0000080001957983 */ /* 0x000f220000100800 */
[C---:B------:R-:W-:Y:S04]  /*7a40*/  LEA R187, P2, R147.reuse, R160, 0x2 ;  /* 0x000000a093bb7211 */ /* 0x040fe800078410ff */
[----:B------:R-:W-:Y:S01]  /*7a50*/  LDSM.16.M88.4 R40, [R178+0x14000] ;  /* 0x01400000b228783b */ /* 0x000fe20000000200 */
[----:B------:R-:W-:Y:S01]  /*7a60*/  LEA.HI.X.SX32 R186, R147, R161, 0x2, P2 ;  /* 0x000000a193ba7211 */ /* 0x000fe200010f16ff */
[----:B------:R-:W-:Y:S03]  /*7a70*/  IMAD.MOV.U32 R147, RZ, RZ, c[0x0][0x22c] ;  /* 0x00008b00ff937624 */ /* 0x000fe600078e00ff */
[----:B------:R-:W4:Y:S01]  /*7a80*/  LDL R148, [R1+0x1c] ;  /* 0x00001c0001947983 */ /* 0x000f220000100800 */
[----:B------:R-:W-:Y:S04]  /*7a90*/  IMAD R147, R147, c[0x0][0x1c0], RZ ;  /* 0x0000700093937a24 */ /* 0x000fe800078e02ff */
[----:B------:R-:W1:Y:S01]  /*7aa0*/  LDSM.16.MT88.4 R44, [R0+0xc800] ;  /* 0x00c80000002c783b */ /* 0x000e620000004200 */
[----:B------:R-:W-:Y:S04]  /*7ab0*/  IMAD.SHL.U32 R147, R147, 0x8, RZ ;  /* 0x0000000893937824 */ /* 0x000fe800078e00ff */
        /* <DEDUP_REMOVED lines=70> */
[----:B------:R-:W-:Y:S02]  /*7f20*/  IMAD R0, R0, 0x28, RZ ;  /* 0x0000002800007824 */ /* 0x000fe400078e02ff */
        /* <DEDUP_REMOVED lines=8> */
[----:B------:R-:W-:Y:S08]  /*7fb0*/  HMMA.16816.F32.BF16 R32, R44, R134, R32 ;  /* 0x000000862c20723c */ /* 0x000ff00000041820 */
[-C--:B-1----:R-:W-:Y:S08]  /*7fc0*/  HMMA.16816.F32.BF16 R4, R36, R48.reuse, R4 ;  /* 0x000000302404723c */ /* 0x082ff00000041804 */
[C---:B------:R-:W-:Y:S07]  /*7fd0*/  HMMA.16816.F32.BF16 R8, R136.reuse, R48, R8 ;  /* 0x000000308808723c */ /* 0x040fee0000041808 */
[----:B------:R-:W-:Y:S01]  /*7fe0*/  IMAD.MOV.U32 R48, RZ, RZ, c[0x0][0x22c] ;  /* 0x00008b00ff307624 */ /* 0x000fe200078e00ff */
[-C--:B------:R-:W-:Y:S01]  /*7ff0*/  HMMA.16816.F32.BF16 R12, R136, R50.reuse, R12 ;  /* 0x00000032880c723c */ /* 0x080fe2000004180c */
[----:B------:R-:W-:Y:S03]  /*8000*/  IMAD.MOV.U32 R49, RZ, RZ, c[0x0][0x22c] ;  /* 0x00008b00ff317624 */ /* 0x000fe600078e00ff */
[----:B------:R-:W-:Y:S02]  /*8010*/  IMAD R48, R48, c[0x0][0x1c0], RZ ;  /* 0x0000700030307a24 */ /* 0x000fe400078e02ff */
[----:B------:R-:W-:Y:S02]  /*8020*/  IMAD R49, R49, c[0x0][0x1c0], RZ ;  /* 0x0000700031317a24 */ /* 0x000fe400078e02ff */
[C---:B------:R-:W-:Y:S04]  /*8030*/  HMMA.16816.F32.BF16 R16, R36.reuse, R50, R16 ;  /* 0x000000322410723c */ /* 0x040fe80000041810 */
[----:B------:R-:W-:Y:S02]  /*8040*/  IMAD.SHL.U32 R48, R48, 0x40, RZ ;  /* 0x0000004030307824 */ /* 0x000fe400078e00ff */
[----:B------:R-:W-:Y:S02]  /*8050*/  IMAD R49, R49, 0x48, RZ ;  /* 0x0000004831317824 */ /* 0x000fe400078e02ff */
[-C--:B------:R-:W-:Y:S01]  /*8060*/  HMMA.16816.F32.BF16 R20, R36, R140.reuse, R20 ;  /* 0x0000008c2414723c */ /* 0x080fe20000041814 */
[----:B------:R-:W-:Y:S04]  /*8070*/  IMAD.MOV.U32 R50, RZ, RZ, c[0x0][0x22c] ;  /* 0x00008b00ff327624 */ /* 0x000fe800078e00ff */
[----:B------:R-:W-:Y:S03]  /*8080*/  IMAD R50, R50, c[0x0][0x1c0], RZ ;  /* 0x0000700032327a24 */ /* 0x000fe600078e02ff */
[C---:B------:R-:W-:Y:S04]  /*8090*/  HMMA.16816.F32.BF16 R24, R136.reuse, R140, R24 ;  /* 0x0000008c8818723c */ /* 0x040fe80000041818 */
[----:B------:R-:W-:Y:S04]  /*80a0*/  IMAD R50, R50, 0x58, RZ ;  /* 0x0000005832327824 */ /* 0x000fe800078e02ff */
[-C--:B------:R-:W-:Y:S08]  /*80b0*/  HMMA.16816.F32.BF16 R28, R136, R142.reuse, R28 ;  /* 0x0000008e881c723c */ /* 0x080ff0000004181c */
[----:B------:R-:W-:Y:S07]  /*80c0*/  HMMA.16816.F32.BF16 R32, R36, R142, R32 ;  /* 0x0000008e2420723c */ /* 0x000fee0000041820 */
[----:B------:R-:W-:Y:S01]  /*80d0*/  @P0 IADD3 R38, P3, R149, UR8, RZ ;  /* 0x0000000895260c10 */ /* 0x000fe2000ff7e0ff */
[-C--:B------:R-:W-:Y:S01]  /*80e0*/  HMMA.16816.F32.BF16 R4, R40, R52.reuse, R4 ;  /* 0x000000342804723c */ /* 0x080fe20000041804 */
[----:B------:R-:W-:Y:S01]  /*80f0*/  IMAD.MOV.U32 R149, RZ, RZ, c[0x0][0x22c] ;  /* 0x00008b00ff957624 */ /* 0x000fe200078e00ff */
[----:B------:R-:W-:Y:S03]  /*8100*/  @UP3 UIADD3 UR8, UP1, UR8, -0x200, URZ ;  /* 0xfffffe0008083890 */ /* 0x000fe6000ff3e03f */
[----:B------:R-:W-:Y:S01]  /*8110*/  @P0 IADD3.X R39, R148, UR7, RZ, P3, !PT ;  /* 0x0000000794270c10 */ /* 0x000fe20009ffe4ff */
[----:B------:R-:W-:Y:S01]  /*8120*/  IMAD.MOV.U32 R36, RZ, RZ, R187 ;  /* 0x000000ffff247224 */ /* 0x000fe200078e00bb */
[----:B------:R-:W-:Y:S01]  /*8130*/  @UP3 UIADD3.X UR7, UR7, -0x1, URZ, UP1, !UPT ;  /* 0xffffffff07073890 */ /* 0x000fe20008ffe43f */
[C---:B--2---:R-:W-:Y:S01]  /*8140*/  HMMA.16816.F32.BF16 R8, R56.reuse, R52, R8 ;  /* 0x000000343808723c */ /* 0x044fe20000041808 */
[----:B------:R-:W-:Y:S01]  /*8150*/  IMAD.MOV.U32 R148, RZ, RZ, c[0x0][0x22c] ;  /* 0x00008b00ff947624 */ /* 0x000fe200078e00ff */
[----:B------:R1:W5:Y:S02]  /*8160*/  @P0 LDG.E R240, [R38.64] ;  /* 0x0000000c26f00981 */ /* 0x000364000c1e1900 */
[CC--:B------:R-:W-:Y:S01]  /*8170*/  LEA R44, P2, R147.reuse, R36.reuse, 0x2 ;  /* 0x00000024932c7211 */ /* 0x0c0fe200078410ff */
[----:B------:R-:W-:Y:S02]  /*8180*/  IMAD.MOV.U32 R37, RZ, RZ, R186 ;  /* 0x000000ffff257224 */ /* 0x000fe400078e00ba */
[----:B------:R1:W5:Y:S01]  /*8190*/  @P0 LDG.E R241, [R38.64+0x20] ;  /* 0x0000200c26f10981 */ /* 0x000362000c1e1900 */
[-C--:B------:R-:W-:Y:S04]  /*81a0*/  HMMA.16816.F32.BF16 R12, R56, R54.reuse, R12 ;  /* 0x00000036380c723c */ /* 0x080fe8000004180c */
[----:B------:R1:W5:Y:S01]  /*81b0*/  @P0 LDG.E R238, [R38.64+0x100] ;  /* 0x0001000c26ee0981 */ /* 0x000362000c1e1900 */
[-C--:B------:R-:W-:Y:S01]  /*81c0*/  LEA.HI.X.SX32 R45, R147, R37.reuse, 0x2, P2 ;  /* 0x00000025932d7211 */ /* 0x080fe200010f16ff */
[----:B------:R-:W-:Y:S02]  /*81d0*/  IMAD R149, R149, c[0x0][0x1c0], RZ ;  /* 0x0000700095957a24 */ /* 0x000fe400078e02ff */
[C---:B------:R-:W-:Y:S01]  /*81e0*/  HMMA.16816.F32.BF16 R16, R40.reuse, R54, R16 ;  /* 0x000000362810723c */ /* 0x040fe20000041810 */
[----:B------:R1:W5:Y:S03]  /*81f0*/  @P0 LDG.E R239, [R38.64+0x120] ;  /* 0x0001200c26ef0981 */ /* 0x000366000c1e1900 */
[----:B------:R-:W-:Y:S02]  /*8200*/  IMAD.SHL.U32 R149, R149, 0x10, RZ ;  /* 0x0000001095957824 */ /* 0x000fe400078e00ff */
[----:B------:R2:W-:Y:S01]  /*8210*/  RED.E.ADD.F32.FTZ.RN.STRONG.GPU [R36.64], R4 ;  /* 0x000000042400798e */ /* 0x0005e2000c10e78c */
[----:B------:R-:W-:Y:S01]  /*8220*/  IMAD R148, R148, c[0x0][0x1c0], RZ ;  /* 0x0000700094947a24 */ /* 0x000fe200078e02ff */
[-C--:B------:R-:W-:Y:S03]  /*8230*/  HMMA.16816.F32.BF16 R20, R40, R60.reuse, R20 ;  /* 0x0000003c2814723c */ /* 0x080fe60000041814 */
[----:B------:R3:W-:Y:S01]  /*8240*/  RED.E.ADD.F32.FTZ.RN.STRONG.GPU [R44.64], R5 ;  /* 0x000000052c00798e */ /* 0x0007e2000c10e78c */
[CC--:B------:R-:W-:Y:S01]  /*8250*/  LEA R46, P0, R149.reuse, R36.reuse, 0x2 ;  /* 0x00000024952e7211 */ /* 0x0c0fe200078010ff */
[----:B------:R-:W-:Y:S01]  /*8260*/  IMAD.SHL.U32 R148, R148, 0x20, RZ ;  /* 0x0000002094947824 */ /* 0x000fe200078e00ff */
[C---:B------:R-:W-:Y:S02]  /*8270*/  IADD3 R55, R149.reuse, 0x20, RZ ;  /* 0x0000002095377810 */ /* 0x040fe40007ffe0ff */
[C---:B------:R-:W-:Y:S04]  /*8280*/  HMMA.16816.F32.BF16 R24, R56.reuse, R60, R24 ;  /* 0x0000003c3818723c */ /* 0x040fe80000041818 */
[CC--:B------:R-:W-:Y:S02]  /*8290*/  LEA.HI.X.SX32 R47, R149.reuse, R37.reuse, 0x2, P0 ;  /* 0x00000025952f7211 */ /* 0x0c0fe400000f16ff */
[C---:B------:R-:W-:Y:S02]  /*82a0*/  IADD3 R54, R149.reuse, 0x20, RZ ;  /* 0x0000002095367810 */ /* 0x040fe40007ffe0ff */
[-C--:B------:R-:W-:Y:S01]  /*82b0*/  HMMA.16816.F32.BF16 R28, R56, R62.reuse, R28 ;  /* 0x0000003e381c723c */ /* 0x080fe2000004181c */
[----:B------:R4:W-:Y:S03]  /*82c0*/  RED.E.ADD.F32.FTZ.RN.STRONG.GPU [R46.64], R6 ;  /* 0x000000062e00798e */ /* 0x0009e6000c10e78c */
[C---:B------:R-:W-:Y:S02]  /*82d0*/  IADD3 R53, R149.reuse, 0x20, RZ ;  /* 0x0000002095357810 */ /* 0x040fe40007ffe0ff */
[----:B------:R-:W-:Y:S02]  /*82e0*/  IADD3 R52, R149, 0x20, RZ ;  /* 0x0000002095347810 */ /* 0x000fe40007ffe0ff */
[----:B------:R-:W-:Y:S04]  /*82f0*/  HMMA.16816.F32.BF16 R32, R40, R62, R32 ;  /* 0x0000003e2820723c */ /* 0x000fe80000041820 */
[-C--:B--2---:R-:W-:Y:S03]  /*8300*/  LEA R4, P0, R148, R36.reuse, 0x2 ;  /* 0x0000002494047211 */ /* 0x084fe600078010ff */
[-C--:B------:R-:W-:Y:S01]  /*8310*/  LEA R40, P2, R150, R36.reuse, 0x2 ;  /* 0x0000002496287211 */ /* 0x080fe200078410ff */
[----:B------:R-:W-:Y:S01]  /*8320*/  IMAD.MOV.U32 R43, RZ, RZ, c[0x0][0x22c] ;  /* 0x00008b00ff2b7624 */ /* 0x000fe200078e00ff */
[-C--:B---3--:R-:W-:Y:S03]  /*8330*/  LEA.HI.X.SX32 R5, R148, R37.reuse, 0x2, P0 ;  /* 0x0000002594057211 */ /* 0x088fe600000f16ff */
[-C--:B------:R-:W-:Y:S01]  /*8340*/  LEA.HI.X.SX32 R41, R150, R37.reuse, 0x2, P2 ;  /* 0x0000002596297211 */ /* 0x080fe200010f16ff */
[----:B------:R-:W-:Y:S01]  /*8350*/  IMAD R43, R43, c[0x0][0x1c0], RZ ;  /* 0x000070002b2b7a24 */ /* 0x000fe200078e02ff */
[CC--:B-1----:R-:W-:Y:S01]  /*8360*/  LEA R38, P2, R0.reuse, R36.reuse, 0x2 ;  /* 0x0000002400267211 */ /* 0x0c2fe200078410ff */
[----:B------:R-:W-:Y:S02]  /*8370*/  IMAD.MOV.U32 R42, RZ, RZ, c[0x0][0x22c] ;  /* 0x00008b00ff2a7624 */ /* 0x000fe400078e00ff */
[----:B------:R1:W-:Y:S01]  /*8380*/  RED.E.ADD.F32.FTZ.RN.STRONG.GPU [R40.64], R7 ;  /* 0x000000072800798e */ /* 0x0003e2000c10e78c */
[-C--:B------:R-:W-:Y:S01]  /*8390*/  LEA.HI.X.SX32 R39, R0, R37.reuse, 0x2, P2 ;  /* 0x0000002500277211 */ /* 0x080fe200010f16ff */
[----:B------:R-:W-:Y:S01]  /*83a0*/  IMAD.MOV.U32 R0, RZ, RZ, c[0x0][0x22c] ;  /* 0x00008b00ff007624 */ /* 0x000fe200078e00ff */
[-C--:B----4-:R-:W-:Y:S01]  /*83b0*/  LEA R6, P0, R2, R36.reuse, 0x2 ;  /* 0x0000002402067211 */ /* 0x090fe200078010ff */
[----:B------:R-:W-:Y:S01]  /*83c0*/  IMAD R43, R43, 0x70, RZ ;  /* 0x000000702b2b7824 */ /* 0x000fe200078e02ff */
[----:B------:R2:W-:Y:S01]  /*83d0*/  RED.E.ADD.F32.FTZ.RN.STRONG.GPU [R4.64], R8 ;  /* 0x000000080400798e */ /* 0x0005e2000c10e78c */
[----:B------:R-:W-:Y:S02]  /*83e0*/  IMAD R0, R0, c[0x0][0x1c0], RZ ;  /* 0x0000700000007a24 */ /* 0x000fe400078e02ff */
[----:B------:R-:W-:Y:S02]  /*83f0*/  IMAD R42, R42, c[0x0][0x1c0], RZ ;  /* 0x000070002a2a7a24 */ /* 0x000fe400078e02ff */
[----:B------:R-:W-:Y:S01]  /*8400*/  IMAD R0, R0, 0x38, RZ ;  /* 0x0000003800007824 */ /* 0x000fe200078e02ff */
[----:B------:R3:W-:Y:S01]  /*8410*/  RED.E.ADD.F32.FTZ.RN.STRONG.GPU [R38.64], R9 ;  /* 0x000000092600798e */ /* 0x0007e2000c10e78c */
[----:B------:R-:W-:Y:S02]  /*8420*/  IMAD R42, R42, 0x78, RZ ;  /* 0x000000782a2a7824 */ /* 0x000fe400078e02ff */
[----:B------:R-:W-:Y:S04]  /*8430*/  IMAD.MOV.U32 R148, RZ, RZ, c[0x0][0x22c] ;  /* 0x00008b00ff947624 */ /* 0x000fe800078e00ff */
[----:B------:R-:W-:Y:S04]  /*8440*/  IMAD R148, R148, c[0x0][0x1c0], RZ ;  /* 0x0000700094947a24 */ /* 0x000fe800078e02ff */
[----:B------:R-:W-:Y:S04]  /*8450*/  IMAD.SHL.U32 R148, R148, 0x8, RZ ;  /* 0x0000000894947824 */ /* 0x000fe800078e00ff */
[----:B------:R-:W-:Y:S01]  /*8460*/  IMAD.IADD R54, R148, 0x1, R54 ;  /* 0x0000000194367824 */ /* 0x000fe200078e0236 */
[-C--:B-1----:R-:W-:Y:S01]  /*8470*/  LEA.HI.X.SX32 R7, R2, R37.reuse, 0x2, P0 ;  /* 0x0000002502077211 */ /* 0x082fe200000f16ff */
[C---:B------:R-:W-:Y:S01]  /*8480*/  IMAD.IADD R53, R148.reuse, 0x1, R53 ;  /* 0x0000000194357824 */ /* 0x040fe200078e0235 */
[----:B------:R-:W4:Y:S01]  /*8490*/  LDL R2, [R1+0x4] ;  /* 0x0000040001027983 */ /* 0x000f220000100800 */
[----:B------:R-:W-:Y:S01]  /*84a0*/  IMAD.IADD R52, R148, 0x1, R52 ;  /* 0x0000000194347824 */ /* 0x000fe200078e0234 */
[-C--:B--2---:R-:W-:Y:S01]  /*84b0*/  LEA R4, P2, R0, R36.reuse, 0x2 ;  /* 0x0000002400047211 */ /* 0x084fe200078410ff */
[----:B------:R-:W-:Y:S02]  /*84c0*/  IMAD.IADD R53, R148, 0x1, R53 ;  /* 0x0000000194357824 */ /* 0x000fe400078e0235 */
[----:B------:R1:W-:Y:S01]  /*84d0*/  RED.E.ADD.F32.FTZ.RN.STRONG.GPU [R6.64], R10 ;  /* 0x0000000a0600798e */ /* 0x0003e2000c10e78c */
[-C--:B------:R-:W-:Y:S01]  /*84e0*/  LEA R8, P0, R48, R36.reuse, 0x2 ;  /* 0x0000002430087211 */ /* 0x080fe200078010ff */
[----:B------:R-:W-:Y:S01]  /*84f0*/  IMAD.IADD R52, R148, 0x1, R52 ;  /* 0x0000000194347824 */ /* 0x000fe200078e0234 */
[-C--:B------:R-:W-:Y:S02]  /*8500*/  LEA.HI.X.SX32 R5, R0, R37.reuse, 0x2, P2 ;  /* 0x0000002500057211 */ /* 0x080fe400010f16ff */
[----:B------:R-:W2:Y:S01]  /*8510*/  LDL R0, [R1] ;  /* 0x0000000001007983 */ /* 0x000ea20000100800 */
[-C--:B---3--:R-:W-:Y:S01]  /*8520*/  LEA.HI.X.SX32 R9, R48, R37.reuse, 0x2, P0 ;  /* 0x0000002530097211 */ /* 0x088fe200000f16ff */
[----:B------:R-:W-:Y:S01]  /*8530*/  IMAD.MOV.U32 R48, RZ, RZ, c[0x0][0x22c] ;  /* 0x00008b00ff307624 */ /* 0x000fe200078e00ff */
[CC--:B------:R-:W-:Y:S01]  /*8540*/  LEA R46, P6, R53.reuse, R36.reuse, 0x2 ;  /* 0x00000024352e7211 */ /* 0x0c0fe200078c10ff */
[----:B------:R-:W-:Y:S01]  /*8550*/  IMAD.IADD R52, R148, 0x1, R52 ;  /* 0x0000000194347824 */ /* 0x000fe200078e0234 */
[----:B------:R3:W-:Y:S01]  /*8560*/  RED.E.ADD.F32.FTZ.RN.STRONG.GPU [R4.64], R11 ;  /* 0x0000000b0400798e */ /* 0x0007e2000c10e78c */
[----:B------:R-:W-:Y:S01]  /*8570*/  IMAD R48, R48, c[0x0][0x1c0], RZ ;  /* 0x0000700030307a24 */ /* 0x000fe200078e02ff */
[-C--:B------:R-:W-:Y:S03]  /*8580*/  LEA.HI.X.SX32 R47, R53, R37.reuse, 0x2, P6 ;  /* 0x00000025352f7211 */ /* 0x080fe600030f16ff */
[----:B------:R3:W-:Y:S01]  /*8590*/  RED.E.ADD.F32.FTZ.RN.STRONG.GPU [R8.64], R16 ;  /* 0x000000100800798e */ /* 0x0007e2000c10e78c */
[----:B------:R-:W-:Y:S01]  /*85a0*/  IMAD R48, R48, 0x50, RZ ;  /* 0x0000005030307824 */ /* 0x000fe200078e02ff */
[CC--:B-1----:R-:W-:Y:S04]  /*85b0*/  LEA R6, P2, R49.reuse, R36.reuse, 0x2 ;  /* 0x0000002431067211 */ /* 0x0c2fe800078410ff */
[-C--:B------:R-:W-:Y:S01]  /*85c0*/  LEA.HI.X.SX32 R7, R49, R37.reuse, 0x2, P2 ;  /* 0x0000002531077211 */ /* 0x080fe200010f16ff */
[----:B------:R-:W-:Y:S04]  /*85d0*/  IMAD.MOV.U32 R49, RZ, RZ, c[0x0][0x22c] ;  /* 0x00008b00ff317624 */ /* 0x000fe800078e00ff */
[----:B------:R1:W-:Y:S01]  /*85e0*/  RED.E.ADD.F32.FTZ.RN.STRONG.GPU [R6.64], R17 ;  /* 0x000000110600798e */ /* 0x0003e2000c10e78c */
[CC--:B---3--:R-:W-:Y:S01]  /*85f0*/  LEA R4, P0, R48.reuse, R36.reuse, 0x2 ;  /* 0x0000002430047211 */ /* 0x0c8fe200078010ff */
[----:B------:R-:W-:Y:S03]  /*8600*/  IMAD R49, R49, c[0x0][0x1c0], RZ ;  /* 0x0000700031317a24 */ /* 0x000fe600078e02ff */
[-C--:B------:R-:W-:Y:S01]  /*8610*/  LEA.HI.X.SX32 R5, R48, R37.reuse, 0x2, P0 ;  /* 0x0000002530057211 */ /* 0x080fe200000f16ff */
[----:B------:R-:W-:Y:S01]  /*8620*/  IMAD.MOV.U32 R48, RZ, RZ, c[0x0][0x22c] ;  /* 0x00008b00ff307624 */ /* 0x000fe200078e00ff */
[-C--:B------:R-:W-:Y:S01]  /*8630*/  LEA R16, P2, R50, R36.reuse, 0x2 ;  /* 0x0000002432107211 */ /* 0x080fe200078410ff */
[----:B------:R-:W-:Y:S02]  /*8640*/  IMAD R49, R49, 0x60, RZ ;  /* 0x0000006031317824 */ /* 0x000fe400078e02ff */
[----:B------:R3:W-:Y:S01]  /*8650*/  RED.E.ADD.F32.FTZ.RN.STRONG.GPU [R4.64], R18 ;  /* 0x000000120400798e */ /* 0x0007e2000c10e78c */
[----:B------:R-:W-:Y:S02]  /*8660*/  IMAD R48, R48, c[0x0][0x1c0], RZ ;  /* 0x0000700030307a24 */ /* 0x000fe400078e02ff */
[CC--:B------:R-:W-:Y:S02]  /*8670*/  LEA R10, P0, R49.reuse, R36.reuse, 0x2 ;  /* 0x00000024310a7211 */ /* 0x0c0fe400078010ff */
[----:B------:R-:W-:Y:S02]  /*8680*/  IMAD R48, R48, 0x68, RZ ;  /* 0x0000006830307824 */ /* 0x000fe400078e02ff */
[-C--:B------:R-:W-:Y:S03]  /*8690*/  LEA.HI.X.SX32 R11, R49, R37.reuse, 0x2, P0 ;  /* 0x00000025310b7211 */ /* 0x080fe600000f16ff */
[CC--:B------:R-:W-:Y:S04]  /*86a0*/  LEA R8, P3, R48.reuse, R36.reuse, 0x2 ;  /* 0x0000002430087211 */ /* 0x0c0fe800078610ff */
[-C--:B------:R-:W-:Y:S02]  /*86b0*/  LEA.HI.X.SX32 R9, R48, R37.reuse, 0x2, P3 ;  /* 0x0000002530097211 */ /* 0x080fe400018f16ff */
[-C--:B-1----:R-:W-:Y:S02]  /*86c0*/  LEA.HI.X.SX32 R17, R50, R37.reuse, 0x2, P2 ;  /* 0x0000002532117211 */ /* 0x082fe400010f16ff */
[CC--:B------:R-:W-:Y:S03]  /*86d0*/  LEA R6, P2, R43.reuse, R36.reuse, 0x2 ;  /* 0x000000242b067211 */ /* 0x0c0fe600078410ff */
[----:B------:R1:W-:Y:S01]  /*86e0*/  RED.E.ADD.F32.FTZ.RN.STRONG.GPU [R16.64], R19 ;  /* 0x000000131000798e */ /* 0x0003e2000c10e78c */
[-C--:B------:R-:W-:Y:S02]  /*86f0*/  LEA.HI.X.SX32 R7, R43, R37.reuse, 0x2, P2 ;  /* 0x000000252b077211 */ /* 0x080fe400010f16ff */
[CC--:B------:R-:W-:Y:S02]  /*8700*/  LEA R50, P2, R55.reuse, R36.reuse, 0x2 ;  /* 0x0000002437327211 */ /* 0x0c0fe400078410ff */
[----:B------:R1:W-:Y:S01]  /*8710*/  RED.E.ADD.F32.FTZ.RN.STRONG.GPU [R10.64], R12 ;  /* 0x0000000c0a00798e */ /* 0x0003e2000c10e78c */
[CC--:B---3--:R-:W-:Y:S02]  /*8720*/  LEA R4, P0, R42.reuse, R36.reuse, 0x2 ;  /* 0x000000242a047211 */ /* 0x0c8fe400078010ff */
[-C--:B------:R-:W-:Y:S02]  /*8730*/  LEA.HI.X.SX32 R51, R55, R37.reuse, 0x2, P2 ;  /* 0x0000002537337211 */ /* 0x080fe400010f16ff */
[----:B------:R3:W-:Y:S01]  /*8740*/  RED.E.ADD.F32.FTZ.RN.STRONG.GPU [R8.64], R13 ;  /* 0x0000000d0800798e */ /* 0x0007e2000c10e78c */
[-C--:B------:R-:W-:Y:S02]  /*8750*/  LEA.HI.X.SX32 R5, R42, R37.reuse, 0x2, P0 ;  /* 0x000000252a057211 */ /* 0x080fe400000f16ff */
[-C--:B------:R-:W-:Y:S02]  /*8760*/  LEA R48, P0, R54, R36.reuse, 0x2 ;  /* 0x0000002436307211 */ /* 0x080fe400078010ff */
[----:B------:R3:W-:Y:S01]  /*8770*/  RED.E.ADD.F32.FTZ.RN.STRONG.GPU [R6.64], R14 ;  /* 0x0000000e0600798e */ /* 0x0007e2000c10e78c */
[-C--:B------:R-:W-:Y:S02]  /*8780*/  LEA R42, P5, R52, R36.reuse, 0x2 ;  /* 0x00000024342a7211 */ /* 0x080fe400078a10ff */
[-C--:B------:R-:W-:Y:S02]  /*8790*/  LEA.HI.X.SX32 R49, R54, R37.reuse, 0x2, P0 ;  /* 0x0000002536317211 */ /* 0x080fe400000f16ff */
[----:B------:R3:W-:Y:S01]  /*87a0*/  RED.E.ADD.F32.FTZ.RN.STRONG.GPU [R4.64], R15 ;  /* 0x0000000f0400798e */ /* 0x0007e2000c10e78c */
[-C--:B------:R-:W-:Y:S02]  /*87b0*/  LEA.HI.X.SX32 R43, R52, R37.reuse, 0x2, P5 ;  /* 0x00000025342b7211 */ /* 0x080fe400028f16ff */
[CC--:B------:R-:W-:Y:S02]  /*87c0*/  LEA R18, P2, R252.reuse, R36.reuse, 0x2 ;  /* 0x00000024fc127211 */ /* 0x0c0fe400078410ff */
[----:B------:R-:W-:Y:S02]  /*87d0*/  RED.E.ADD.F32.FTZ.RN.STRONG.GPU [R36.64+0x80], R20 ;  /* 0x000080142400798e */ /* 0x000fe4000c10e78c */
[-C--:B-1----:R-:W-:Y:S02]  /*87e0*/  LEA.HI.X.SX32 R19, R252, R37.reuse, 0x2, P2 ;  /* 0x00000025fc137211 */ /* 0x082fe400010f16ff */
[-C--:B------:R-:W-:Y:S01]  /*87f0*/  LEA R16, P0, R251, R36.reuse, 0x2 ;  /* 0x00000024fb107211 */ /* 0x080fe200078010ff */
[----:B------:R-:W-:Y:S01]  /*8800*/  RED.E.ADD.F32.FTZ.RN.STRONG.GPU [R44.64+0x80], R21 ;  /* 0x000080152c00798e */ /* 0x000fe2000c10e78c */
[-C--:B------:R-:W-:Y:S02]  /*8810*/  LEA R12, P5, R249, R36.reuse, 0x2 ;  /* 0x00000024f90c7211 */ /* 0x080fe400078a10ff */
[-C--:B------:R-:W-:Y:S02]  /*8820*/  LEA.HI.X.SX32 R17, R251, R37.reuse, 0x2, P0 ;  /* 0x00000025fb117211 */ /* 0x080fe400000f16ff */
[----:B------:R-:W-:Y:S01]  /*8830*/  RED.E.ADD.F32.FTZ.RN.STRONG.GPU [R50.64], R22 ;  /* 0x000000163200798e */ /* 0x000fe2000c10e78c */
[-C--:B---3--:R-:W-:Y:S04]  /*8840*/  LEA.HI.X.SX32 R13, R249, R37.reuse, 0x2, P5 ;  /* 0x00000025f90d7211 */ /* 0x088fe800028f16ff */
[----:B------:R-:W-:Y:S01]  /*8850*/  RED.E.ADD.F32.FTZ.RN.STRONG.GPU [R48.64], R23 ;  /* 0x000000173000798e */ /* 0x000fe2000c10e78c */
[-C--:B------:R-:W-:Y:S02]  /*8860*/  LEA R14, P6, R250, R36.reuse, 0x2 ;  /* 0x00000024fa0e7211 */ /* 0x080fe400078c10ff */
[-C--:B------:R-:W-:Y:S02]  /*8870*/  LEA R6, P2, R246, R36.reuse, 0x2 ;  /* 0x00000024f6067211 */ /* 0x080fe400078410ff */
[----:B------:R-:W-:Y:S01]  /*8880*/  RED.E.ADD.F32.FTZ.RN.STRONG.GPU [R46.64], R24 ;  /* 0x000000182e00798e */ /* 0x000fe2000c10e78c */
[-C--:B------:R-:W-:Y:S02]  /*8890*/  LEA.HI.X.SX32 R15, R250, R37.reuse, 0x2, P6 ;  /* 0x00000025fa0f7211 */ /* 0x080fe400030f16ff */
[-C--:B------:R-:W-:Y:S02]  /*88a0*/  LEA.HI.X.SX32 R7, R246, R37.reuse, 0x2, P2 ;  /* 0x00000025f6077211 */ /* 0x080fe400010f16ff */
[----:B------:R-:W-:Y:S01]  /*88b0*/  RED.E.ADD.F32.FTZ.RN.STRONG.GPU [R42.64], R25 ;  /* 0x000000192a00798e */ /* 0x000fe2000c10e78c */
[----:B------:R-:W-:Y:S01]  /*88c0*/  PLOP3.LUT P2, PT, PT, PT, UP0, 0x80, 0x0 ;  /* 0x000000000000781c */ /* 0x000fe20003f4f008 */
[----:B------:R-:W-:Y:S03]  /*88d0*/  @UP3 UIADD3 UR10, UP0, UR10, -0x200, URZ ;  /* 0xfffffe000a0a3890 */ /* 0x000fe6000ff1e03f */
[----:B------:R-:W-:Y:S01]  /*88e0*/  LDSM.16.MT88.4 R20, [R3+0x14800] ;  /* 0x014800000314783b */ /* 0x000fe20000004200 */
[----:B------:R-:W-:Y:S01]  /*88f0*/  @UP3 UIADD3.X UR9, UR9, -0x1, URZ, UP0, !UPT ;  /* 0xffffffff09093890 */ /* 0x000fe200087fe43f */
[CC--:B----4-:R-:W-:Y:S04]  /*8900*/  LEA R40, P4, R2.reuse, R36.reuse, 0x2 ;  /* 0x0000002402287211 */ /* 0x0d0fe800078810ff */
[-C--:B------:R-:W-:Y:S02]  /*8910*/  LEA.HI.X.SX32 R41, R2, R37.reuse, 0x2, P4 ;  /* 0x0000002502297211 */ /* 0x080fe400020f16ff */
[-C--:B------:R-:W-:Y:S03]  /*8920*/  LEA R10, P4, R248, R36.reuse, 0x2 ;  /* 0x00000024f80a7211 */ /* 0x080fe600078810ff */
[----:B------:R-:W-:Y:S01]  /*8930*/  RED.E.ADD.F32.FTZ.RN.STRONG.GPU [R40.64], R26 ;  /* 0x0000001a2800798e */ /* 0x000fe2000c10e78c */
[-C--:B--2---:R-:W-:Y:S02]  /*8940*/  LEA R38, P3, R0, R36.reuse, 0x2 ;  /* 0x0000002400267211 */ /* 0x084fe400078610ff */
[-C--:B------:R-:W-:Y:S02]  /*8950*/  LEA.HI.X.SX32 R11, R248, R37.reuse, 0x2, P4 ;  /* 0x00000025f80b7211 */ /* 0x080fe400020f16ff */
[-C--:B------:R-:W-:Y:S01]  /*8960*/  LEA.HI.X.SX32 R39, R0, R37.reuse, 0x2, P3 ;  /* 0x0000002500277211 */ /* 0x080fe200018f16ff */
[----:B------:R-:W-:Y:S01]  /*8970*/  IMAD.IADD R0, R147, 0x1, R246 ;  /* 0x0000000193007824 */ /* 0x000fe200078e02f6 */
[CC--:B------:R-:W-:Y:S03]  /*8980*/  LEA R8, P3, R247.reuse, R36.reuse, 0x2 ;  /* 0x00000024f7087211 */ /* 0x0c0fe600078610ff */
[----:B------:R-:W-:Y:S01]  /*8990*/  RED.E.ADD.F32.FTZ.RN.STRONG.GPU [R38.64], R27 ;  /* 0x0000001b2600798e */ /* 0x000fe2000c10e78c */
[-C--:B------:R-:W-:Y:S02]  /*89a0*/  LEA.HI.X.SX32 R9, R247, R37.reuse, 0x2, P3 ;  /* 0x00000025f7097211 */ /* 0x080fe400018f16ff */
[C---:B------:R-:W-:Y:S02]  /*89b0*/  LEA R4, P0, R0.reuse, R36, 0x2 ;  /* 0x0000002400047211 */ /* 0x040fe400078010ff */
[----:B------:R-:W-:Y:S02]  /*89c0*/  RED.E.ADD.F32.FTZ.RN.STRONG.GPU [R18.64], R32 ;  /* 0x000000201200798e */ /* 0x000fe4000c10e78c */
[----:B------:R-:W-:Y:S01]  /*89d0*/  LEA.HI.X.SX32 R5, R0, R37, 0x2, P0 ;  /* 0x0000002500057211 */ /* 0x000fe200000f16ff */
[----:B------:R-:W-:Y:S01]  /*89e0*/  IMAD.MOV.U32 R0, RZ, RZ, 0x40 ;  /* 0x00000040ff007424 */ /* 0x000fe200078e00ff */
[----:B------:R-:W-:Y:S01]  /*89f0*/  PLOP3.LUT P0, PT, PT, PT, UP2, 0x80, 0x0 ;  /* 0x000000000000781c */ /* 0x000fe20003f0f028 */
[----:B------:R-:W-:Y:S03]  /*8a00*/  RED.E.ADD.F32.FTZ.RN.STRONG.GPU [R16.64], R33 ;  /* 0x000000211000798e */ /* 0x000fe6000c10e78c */
[----:B------:R-:W-:Y:S02]  /*8a10*/  SEL R173, R0, 0xffffffc0, !P1 ;  /* 0xffffffc000ad7807 */ /* 0x000fe40004800000 */
[----:B------:R-:W-:Y:S03]  /*8a20*/  RED.E.ADD.F32.FTZ.RN.STRONG.GPU [R14.64], R34 ;  /* 0x000000220e00798e */ /* 0x000fe6000c10e78c */
[----:B------:R-:W-:Y:S02]  /*8a30*/  IMAD.IADD R0, R173, 0x1, R172 ;  /* 0x00000001ad007824 */ /* 0x000fe400078e02ac */
[----:B------:R-:W-:Y:S05]  /*8a40*/  RED.E.ADD.F32.FTZ.RN.STRONG.GPU [R12.64], R35 ;  /* 0x000000230c00798e */ /* 0x000fea000c10e78c */
[----:B------:R-:W-:Y:S05]  /*8a50*/  RED.E.ADD.F32.FTZ.RN.STRONG.GPU [R10.64], R28 ;  /* 0x0000001c0a00798e */ /* 0x000fea000c10e78c */
[----:B------:R-:W-:Y:S05]  /*8a60*/  RED.E.ADD.F32.FTZ.RN.STRONG.GPU [R8.64], R29 ;  /* 0x0000001d0800798e */ /* 0x000fea000c10e78c */
[----:B------:R-:W-:Y:S05]  /*8a70*/  RED.E.ADD.F32.FTZ.RN.STRONG.GPU [R6.64], R30 ;  /* 0x0000001e0600798e */ /* 0x000fea000c10e78c */
[----:B------:R-:W-:Y:S05]  /*8a80*/  LDSM.16.MT88.4 R8, [R172] ;  /* 0x00000000ac08783b */ /* 0x000fea0000004200 */
[----:B------:R-:W-:Y:S05]  /*8a90*/  RED.E.ADD.F32.FTZ.RN.STRONG.GPU [R4.64], R31 ;  /* 0x0000001f0400798e */ /* 0x000fea000c10e78c */
[----:B------:R-:W1:Y:S05]  /*8aa0*/  LDSM.16.MT88.4 R4, [R3+0x14000] ;  /* 0x014000000304783b */ /* 0x000e6a0000004200 */
[----:B------:R-:W2:Y:S05]  /*8ab0*/  LDSM.16.MT88.4 R12, [R3+0x18000] ;  /* 0x01800000030c783b */ /* 0x000eaa0000004200 */
[----:B------:R-:W3:Y:S05]  /*8ac0*/  LDSM.16.MT88.4 R16, [R0] ;  /* 0x000000000010783b */ /* 0x000eea0000004200 */
[----:B------:R-:W4:Y:S05]  /*8ad0*/  LDSM.16.MT88.4 R24, [R172+0x800] ;  /* 0x00080000ac18783b */ /* 0x000f2a0000004200 */
[----:B------:R-:W3:Y:S05]  /*8ae0*/  LDSM.16.MT88.4 R32, [R3+0x18800] ;  /* 0x018800000320783b */ /* 0x000eea0000004200 */
[----:B------:R-:W3:Y:S05]  /*8af0*/  LDSM.16.MT88.4 R28, [R0+0x800] ;  /* 0x00080000001c783b */ /* 0x000eea0000004200 */
[----:B------:R-:W-:Y:S05]  /*8b00*/  LDSM.16.MT88.4 R36, [R3+0x19000] ;  /* 0x019000000324783b */ /* 0x000fea0000004200 */
[----:B------:R-:W-:Y:S01]  /*8b10*/  LDSM.16.MT88.4 R40, [R0+0x1000] ;  /* 0x001000000028783b */ /* 0x000fe20000004200 */
        /* <DEDUP_REMOVED lines=8> */
[----:B------:R-:W1:Y:S07]  /*8ba0*/  LDSM.16.MT88.4 R12, [R172+0x1000] ;  /* 0x00100000ac0c783b */ /* 0x000e6e0000004200 */
[----:B------:R-:W-:Y:S01]  /*8bb0*/  HMMA.16816.F32.BF16 R128, R4, R18, R128 ;  /* 0x000000120480723c */ /* 0x000fe20000041880 */
[----:B------:R-:W-:Y:S05]  /*8bc0*/  LDSM.16.MT88.4 R4, [R3+0x15800] ;  /* 0x015800000304783b */ /* 0x000fea0000004200 */
[----:B------:R-:W2:Y:S02]  /*8bd0*/  LDSM.16.MT88.4 R16, [R172+0x1800] ;  /* 0x00180000ac10783b */ /* 0x000ea40000004200 */
[-C--:B----4-:R-:W-:Y:S08]  /*8be0*/  HMMA.16816.F32.BF16 R100, R20, R24.reuse, R100 ;  /* 0x000000181464723c */ /* 0x090ff00000041864 */
[C---:B------:R-:W-:Y:S08]  /*8bf0*/  HMMA.16816.F32.BF16 R104, R32.reuse, R24, R104 ;  /* 0x000000182068723c */ /* 0x040ff00000041868 */
[-C--:B------:R-:W-:Y:S08]  /*8c00*/  HMMA.16816.F32.BF16 R108, R32, R26.reuse, R108 ;  /* 0x0000001a206c723c */ /* 0x080ff0000004186c */
[C---:B------:R-:W-:Y:S01]  /*8c10*/  HMMA.16816.F32.BF16 R112, R20.reuse, R26, R112 ;  /* 0x0000001a1470723c */ /* 0x040fe20000041870 */
[----:B------:R-:W3:Y:S07]  /*8c20*/  LDSM.16.MT88.4 R24, [R3+0x19800] ;  /* 0x019800000318783b */ /* 0x000eee0000004200 */
[-C--:B------:R-:W-:Y:S08]  /*8c30*/  HMMA.16816.F32.BF16 R116, R20, R28.reuse, R116 ;  /* 0x0000001c1474723c */ /* 0x080ff00000041874 */
[C---:B------:R-:W-:Y:S08]  /*8c40*/  HMMA.16816.F32.BF16 R120, R32.reuse, R28, R120 ;  /* 0x0000001c2078723c */ /* 0x040ff00000041878 */
[-C--:B------:R-:W-:Y:S01]  /*8c50*/  HMMA.16816.F32.BF16 R124, R32, R30.reuse, R124 ;  /* 0x0000001e207c723c */ /* 0x080fe2000004187c */
[----:B------:R-:W4:Y:S07]  /*8c60*/  LDSM.16.MT88.4 R32, [R0+0x1800] ;  /* 0x001800000020783b */ /* 0x000f2e0000004200 */
        /* <DEDUP_REMOVED lines=16> */
[C---:B---3--:R-:W-:Y:S08]  /*8d70*/  HMMA.16816.F32.BF16 R104, R24.reuse, R16, R104 ;  /* 0x000000101868723c */ /* 0x048ff00000041868 */
[-C--:B------:R-:W-:Y:S08]  /*8d80*/  HMMA.16816.F32.BF16 R108, R24, R18.reuse, R108 ;  /* 0x00000012186c723c */ /* 0x080ff0000004186c */
[C---:B------:R-:W-:Y:S01]  /*8d90*/  HMMA.16816.F32.BF16 R112, R4.reuse, R18, R112 ;  /* 0x000000120470723c */ /* 0x040fe20000041870 */
[----:B------:R-:W2:Y:S07]  /*8da0*/  LDSM.16.MT88.4 R16, [R172+0x2800] ;  /* 0x00280000ac10783b */ /* 0x000eae0000004200 */
[-C--:B----4-:R-:W-:Y:S08]  /*8db0*/  HMMA.16816.F32.BF16 R116, R4, R32.reuse, R116 ;  /* 0x000000200474723c */ /* 0x090ff00000041874 */
        /* <DEDUP_REMOVED lines=179> */
.L_x_311:
        /* <DEDUP_REMOVED lines=19> */
.L_x_312:
[----:B-1----:R-:W1:Y:S01]  /*9a20*/  S2R R4, SR_TID.X ;  /* 0x0000000000047919 */ /* 0x002e620000002100 */
[----:B------:R-:W-:Y:S01]  /*9a30*/  USHF.L.U32 UR5, UR16, 0x7, URZ ;  /* 0x0000000710057899 */ /* 0x000fe2000800063f */
[----:B------:R-:W-:Y:S01]  /*9a40*/  BSSY B0, `(.L_x_313) ;  /* 0x000002d000007945 */ /* 0x000fe20003800000 */
[----:B------:R-:W-:Y:S01]  /*9a50*/  ULDC.64 UR6, c[0x0][0x3a0] ;  /* 0x0000e80000067ab9 */ /* 0x000fe20000000a00 */
[----:B------:R-:W-:Y:S01]  /*9a60*/  BAR.SYNC.DEFER_BLOCKING 0x0 ;  /* 0x0000000000007b1d */ /* 0x000fe20000010000 */
[----:B------:R-:W-:Y:S02]  /*9a70*/  USHF.R.S32.HI UR8, URZ, 0x1f, UR5 ;  /* 0x0000001f3f087899 */ /* 0x000fe40008011405 */
[----:B------:R-:W-:Y:S02]  /*9a80*/  IMAD.U32 R13, RZ, RZ, UR5 ;  /* 0x00000005ff0d7e24 */ /* 0x000fe4000f8e00ff */
[----:B------:R-:W-:-:S04]  /*9a90*/  UIMAD UR4, UR8, UR6, URZ ;  /* 0x00000006080472a4 */ /* 0x000fc8000f8e023f */
[----:B------:R-:W-:-:S03]  /*9aa0*/  UIMAD UR4, UR5, UR7, UR4 ;  /* 0x00000007050472a4 */ /* 0x000fc6000f8e0204 */
[----:B------:R-:W-:Y:S02]  /*9ab0*/  ULDC.64 UR6, c[0x0][0x3b8] ;  /* 0x0000ee0000067ab9 */ /* 0x000fe40000000a00 */
[----:B------:R-:W-:-:S04]  /*9ac0*/  UIMAD UR6, UR61, UR6, URZ ;  /* 0x000000063d0672a4 */ /* 0x000fc8000f8e023f */
[----:B------:R-:W-:Y:S01]  /*9ad0*/  UIMAD UR6, UR40, UR7, UR6 ;  /* 0x00000007280672a4 */ /* 0x000fe2000f8e0206 */
[----:B-1----:R-:W-:-:S04]  /*9ae0*/  SHF.R.S32.HI R2, RZ, 0x1f, R4 ;  /* 0x0000001fff027819 */ /* 0x002fc80000011404 */
[----:B------:R-:W-:Y:S01]  /*9af0*/  LEA.HI R2, R2, R4, RZ, 0x3 ;  /* 0x0000000402027211 */ /* 0x000fe200078f18ff */
[----:B------:R1:W2:Y:S03]  /*9b00*/  LDS.128 R20, [R146+0xd000] ;  /* 0x00d0000092147984 */ /* 0x0002a60000000c00 */
[----:B------:R-:W-:Y:S01]  /*9b10*/  LOP3.LUT R0, R2, 0xfffffff8, RZ, 0xc0, !PT ;  /* 0xfffffff802007812 */ /* 0x000fe200078ec0ff */
[----:B------:R1:W3:Y:S04]  /*9b20*/  LDS.128 R24, [R146+0xe000] ;  /* 0x00e0000092187984 */ /* 0x0002e80000000c00 */
[----:B------:R-:W-:Y:S01]  /*9b30*/  IMAD.IADD R0, R4, 0x1, -R0 ;  /* 0x0000000104007824 */ /* 0x000fe200078e0a00 */
[----:B------:R1:W4:Y:S03]  /*9b40*/  LDS.128 R28, [R146+0xf000] ;  /* 0x00f00000921c7984 */ /* 0x0003260000000c00 */
[----:B------:R-:W-:Y:S01]  /*9b50*/  IMAD.SHL.U32 R6, R0, 0x8, RZ ;  /* 0x0000000800067824 */ /* 0x000fe200078e00ff */
[----:B------:R1:W1:Y:S01]  /*9b60*/  LDS.128 R32, [R146+0x10000] ;  /* 0x0100000092207984 */ /* 0x0002620000000c00 */
[----:B------:R-:W-:Y:S01]  /*9b70*/  IMAD.U32 R0, RZ, RZ, UR4 ;  /* 0x00000004ff007e24 */ /* 0x000fe2000f8e00ff */
[----:B------:R-:W-:-:S02]  /*9b80*/  UIMAD UR4, UR16, -0x80, UR14 ;  /* 0xffffff80100478a4 */ /* 0x000fc4000f8e020e */
[----:B------:R1:W1:Y:S01]  /*9b90*/  LDS.128 R36, [R146+0x11000] ;  /* 0x0110000092247984 */ /* 0x0002620000000c00 */
[----:B------:R-:W-:-:S03]  /*9ba0*/  SHF.R.S32.HI R7, RZ, 0x1f, R6 ;  /* 0x0000001fff077819 */ /* 0x000fc60000011406 */
[----:B------:R1:W1:Y:S02]  /*9bb0*/  LDS.128 R40, [R146+0x12000] ;  /* 0x0120000092287984 */ /* 0x0002640000000c00 */
[----:B------:R-:W-:Y:S02]  /*9bc0*/  IMAD.WIDE.U32 R4, R13, c[0x0][0x3a0], R6 ;  /* 0x0000e8000d047a25 */ /* 0x000fe400078e0006 */
[----:B------:R1:W1:Y:S03]  /*9bd0*/  LDS.128 R44, [R146+0x13000] ;  /* 0x01300000922c7984 */ /* 0x0002660000000c00 */
[----:B------:R-:W-:-:S04]  /*9be0*/  IADD3 R4, P0, R4, UR11, RZ ;  /* 0x0000000b04047c10 */ /* 0x000fc8000ff1e0ff */
[----:B------:R-:W-:Y:S02]  /*9bf0*/  IADD3.X R5, R5, UR15, R0, P0, !PT ;  /* 0x0000000f05057c10 */ /* 0x000fe400087fe400 */
[----:B------:R-:W-:Y:S01]  /*9c00*/  SHF.R.S32.HI R0, RZ, 0x3, R2 ;  /* 0x00000003ff007819 */ /* 0x000fe20000011402 */
[----:B------:R-:W-:-:S03]  /*9c10*/  IMAD.U32 R2, RZ, RZ, UR40 ;  /* 0x00000028ff027e24 */ /* 0x000fc6000f8e00ff */
[----:B------:R-:W-:Y:S01]  /*9c20*/  ISETP.GE.AND P4, PT, R0, UR4, PT ;  /* 0x0000000400007c0c */ /* 0x000fe2000bf86270 */
[----:B------:R-:W-:Y:S01]  /*9c30*/  IMAD.WIDE.U32 R4, R2, c[0x0][0x3b8], R4 ;  /* 0x0000ee0002047a25 */ /* 0x000fe200078e0004 */
[----:B------:R-:W-:-:S04]  /*9c40*/  SHF.R.S32.HI R14, RZ, 0x1f, R0 ;  /* 0x0000001fff0e7819 */ /* 0x000fc80000011400 */
[----:B------:R-:W-:-:S07]  /*9c50*/  IADD3 R12, R5, UR6, RZ ;  /* 0x00000006050c7c10 */ /* 0x000fce000fffe0ff */
[----:B------:R-:W-:Y:S05]  /*9c60*/  @P4 BRA `(.L_x_314) ;  /* 0x000000a000004947 */ /* 0x000fea0003800000 */
[----:B--234-:R-:W2:Y:S01]  /*9c70*/  LDS.128 R16, [R146+0xc000] ;  /* 0x00c0000092107984 */ /* 0x01cea20000000c00 */
        /* <DEDUP_REMOVED lines=9> */
.L_x_314:
[----:B--234-:R-:W-:Y:S05]  /*9d10*/  BSYNC B0 ;  /* 0x0000000000007941 */ /* 0x01cfea0003800000 */
.L_x_313:
[----:B------:R-:W-:Y:S01]  /*9d20*/  IADD3 R2, R0, 0x20, RZ ;  /* 0x0000002000027810 */ /* 0x000fe20007ffe0ff */
[----:B------:R-:W-:Y:S03]  /*9d30*/  BSSY B0, `(.L_x_315) ;  /* 0x000000e000007945 */ /* 0x000fe60003800000 */
[----:B------:R-:W-:-:S13]  /*9d40*/  ISETP.GE.AND P3, PT, R2, UR4, PT ;  /* 0x0000000402007c0c */ /* 0x000fda000bf66270 */
[----:B------:R-:W-:Y:S05]  /*9d50*/  @P3 BRA `(.L_x_316) ;  /* 0x000000b000003947 */ /* 0x000fea0003800000 */
[----:B------:R-:W-:Y:S02]  /*9d60*/  IADD3 R2, P0, R0, 0x20, RZ ;  /* 0x0000002000027810 */ /* 0x000fe40007f1e0ff */
[----:B------:R-:W-:-:S03]  /*9d70*/  MOV R9, R12 ;  /* 0x0000000c00097202 */ /* 0x000fc60000000f00 */
[----:B------:R-:W-:-:S04]  /*9d80*/  IMAD.X R8, RZ, RZ, R14, P0 ;  /* 0x000000ffff087224 */ /* 0x000fc800000e060e */
[----:B------:R-:W-:Y:S02]  /*9d90*/  IMAD R10, R8, c[0x0][0x3a0], RZ ;  /* 0x0000e800080a7a24 */ /* 0x000fe400078e02ff */
[----:B------:R-:W-:-:S04]  /*9da0*/  IMAD.MOV.U32 R8, RZ, RZ, R4 ;  /* 0x000000ffff087224 */ /* 0x000fc800078e0004 */
[----:B------:R-:W-:-:S04]  /*9db0*/  IMAD.WIDE.U32 R8, R2, c[0x0][0x3a0], R8 ;  /* 0x0000e80002087a25 */ /* 0x000fc800078e0008 */
[----:B------:R-:W-:Y:S01]  /*9dc0*/  IMAD R2, R2, c[0x0][0x3a4], R10 ;  /* 0x0000e90002027a24 */ /* 0x000fe200078e020a */
[----:B------:R-:W-:-:S04]  /*9dd0*/  LEA R10, P0, R8, c[0x0][0x340], 0x1 ;  /* 0x0000d000080a7a11 */ /* 0x000fc800078008ff */
[----:B------:R-:W-:-:S04]  /*9de0*/  IADD3 R2, R2, R9, RZ ;  /* 0x0000000902027210 */ /* 0x000fc80007ffe0ff */
[----:B------:R-:W-:-:S05]  /*9df0*/  LEA.HI.X R11, R8, c[0x0][0x344], R2, 0x1, P0 ;  /* 0x0000d100080b7a11 */ /* 0x000fca00000f0c02 */
[----:B------:R2:W-:Y:S02]  /*9e00*/  STG.E.128 [R10.64], R20 ;  /* 0x000000140a007986 */ /* 0x0005e4000c101d0c */
.L_x_316:
[----:B------:R-:W-:Y:S05]  /*9e10*/  BSYNC B0 ;  /* 0x0000000000007941 */ /* 0x000fea0003800000 */
.L_x_315:
[----:B------:R-:W-:Y:S01]  /*9e20*/  IADD3 R2, R0, 0x40, RZ ;  /* 0x0000004000027810 */ /* 0x000fe20007ffe0ff */
[----:B------:R-:W-:Y:S03]  /*9e30*/  BSSY B0, `(.L_x_317) ;  /* 0x000000e000007945 */ /* 0x000fe60003800000 */
[----:B------:R-:W-:-:S13]  /*9e40*/  ISETP.GE.AND P2, PT, R2, UR4, PT ;  /* 0x0000000402007c0c */ /* 0x000fda000bf46270 */
        /* <DEDUP_REMOVED lines=11> */
[----:B------:R2:W-:Y:S02]  /*9f00*/  STG.E.128 [R10.64], R24 ;  /* 0x000000180a007986 */ /* 0x0005e4000c101d0c */
.L_x_318:
[----:B------:R-:W-:Y:S05]  /*9f10*/  BSYNC B0 ;  /* 0x0000000000007941 */ /* 0x000fea0003800000 */
.L_x_317:
[----:B------:R-:W-:Y:S01]  /*9f20*/  IADD3 R2, R0, 0x60, RZ ;  /* 0x0000006000027810 */ /* 0x000fe20007ffe0ff */
[----:B------:R-:W-:Y:S03]  /*9f30*/  BSSY B0, `(.L_x_319) ;  /* 0x000000d000007945 */ /* 0x000fe60003800000 */
[----:B------:R-:W-:-:S13]  /*9f40*/  ISETP.GE.AND P1, PT, R2, UR4, PT ;  /* 0x0000000402007c0c */ /* 0x000fda000bf26270 */
        /* <DEDUP_REMOVED lines=10> */
[----:B------:R2:W-:Y:S02]  /*9ff0*/  STG.E.128 [R4.64], R28 ;  /* 0x0000001c04007986 */ /* 0x0005e4000c101d0c */
.L_x_320:
[----:B------:R-:W-:Y:S05]  /*a000*/  BSYNC B0 ;  /* 0x0000000000007941 */ /* 0x000fea0003800000 */
.L_x_319:
[----:B------:R-:W-:Y:S01]  /*a010*/  ULDC.64 UR6, c[0x0][0x3a8] ;  /* 0x0000ea0000067ab9 */ /* 0x000fe20000000a00 */
[----:B------:R-:W-:Y:S01]  /*a020*/  IMAD.WIDE.U32 R6, R13, c[0x0][0x3a8], R6 ;  /* 0x0000ea000d067a25 */ /* 0x000fe200078e0006 */
[----:B------:R-:W-:Y:S01]  /*a030*/  UIMAD UR4, UR8, UR6, URZ ;  /* 0x00000006080472a4 */ /* 0x000fe2000f8e023f */
[----:B------:R-:W-:Y:S03]  /*a040*/  BSSY B0, `(.L_x_321) ;  /* 0x0000015000007945 */ /* 0x000fe60003800000 */
[----:B------:R-:W-:Y:S01]  /*a050*/  UIMAD UR5, UR5, UR7, UR4 ;  /* 0x00000007050572a4 */ /* 0x000fe2000f8e0204 */
[----:B--2---:R-:W-:-:S05]  /*a060*/  IADD3 R4, P0, R6, UR9, RZ ;  /* 0x0000000906047c10 */ /* 0x004fca000ff1e0ff */
        /* <DEDUP_REMOVED lines=18> */
.L_x_322:
[----:B------:R-:W-:Y:S05]  /*a190*/  BSYNC B0 ;  /* 0x0000000000007941 */ /* 0x000fea0003800000 */
.L_x_321:
        /* <DEDUP_REMOVED lines=13> */
.L_x_324:
[----:B------:R-:W-:Y:S05]  /*a270*/  BSYNC B0 ;  /* 0x0000000000007941 */ /* 0x000fea0003800000 */
.L_x_323:
        /* <DEDUP_REMOVED lines=13> */
.L_x_326:
[----:B------:R-:W-:Y:S05]  /*a350*/  BSYNC B0 ;  /* 0x0000000000007941 */ /* 0x000fea0003800000 */
.L_x_325:
        /* <DEDUP_REMOVED lines=10> */
[----:B-1----:R1:W-:Y:S02]  /*a400*/  STG.E.128 [R4.64], R44 ;  /* 0x0000002c04007986 */ /* 0x0023e4000c101d0c */
.L_x_307:
[----:B------:R-:W-:Y:S05]  /*a410*/  BSYNC B1 ;  /* 0x0000000000017941 */ /* 0x000fea0003800000 */
.L_x_285:
        /* <DEDUP_REMOVED lines=11> */
.L_x_327:
[----:B------:R-:W-:Y:S05]  /*a4d0*/  EXIT ;  /* 0x000000000000794d */ /* 0x000fea0003800000 */
.L_x_329:
        /* <DEDUP_REMOVED lines=10> */
.L_x_1257:


//--------------------- .text._ZN5flash44flash_bwd_dq_dk_dv_loop_seqk_parallel_kernelI23Flash_bwd_kernel_traitsILi64ELi128ELi128ELi8ELi4ELi4ELi4ELb0ELb0EN7cutlass10bfloat16_tE19Flash_kernel_traitsILi64ELi128ELi128ELi8ES3_EELb0ELb1ELb0ELb1ELb0ELb0ELb0EEEvNS_16Flash_bwd_paramsE --------------------------
	.section	.text._ZN5flash44flash_bwd_dq_dk_dv_loop_seqk_parallel_kernelI23Flash_bwd_kernel_traitsILi64ELi128ELi128ELi8ELi4ELi4ELi4ELb0ELb0EN7cutlass10bfloat16_tE19Flash_kernel_traitsILi64ELi128ELi128ELi8ES3_EELb0ELb1ELb0ELb1ELb0ELb0ELb0EEEvNS_16Flash_bwd_paramsE,"ax",@progbits
	.sectioninfo	@"SHI_REGISTERS=255"
	.align	128
        .global         _ZN5flash44flash_bwd_dq_dk_dv_loop_seqk_parallel_kernelI23Flash_bwd_kernel_traitsILi64ELi128ELi128ELi8ELi4ELi4ELi4ELb0ELb0EN7cutlass10bfloat16_tE19Flash_kernel_traitsILi64ELi128ELi128ELi8ES3_EELb0ELb1ELb0ELb1ELb0ELb0ELb0EEEvNS_16Flash_bwd_paramsE
        .type           _ZN5flash44flash_bwd_dq_dk_dv_loop_seqk_parallel_kernelI23Flash_bwd_kernel_traitsILi64ELi128ELi128ELi8ELi4ELi4ELi4ELb0ELb0EN7cutlass10bfloat16_tE19Flash_kernel_traitsILi64ELi128ELi128ELi8ES3_EELb0ELb1ELb0ELb1ELb0ELb0ELb0EEEvNS_16Flash_bwd_paramsE,@function
        .size           _ZN5flash44flash_bwd_dq_dk_dv_loop_seqk_parallel_kernelI23Flash_bwd_kernel_traitsILi64ELi128ELi128ELi8ELi4ELi4ELi4ELb0ELb0EN7cutlass10bfloat16_tE19Flash_kernel_traitsILi64ELi128ELi128ELi8ES3_EELb0ELb1ELb0ELb1ELb0ELb0ELb0EEEvNS_16Flash_bwd_paramsE,(.L_x_1258 - _ZN5flash44flash_bwd_dq_dk_dv_loop_seqk_parallel_kernelI23Flash_bwd_kernel_traitsILi64ELi128ELi128ELi8ELi4ELi4ELi4ELb0ELb0EN7cutlass10bfloat16_tE19Flash_kernel_traitsILi64ELi128ELi128ELi8ES3_EELb0ELb1ELb0ELb1ELb0ELb0ELb0EEEvNS_16Flash_bwd_paramsE)
        .other          _ZN5flash44flash_bwd_dq_dk_dv_loop_seqk_parallel_kernelI23Flash_bwd_kernel_traitsILi64ELi128ELi128ELi8ELi4ELi4ELi4ELb0ELb0EN7cutlass10bfloat16_tE19Flash_kernel_traitsILi64ELi128ELi128ELi8ES3_EELb0ELb1ELb0ELb1ELb0ELb0ELb0EEEvNS_16Flash_bwd_paramsE,@"STO_CUDA_ENTRY STV_DEFAULT"
_ZN5flash44flash_bwd_dq_dk_dv_loop_seqk_parallel_kernelI23Flash_bwd_kernel_traitsILi64ELi128ELi128ELi8ELi4ELi4ELi4ELb0ELb0EN7cutlass10bfloat16_tE19Flash_kernel_traitsILi64ELi128ELi128ELi8ES3_EELb0ELb1ELb0ELb1ELb0ELb0ELb0EEEvNS_16Flash_bwd_paramsE:
.text._ZN5flash44flash_bwd_dq_dk_dv_loop_seqk_parallel_kernelI23Flash_bwd_kernel_traitsILi64ELi128ELi128ELi8ELi4ELi4ELi4ELb0ELb0EN7cutlass10bfloat16_tE19Flash_kernel_traitsILi64ELi128ELi128ELi8ES3_EELb0ELb1ELb0ELb1ELb0ELb0ELb0EEEvNS_16Flash_bwd_paramsE:
        /* <DEDUP_REMOVED lines=32> */
[CC--:B------:R-:W-:Y:S01]  /*0200*/  LEA.HI R6, R11.reuse, R12.reuse, RZ, 0x4 ;  /* 0x0000000c0b067211 */ /* 0x0c0fe200078f20ff */
[----:B------:R-:W-:Y:S01]  /*0210*/  UIMAD UR49, UR38, UR48, URZ ;  /* 0x00000030263172a4 */ /* 0x000fe2000f8e023f */
[--C-:B------:R-:W-:Y:S01]  /*0220*/  SHF.R.S32.HI R3, RZ, 0x5, R2.reuse ;  /* 0x00000005ff037819 */ /* 0x100fe20000011402 */
[----:B---3--:R-:W-:Y:S01]  /*0230*/  USHF.L.U32 UR4, UR35, 0x7, URZ ;  /* 0x0000000723047899 */ /* 0x008fe2000800063f */
[----:B------:R-:W-:Y:S01]  /*0240*/  SHF.R.S32.HI R0, RZ, 0x1f, R2 ;  /* 0x0000001fff007819 */ /* 0x000fe20000011402 */
[----:B------:R-:W-:Y:S01]  /*0250*/  USHF.R.S32.HI UR6, URZ, 0x1f, UR35 ;  /* 0x0000001f3f067899 */ /* 0x000fe20008011423 */
[----:B------:R-:W-:Y:S01]  /*0260*/  LOP3.LUT R2, R2, 0xffffffe0, RZ, 0xc0, !PT ;  /* 0xffffffe002027812 */ /* 0x000fe200078ec0ff */
[----:B------:R-:W-:Y:S01]  /*0270*/  UIMAD UR48, UR48, UR11, URZ ;  /* 0x0000000b303072a4 */ /* 0x000fe2000f8e023f */
[----:B------:R-:W-:Y:S01]  /*0280*/  LEA.HI R0, R0, R3, RZ, 0x2 ;  /* 0x0000000300007211 */ /* 0x000fe200078f10ff */
[----:B------:R-:W-:Y:S01]  /*0290*/  ULDC UR12, c[0x0][0x1c0] ;  /* 0x00007000000c7ab9 */ /* 0x000fe20000000800 */
[----:B------:R-:W-:Y:S01]  /*02a0*/  SHF.R.S32.HI R4, RZ, 0x4, R6 ;  /* 0x00000004ff047819 */ /* 0x000fe20000011406 */
[----:B------:R-:W-:Y:S01]  /*02b0*/  ULDC UR10, c[0x0][0x1c0] ;  /* 0x00007000000a7ab9 */ /* 0x000fe20000000800 */
[----:B------:R-:W-:Y:S01]  /*02c0*/  LOP3.LUT R0, R0, 0xfffffffc, RZ, 0xc0, !PT ;  /* 0xfffffffc00007812 */ /* 0x000fe200078ec0ff */
[----:B------:R-:W-:Y:S01]  /*02d0*/  UIMAD UR54, UR5, UR35, URZ ;  /* 0x00000023053672a4 */ /* 0x000fe2000f8e023f */
[CC--:B------:R-:W-:Y:S01]  /*02e0*/  LEA.HI R14, R11.reuse, R12.reuse, RZ, 0x2 ;  /* 0x0000000c0b0e7211 */ /* 0x0c0fe200078f10ff */
[----:B------:R-:W-:Y:S01]  /*02f0*/  UIMAD.WIDE.U32 UR46, UR35, UR13, URZ ;  /* 0x0000000d232e72a5 */ /* 0x000fe2000f8e003f */
[----:B------:R-:W-:Y:S01]  /*0300*/  LEA.HI R13, R11, R12, RZ, 0x3 ;  /* 0x0000000c0b0d7211 */ /* 0x000fe200078f18ff */
[----:B------:R-:W-:Y:S01]  /*0310*/  IMAD.IADD R9, R3, 0x1, -R0 ;  /* 0x0000000103097824 */ /* 0x000fe200078e0a00 */
[----:B------:R-:W-:Y:S01]  /*0320*/  SHF.R.S32.HI R5, RZ, 0x2, R14 ;  /* 0x00000002ff057819 */ /* 0x000fe2000001140e */
[----:B------:R-:W-:Y:S01]  /*0330*/  IMAD.IADD R0, R12, 0x1, -R2 ;  /* 0x000000010c007824 */ /* 0x000fe200078e0a02 */
[----:B------:R-:W-:Y:S01]  /*0340*/  SHF.R.S32.HI R3, RZ, 0x1f, R14 ;  /* 0x0000001fff037819 */ /* 0x000fe2000001140e */
[----:B------:R-:W-:-:S02]  /*0350*/  @!UP5 UIMAD UR5, UR35, UR12, UR38 ;  /* 0x0000000c2305d2a4 */ /* 0x000fc4000f8e0226 */
[----:B------:R-:W-:Y:S01]  /*0360*/  USHF.L.U32 UR43, UR48, 0x7, URZ ;  /* 0x00000007302b7899 */ /* 0x000fe2000800063f */
[----:B------:R-:W-:Y:S01]  /*0370*/  SHF.R.S32.HI R2, RZ, 0x1f, R0 ;  /* 0x0000001fff027819 */ /* 0x000fe20000011400 */
[----:B------:R-:W-:Y:S02]  /*0380*/  ULDC UR51, c[0x0][0x214] ;  /* 0x0000850000337ab9 */ /* 0x000fe40000000800 */
[----:B------:R-:W-:Y:S01]  /*0390*/  ULDC.U8 UR9, c[0x0][0x3d0] ;  /* 0x0000f40000097ab9 */ /* 0x000fe20000000000 */
[----:B------:R-:W-:Y:S01]  /*03a0*/  LEA.HI R8, R2, R0, RZ, 0x2 ;  /* 0x0000000002087211 */ /* 0x000fe200078f10ff */
[----:B------:R-:W-:Y:S01]  /*03b0*/  ULDC UR52, c[0x0][0x224] ;  /* 0x0000890000347ab9 */ /* 0x000fe20000000800 */
[----:B------:R-:W-:Y:S01]  /*03c0*/  LEA.HI R0, R6, R4, RZ, 0x1 ;  /* 0x0000000406007211 */ /* 0x000fe200078f08ff */
[----:B------:R-:W-:Y:S02]  /*03d0*/  ULDC UR61, c[0x0][0x374] ;  /* 0x0000dd00003d7ab9 */ /* 0x000fe40000000800 */
[----:B------:R-:W-:Y:S01]  /*03e0*/  ULDC UR60, c[0x0][0x194] ;  /* 0x00006500003c7ab9 */ /* 0x000fe20000000800 */
[----:B------:R-:W-:Y:S01]  /*03f0*/  LOP3.LUT R2, R0, 0xfffffffe, RZ, 0xc0, !PT ;  /* 0xfffffffe00027812 */ /* 0x000fe200078ec0ff */
[----:B------:R-:W-:Y:S01]  /*0400*/  @UP5 UIMAD UR56, UR35, UR51, URZ ;  /* 0x00000033233852a4 */ /* 0x000fe2000f8e023f */
[----:B------:R-:W-:Y:S01]  /*0410*/  LEA.HI R0, R3, R5, RZ, 0x3 ;  /* 0x0000000503007211 */ /* 0x000fe200078f18ff */
[----:B------:R-:W-:Y:S01]  /*0420*/  USHF.R.S32.HI UR59, URZ, 0x1f, UR38 ;  /* 0x0000001f3f3b7899 */ /* 0x000fe20008011426 */
[----:B------:R-:W-:Y:S01]  /*0430*/  LOP3.LUT R3, R13, 0xfffffff8, RZ, 0xc0, !PT ;  /* 0xfffffff80d037812 */ /* 0x000fe200078ec0ff */
[----:B------:R-:W-:Y:S01]  /*0440*/  IMAD.IADD R182, R4, 0x1, -R2 ;  /* 0x0000000104b67824 */ /* 0x000fe200078e0a02 */
[----:B------:R-:W-:Y:S01]  /*0450*/  LOP3.LUT R0, R0, 0xfffffff8, RZ, 0xc0, !PT ;  /* 0xfffffff800007812 */ /* 0x000fe200078ec0ff */
[----:B------:R-:W-:Y:S01]  /*0460*/  UISETP.NE.AND UP6, UPT, UR9, URZ, UPT ;  /* 0x0000003f0900728c */ /* 0x000fe2000bfc5270 */
[----:B------:R-:W-:Y:S01]  /*0470*/  LOP3.LUT R4, R6, 0xfffffff0, RZ, 0xc0, !PT ;  /* 0xfffffff006047812 */ /* 0x000fe200078ec0ff */
[----:B------:R-:W-:-:S02]  /*0480*/  UIMAD UR61, UR61, 0xc0, URZ ;  /* 0x000000c03d3d78a4 */ /* 0x000fc4000f8e023f */
[----:B------:R-:W-:Y:S01]  /*0490*/  IMAD.IADD R7, R5, 0x1, -R0 ;  /* 0x0000000105077824 */ /* 0x000fe200078e0a00 */
[----:B------:R-:W-:Y:S01]  /*04a0*/  SHF.R.S32.HI R0, RZ, 0x3, R13 ;  /* 0x00000003ff007819 */ /* 0x000fe2000001140d */
[----:B------:R-:W-:Y:S02]  /*04b0*/  UIMAD UR60, UR60, 0xc0, URZ ;  /* 0x000000c03c3c78a4 */ /* 0x000fe4000f8e023f */
[----:B------:R-:W-:Y:S02]  /*04c0*/  UIMAD.WIDE.U32 UR44, UR40, UR46, URZ ;  /* 0x0000002e282c72a5 */ /* 0x000fe4000f8e003f */
[----:B------:R-:W-:Y:S01]  /*04d0*/  IMAD.SHL.U32 R2, R0, 0x40, RZ ;  /* 0x0000004000027824 */ /* 0x000fe200078e00ff */
[----:B------:R-:W-:Y:S01]  /*04e0*/  UIMAD UR53, UR41, UR46, URZ ;  /* 0x0000002e293572a4 */ /* 0x000fe2000f8e023f */
[----:B------:R-:W-:Y:S01]  /*04f0*/  IMAD.IADD R0, R12, 0x1, -R3 ;  /* 0x000000010c007824 */ /* 0x000fe200078e0a03 */
[----:B------:R-:W-:Y:S02]  /*0500*/  USHF.R.S32.HI UR55, URZ, 0x1f, UR49 ;  /* 0x0000001f3f377899 */ /* 0x000fe40008011431 */
[----:B------:R-:W-:Y:S01]  /*0510*/  LOP3.LUT R3, R2, 0x1c0, RZ, 0xc0, !PT ;  /* 0x000001c002037812 */ /* 0x000fe200078ec0ff */
[----:B------:R-:W-:Y:S01]  /*0520*/  IMAD.IADD R2, R12, 0x1, -R4 ;  /* 0x000000010c027824 */ /* 0x000fe200078e0a04 */
[C---:B------:R-:W-:Y:S01]  /*0530*/  LOP3.LUT P4, RZ, R0.reuse, 0x2, RZ, 0xc0, !PT ;  /* 0x0000000200ff7812 */ /* 0x040fe2000788c0ff */
[----:B------:R-:W-:Y:S01]  /*0540*/  IMAD.SHL.U32 R208, R0, 0x8, RZ ;  /* 0x0000000800d07824 */ /* 0x000fe200078e00ff */
[----:B------:R-:W-:Y:S01]  /*0550*/  SHF.R.U32.HI R4, RZ, 0x3, R3 ;  /* 0x00000003ff047819 */ /* 0x000fe20000011603 */
[----:B------:R-:W-:Y:S01]  /*0560*/  @!UP5 UIMAD UR51, UR5, UR51, URZ ;  /* 0x000000330533d2a4 */ /* 0x000fe2000f8e023f */
[----:B------:R-:W-:Y:S01]  /*0570*/  SHF.R.S32.HI R5, RZ, 0x1f, R2 ;  /* 0x0000001fff057819 */ /* 0x000fe20000011402 */
[----:B------:R-:W-:Y:S01]  /*0580*/  USHF.R.S32.HI UR50, URZ, 0x1f, UR43 ;  /* 0x0000001f3f327899 */ /* 0x000fe2000801142b */
[----:B------:R-:W-:-:S02]  /*0590*/  LOP3.LUT R3, R3, 0x38, R208, 0xf8, !PT ;  /* 0x0000003803037812 */ /* 0x000fc400078ef8d0 */
[----:B------:R-:W-:Y:S02]  /*05a0*/  LEA.HI R10, R5, R2, RZ, 0x3 ;  /* 0x00000002050a7211 */ /* 0x000fe400078f18ff */
[----:B------:R-:W-:Y:S02]  /*05b0*/  LOP3.LUT R4, R3, R4, RZ, 0x3c, !PT ;  /* 0x0000000403047212 */ /* 0x000fe400078e3cff */
[----:B------:R-:W-:Y:S02]  /*05c0*/  LOP3.LUT R3, R10, 0xfffffff8, RZ, 0xc0, !PT ;  /* 0xfffffff80a037812 */ /* 0x000fe400078ec0ff */
[----:B------:R-:W-:Y:S02]  /*05d0*/  LEA.HI R5, R11, R12, RZ, 0x6 ;  /* 0x0000000c0b057211 */ /* 0x000fe400078f30ff */
[----:B------:R-:W-:Y:S01]  /*05e0*/  LOP3.LUT P3, RZ, R0, 0x4, RZ, 0xc0, !PT ;  /* 0x0000000400ff7812 */ /* 0x000fe2000786c0ff */
[----:B------:R-:W-:Y:S01]  /*05f0*/  IMAD.IADD R16, R2, 0x1, -R3 ;  /* 0x0000000102107824 */ /* 0x000fe200078e0a03 */
[----:B------:R-:W-:Y:S01]  /*0600*/  SEL R176, R203, 0xffffffe0, !P4 ;  /* 0xffffffe0cbb07807 */ /* 0x000fe20006000000 */
[----:B------:R-:W-:Y:S01]  /*0610*/  IMAD.SHL.U32 R2, R5, 0x8, RZ ;  /* 0x0000000805027824 */ /* 0x000fe200078e00ff */
[----:B------:R-:W-:Y:S01]  /*0620*/  LOP3.LUT R5, R7, 0x1, RZ, 0xc0, !PT ;  /* 0x0000000107057812 */ /* 0x000fe200078ec0ff */
[----:B------:R-:W-:Y:S01]  /*0630*/  IMAD.SHL.U32 R0, R0, 0x40, RZ ;  /* 0x0000004000007824 */ /* 0x000fe200078e00ff */
[----:B------:R-:W-:Y:S01]  /*0640*/  STL [R1+0x54], R16 ;  /* 0x0000541001007387 */ /* 0x000fe20000100800 */
[----:B------:R-:W-:Y:S01]  /*0650*/  IMAD.SHL.U32 R3, R182, 0x200, RZ ;  /* 0x00000200b6037824 */ /* 0x000fe200078e00ff */
[----:B------:R-:W-:-:S02]  /*0660*/  LOP3.LUT R2, R4, 0xfffffe00, R2, 0xf8, !PT ;  /* 0xfffffe0004027812 */ /* 0x000fc400078ef802 */
[----:B------:R-:W-:Y:S02]  /*0670*/  LOP3.LUT R0, R0, 0x1c0, RZ, 0xc0, !PT ;  /* 0x000001c000007812 */ /* 0x000fe400078ec0ff */
[----:B------:R-:W-:Y:S01]  /*0680*/  LEA.HI R4, R11, R12, RZ, 0x7 ;  /* 0x0000000c0b047211 */ /* 0x000fe200078f38ff */
[----:B------:R1:W-:Y:S01]  /*0690*/  STL [R1+0x48], R2 ;  /* 0x0000480201007387 */ /* 0x0003e20000100800 */
[----:B------:R-:W-:Y:S02]  /*06a0*/  LOP3.LUT R174, R0, 0x8, R13, 0xf8, !PT ;  /* 0x0000000800ae7812 */ /* 0x000fe400078ef80d */
[----:B------:R-:W-:Y:S02]  /*06b0*/  SHF.R.S32.HI R4, RZ, 0x7, R4 ;  /* 0x00000007ff047819 */ /* 0x000fe40000011404 */
[----:B------:R-:W-:-:S04]  /*06c0*/  ISETP.NE.U32.AND P0, PT, R5, 0x1, PT ;  /* 0x000000010500780c */ /* 0x000fc80003f05070 */
[----:B------:R-:W-:Y:S02]  /*06d0*/  R2P PR, R7, 0x6 ;  /* 0x0000000607007804 */ /* 0x000fe40000000000 */
[----:B------:R-:W-:-:S03]  /*06e0*/  SEL R201, R201, 0x10, !P0 ;  /* 0x00000010c9c97807 */ /* 0x000fc60004000000 */
[----:B------:R-:W-:Y:S01]  /*06f0*/  SEL R203, R203, 0xffffffe0, !P1 ;  /* 0xffffffe0cbcb7807 */ /* 0x000fe20004800000 */
[----:B-1----:R-:W-:-:S05]  /*0700*/  IMAD.SHL.U32 R2, R9, 0x10, RZ ;  /* 0x0000001009027824 */ /* 0x002fca00078e00ff */
[----:B------:R-:W-:Y:S02]  /*0710*/  LOP3.LUT R6, R0, 0x30, R2, 0xf8, !PT ;  /* 0x0000003000067812 */ /* 0x000fe400078ef802 */
[----:B------:R-:W-:Y:S02]  /*0720*/  SHF.R.U32.HI R0, RZ, 0x3, R0 ;  /* 0x00000003ff007819 */ /* 0x000fe40000011600 */
[----:B------:R-:W-:Y:S01]  /*0730*/  LEA.HI.SX32 R15, R8, R2, 0x1e ;  /* 0x00000002080f7211 */ /* 0x000fe200078ff2ff */
[----:B------:R-:W-:Y:S01]  /*0740*/  IMAD R2, R4, 0x1000, R3 ;  /* 0x0000100004027824 */ /* 0x000fe200078e0203 */
[----:B------:R-:W-:Y:S01]  /*0750*/  LOP3.LUT R174, R174, R0, RZ, 0x3c, !PT ;  /* 0x00000000aeae7212 */ /* 0x000fe200078e3cff */
[----:B------:R-:W-:Y:S01]  /*0760*/  IMAD.SHL.U32 R8, R12, 0x2, RZ ;  /* 0x000000020c087824 */ /* 0x000fe200078e00ff */
[----:B------:R-:W-:Y:S01]  /*0770*/  LOP3.LUT R5, R6, 0x8, R13, 0xf8, !PT ;  /* 0x0000000806057812 */ /* 0x000fe200078ef80d */
[----:B------:R-:W-:Y:S01]  /*0780*/  IMAD.U32 R6, RZ, RZ, UR4 ;  /* 0x00000004ff067e24 */ /* 0x000fe2000f8e00ff */
[----:B------:R-:W-:Y:S01]  /*0790*/  STL [R1+0x58], R15 ;  /* 0x0000580f01007387 */ /* 0x000fe20000100800 */
[----:B------:R-:W-:Y:S01]  /*07a0*/  IMAD.IADD R174, R2, 0x1, R174 ;  /* 0x0000000102ae7824 */ /* 0x000fe200078e02ae */
[----:B------:R-:W-:Y:S01]  /*07b0*/  LOP3.LUT R2, R14, 0x7ffffffc, RZ, 0xc0, !PT ;  /* 0x7ffffffc0e027812 */ /* 0x000fe200078ec0ff */
[----:B------:R-:W-:Y:S01]  /*07c0*/  UIMAD UR4, UR35, UR10, UR38 ;  /* 0x0000000a230472a4 */ /* 0x000fe2000f8e0226 */
[----:B------:R-:W-:Y:S01]  /*07d0*/  LOP3.LUT R3, R3, R5, R0, 0xf6, !PT ;  /* 0x0000000503037212 */ /* 0x000fe200078ef600 */
[----:B------:R-:W-:Y:S01]  /*07e0*/  IMAD.SHL.U32 R0, R7, 0x40, RZ ;  /* 0x0000004007007824 */ /* 0x000fe200078e00ff */
[----:B------:R-:W-:Y:S01]  /*07f0*/  LOP3.LUT R8, R8, 0x6, RZ, 0xc0, !PT ;  /* 0x0000000608087812 */ /* 0x000fe200078ec0ff */
[----:B------:R-:W-:Y:S01]  /*0800*/  IMAD.IADD R6, R12, 0x1, -R2 ;  /* 0x000000010c067824 */ /* 0x000fe200078e0a02 */
[----:B------:R-:W-:Y:S01]  /*0810*/  UIMAD UR52, UR4, UR52, URZ ;  /* 0x00000034043472a4 */ /* 0x000fe2000f8e023f */
[----:B------:R-:W-:Y:S01]  /*0820*/  IMAD.SHL.U32 R2, R4, 0x8, RZ ;  /* 0x0000000804027824 */ /* 0x000fe200078e00ff */
[----:B------:R-:W-:Y:S01]  /*0830*/  LOP3.LUT R0, R0, 0x1c0, RZ, 0xc0, !PT ;  /* 0x000001c000007812 */ /* 0x000fe200078ec0ff */
[----:B------:R-:W-:-:S02]  /*0840*/  IMAD.SHL.U32 R6, R6, 0x2, RZ ;  /* 0x0000000206067824 */ /* 0x000fc400078e00ff */
[----:B------:R-:W-:Y:S01]  /*0850*/  IMAD.SHL.U32 R7, R182, 0x10, RZ ;  /* 0x00000010b6077824 */ /* 0x000fe200078e00ff */
[----:B------:R-:W-:Y:S01]  /*0860*/  LOP3.LUT R2, R2, 0x8, RZ, 0xc0, !PT ;  /* 0x0000000802027812 */ /* 0x000fe200078ec0ff */
[C---:B------:R-:W-:Y:S01]  /*0870*/  IMAD R11, R4.reuse, 0x40, R8 ;  /* 0x00000040040b7824 */ /* 0x040fe200078e0208 */
[----:B------:R-:W-:Y:S01]  /*0880*/  SHF.R.U32.HI R5, RZ, 0x3, R0 ;  /* 0x00000003ff057819 */ /* 0x000fe20000011600 */
[----:B------:R-:W-:Y:S01]  /*0890*/  IMAD R8, R4, 0x2000, R6 ;  /* 0x0000200004087824 */ /* 0x000fe200078e0206 */
[----:B------:R-:W-:Y:S01]  /*08a0*/  LOP3.LUT R7, R2, 0x10, R7, 0xf8, !PT ;  /* 0x0000001002077812 */ /* 0x000fe200078ef807 */
[----:B------:R-:W-:Y:S01]  /*08b0*/  IMAD.SHL.U32 R182, R182, 0x8, RZ ;  /* 0x00000008b6b67824 */ /* 0x000fe200078e00ff */
[-C--:B------:R-:W-:Y:S01]  /*08c0*/  LOP3.LUT R4, R5, R0.reuse, R2, 0x1e, !PT ;  /* 0x0000000005047212 */ /* 0x080fe200078e1e02 */
[----:B------:R-:W-:Y:S01]  /*08d0*/  IMAD R2, R9, 0x400, R8 ;  /* 0x0000040009027824 */ /* 0x000fe200078e0208 */
[----:B------:R-:W-:Y:S01]  /*08e0*/  LOP3.LUT R5, R5, R0, RZ, 0xfc, !PT ;  /* 0x0000000005057212 */ /* 0x000fe200078efcff */
[----:B------:R-:W-:Y:S01]  /*08f0*/  IMAD R0, R9, 0x400, R6 ;  /* 0x0000040009007824 */ /* 0x000fe200078e0206 */
[----:B------:R1:W-:Y:S01]  /*0900*/  STL [R1+0x50], R11 ;  /* 0x0000500b01007387 */ /* 0x0003e20000100800 */
[----:B------:R-:W-:-:S02]  /*0910*/  IMAD.SHL.U32 R174, R174, 0x2, RZ ;  /* 0x00000002aeae7824 */ /* 0x000fc400078e00ff */
[----:B------:R-:W-:Y:S02]  /*0920*/  IMAD.IADD R199, R5, 0x1, R2 ;  /* 0x0000000105c77824 */ /* 0x000fe400078e0202 */
[----:B------:R-:W-:Y:S02]  /*0930*/  IMAD.SHL.U32 R2, R16, 0x40, RZ ;  /* 0x0000004010027824 */ /* 0x000fe400078e00ff */
[----:B------:R-:W-:Y:S01]  /*0940*/  IMAD.IADD R8, R0, 0x1, R4 ;  /* 0x0000000100087824 */ /* 0x000fe200078e0204 */
[----:B------:R-:W-:Y:S01]  /*0950*/  IADD3 R4, R15, -0x80, RZ ;  /* 0xffffff800f047810 */ /* 0x000fe20007ffe0ff */
[----:B------:R-:W-:Y:S01]  /*0960*/  IMAD.SHL.U32 R0, R10, 0x40, RZ ;  /* 0x000000400a007824 */ /* 0x000fe200078e00ff */
[----:B------:R-:W-:Y:S01]  /*0970*/  LOP3.LUT R2, R2, 0x1c0, RZ, 0xc0, !PT ;  /* 0x000001c002027812 */ /* 0x000fe200078ec0ff */
[----:B------:R-:W-:Y:S01]  /*0980*/  IMAD.U32 R5, RZ, RZ, UR6 ;  /* 0x00000006ff057e24 */ /* 0x000fe2000f8e00ff */
[----:B------:R-:W-:Y:S01]  /*0990*/  SHF.R.S32.HI R6, RZ, 0x1f, R4 ;  /* 0x0000001fff067819 */ /* 0x000fe20000011404 */
[----:B------:R-:W-:Y:S01]  /*09a0*/  USHF.R.S32.HI UR6, URZ, 0x1f, UR38 ;  /* 0x0000001f3f067899 */ /* 0x000fe20008011426 */
[----:B------:R-:W-:Y:S01]  /*09b0*/  SHF.R.U32.HI R5, RZ, 0x3, R2 ;  /* 0x00000003ff057819 */ /* 0x000fe20000011602 */
[----:B------:R-:W-:Y:S01]  /*09c0*/  IMAD.SHL.U32 R199, R199, 0x2, RZ ;  /* 0x00000002c7c77824 */ /* 0x000fe200078e00ff */
[----:B------:R-:W-:Y:S01]  /*09d0*/  LOP3.LUT R182, R2, 0x8, R182, 0xf8, !PT ;  /* 0x0000000802b67812 */ /* 0x000fe200078ef8b6 */
[----:B------:R-:W-:Y:S01]  /*09e0*/  IMAD.IADD R177, R174, 0x1, R176 ;  /* 0x00000001aeb17824 */ /* 0x000fe200078e02b0 */
[----:B------:R-:W-:Y:S01]  /*09f0*/  LOP3.LUT R0, R0, 0xfffffe00, RZ, 0xc0, !PT ;  /* 0xfffffe0000007812 */ /* 0x000fe200078ec0ff */
[----:B------:R-:W-:Y:S01]  /*0a00*/  IMAD.U32 R10, RZ, RZ, UR6 ;  /* 0x00000006ff0a7e24 */ /* 0x000fe2000f8e00ff */
[----:B------:R-:W-:Y:S01]  /*0a10*/  LOP3.LUT R2, R5, R7, R2, 0x1e, !PT ;  /* 0x0000000705027212 */ /* 0x000fe200078e1e02 */
[----:B------:R-:W-:Y:S01]  /*0a20*/  IMAD.IADD R202, R199, 0x1, R201 ;  /* 0x00000001c7ca7824 */ /* 0x000fe200078e02c9 */
[----:B------:R-:W-:Y:S01]  /*0a30*/  SHF.L.U64.HI R6, R4, 0x2, R6 ;  /* 0x0000000204067819 */ /* 0x000fe20000010206 */
[----:B------:R-:W-:Y:S01]  /*0a40*/  IMAD R4, R9, 0x400, R0 ;  /* 0x0000040009047824 */ /* 0x000fe200078e0200 */
[----:B------:R-:W-:Y:S01]  /*0a50*/  LOP3.LUT R181, R2, R0, RZ, 0xfc, !PT ;  /* 0x0000000002b57212 */ /* 0x000fe200078efcff */
[----:B------:R-:W-:Y:S01]  /*0a60*/  IMAD.MOV.U32 R2, RZ, RZ, 0x40 ;  /* 0x00000040ff027424 */ /* 0x000fe200078e00ff */
[----:B------:R-:W-:Y:S01]  /*0a70*/  LEA R8, R8, 0xc000, 0x1 ;  /* 0x0000c00008087811 */ /* 0x000fe200078e08ff */
[----:B------:R-:W-:Y:S01]  /*0a80*/  IMAD.MOV.U32 R0, RZ, RZ, 0x440 ;  /* 0x00000440ff007424 */ /* 0x000fe200078e00ff */
[----:B------:R-:W-:Y:S01]  /*0a90*/  LOP3.LUT R182, R182, R5, RZ, 0x3c, !PT ;  /* 0x00000005b6b67212 */ /* 0x000fe200078e3cff */
[----:B------:R2:W-:Y:S01]  /*0aa0*/  STL [R1+0x4c], R6 ;  /* 0x00004c0601007387 */ /* 0x0005e20000100800 */
[C---:B------:R-:W-:Y:S01]  /*0ab0*/  SEL R175, R2.reuse, 0xffffffc0, !P3 ;  /* 0xffffffc002af7807 */ /* 0x040fe20005800000 */
[----:B------:R-:W-:Y:S01]  /*0ac0*/  IMAD.IADD R5, R203, 0x1, R8 ;  /* 0x00000001cb057824 */ /* 0x000fe200078e0208 */
[----:B------:R-:W-:Y:S01]  /*0ad0*/  SEL R2, R2, 0xffffffc0, !P2 ;  /* 0xffffffc002027807 */ /* 0x000fe20005000000 */
[----:B------:R-:W-:Y:S01]  /*0ae0*/  IMAD.IADD R182, R4, 0x1, R182 ;  /* 0x0000000104b67824 */ /* 0x000fe200078e02b6 */
[----:B------:R-:W-:Y:S01]  /*0af0*/  SEL R0, R0, 0x3c0, !P2 ;  /* 0x000003c000007807 */ /* 0x000fe20005000000 */
[----:B------:R-:W-:Y:S01]  /*0b00*/  STL [R1+0x5c], R8 ;  /* 0x00005c0801007387 */ /* 0x000fe20000100800 */
[----:B------:R-:W-:Y:S01]  /*0b10*/  IADD3 R13, R8, 0x420, RZ ;  /* 0x00000420080d7810 */ /* 0x000fe20007ffe0ff */
[----:B-1----:R-:W-:Y:S01]  /*0b20*/  IMAD.IADD R11, R2, 0x1, R8 ;  /* 0x00000001020b7824 */ /* 0x002fe200078e0208 */
[C---:B------:R-:W-:Y:S01]  /*0b30*/  IADD3 R10, R8.reuse, 0x2020, RZ ;  /* 0x00002020080a7810 */ /* 0x040fe20007ffe0ff */
[C---:B------:R-:W-:Y:S01]  /*0b40*/  IMAD.IADD R4, R8.reuse, 0x1, R0 ;  /* 0x0000000108047824 */ /* 0x040fe200078e0200 */
[C---:B------:R-:W-:Y:S01]  /*0b50*/  @P1 IADD3 R13, R8.reuse, 0x3e0, RZ ;  /* 0x000003e0080d1810 */ /* 0x040fe20007ffe0ff */
[----:B------:R-:W-:Y:S01]  /*0b60*/  IMAD.IADD R200, R199, 0x1, R2 ;  /* 0x00000001c7c87824 */ /* 0x000fe200078e0202 */
[C---:B------:R-:W-:Y:S01]  /*0b70*/  IADD3 R12, R8.reuse, 0x2420, RZ ;  /* 0x00002420080c7810 */ /* 0x040fe20007ffe0ff */
[----:B------:R-:W-:Y:S01]  /*0b80*/  STL [R1+0x70], R11 ;  /* 0x0000700b01007387 */ /* 0x000fe20000100800 */
[----:B------:R-:W-:Y:S01]  /*0b90*/  @P1 IADD3 R10, R8, 0x1fe0, RZ ;  /* 0x00001fe0080a1810 */ /* 0x000fe20007ffe0ff */
[----:B------:R-:W-:Y:S01]  /*0ba0*/  IMAD.IADD R175, R174, 0x1, R175 ;  /* 0x00000001aeaf7824 */ /* 0x000fe200078e02af */
[----:B------:R-:W-:Y:S01]  /*0bb0*/  @P1 IADD3 R12, R8, 0x23e0, RZ ;  /* 0x000023e0080c1810 */ /* 0x000fe20007ffe0ff */
[----:B------:R1:W-:Y:S01]  /*0bc0*/  STL [R1+0x8c], R5 ;  /* 0x00008c0501007387 */ /* 0x0003e20000100800 */
[----:B------:R-:W-:Y:S01]  /*0bd0*/  IMAD.IADD R201, R201, 0x1, R200 ;  /* 0x00000001c9c97824 */ /* 0x000fe200078e02c8 */
[----:B------:R-:W-:Y:S01]  /*0be0*/  ULDC.64 UR6, c[0x0][0x118] ;  /* 0x0000460000067ab9 */ /* 0x000fe20000000a00 */
[--C-:B------:R-:W-:Y:S01]  /*0bf0*/  IMAD.IADD R2, R2, 0x1, R10.reuse ;  /* 0x0000000102027824 */ /* 0x100fe200078e020a */
[----:B------:R3:W-:Y:S01]  /*0c00*/  STL [R1+0x6c], R4 ;  /* 0x00006c0401007387 */ /* 0x0007e20000100800 */
[----:B------:R-:W-:Y:S01]  /*0c10*/  IMAD.IADD R0, R0, 0x1, R10 ;  /* 0x0000000100007824 */ /* 0x000fe200078e020a */
[----:B--2---:R-:W-:-:S02]  /*0c20*/  IADD3 R6, R8, 0x2040, RZ ;  /* 0x0000204008067810 */ /* 0x004fc40007ffe0ff */
[----:B------:R-:W-:Y:S01]  /*0c30*/  STL [R1+0x78], R13 ;  /* 0x0000780d01007387 */ /* 0x000fe20000100800 */
[----:B------:R-:W-:Y:S01]  /*0c40*/  @P2 IADD3 R6, R8, 0x1fc0, RZ ;  /* 0x00001fc008062810 */ /* 0x000fe20007ffe0ff */
[--C-:B------:R-:W-:Y:S02]  /*0c50*/  IMAD.IADD R206, R199, 0x1, R203.reuse ;  /* 0x00000001c7ce7824 */ /* 0x100fe400078e02cb */
[----:B------:R-:W-:Y:S01]  /*0c60*/  STL [R1+0x60], R10 ;  /* 0x0000600a01007387 */ /* 0x000fe20000100800 */
[----:B------:R-:W-:Y:S02]  /*0c70*/  IMAD.IADD R205, R202, 0x1, R203 ;  /* 0x00000001cacd7824 */ /* 0x000fe400078e02cb */
[----:B------:R-:W-:Y:S01]  /*0c80*/  IMAD.IADD R204, R203, 0x1, R200 ;  /* 0x00000001cbcc7824 */ /* 0x000fe200078e02c8 */
[----:B------:R-:W-:Y:S01]  /*0c90*/  STL [R1+0x74], R12 ;  /* 0x0000740c01007387 */ /* 0x000fe20000100800 */
[----:B------:R-:W-:Y:S02]  /*0ca0*/  IMAD.SHL.U32 R3, R3, 0x2, RZ ;  /* 0x0000000203037824 */ /* 0x000fe400078e00ff */
[----:B------:R-:W-:Y:S01]  /*0cb0*/  IMAD.IADD R176, R176, 0x1, R175 ;  /* 0x00000001b0b07824 */ /* 0x000fe200078e02af */
[----:B------:R-:W-:Y:S01]  /*0cc0*/  STL [R1+0x68], R6 ;  /* 0x0000680601007387 */ /* 0x000fe20000100800 */
[----:B-1----:R-:W-:-:S02]  /*0cd0*/  IADD3 R5, R8, 0x2440, RZ ;  /* 0x0000244008057810 */ /* 0x002fc40007ffe0ff */
[----:B------:R-:W-:Y:S01]  /*0ce0*/  @P2 IADD3 R5, R8, 0x23c0, RZ ;  /* 0x000023c008052810 */ /* 0x000fe20007ffe0ff */
[----:B---3--:R-:W-:-:S04]  /*0cf0*/  IMAD.IADD R4, R203, 0x1, R4 ;  /* 0x00000001cb047824 */ /* 0x008fc800078e0204 */
[----:B------:R1:W-:Y:S02]  /*0d00*/  STL [R1+0x64], R5 ;  /* 0x0000640501007387 */ /* 0x0003e40000100800 */
[C---:B-1----:R-:W-:Y:S02]  /*0d10*/  IMAD.IADD R5, R203.reuse, 0x1, R11 ;  /* 0x00000001cb057824 */ /* 0x042fe400078e020b */
[----:B------:R-:W-:-:S03]  /*0d20*/  IMAD.IADD R203, R203, 0x1, R201 ;  /* 0x00000001cbcb7824 */ /* 0x000fc600078e02c9 */
[----:B------:R1:W-:Y:S04]  /*0d30*/  STL [R1+0x88], R5 ;  /* 0x0000880501007387 */ /* 0x0003e80000100800 */
[----:B------:R1:W-:Y:S04]  /*0d40*/  STL [R1+0x84], R4 ;  /* 0x0000840401007387 */ /* 0x0003e80000100800 */
[----:B------:R1:W-:Y:S04]  /*0d50*/  STL [R1+0x80], R2 ;  /* 0x0000800201007387 */ /* 0x0003e80000100800 */
[----:B------:R1:W-:Y:S02]  /*0d60*/  STL [R1+0x7c], R0 ;  /* 0x00007c0001007387 */ /* 0x0003e40000100800 */
.L_x_406:
[----:B------:R-:W-:Y:S02]  /*0d70*/  ULDC.64 UR4, c[0x0][0x240] ;  /* 0x0000900000047ab9 */ /* 0x000fe40000000a00 */
[----:B------:R-:W-:-:S02]  /*0d80*/  UISETP.NE.U32.AND UP1, UPT, URZ, UR4, UPT ;  /* 0x000000043f00728c */ /* 0x000fc4000bf25070 */
[----:B------:R-:W-:Y:S02]  /*0d90*/  USHF.R.S32.HI UR42, URZ, 0x1f, UR35 ;  /* 0x0000001f3f2a7899 */ /* 0x000fe40008011423 */
[----:B------:R-:W-:Y:S02]  /*0da0*/  USHF.L.U32 UR14, UR35, 0x2, URZ ;  /* 0x00000002230e7899 */ /* 0x000fe4000800063f */
[----:B------:R-:W-:Y:S02]  /*0db0*/  UISETP.NE.AND.EX UP1, UPT, URZ, UR5, UPT, UP1 ;  /* 0x000000053f00728c */ /* 0x000fe4000bf25310 */
[----:B------:R-:W-:Y:S02]  /*0dc0*/  ULDC.64 UR10, c[0x0][0x250] ;  /* 0x00009400000a7ab9 */ /* 0x000fe40000000a00 */
[----:B------:R-:W-:Y:S02]  /*0dd0*/  UISETP.NE.U32.AND UP3, UPT, URZ, UR10, UPT ;  /* 0x0000000a3f00728c */ /* 0x000fe4000bf65070 */
[----:B------:R-:W-:Y:S01]  /*0de0*/  USHF.L.U64.HI UR12, UR35, 0x2, UR42 ;  /* 0x00000002230c7899 */ /* 0x000fe2000801022a */
[----:B------:R-:W-:Y:S01]  /*0df0*/  PLOP3.LUT P2, PT, PT, PT, UP1, 0x80, 0x0 ;  /* 0x000000000000781c */ /* 0x000fe20003f4f018 */
[----:B------:R-:W-:-:S02]  /*0e00*/  UIADD3 UR13, UP0, UR14, UR4, URZ ;  /* 0x000000040e0d7290 */ /* 0x000fc4000ff1e03f */
[----:B------:R-:W-:Y:S02]  /*0e10*/  UISETP.NE.AND.EX UP3, UPT, URZ, UR11, UPT, UP3 ;  /* 0x0000000b3f00728c */ /* 0x000fe4000bf65330 */
        /* <DEDUP_REMOVED lines=22> */
[----:B------:R-:W5:Y:S01]  /*0f80*/  @!P1 LDG.E R0, [R4.64] ;  /* 0x0000001804009981 */ /* 0x000f62000c1e1900 */
        /* <DEDUP_REMOVED lines=20> */
.L_x_330:
        /* <DEDUP_REMOVED lines=22> */
[----:B------:R-:W-:Y:S02]  /*1230*/  UIADD3 UR9, UR17, 0x7f, URZ ;  /* 0x0000007f11097890 */ /* 0x000fe4000fffe03f */
[----:B------:R-:W-:Y:S02]  /*1240*/  ULDC.64 UR12, c[0x0][0x178] ;  /* 0x00005e00000c7ab9 */ /* 0x000fe40000000a00 */
[----:B------:R-:W-:Y:S01]  /*1250*/  ULDC.64 UR10, c[0x0][0x190] ;  /* 0x00006400000a7ab9 */ /* 0x000fe20000000a00 */
[----:B------:R-:W-:Y:S01]  /*1260*/  PLOP3.LUT P1, PT, PT, PT, UP0, 0x80, 0x0 ;  /* 0x000000000000781c */ /* 0x000fe20003f2f008 */
[----:B------:R-:W-:Y:S02]  /*1270*/  UISETP.NE.AND UP2, UPT, UR15, -0x1, UPT ;  /* 0xffffffff0f00788c */ /* 0x000fe4000bf45270 */
[----:B------:R-:W-:-:S02]  /*1280*/  UIMAD UR14, UR42, UR12, URZ ;  /* 0x0000000c2a0e72a4 */ /* 0x000fc4000f8e023f */
[----:B------:R-:W-:Y:S02]  /*1290*/  UIMAD.WIDE.U32 UR4, UR15, UR10, URZ ;  /* 0x0000000a0f0472a5 */ /* 0x000fe4000f8e003f */
[----:B------:R-:W-:Y:S02]  /*12a0*/  UIMAD UR18, UR15, UR11, URZ ;  /* 0x0000000b0f1272a4 */ /* 0x000fe4000f8e023f */
[----:B------:R-:W-:Y:S02]  /*12b0*/  USHF.R.S32.HI UR16, URZ, 0x1f, UR9 ;  /* 0x0000001f3f107899 */ /* 0x000fe40008011409 */
[----:B------:R-:W-:Y:S02]  /*12c0*/  UIMAD.WIDE.U32 UR10, UR35, UR12, URZ ;  /* 0x0000000c230a72a5 */ /* 0x000fe4000f8e003f */
[----:B------:R-:W-:Y:S02]  /*12d0*/  UIMAD UR14, UR35, UR13, UR14 ;  /* 0x0000000d230e72a4 */ /* 0x000fe4000f8e020e */
[----:B------:R-:W-:-:S02]  /*12e0*/  ULEA.HI UR13, UR16, UR9, URZ, 0x7 ;  /* 0x00000009100d7291 */ /* 0x000fc4000f8f383f */
[----:B------:R-:W-:Y:S02]  /*12f0*/  @UP0 UIADD3 UR12, UR21, UR26, URZ ;  /* 0x0000001a150c0290 */ /* 0x000fe4000fffe03f */
[----:B------:R-:W-:Y:S02]  /*1300*/  UIADD3 UR36, UR11, UR14, URZ ;  /* 0x0000000e0b247290 */ /* 0x000fe4000fffe03f */
[----:B------:R-:W-:Y:S02]  /*1310*/  USEL UR39, UR10, UR4, !UP2 ;  /* 0x000000040a277287 */ /* 0x000fe4000d000000 */
[----:B------:R-:W-:Y:S02]  /*1320*/  @UP2 UIADD3 UR36, UR5, UR18, URZ ;  /* 0x0000001205242290 */ /* 0x000fe4000fffe03f */
[----:B------:R-:W-:Y:S02]  /*1330*/  ULDC.64 UR10, c[0x0][0x198] ;  /* 0x00006600000a7ab9 */ /* 0x000fe40000000a00 */
[----:B------:R-:W-:-:S02]  /*1340*/  ULOP3.LUT UR9, UR13, 0xffffff80, URZ, 0xc0, !UPT ;  /* 0xffffff800d097892 */ /* 0x000fc4000f8ec03f */
[----:B------:R-:W-:Y:S02]  /*1350*/  @UP0 UIMAD.WIDE.U32 UR4, UR12, UR10, URZ ;  /* 0x0000000a0c0402a5 */ /* 0x000fe4000f8e003f */
[----:B------:R-:W-:Y:S02]  /*1360*/  UIADD3 UR16, UR9, -0x80, URZ ;  /* 0xffffff8009107890 */ /* 0x000fe4000fffe03f */
[----:B------:R-:W-:Y:S02]  /*1370*/  @UP0 UIMAD UR31, UR12, UR11, UR5 ;  /* 0x0000000b0c1f02a4 */ /* 0x000fe4000f8e0205 */
        /* <DEDUP_REMOVED lines=11> */
[----:B------:R-:W-:Y:S02]  /*1430*/  UIMAD UR9, UR42, UR10, URZ ;  /* 0x0000000a2a0972a4 */ /* 0x000fe4000f8e023f */
[----:B------:R-:W-:Y:S02]  /*1440*/  UIMAD.WIDE.U32 UR4, UR35, UR10, UR4 ;  /* 0x0000000a230472a5 */ /* 0x000fe4000f8e0004 */
[----:B------:R-:W-:-:S04]  /*1450*/  UIMAD UR9, UR35, UR11, UR9 ;  /* 0x0000000b230972a4 */ /* 0x000fc8000f8e0209 */
[----:B------:R-:W-:Y:S02]  /*1460*/  UIADD3 UR31, UR5, UR9, URZ ;  /* 0x00000009051f7290 */ /* 0x000fe4000fffe03f */
[----:B------:R-:W-:Y:S02]  /*1470*/  UMOV UR29, UR4 ;  /* 0x00000004001d7c82 */ /* 0x000fe40008000000 */
.L_x_332:
        /* <DEDUP_REMOVED lines=18> */
.L_x_333:
        /* <DEDUP_REMOVED lines=11> */
[----:B------:R-:W-:Y:S02]  /*1650*/  @!UP2 UIMAD UR9, UR42, UR4, URZ ;  /* 0x000000042a09a2a4 */ /* 0x000fe4000f8e023f */
[----:B------:R-:W-:Y:S02]  /*1660*/  ULDC.64 UR10, c[0x0][0x3d8] ;  /* 0x0000f600000a7ab9 */ /* 0x000fe40000000a00 */
        /* <DEDUP_REMOVED lines=15> */
[----:B------:R-:W-:Y:S01]  /*1760*/  USEL UR23, UR44, UR4, !UP2 ;  /* 0x000000042c177287 */ /* 0x000fe2000d000000 */
[--C-:B-1----:R-:W-:Y:S01]  /*1770*/  IMAD.MOV R0, RZ, RZ, -R5.reuse ;  /* 0x000000ffff007224 */ /* 0x102fe200078e0a05 */
[----:B--2---:R-:W-:Y:S01]  /*1780*/  UIMAD.WIDE.U32 UR4, UR12, UR10, URZ ;  /* 0x0000000a0c0472a5 */ /* 0x004fe2000f8e003f */
[----:B------:R-:W-:Y:S02]  /*1790*/  IMAD.MOV.U32 R4, RZ, RZ, RZ ;  /* 0x000000ffff047224 */ /* 0x000fe400078e00ff */
[----:B------:R-:W-:Y:S01]  /*17a0*/  IMAD R0, R0, R6, RZ ;  /* 0x0000000600007224 */ /* 0x000fe200078e02ff */
[----:B------:R-:W-:Y:S02]  /*17b0*/  USEL UR22, UR4, URZ, UP6 ;  /* 0x0000003f04167287 */ /* 0x000fe4000b000000 */
[----:B------:R-:W-:Y:S01]  /*17c0*/  UIMAD UR11, UR12, UR11, UR5 ;  /* 0x0000000b0c0b72a4 */ /* 0x000fe2000f8e0205 */
[----:B------:R-:W-:Y:S01]  /*17d0*/  IMAD.HI.U32 R0, R5, R0, R4 ;  /* 0x0000000005007227 */ /* 0x000fe200078e0004 */
[----:B------:R-:W-:-:S02]  /*17e0*/  USHF.L.U64.HI UR4, UR35, 0x7, UR42 ;  /* 0x0000000723047899 */ /* 0x000fc4000801022a */
[----:B------:R-:W-:Y:S02]  /*17f0*/  USHF.L.U32 UR12, UR35, 0x7, URZ ;  /* 0x00000007230c7899 */ /* 0x000fe4000800063f */
[----:B------:R-:W-:Y:S01]  /*1800*/  USEL UR5, UR4, URZ, UP1 ;  /* 0x0000003f04057287 */ /* 0x000fe20008800000 */
[----:B------:R-:W-:Y:S01]  /*1810*/  IMAD.HI.U32 R0, R0, R2, RZ ;  /* 0x0000000200007227 */ /* 0x000fe200078e00ff */
[----:B------:R-:W-:Y:S02]  /*1820*/  USEL UR4, UR12, URZ, UP1 ;  /* 0x0000003f0c047287 */ /* 0x000fe40008800000 */
[----:B------:R-:W-:Y:S01]  /*1830*/  ULDC UR10, c[0x0][0x234] ;  /* 0x00008d00000a7ab9 */ /* 0x000fe20000000800 */
[----:B------:R-:W-:Y:S01]  /*1840*/  IMAD.MOV R4, RZ, RZ, -R0 ;  /* 0x000000ffff047224 */ /* 0x000fe200078e0a00 */
[----:B------:R-:W-:Y:S02]  /*1850*/  UIADD3 UR4, UP1, UR16, UR4, URZ ;  /* 0x0000000410047290 */ /* 0x000fe4000ff3e03f */
[----:B------:R-:W-:Y:S01]  /*1860*/  USEL UR11, UR11, URZ, UP6 ;  /* 0x0000003f0b0b7287 */ /* 0x000fe2000b000000 */
[----:B------:R-:W-:Y:S01]  /*1870*/  IMAD R2, R6, R4, R2 ;  /* 0x0000000406027224 */ /* 0x000fe200078e0202 */
[----:B------:R-:W-:-:S02]  /*1880*/  UIADD3.X UR9, UR34, UR5, URZ, UP1, !UPT ;  /* 0x0000000522097290 */ /* 0x000fc40008ffe43f */
[----:B------:R-:W-:Y:S02]  /*1890*/  UIMAD UR5, UR41, UR4, URZ ;  /* 0x00000004290572a4 */ /* 0x000fe4000f8e023f */
[----:B------:R-:W-:Y:S02]  /*18a0*/  ISETP.GT.U32.AND P0, PT, R6, R2, PT ;  /* 0x000000020600720c */ /* 0x000fe40003f04070 */
[----:B------:R-:W-:Y:S02]  /*18b0*/  UIMAD UR9, UR40, UR9, UR5 ;  /* 0x00000009280972a4 */ /* 0x000fe4000f8e0205 */
[----:B------:R-:W-:-:S04]  /*18c0*/  @UP5 USEL UR5, UR56, UR15, !UP2 ;  /* 0x0000000f38055287 */ /* 0x000fc8000d000000 */
[----:B------:R-:W-:Y:S02]  /*18d0*/  @UP5 UIMAD UR13, UR38, UR10, UR5 ;  /* 0x0000000a260d52a4 */ /* 0x000fe4000f8e0205 */
[----:B------:R-:W-:-:S03]  /*18e0*/  UIMAD.WIDE.U32 UR4, UR40, UR4, URZ ;  /* 0x00000004280472a5 */ /* 0x000fc6000f8e003f */
        /* <DEDUP_REMOVED lines=18> */
.L_x_334:
[----:B------:R-:W-:Y:S02]  /*1a10*/  UMOV UR12, UR52 ;  /* 0x00000034000c7c82 */ /* 0x000fe40008000000 */
.L_x_335:
[----:B------:R-:W-:Y:S01]  /*1a20*/  UIADD3 UR4, UP4, UP3, UR4, UR43, UR49 ;  /* 0x0000002b04047290 */ /* 0x000fe2000fb9e031 */
[----:B------:R-:W1:Y:S01]  /*1a30*/  S2R R10, SR_TID.X ;  /* 0x00000000000a7919 */ /* 0x000e620000002100 */
[----:B------:R-:W-:Y:S01]  /*1a40*/  IMAD.U32 R9, RZ, RZ, UR7 ;  /* 0x00000007ff097e24 */ /* 0x000fe2000f8e00ff */
[----:B------:R-:W-:Y:S01]  /*1a50*/  SHF.R.S32.HI R209, RZ, 0x1f, R208 ;  /* 0x0000001fffd17819 */ /* 0x000fe200000114d0 */
[----:B------:R-:W-:Y:S01]  /*1a60*/  UIADD3 UR32, UP2, UP1, UR22, UR4, UR23 ;  /* 0x0000000416207290 */ /* 0x000fe2000f95e017 */
[----:B------:R-:W-:Y:S01]  /*1a70*/  IMAD.U32 R8, RZ, RZ, UR6 ;  /* 0x00000006ff087e24 */ /* 0x000fe2000f8e00ff */
[----:B------:R-:W-:Y:S01]  /*1a80*/  UIADD3.X UR4, UR10, UR50, UR55, UP4, UP3 ;  /* 0x000000320a047290 */ /* 0x000fe2000a7e6437 */
[----:B------:R-:W-:Y:S01]  /*1a90*/  BSSY B1, `(.L_x_331) ;  /* 0x00009df000017945 */ /* 0x000fe20003800000 */
[----:B------:R-:W-:Y:S02]  /*1aa0*/  ULDC.64 UR6, c[0x0][0x200] ;  /* 0x0000800000067ab9 */ /* 0x000fe40000000a00 */
        /* <DEDUP_REMOVED lines=20> */
[----:B------:R-:W-:Y:S01]  /*1bf0*/  ULDC UR34, c[0x0][0x2e8] ;  /* 0x0000ba0000227ab9 */ /* 0x000fe20000000800 */
[----:B------:R1:W2:Y:S02]  /*1c00*/  R2UR UR7, R9 ;  /* 0x00000000090773c2 */ /* 0x0002a400000e0000 */
[----:B------:R-:W-:Y:S01]  /*1c10*/  IMAD R7, R7, c[0x0][0x190], RZ ;  /* 0x0000640007077a24 */ /* 0x000fe200078e02ff */
[----:B------:R-:W-:Y:S01]  /*1c20*/  UMOV UR10, UR4 ;  /* 0x00000004000a7c82 */ /* 0x000fe20008000000 */
[----:B------:R-:W-:Y:S01]  /*1c30*/  IADD3 R6, P0, R4, UR39, RZ ;  /* 0x0000002704067c10 */ /* 0x000fe2000ff1e0ff */
[----:B------:R-:W-:Y:S01]  /*1c40*/  UIADD3 UR4, UR16, UR12, URZ ;  /* 0x0000000c10047290 */ /* 0x000fe2000fffe03f */
[----:B------:R-:W-:Y:S01]  /*1c50*/  IMAD R2, R2, c[0x0][0x194], R7 ;  /* 0x0000650002027a24 */ /* 0x000fe200078e0207 */
[----:B------:R-:W-:Y:S01]  /*1c60*/  UMOV UR9, UR5 ;  /* 0x0000000500097c82 */ /* 0x000fe20008000000 */
[----:B------:R3:W4:Y:S01]  /*1c70*/  R2UR UR6, R8 ;  /* 0x00000000080673c2 */ /* 0x00072200000e0000 */
[----:B------:R-:W-:-:S02]  /*1c80*/  ULDC.64 UR12, c[0x0][0x3c8] ;  /* 0x0000f200000c7ab9 */ /* 0x000fc40000000a00 */
[----:B------:R-:W-:Y:S01]  /*1c90*/  UIMAD.WIDE UR4, UR4, UR11, UR12 ;  /* 0x0000000b040472a5 */ /* 0x000fe2000f8e020c */
[----:B------:R-:W-:Y:S02]  /*1ca0*/  IADD3.X R7, R5, UR36, R2, P0, !PT ;  /* 0x0000002405077c10 */ /* 0x000fe400087fe402 */
[----:B------:R-:W-:Y:S02]  /*1cb0*/  LEA.HI R2, R11, R10, RZ, 0x5 ;  /* 0x0000000a0b027211 */ /* 0x000fe400078f28ff */
[----:B------:R-:W-:Y:S02]  /*1cc0*/  IADD3 R4, P0, R208, UR30, RZ ;  /* 0x0000001ed0047c10 */ /* 0x000fe4000ff1e0ff */
[----:B------:R-:W-:Y:S02]  /*1cd0*/  UMOV UR12, UR4 ;  /* 0x00000004000c7c82 */ /* 0x000fe40008000000 */
[----:B------:R-:W-:Y:S01]  /*1ce0*/  UIADD3 UR4, -UR8, UR17, UR19 ;  /* 0x0000001108047290 */ /* 0x000fe2000fffe113 */
[----:B------:R-:W-:Y:S01]  /*1cf0*/  IADD3.X R5, R209, UR33, RZ, P0, !PT ;  /* 0x00000021d1057c10 */ /* 0x000fe200087fe4ff */
[----:B------:R-:W-:Y:S01]  /*1d00*/  UMOV UR11, UR5 ;  /* 0x00000005000b7c82 */ /* 0x000fe20008000000 */
[----:B-1----:R-:W-:Y:S01]  /*1d10*/  IMAD.U32 R9, RZ, RZ, UR16 ;  /* 0x00000010ff097e24 */ /* 0x002fe2000f8e00ff */
[----:B------:R-:W-:-:S02]  /*1d20*/  UIADD3 UR4, UR4, -UR34, URZ ;  /* 0x8000002204047290 */ /* 0x000fc4000fffe03f */
[----:B------:R-:W-:Y:S01]  /*1d30*/  UIADD3 UR5, UR37, -0x1, URZ ;  /* 0xffffffff25057890 */ /* 0x000fe2000fffe03f */
[----:B------:R-:W-:Y:S01]  /*1d40*/  IMAD.WIDE.U32 R4, R9, c[0x0][0x370], R4 ;  /* 0x0000dc0009047a25 */ /* 0x000fe200078e0004 */
[----:B------:R-:W-:Y:S01]  /*1d50*/  USHF.R.S32.HI UR16, URZ, 0x1f, UR4 ;  /* 0x0000001f3f107899 */ /* 0x000fe20008011404 */
[----:B---3--:R-:W-:-:S03]  /*1d60*/  LOP3.LUT R8, R2, 0xffffffe0, RZ, 0xc0, !PT ;  /* 0xffffffe002087812 */ /* 0x008fc600078ec0ff */
[----:B------:R-:W-:Y:S01]  /*1d70*/  ULEA.HI UR16, UR16, UR4, URZ, 0x7 ;  /* 0x0000000410107291 */ /* 0x000fe2000f8f383f */
[----:B------:R-:W-:Y:S02]  /*1d80*/  SHF.R.S32.HI R2, RZ, 0x5, R2 ;  /* 0x00000005ff027819 */ /* 0x000fe40000011402 */
[----:B------:R-:W-:Y:S01]  /*1d90*/  IADD3 R5, R5, UR14, RZ ;  /* 0x0000000e05057c10 */ /* 0x000fe2000fffe0ff */
[----:B------:R-:W-:Y:S01]  /*1da0*/  IMAD.IADD R8, R10, 0x1, -R8 ;  /* 0x000000010a087824 */ /* 0x000fe200078e0a08 */
[----:B------:R-:W-:-:S03]  /*1db0*/  USHF.R.S32.HI UR16, URZ, 0x7, UR16 ;  /* 0x000000073f107899 */ /* 0x000fc60008011410 */
[----:B------:R-:W-:Y:S01]  /*1dc0*/  IMAD R2, R2, UR48, R8 ;  /* 0x0000003002027c24 */ /* 0x000fe2000f8e0208 */
[----:B------:R-:W-:-:S04]  /*1dd0*/  UISETP.LT.AND UP1, UPT, URZ, UR16, UPT ;  /* 0x000000103f00728c */ /* 0x000fc8000bf21270 */
[----:B------:R-:W-:Y:S01]  /*1de0*/  IADD3 R8, P0, R2, UR32, RZ ;  /* 0x0000002002087c10 */ /* 0x000fe2000ff1e0ff */
[----:B------:R-:W-:-:S03]  /*1df0*/  USEL UR16, URZ, UR16, !UP1 ;  /* 0x000000103f107287 */ /* 0x000fc6000c800000 */
[----:B------:R-:W-:Y:S01]  /*1e00*/  LEA.HI.X.SX32 R9, R2, UR23, 0x1, P0 ;  /* 0x0000001702097c11 */ /* 0x000fe200080f0eff */
[----:B------:R-:W-:Y:S01]  /*1e10*/  IMAD.U32 R2, RZ, RZ, UR38 ;  /* 0x00000026ff027e24 */ /* 0x000fe2000f8e00ff */
[----:B------:R-:W-:Y:S01]  /*1e20*/  UISETP.GT.AND UP1, UPT, UR37, UR16, UPT ;  /* 0x000000102500728c */ /* 0x000fe2000bf24270 */
[----:B------:R-:W-:Y:S02]  /*1e30*/  LEA R186, P2, R8, c[0x0][0x350], 0x2 ;  /* 0x0000d40008ba7a11 */ /* 0x000fe400078410ff */
[----:B------:R-:W-:Y:S02]  /*1e40*/  IMAD.WIDE.U32 R4, R2, c[0x0][0x378], R4 ;  /* 0x0000de0002047a25 */ /* 0x000fe400078e0004 */
[----:B------:R-:W-:Y:S02]  /*1e50*/  LEA.HI.X R187, R8, c[0x0][0x354], R9, 0x2, P2 ;  /* 0x0000d50008bb7a11 */ /* 0x000fe400010f1409 */
[----:B------:R-:W-:Y:S01]  /*1e60*/  PLOP3.LUT P0, PT, PT, PT, UP1, 0x80, 0x0 ;  /* 0x000000000000781c */ /* 0x000fe20003f0f018 */
        /* <DEDUP_REMOVED lines=23> */
[----:B------:R-:W-:-:S02]  /*1fe0*/  ULDC.64 UR12, c[0x0][0x388] ;  /* 0x0000e200000c7ab9 */ /* 0x000fc40000000a00 */
[----:B------:R-:W-:Y:S02]  /*1ff0*/  UIADD3 UR5, UR5, UR11, URZ ;  /* 0x0000000b05057290 */ /* 0x000fe4000fffe03f */
[----:B------:R-:W-:Y:S02]  /*2000*/  UIMAD UR9, UR42, UR12, URZ ;  /* 0x0000000c2a0972a4 */ /* 0x000fe4000f8e023f */
[----:B------:R-:W-:Y:S02]  /*2010*/  UIMAD.WIDE.U32 UR4, UR35, UR12, UR4 ;  /* 0x0000000c230472a5 */ /* 0x000fe4000f8e0004 */
[----:B------:R-:W-:-:S04]  /*2020*/  UIMAD UR9, UR35, UR13, UR9 ;  /* 0x0000000d230972a4 */ /* 0x000fc8000f8e0209 */
[----:B------:R-:W-:Y:S02]  /*2030*/  UIADD3 UR15, UR5, UR9, URZ ;  /* 0x00000009050f7290 */ /* 0x000fe4000fffe03f */
[----:B------:R-:W-:Y:S02]  /*2040*/  UMOV UR14, UR4 ;  /* 0x00000004000e7c82 */ /* 0x000fe40008000000 */
.L_x_337:
        /* <DEDUP_REMOVED lines=16> */
[----:B------:R-:W-:-:S03]  /*2150*/  UIADD3 UR11, UR5, UR9, URZ ;  /* 0x00000009050b7290 */ /* 0x000fc6000fffe03f */
[----:B------:R-:W-:Y:S02]  /*2160*/  UMOV UR9, UR4 ;  /* 0x0000000400097c82 */ /* 0x000fe40008000000 */
.L_x_338:
[----:B------:R-:W-:Y:S01]  /*2170*/  ULDC.64 UR4, c[0x0][0x3a0] ;  /* 0x0000e80000047ab9 */ /* 0x000fe20000000a00 */
[----:B------:R-:W-:Y:S01]  /*2180*/  IMAD.U32 R11, RZ, RZ, UR19 ;  /* 0x00000013ff0b7e24 */ /* 0x000fe2000f8e00ff */
[----:B------:R-:W-:Y:S01]  /*2190*/  UIMAD UR4, UR18, UR4, URZ ;  /* 0x00000004120472a4 */ /* 0x000fe2000f8e023f */
[----:B------:R-:W-:Y:S01]  /*21a0*/  ISETP.GE.AND P4, PT, R208, c[0x0][0x220], PT ;  /* 0x00008800d0007a0c */ /* 0x000fe20003f86270 */
[----:B------:R-:W-:Y:S01]  /*21b0*/  UIMAD UR8, UR20, -0x80, UR8 ;  /* 0xffffff80140878a4 */ /* 0x000fe2000f8e0208 */
[----:B------:R-:W-:Y:S01]  /*21c0*/  IMAD.WIDE.U32 R4, R11, c[0x0][0x3a0], R208 ;  /* 0x0000e8000b047a25 */ /* 0x000fe200078e00d0 */
[----:B------:R-:W-:Y:S01]  /*21d0*/  UIMAD UR4, UR19, UR5, UR4 ;  /* 0x00000005130472a4 */ /* 0x000fe2000f8e0204 */
[----:B------:R-:W-:Y:S03]  /*21e0*/  BSSY B0, `(.L_x_339) ;  /* 0x0000015000007945 */ /* 0x000fe60003800000 */
[----:B------:R-:W-:-:S02]  /*21f0*/  IADD3 R4, P0, R4, UR14, RZ ;  /* 0x0000000e04047c10 */ /* 0x000fc4000ff1e0ff */
[----:B------:R-:W-:Y:S01]  /*2200*/  IMAD.U32 R2, RZ, RZ, UR4 ;  /* 0x00000004ff027e24 */ /* 0x000fe2000f8e00ff */
[----:B------:R-:W-:Y:S01]  /*2210*/  ULDC.64 UR4, c[0x0][0x3b8] ;  /* 0x0000ee0000047ab9 */ /* 0x000fe20000000a00 */
[----:B------:R-:W-:Y:S01]  /*2220*/  ISETP.GE.OR P3, PT, R0, UR8, P4 ;  /* 0x0000000800007c0c */ /* 0x000fe2000a766670 */
[----:B------:R-:W-:Y:S02]  /*2230*/  UIMAD UR4, UR59, UR4, URZ ;  /* 0x000000043b0472a4 */ /* 0x000fe4000f8e023f */
        /* <DEDUP_REMOVED lines=15> */
.L_x_340:
[----:B------:R-:W-:Y:S05]  /*2330*/  BSYNC B0 ;  /* 0x0000000000007941 */ /* 0x000fea0003800000 */
.L_x_339:
        /* <DEDUP_REMOVED lines=15> */
.L_x_342:
[----:B------:R-:W-:Y:S05]  /*2430*/  BSYNC B0 ;  /* 0x0000000000007941 */ /* 0x000fea0003800000 */
.L_x_341:
        /* <DEDUP_REMOVED lines=15> */
.L_x_344:
[----:B------:R-:W-:Y:S05]  /*2530*/  BSYNC B0 ;  /* 0x0000000000007941 */ /* 0x000fea0003800000 */
.L_x_343:
        /* <DEDUP_REMOVED lines=14> */
.L_x_346:
[----:B------:R-:W-:Y:S05]  /*2620*/  BSYNC B0 ;  /* 0x0000000000007941 */ /* 0x000fea0003800000 */
.L_x_345:
        /* <DEDUP_REMOVED lines=24> */
.L_x_348:
[----:B------:R-:W-:Y:S05]  /*27b0*/  BSYNC B0 ;  /* 0x0000000000007941 */ /* 0x000fea0003800000 */
.L_x_347:
        /* <DEDUP_REMOVED lines=13> */
.L_x_350:
[----:B------:R-:W-:Y:S05]  /*2890*/  BSYNC B0 ;  /* 0x0000000000007941 */ /* 0x000fea0003800000 */
.L_x_349:
        /* <DEDUP_REMOVED lines=13> */
.L_x_352:
[----:B------:R-:W-:Y:S05]  /*2970*/  BSYNC B0 ;  /* 0x0000000000007941 */ /* 0x000fea0003800000 */
.L_x_351:
        /* <DEDUP_REMOVED lines=12> */
.L_x_336:
        /* <DEDUP_REMOVED lines=22> */
.L_x_355:
[----:B------:R-:W-:Y:S05]  /*2ba0*/  BSYNC B0 ;  /* 0x0000000000007941 */ /* 0x000fea0003800000 */
.L_x_354:
        /* <DEDUP_REMOVED lines=16> */
.L_x_357:
[----:B------:R-:W-:Y:S05]  /*2cb0*/  BSYNC B0 ;  /* 0x0000000000007941 */ /* 0x000fea0003800000 */
.L_x_356:
        /* <DEDUP_REMOVED lines=16> */
.L_x_359:
[----:B------:R-:W-:Y:S05]  /*2dc0*/  BSYNC B0 ;  /* 0x0000000000007941 */ /* 0x000fea0003800000 */
.L_x_358:
        /* <DEDUP_REMOVED lines=17> */
.L_x_361:
[----:B------:R-:W-:Y:S05]  /*2ee0*/  BSYNC B0 ;  /* 0x0000000000007941 */ /* 0x000fea0003800000 */
.L_x_360:
        /* <DEDUP_REMOVED lines=22> */
.L_x_363:
[----:B------:R-:W-:Y:S05]  /*3050*/  BSYNC B0 ;  /* 0x0000000000007941 */ /* 0x000fea0003800000 */
.L_x_362:
        /* <DEDUP_REMOVED lines=20> */
.L_x_365:
[----:B------:R-:W-:Y:S05]  /*31a0*/  BSYNC B0 ;  /* 0x0000000000007941 */ /* 0x000fea0003800000 */
.L_x_364:
        /* <DEDUP_REMOVED lines=20> */
.L_x_367:
[----:B------:R-:W-:Y:S05]  /*32f0*/  BSYNC B0 ;  /* 0x0000000000007941 */ /* 0x000fea0003800000 */
.L_x_366:
        /* <DEDUP_REMOVED lines=21> */
.L_x_369:
[----:B------:R-:W-:Y:S05]  /*3450*/  BSYNC B0 ;  /* 0x0000000000007941 */ /* 0x000fea0003800000 */
.L_x_368:
[----:B------:R-:W5:Y:S01]  /*3460*/  LDL R21, [R1+0x58] ;  /* 0x0000580001157983 */ /* 0x000f620000100800 */
[----:B------:R-:W-:Y:S01]  /*3470*/  IMAD.MOV.U32 R23, RZ, RZ, 0x7f800000 ;  /* 0x7f800000ff177424 */ /* 0x000fe200078e00ff */
[----:B------:R-:W-:Y:S01]  /*3480*/  ULDC.64 UR14, c[0x0][0x198] ;  /* 0x00006600000e7ab9 */ /* 0x000fe20000000a00 */
[----:B------:R-:W-:Y:S01]  /*3490*/  IMAD.MOV.U32 R22, RZ, RZ, 0x7f800000 ;  /* 0x7f800000ff167424 */ /* 0x000fe200078e00ff */
[----:B------:R-:W-:Y:S01]  /*34a0*/  UIMAD UR13, UR18, UR14, URZ ;  /* 0x0000000e120d72a4 */ /* 0x000fe2000f8e023f */
[----:B------:R-:W-:Y:S02]  /*34b0*/  IMAD.MOV.U32 R24, RZ, RZ, 0x7f800000 ;  /* 0x7f800000ff187424 */ /* 0x000fe400078e00ff */
[----:B------:R-:W-:Y:S01]  /*34c0*/  IMAD.MOV.U32 R25, RZ, RZ, 0x7f800000 ;  /* 0x7f800000ff197424 */ /* 0x000fe200078e00ff */
[----:B------:R-:W-:Y:S01]  /*34d0*/  UIMAD UR13, UR19, UR15, UR13 ;  /* 0x0000000f130d72a4 */ /* 0x000fe2000f8e020d */
[----:B------:R-:W-:-:S04]  /*34e0*/  IMAD.U32 R13, RZ, RZ, UR19 ;  /* 0x00000013ff0d7e24 */ /* 0x000fc8000f8e00ff */
[----:B------:R-:W-:-:S04]  /*34f0*/  IMAD.WIDE.U32 R8, R13, c[0x0][0x198], R208 ;  /* 0x000066000d087a25 */ /* 0x000fc800078e00d0 */
[----:B------:R-:W-:Y:S01]  /*3500*/  IMAD.U32 R14, RZ, RZ, UR13 ;  /* 0x0000000dff0e7e24 */ /* 0x000fe2000f8e00ff */
[----:B------:R-:W-:Y:S02]  /*3510*/  IADD3 R8, P1, R8, UR29, RZ ;  /* 0x0000001d08087c10 */ /* 0x000fe4000ff3e0ff */
[C---:B-----5:R-:W-:Y:S02]  /*3520*/  IADD3 R6, R21.reuse, 0x48, RZ ;  /* 0x0000004815067810 */ /* 0x060fe40007ffe0ff */
[C---:B-1----:R-:W-:Y:S02]  /*3530*/  IADD3 R4, R21.reuse, 0x40, RZ ;  /* 0x0000004015047810 */ /* 0x042fe40007ffe0ff */
[----:B------:R-:W-:Y:S02]  /*3540*/  ISETP.GE.AND P3, PT, R6, UR4, PT ;  /* 0x0000000406007c0c */ /* 0x000fe4000bf66270 */
[----:B------:R-:W-:Y:S01]  /*3550*/  ISETP.GE.AND P4, PT, R4, UR4, PT ;  /* 0x0000000404007c0c */ /* 0x000fe2000bf86270 */
[C---:B------:R-:W-:Y:S01]  /*3560*/  IMAD.SHL.U32 R4, R21.reuse, 0x4, RZ ;  /* 0x0000000415047824 */ /* 0x040fe200078e00ff */
[----:B------:R-:W-:-:S02]  /*3570*/  IADD3 R5, R21, 0x8, RZ ;  /* 0x0000000815057810 */ /* 0x000fc40007ffe0ff */
[----:B------:R-:W-:Y:S02]  /*3580*/  SHF.R.S32.HI R16, RZ, 0x1f, R21 ;  /* 0x0000001fff107819 */ /* 0x000fe40000011415 */
[----:B------:R-:W-:Y:S02]  /*3590*/  ISETP.GE.AND P5, PT, R5, UR4, PT ;  /* 0x0000000405007c0c */ /* 0x000fe4000bfa6270 */
[----:B------:R-:W-:Y:S02]  /*35a0*/  IADD3 R4, P2, R4, UR10, RZ ;  /* 0x0000000a04047c10 */ /* 0x000fe4000ff5e0ff */
[C---:B------:R-:W-:Y:S02]  /*35b0*/  SHF.L.U64.HI R5, R21.reuse, 0x2, R16 ;  /* 0x0000000215057819 */ /* 0x040fe40000010210 */
[----:B------:R-:W-:Y:S02]  /*35c0*/  ISETP.GE.AND P6, PT, R21, UR4, PT ;  /* 0x0000000415007c0c */ /* 0x000fe4000bfc6270 */
[----:B------:R-:W-:-:S02]  /*35d0*/  IADD3.X R5, R5, UR9, RZ, P2, !PT ;  /* 0x0000000905057c10 */ /* 0x000fc400097fe4ff */
[----:B------:R-:W-:Y:S02]  /*35e0*/  SHF.R.S32.HI R7, RZ, 0x1f, R6 ;  /* 0x0000001fff077819 */ /* 0x000fe40000011406 */
[C---:B------:R-:W-:Y:S01]  /*35f0*/  @!P3 LEA R10, P2, R6.reuse, UR10, 0x2 ;  /* 0x0000000a060abc11 */ /* 0x040fe2000f8410ff */
[----:B------:R1:W5:Y:S03]  /*3600*/  @!P4 LDG.E R23, [R4.64+0x100] ;  /* 0x000100180417c981 */ /* 0x000366000c1e1900 */
[----:B------:R-:W-:Y:S01]  /*3610*/  @!P3 LEA.HI.X R11, R6, UR9, R7, 0x2, P2 ;  /* 0x00000009060bbc11 */ /* 0x000fe200090f1407 */
[----:B--2---:R1:W2:Y:S04]  /*3620*/  @!P5 LDG.E R24, [R4.64+0x20] ;  /* 0x000020180418d981 */ /* 0x0042a8000c1e1900 */
[----:B----4-:R3:W4:Y:S04]  /*3630*/  @!P3 LDG.E R22, [R10.64] ;  /* 0x000000180a16b981 */ /* 0x010728000c1e1900 */
[----:B------:R1:W2:Y:S01]  /*3640*/  @!P6 LDG.E R25, [R4.64] ;  /* 0x000000180419e981 */ /* 0x0002a2000c1e1900 */
[----:B------:R-:W-:-:S06]  /*3650*/  UIMAD UR4, UR20, -0x80, UR8 ;  /* 0xffffff80140478a4 */ /* 0x000fcc000f8e0208 */
[----:B------:R-:W-:Y:S02]  /*3660*/  ISETP.GE.AND P5, PT, R0, UR4, PT ;  /* 0x0000000400007c0c */ /* 0x000fe4000bfa6270 */
[----:B------:R-:W-:-:S11]  /*3670*/  IADD3.X R9, R9, UR31, R14, P1, !PT ;  /* 0x0000001f09097c10 */ /* 0x000fd60008ffe40e */
[----:B------:R2:W-:Y:S01]  /*3680*/  @P5 STS.128 [R2+0xc000], RZ ;  /* 0x00c000ff02005388 */ /* 0x0005e20000000c00 */
[----:B-1----:R-:W-:Y:S01]  /*3690*/  IMAD R4, R15, c[0x0][0x1b0], RZ ;  /* 0x00006c000f047a24 */ /* 0x002fe200078e02ff */
[----:B------:R-:W-:Y:S03]  /*36a0*/  BSSY B0, `(.L_x_370) ;  /* 0x0000018000007945 */ /* 0x000fe60003800000 */
[C---:B---3--:R-:W-:Y:S02]  /*36b0*/  IMAD R10, R12.reuse, c[0x0][0x1b4], R4 ;  /* 0x00006d000c0a7a24 */ /* 0x048fe400078e0204 */
[----:B------:R-:W-:-:S04]  /*36c0*/  IMAD.WIDE.U32 R4, R12, c[0x0][0x1b0], R8 ;  /* 0x00006c000c047a25 */ /* 0x000fc800078e0008 */
[----:B------:R-:W-:Y:S01]  /*36d0*/  IMAD.IADD R10, R5, 0x1, R10 ;  /* 0x00000001050a7824 */ /* 0x000fe200078e020a */
[----:B-----5:R1:W-:Y:S04]  /*36e0*/  STL [R1], R23 ;  /* 0x0000001701007387 */ /* 0x0203e80000100800 */
[----:B----4-:R1:W-:Y:S04]  /*36f0*/  STL [R1+0x4], R22 ;  /* 0x0000041601007387 */ /* 0x0103e80000100800 */
[----:B--2---:R1:W-:Y:S04]  /*3700*/  STL [R1+0xc], R24 ;  /* 0x00000c1801007387 */ /* 0x0043e80000100800 */
[----:B------:R1:W-:Y:S01]  /*3710*/  STL [R1+0x8], R25 ;  /* 0x0000081901007387 */ /* 0x0003e20000100800 */
        /* <DEDUP_REMOVED lines=16> */
.L_x_371:
[----:B------:R-:W-:Y:S05]  /*3820*/  BSYNC B0 ;  /* 0x0000000000007941 */ /* 0x000fea0003800000 */
.L_x_370:
[----:B------:R-:W-:Y:S01]  /*3830*/  ISETP.GE.AND P4, PT, R17, UR4, PT ;  /* 0x0000000411007c0c */ /* 0x000fe2000bf86270 */
[----:B------:R-:W-:-:S12]  /*3840*/  BSSY B0, `(.L_x_372) ;  /* 0x0000014000007945 */ /* 0x000fd80003800000 */
[----:B------:R4:W-:Y:S01]  /*3850*/  @P4 STS.128 [R2+0xd000], RZ ;  /* 0x00d000ff02004388 */ /* 0x0009e20000000c00 */
[----:B------:R-:W-:Y:S05]  /*3860*/  @P4 BRA `(.L_x_373) ;  /* 0x0000011000004947 */ /* 0x000fea0003800000 */
[----:B------:R-:W-:-:S13]  /*3870*/  ISETP.GE.AND P1, PT, R208, c[0x0][0x220], PT ;  /* 0x00008800d0007a0c */ /* 0x000fda0003f26270 */
[----:B------:R1:W-:Y:S01]  /*3880*/  @P1 STS.128 [R2+0xd000], RZ ;  /* 0x00d000ff02001388 */ /* 0x0003e20000000c00 */
[----:B------:R-:W-:Y:S05]  /*3890*/  @P1 BRA `(.L_x_373) ;  /* 0x000000e000001947 */ /* 0x000fea0003800000 */
[----:B---3--:R-:W-:Y:S02]  /*38a0*/  IADD3 R8, P1, R0, 0x20, RZ ;  /* 0x0000002000087810 */ /* 0x008fe40007f3e0ff */
        /* <DEDUP_REMOVED lines=13> */
.L_x_373:
[----:B------:R-:W-:Y:S05]  /*3980*/  BSYNC B0 ;  /* 0x0000000000007941 */ /* 0x000fea0003800000 */
.L_x_372:
        /* <DEDUP_REMOVED lines=21> */
.L_x_375:
[----:B------:R-:W-:Y:S05]  /*3ae0*/  BSYNC B0 ;  /* 0x0000000000007941 */ /* 0x000fea0003800000 */
.L_x_374:
        /* <DEDUP_REMOVED lines=21> */
.L_x_377:
[----:B------:R-:W-:Y:S05]  /*3c40*/  BSYNC B0 ;  /* 0x0000000000007941 */ /* 0x000fea0003800000 */
.L_x_376:
        /* <DEDUP_REMOVED lines=18> */
[----:B---3--:R-:W-:Y:S01]  /*3d70*/  IMAD R8, R20, c[0x0][0x1a0], RZ ;  /* 0x0000680014087a24 */ /* 0x008fe200078e02ff */
        /* <DEDUP_REMOVED lines=10> */
.L_x_379:
[----:B------:R-:W-:Y:S05]  /*3e20*/  BSYNC B0 ;  /* 0x0000000000007941 */ /* 0x000fea0003800000 */
.L_x_378:
[----:B------:R1:W-:Y:S01]  /*3e30*/  @P4 STS.128 [R2+0x11000], RZ ;  /* 0x011000ff02004388 */ /* 0x0003e20000000c00 */
[----:B------:R-:W-:Y:S01]  /*3e40*/  BSSY B0, `(.L_x_380) ;  /* 0x0000013000007945 */ /* 0x000fe20003800000 */
        /* <DEDUP_REMOVED lines=18> */
.L_x_381:
[----:B------:R-:W-:Y:S05]  /*3f70*/  BSYNC B0 ;  /* 0x0000000000007941 */ /* 0x000fea0003800000 */
.L_x_380:
        /* <DEDUP_REMOVED lines=20> */
.L_x_383:
[----:B------:R-:W-:Y:S05]  /*40c0*/  BSYNC B0 ;  /* 0x0000000000007941 */ /* 0x000fea0003800000 */
.L_x_382:
        /* <DEDUP_REMOVED lines=8> */
[----:B---3--:R-:W-:Y:S01]  /*4150*/  IMAD R8, R5, c[0x0][0x1a0], RZ ;  /* 0x0000680005087a24 */ /* 0x008fe200078e02ff */
        /* <DEDUP_REMOVED lines=10> */
.L_x_385:
[----:B------:R-:W-:Y:S05]  /*4200*/  BSYNC B0 ;  /* 0x0000000000007941 */ /* 0x000fea0003800000 */
.L_x_384:
[----:B------:R-:W-:Y:S01]  /*4210*/  ULDC.64 UR18, c[0x0][0x318] ;  /* 0x0000c60000127ab9 */ /* 0x000fe20000000a00 */
[----:B------:R-:W0:Y:S01]  /*4220*/  LDGDEPBAR ;  /* 0x00000000000079af */ /* 0x000e220000000000 */
[----:B------:R-:W-:Y:S02]  /*4230*/  UISETP.NE.U32.AND UP1, UPT, URZ, UR18, UPT ;  /* 0x000000123f00728c */ /* 0x000fe4000bf25070 */
[----:B------:R-:W-:Y:S02]  /*4240*/  ULDC.64 UR22, c[0x0][0x320] ;  /* 0x0000c80000167ab9 */ /* 0x000fe40000000a00 */
[----:B------:R-:W-:-:S06]  /*4250*/  UISETP.NE.AND.EX UP1, UPT, URZ, UR19, UPT, UP1 ;  /* 0x000000133f00728c */ /* 0x000fcc000bf25310 */
[----:B------:R-:W-:-:S05]  /*4260*/  PLOP3.LUT P1, PT, PT, PT, UP1, 0x80, 0x0 ;  /* 0x000000000000781c */ /* 0x000fca0003f2f018 */
[----:B------:R-:W-:Y:S02]  /*4270*/  @UP1 UIMAD UR4, UR42, UR22, URZ ;  /* 0x000000162a0412a4 */ /* 0x000fe4000f8e023f */
[----:B------:R-:W-:Y:S02]  /*4280*/  @UP1 UMOV UR14, UR38 ;  /* 0x00000026000e1c82 */ /* 0x000fe40008000000 */
[----:B------:R-:W-:Y:S02]  /*4290*/  @UP1 UMOV UR15, UR59 ;  /* 0x0000003b000f1c82 */ /* 0x000fe40008000000 */
[----:B------:R-:W-:Y:S02]  /*42a0*/  @UP1 UIMAD.WIDE.U32 UR14, UR35, UR22, UR14 ;  /* 0x00000016230e12a5 */ /* 0x000fe4000f8e000e */
[----:B------:R-:W-:Y:S02]  /*42b0*/  @UP1 UIMAD UR23, UR35, UR23, UR4 ;  /* 0x00000017231712a4 */ /* 0x000fe4000f8e0204 */
[----:B------:R-:W-:-:S02]  /*42c0*/  @UP1 ULEA UR18, UP0, UR14, UR18, 0x2 ;  /* 0x000000120e121291 */ /* 0x000fc4000f80103f */
[----:B------:R-:W-:-:S04]  /*42d0*/  @UP1 UIADD3 UR23, UR15, UR23, URZ ;  /* 0x000000170f171290 */ /* 0x000fc8000fffe03f */
[----:B------:R-:W-:Y:S01]  /*42e0*/  @UP1 ULEA.HI.X UR19, UR14, UR19, UR23, 0x2, UP0 ;  /* 0x000000130e131291 */ /* 0x000fe200080f1417 */
[----:B---3--:R-:W-:-:S05]  /*42f0*/  IMAD.U32 R4, RZ, RZ, UR18 ;  /* 0x00000012ff047e24 */ /* 0x008fca000f8e00ff */
[----:B------:R-:W-:-:S05]  /*4300*/  IMAD.U32 R5, RZ, RZ, UR19 ;  /* 0x00000013ff057e24 */ /* 0x000fca000f8e00ff */
[----:B------:R3:W5:Y:S01]  /*4310*/  @P1 LDG.E R0, [R4.64] ;  /* 0x0000001804001981 */ /* 0x000762000c1e1900 */
[----:B-12-4-:R-:W5:Y:S01]  /*4320*/  @P1 MUFU.RCP R2, c[0x0][0x238] ;  /* 0x00008e0000021b08 */ /* 0x016f620000001000 */
[----:B------:R-:W-:Y:S01]  /*4330*/  MOV R198, R197 ;  /* 0x000000c500c67202 */ /* 0x000fe20000000f00 */
        /* <DEDUP_REMOVED lines=22> */
[----:B---3--:R-:W-:Y:S01]  /*44a0*/  IADD3 R4, R21, 0x1, RZ ;  /* 0x0000000115047810 */ /* 0x008fe20007ffe0ff */
[----:B------:R-:W-:Y:S01]  /*44b0*/  CS2R R86, SRZ ;  /* 0x0000000000567805 */ /* 0x000fe2000001ff00 */
        /* <DEDUP_REMOVED lines=10> */
[----:B------:R-:W-:Y:S01]  /*4560*/  IMAD.MOV.U32 R184, RZ, RZ, 0x20 ;  /* 0x00000020ffb87424 */ /* 0x000fe200078e00ff */
[C---:B------:R-:W-:Y:S01]  /*4570*/  SHF.L.U32 R180, R182.reuse, 0x1, RZ ;  /* 0x00000001b6b47819 */ /* 0x040fe200000006ff */
[----:B------:R-:W-:Y:S01]  /*4580*/  IMAD.MOV.U32 R183, RZ, RZ, 0x40 ;  /* 0x00000040ffb77424 */ /* 0x000fe200078e00ff */
[----:B------:R-:W-:Y:S01]  /*4590*/  UMOV UR4, URZ ;  /* 0x0000003f00047c82 */ /* 0x000fe20008000000 */
[----:B------:R-:W-:-:S02]  /*45a0*/  IMAD.SHL.U32 R179, R182, 0x2, RZ ;  /* 0x00000002b6b37824 */ /* 0x000fc400078e00ff */
[----:B-----5:R-:W-:Y:S01]  /*45b0*/  @P1 FMUL.FTZ R0, R0, R2 ;  /* 0x0000000200001220 */ /* 0x020fe20000410000 */
[----:B------:R-:W-:-:S03]  /*45c0*/  IADD3 R2, R182, 0x2000, RZ ;  /* 0x00002000b6027810 */ /* 0x000fc60007ffe0ff */
[----:B------:R2:W3:Y:S01]  /*45d0*/  @P1 R2UR UR13, R0 ;  /* 0x00000000000d13c2 */ /* 0x0004e200000e0000 */
[----:B------:R-:W-:-:S05]  /*45e0*/  SEL R2, R2, R182, !P0 ;  /* 0x000000b602027207 */ /* 0x000fca0004000000 */
[----:B------:R-:W-:Y:S01]  /*45f0*/  IMAD.SHL.U32 R178, R2, 0x2, RZ ;  /* 0x0000000202b27824 */ /* 0x000fe200078e00ff */
[----:B------:R-:W-:-:S05]  /*4600*/  MOV R2, c[0x0][0x22c] ;  /* 0x00008b0000027a02 */ /* 0x000fca0000000f00 */
[----:B------:R-:W-:-:S04]  /*4610*/  IMAD R2, R2, c[0x0][0x1c0], RZ ;  /* 0x0000700002027a24 */ /* 0x000fc800078e02ff */
[C---:B------:R-:W-:Y:S02]  /*4620*/  IMAD.SHL.U32 R5, R2.reuse, 0x10, RZ ;  /* 0x0000001002057824 */ /* 0x040fe400078e00ff */
[----:B-1----:R-:W-:Y:S01]  /*4630*/  IMAD.SHL.U32 R4, R2, 0x8, RZ ;  /* 0x0000000802047824 */ /* 0x002fe200078e00ff */
[----:B--2---:R-:W-:Y:S01]  /*4640*/  IADD3 R0, R181, 0x2000, RZ ;  /* 0x00002000b5007810 */ /* 0x004fe20007ffe0ff */
[----:B---3--:R-:W-:-:S03]  /*4650*/  @UP1 UMOV UR4, UR13 ;  /* 0x0000000d00041c82 */ /* 0x008fc60008000000 */
[----:B------:R-:W-:-:S05]  /*4660*/  SEL R0, R0, R181, !P0 ;  /* 0x000000b500007207 */ /* 0x000fca0004000000 */
[----:B------:R-:W-:Y:S01]  /*4670*/  IMAD.SHL.U32 R172, R0, 0x2, RZ ;  /* 0x0000000200ac7824 */ /* 0x000fe200078e00ff */
[----:B------:R-:W-:Y:S02]  /*4680*/  IADD3 R0, R5, 0x20, RZ ;  /* 0x0000002005007810 */ /* 0x000fe40007ffe0ff */
[----:B------:R-:W-:Y:S02]  /*4690*/  SHF.L.U64.HI R5, R21, 0x2, R16 ;  /* 0x0000000215057819 */ /* 0x000fe40000010210 */
[----:B------:R-:W-:-:S05]  /*46a0*/  IADD3 R0, R4, R0, RZ ;  /* 0x0000000004007210 */ /* 0x000fca0007ffe0ff */
[----:B------:R-:W-:-:S04]  /*46b0*/  IMAD.IADD R0, R4, 0x1, R0 ;  /* 0x0000000104007824 */ /* 0x000fc800078e0200 */
[----:B------:R-:W-:-:S05]  /*46c0*/  IMAD.IADD R0, R4, 0x1, R0 ;  /* 0x0000000104007824 */ /* 0x000fca00078e0200 */
[----:B------:R-:W-:-:S05]  /*46d0*/  IADD3 R0, R4, R0, RZ ;  /* 0x0000000004007210 */ /* 0x000fca0007ffe0ff */
[----:B------:R1:W-:Y:S02]  /*46e0*/  STL [R1+0x30], R0 ;  /* 0x0000300001007387 */ /* 0x0003e40000100800 */
[----:B-1----:R-:W-:-:S04]  /*46f0*/  IMAD.IADD R0, R4, 0x1, R0 ;  /* 0x0000000104007824 */ /* 0x002fc800078e0200 */
[----:B------:R-:W-:Y:S01]  /*4700*/  IMAD.IADD R2, R4, 0x1, R0 ;  /* 0x0000000104027824 */ /* 0x000fe200078e0200 */
[----:B------:R1:W-:Y:S04]  /*4710*/  STL [R1+0x2c], R0 ;  /* 0x00002c0001007387 */ /* 0x0003e80000100800 */
[----:B------:R2:W-:Y:S04]  /*4720*/  STL [R1+0x3c], R5 ;  /* 0x00003c0501007387 */ /* 0x0005e80000100800 */
[----:B------:R3:W-:Y:S01]  /*4730*/  STL [R1+0x28], R2 ;  /* 0x0000280201007387 */ /* 0x0007e20000100800 */
[----:B-1----:R-:W-:-:S02]  /*4740*/  IADD3 R0, R21, -0x80, RZ ;  /* 0xffffff8015007810 */ /* 0x002fc40007ffe0ff */
[----:B--2---:R-:W-:Y:S02]  /*4750*/  SHF.L.U32 R5, R21, 0x2, RZ ;  /* 0x0000000215057819 */ /* 0x004fe400000006ff */
[----:B---3--:R-:W-:-:S03]  /*4760*/  IADD3 R2, R4, R2, RZ ;  /* 0x0000000204027210 */ /* 0x008fc60007ffe0ff */
[----:B------:R1:W-:Y:S04]  /*4770*/  STL [R1+0x40], R5 ;  /* 0x0000400501007387 */ /* 0x0003e80000100800 */
[----:B------:R2:W-:Y:S01]  /*4780*/  STL [R1+0x24], R2 ;  /* 0x0000240201007387 */ /* 0x0005e20000100800 */
[----:B-1----:R-:W-:Y:S01]  /*4790*/  IADD3 R5, R4, R2, RZ ;  /* 0x0000000204057210 */ /* 0x002fe20007ffe0ff */
[----:B--2---:R-:W-:-:S03]  /*47a0*/  IMAD.SHL.U32 R2, R0, 0x4, RZ ;  /* 0x0000000400027824 */ /* 0x004fc600078e00ff */
[C---:B------:R-:W-:Y:S01]  /*47b0*/  IADD3 R0, R4.reuse, R5, RZ ;  /* 0x0000000504007210 */ /* 0x040fe20007ffe0ff */
[----:B------:R-:W-:Y:S04]  /*47c0*/  STL [R1+0x20], R5 ;  /* 0x0000200501007387 */ /* 0x000fe80000100800 */
[----:B------:R-:W-:Y:S04]  /*47d0*/  STL [R1+0x38], R2 ;  /* 0x0000380201007387 */ /* 0x000fe80000100800 */
[----:B------:R1:W-:Y:S02]  /*47e0*/  STL [R1+0x1c], R0 ;  /* 0x00001c0001007387 */ /* 0x0003e40000100800 */
[----:B-1----:R-:W-:-:S05]  /*47f0*/  IMAD.IADD R0, R4, 0x1, R0 ;  /* 0x0000000104007824 */ /* 0x002fca00078e0200 */
[----:B------:R1:W-:Y:S02]  /*4800*/  STL [R1+0x18], R0 ;  /* 0x0000180001007387 */ /* 0x0003e40000100800 */
[----:B-1----:R-:W-:-:S05]  /*4810*/  IADD3 R0, R4, R0, RZ ;  /* 0x0000000004007210 */ /* 0x002fca0007ffe0ff */
[----:B------:R1:W-:Y:S02]  /*4820*/  STL [R1+0x14], R0 ;  /* 0x0000140001007387 */ /* 0x0003e40000100800 */
[----:B-1----:R-:W-:-:S05]  /*4830*/  IMAD.IADD R0, R4, 0x1, R0 ;  /* 0x0000000104007824 */ /* 0x002fca00078e0200 */
[----:B------:R1:W-:Y:S02]  /*4840*/  STL [R1+0x10], R0 ;  /* 0x0000100001007387 */ /* 0x0003e40000100800 */
[----:B-1----:R-:W-:-:S05]  /*4850*/  IADD3 R0, R4, R0, RZ ;  /* 0x0000000004007210 */ /* 0x002fca0007ffe0ff */
[----:B------:R1:W-:Y:S02]  /*4860*/  STL [R1+0x34], R0 ;  /* 0x0000340001007387 */ /* 0x0003e40000100800 */
.L_x_388:
[----:B-1----:R-:W2:Y:S01]  /*4870*/  LDL R0, [R1+0x54] ;  /* 0x0000540001007983 */ /* 0x002ea20000100800 */
[----:B------:R-:W-:Y:S02]  /*4880*/  USHF.L.U32 UR13, UR20, 0x7, URZ ;  /* 0x00000007140d7899 */ /* 0x000fe4000800063f */
[----:B------:R-:W-:Y:S01]  /*4890*/  USHF.L.U32 UR14, UR5, 0x7, URZ ;  /* 0x00000007050e7899 */ /* 0x000fe2000800063f */
[----:B------:R-:W0:Y:S01]  /*48a0*/  LDGDEPBAR ;  /* 0x00000000000079af */ /* 0x000e220000000000 */
[----:B------:R-:W-:Y:S02]  /*48b0*/  UIADD3 UR15, UR17, 0x80, UR13 ;  /* 0x00000080110f7890 */ /* 0x000fe4000fffe00d */
[----:B------:R-:W-:Y:S02]  /*48c0*/  UIADD3 UR13, UR13, 0x80, URZ ;  /* 0x000000800d0d7890 */ /* 0x000fe4000fffe03f */
[----:B------:R-:W-:Y:S02]  /*48d0*/  UIADD3 UR15, UR15, -UR8, URZ ;  /* 0x800000080f0f7290 */ /* 0x000fe4000fffe03f */
[----:B------:R-:W-:Y:S01]  /*48e0*/  UISETP.GT.AND UP3, UPT, UR5, UR16, UPT ;  /* 0x000000100500728c */ /* 0x000fe2000bf64270 */
[----:B------:R-:W3:Y:S01]  /*48f0*/  LDL R185, [R1+0x50] ;  /* 0x0000500001b97983 */ /* 0x000ee20000100800 */
[----:B------:R-:W-:Y:S03]  /*4900*/  UISETP.GE.AND UP0, UPT, UR14, UR15, UPT ;  /* 0x0000000f0e00728c */ /* 0x000fe6000bf06270 */
[----:B------:R-:W4:Y:S01]  /*4910*/  LDL R213, [R1+0xc] ;  /* 0x00000c0001d57983 */ /* 0x000f220000100800 */
[----:B------:R-:W-:Y:S01]  /*4920*/  UISETP.LT.AND UP0, UPT, UR13, UR8, UP0 ;  /* 0x000000080d00728c */ /* 0x000fe20008701270 */
[----:B------:R-:W-:Y:S04]  /*4930*/  DEPBAR.LE SB0, 0x0 ;  /* 0x000080000000791a */ /* 0x000fe80000000000 */
[----:B------:R-:W-:Y:S08]  /*4940*/  BAR.SYNC.DEFER_BLOCKING 0x0 ;  /* 0x0000000000007b1d */ /* 0x000ff00000010000 */
[----:B------:R-:W-:Y:S08]  /*4950*/  LDSM.16.M88.4 R64, [R178] ;  /* 0x00000000b240783b */ /* 0x000ff00000000200 */
[----:B------:R-:W1:Y:S08]  /*4960*/  LDSM.16.M88.4 R16, [R174+0xc000] ;  /* 0x00c00000ae10783b */ /* 0x000e700000000200 */
[----:B------:R-:W5:Y:S08]  /*4970*/  LDSM.16.M88.4 R60, [R178+0x2000] ;  /* 0x00200000b23c783b */ /* 0x000f700000000200 */
[----:B------:R-:W5:Y:S08]  /*4980*/  LDSM.16.M88.4 R32, [R174+0xc800] ;  /* 0x00c80000ae20783b */ /* 0x000f700000000200 */
[----:B------:R-:W5:Y:S08]  /*4990*/  LDSM.16.M88.4 R48, [R174+0xd000] ;  /* 0x00d00000ae30783b */ /* 0x000f700000000200 */
[----:B------:R-:W5:Y:S01]  /*49a0*/  LDSM.16.M88.4 R132, [R174+0xd800] ;  /* 0x00d80000ae84783b */ /* 0x000f620000000200 */
[-C--:B-1----:R-:W-:Y:S07]  /*49b0*/  HMMA.16816.F32.BF16 R4, R64, R16.reuse, RZ ;  /* 0x000000104004723c */ /* 0x082fee00000418ff */
[----:B------:R-:W-:Y:S01]  /*49c0*/  LDSM.16.M88.4 R140, [R177+0xc000] ;  /* 0x00c00000b18c783b */ /* 0x000fe20000000200 */
[C---:B-----5:R-:W-:Y:S07]  /*49d0*/  HMMA.16816.F32.BF16 R8, R60.reuse, R16, RZ ;  /* 0x000000103c08723c */ /* 0x060fee00000418ff */
[----:B------:R-:W-:Y:S01]  /*49e0*/  LDSM.16.M88.4 R148, [R177+0xc800] ;  /* 0x00c80000b194783b */ /* 0x000fe20000000200 */
[-C--:B------:R-:W-:Y:S07]  /*49f0*/  HMMA.16816.F32.BF16 R12, R60, R18.reuse, RZ ;  /* 0x000000123c0c723c */ /* 0x080fee00000418ff */
[----:B------:R-:W-:Y:S01]  /*4a00*/  LDSM.16.M88.4 R152, [R177+0xd000] ;  /* 0x00d00000b198783b */ /* 0x000fe20000000200 */
[C---:B------:R-:W-:Y:S07]  /*4a10*/  HMMA.16816.F32.BF16 R16, R64.reuse, R18, RZ ;  /* 0x000000124010723c */ /* 0x040fee00000418ff */
[----:B------:R-:W-:Y:S01]  /*4a20*/  LDSM.16.M88.4 R156, [R177+0xd800] ;  /* 0x00d80000b19c783b */ /* 0x000fe20000000200 */
[-C--:B------:R-:W-:Y:S07]  /*4a30*/  HMMA.16816.F32.BF16 R20, R64, R32.reuse, RZ ;  /* 0x000000204014723c */ /* 0x080fee00000418ff */
[----:B------:R-:W-:Y:S01]  /*4a40*/  LDSM.16.M88.4 R164, [R175+0xc000] ;  /* 0x00c00000afa4783b */ /* 0x000fe20000000200 */
        /* <DEDUP_REMOVED lines=11> */
[----:B------:R-:W-:Y:S01]  /*4b00*/  LDSM.16.M88.4 R132, [R175+0xc800] ;  /* 0x00c80000af84783b */ /* 0x000fe20000000200 */
[----:B--2---:R-:W-:Y:S02]  /*4b10*/  R2P PR, R0, 0x6 ;  /* 0x0000000600007804 */ /* 0x004fe40000000000 */
[----:B------:R-:W-:Y:S03]  /*4b20*/  PLOP3.LUT P0, PT, PT, PT, UP0, 0x80, 0x0 ;  /* 0x000000000000781c */ /* 0x000fe60003f0f008 */
[----:B------:R-:W-:Y:S02]  /*4b30*/  SEL R2, R184, 0xffffffe0, !P1 ;  /* 0xffffffe0b8027807 */ /* 0x000fe40004800000 */
[----:B------:R-:W-:Y:S03]  /*4b40*/  SEL R173, R183, 0xffffffc0, !P2 ;  /* 0xffffffc0b7ad7807 */ /* 0x000fe60005000000 */
[C---:B------:R-:W-:Y:S02]  /*4b50*/  IADD3 R0, R178.reuse, R2, RZ ;  /* 0x00000002b2007210 */ /* 0x040fe40007ffe0ff */
[----:B------:R-:W-:Y:S03]  /*4b60*/  IADD3 R168, R178, R173, RZ ;  /* 0x000000adb2a87210 */ /* 0x000fe60007ffe0ff */
[----:B------:R-:W1:Y:S08]  /*4b70*/  LDSM.16.M88.4 R136, [R0] ;  /* 0x000000000088783b */ /* 0x000e700000000200 */
[----:B------:R-:W2:Y:S08]  /*4b80*/  LDSM.16.M88.4 R144, [R0+0x2000] ;  /* 0x002000000090783b */ /* 0x000eb00000000200 */
[----:B------:R-:W5:Y:S08]  /*4b90*/  LDSM.16.M88.4 R160, [R168] ;  /* 0x00000000a8a0783b */ /* 0x000f700000000200 */
[----:B------:R-:W3:Y:S01]  /*4ba0*/  LDSM.16.M88.4 R168, [R168+0x2000] ;  /* 0x00200000a8a8783b */ /* 0x000ee20000000200 */
[-C--:B-1----:R-:W-:Y:S08]  /*4bb0*/  HMMA.16816.F32.BF16 R4, R136, R140.reuse, R4 ;  /* 0x0000008c8804723c */ /* 0x082ff00000041804 */
[C---:B--2---:R-:W-:Y:S08]  /*4bc0*/  HMMA.16816.F32.BF16 R8, R144.reuse, R140, R8 ;  /* 0x0000008c9008723c */ /* 0x044ff00000041808 */
[-C--:B------:R-:W-:Y:S08]  /*4bd0*/  HMMA.16816.F32.BF16 R12, R144, R142.reuse, R12 ;  /* 0x0000008e900c723c */ /* 0x080ff0000004180c */
[C---:B------:R-:W-:Y:S01]  /*4be0*/  HMMA.16816.F32.BF16 R16, R136.reuse, R142, R16 ;  /* 0x0000008e8810723c */ /* 0x040fe20000041810 */
[----:B------:R-:W-:Y:S07]  /*4bf0*/  LDSM.16.M88.4 R140, [R175+0xd800] ;  /* 0x00d80000af8c783b */ /* 0x000fee0000000200 */
[-C--:B------:R-:W-:Y:S08]  /*4c00*/  HMMA.16816.F32.BF16 R20, R136, R148.reuse, R20 ;  /* 0x000000948814723c */ /* 0x080ff00000041814 */
[C---:B------:R-:W-:Y:S01]  /*4c10*/  HMMA.16816.F32.BF16 R24, R144.reuse, R148, R24 ;  /* 0x000000949018723c */ /* 0x040fe20000041818 */
[----:B------:R-:W2:Y:S06]  /*4c20*/  LDL R149, [R1+0x8] ;  /* 0x0000080001957983 */ /* 0x000eac0000100800 */
[----:B------:R-:W-:Y:S01]  /*4c30*/  MOV R148, UR20 ;  /* 0x0000001400947c02 */ /* 0x000fe20008000f00 */
[-C--:B------:R-:W-:Y:S04]  /*4c40*/  HMMA.16816.F32.BF16 R28, R144, R150.reuse, R28 ;  /* 0x00000096901c723c */ /* 0x080fe8000004181c */
[----:B---3--:R-:W-:Y:S04]  /*4c50*/  LEA R148, R148, R185, 0x7 ;  /* 0x000000b994947211 */ /* 0x008fe800078e38ff */
[C---:B------:R-:W-:Y:S01]  /*4c60*/  HMMA.16816.F32.BF16 R32, R136.reuse, R150, R32 ;  /* 0x000000968820723c */ /* 0x040fe20000041820 */
[----:B------:R-:W2:Y:S06]  /*4c70*/  LDL R150, [R1+0x44] ;  /* 0x0000440001967983 */ /* 0x000eac0000100800 */
[C---:B------:R-:W-:Y:S01]  /*4c80*/  IADD3 R151, R148.reuse, 0x1, RZ ;  /* 0x0000000194977810 */ /* 0x040fe20007ffe0ff */
[-C--:B------:R-:W-:Y:S08]  /*4c90*/  HMMA.16816.F32.BF16 R36, R136, R152.reuse, R36 ;  /* 0x000000988824723c */ /* 0x080ff00000041824 */
[C---:B------:R-:W-:Y:S07]  /*4ca0*/  HMMA.16816.F32.BF16 R40, R144.reuse, R152, R40 ;  /* 0x000000989028723c */ /* 0x040fee0000041828 */
[C---:B------:R-:W-:Y:S01]  /*4cb0*/  IADD3 R153, R148.reuse, 0x8, RZ ;  /* 0x0000000894997810 */ /* 0x040fe20007ffe0ff */
[-C--:B------:R-:W-:Y:S03]  /*4cc0*/  HMMA.16816.F32.BF16 R44, R144, R154.reuse, R44 ;  /* 0x0000009a902c723c */ /* 0x080fe6000004182c */
[----:B------:R-:W-:Y:S01]  /*4cd0*/  I2F R188, R153 ;  /* 0x0000009900bc7306 */ /* 0x000fe20000201400 */
[C---:B------:R-:W-:Y:S04]  /*4ce0*/  IADD3 R152, R148.reuse, 0x9, RZ ;  /* 0x0000000994987810 */ /* 0x040fe80007ffe0ff */
[C---:B------:R-:W-:Y:S05]  /*4cf0*/  HMMA.16816.F32.BF16 R48, R136.reuse, R154, R48 ;  /* 0x0000009a8830723c */ /* 0x040fea0000041830 */
[----:B------:R-:W-:Y:S02]  /*4d00*/  I2F R185, R152 ;  /* 0x0000009800b97306 */ /* 0x000fe40000201400 */
[C---:B------:R-:W-:Y:S01]  /*4d10*/  IADD3 R155, R148.reuse, 0x10, RZ ;  /* 0x00000010949b7810 */ /* 0x040fe20007ffe0ff */
[-C--:B------:R-:W-:Y:S04]  /*4d20*/  HMMA.16816.F32.BF16 R52, R136, R156.reuse, R52 ;  /* 0x0000009c8834723c */ /* 0x080fe80000041834 */
[C---:B------:R-:W-:Y:S03]  /*4d30*/  IADD3 R154, R148.reuse, 0x11, RZ ;  /* 0x00000011949a7810 */ /* 0x040fe60007ffe0ff */
[----:B------:R-:W-:Y:S01]  /*4d40*/  I2F R190, R155 ;  /* 0x0000009b00be7306 */ /* 0x000fe20000201400 */
[C---:B------:R-:W-:Y:S07]  /*4d50*/  HMMA.16816.F32.BF16 R56, R144.reuse, R156, R56 ;  /* 0x0000009c9038723c */ /* 0x040fee0000041838 */
[C---:B------:R-:W-:Y:S01]  /*4d60*/  IADD3 R157, R148.reuse, 0x18, RZ ;  /* 0x00000018949d7810 */ /* 0x040fe20007ffe0ff */
[-C--:B------:R-:W-:Y:S01]  /*4d70*/  HMMA.16816.F32.BF16 R60, R144, R158.reuse, R60 ;  /* 0x0000009e903c723c */ /* 0x080fe2000004183c */
[----:B------:R-:W-:Y:S01]  /*4d80*/  LDSM.16.M88.4 R144, [R176+0xc000] ;  /* 0x00c00000b090783b */ /* 0x000fe20000000200 */
[----:B------:R-:W-:Y:S02]  /*4d90*/  I2F R189, R154 ;  /* 0x0000009a00bd7306 */ /* 0x000fe40000201400 */
[C---:B------:R-:W-:Y:S04]  /*4da0*/  IADD3 R156, R148.reuse, 0x19, RZ ;  /* 0x00000019949c7810 */ /* 0x040fe80007ffe0ff */
[----:B------:R-:W-:Y:S01]  /*4db0*/  HMMA.16816.F32.BF16 R64, R136, R158, R64 ;  /* 0x0000009e8840723c */ /* 0x000fe20000041840 */
[----:B------:R-:W1:Y:S03]  /*4dc0*/  LDSM.16.M88.4 R136, [R175+0xd000] ;  /* 0x00d00000af88783b */ /* 0x000e660000000200 */
[----:B------:R-:W-:Y:S03]  /*4dd0*/  I2F R192, R157 ;  /* 0x0000009d00c07306 */ /* 0x000fe60000201400 */
[C---:B------:R-:W-:Y:S01]  /*4de0*/  IADD3 R159, R148.reuse, 0x20, RZ ;  /* 0x00000020949f7810 */ /* 0x040fe20007ffe0ff */
[-C--:B-----5:R-:W-:Y:S05]  /*4df0*/  HMMA.16816.F32.BF16 R4, R160, R164.reuse, R4 ;  /* 0x000000a4a004723c */ /* 0x0a0fea0000041804 */
[C---:B------:R-:W-:Y:S01]  /*4e00*/  IADD3 R158, R148.reuse, 0x21, RZ ;  /* 0x00000021949e7810 */ /* 0x040fe20007ffe0ff */
[----:B------:R-:W-:Y:S02]  /*4e10*/  I2F R194, R159 ;  /* 0x0000009f00c27306 */ /* 0x000fe40000201400 */
[C---:B------:R-:W-:Y:S07]  /*4e20*/  HMMA.16816.F32.BF16 R8, R168.reuse, R164, R8 ;  /* 0x000000a4a808723c */ /* 0x040fee0000041808 */
[C---:B------:R-:W-:Y:S01]  /*4e30*/  IADD3 R165, R148.reuse, 0x28, RZ ;  /* 0x0000002894a57810 */ /* 0x040fe20007ffe0ff */
[-C--:B------:R-:W-:Y:S01]  /*4e40*/  HMMA.16816.F32.BF16 R12, R168, R166.reuse, R12 ;  /* 0x000000a6a80c723c */ /* 0x080fe2000004180c */
[----:B------:R-:W-:Y:S03]  /*4e50*/  I2F R193, R158 ;  /* 0x0000009e00c17306 */ /* 0x000fe60000201400 */
[----:B------:R-:W-:Y:S04]  /*4e60*/  IADD3 R164, R148, 0x29, RZ ;  /* 0x0000002994a47810 */ /* 0x000fe80007ffe0ff */
[C---:B------:R-:W-:Y:S03]  /*4e70*/  HMMA.16816.F32.BF16 R16, R160.reuse, R166, R16 ;  /* 0x000000a6a010723c */ /* 0x040fe60000041810 */
[----:B------:R-:W-:Y:S05]  /*4e80*/  I2F R166, R151 ;  /* 0x0000009700a67306 */ /* 0x000fea0000201400 */
[-C--:B------:R-:W-:Y:S05]  /*4e90*/  HMMA.16816.F32.BF16 R20, R160, R132.reuse, R20 ;  /* 0x00000084a014723c */ /* 0x080fea0000041814 */
[----:B------:R-:W5:Y:S03]  /*4ea0*/  I2F R167, R148 ;  /* 0x0000009400a77306 */ /* 0x000f660000201400 */
[C---:B------:R-:W-:Y:S07]  /*4eb0*/  HMMA.16816.F32.BF16 R24, R168.reuse, R132, R24 ;  /* 0x00000084a818723c */ /* 0x040fee0000041818 */
[----:B------:R-:W2:Y:S01]  /*4ec0*/  I2F R191, R156 ;  /* 0x0000009c00bf7306 */ /* 0x000ea20000201400 */
[-C--:B------:R-:W-:Y:S08]  /*4ed0*/  HMMA.16816.F32.BF16 R28, R168, R134.reuse, R28 ;  /* 0x00000086a81c723c */ /* 0x080ff0000004181c */
[C---:B------:R-:W-:Y:S08]  /*4ee0*/  HMMA.16816.F32.BF16 R32, R160.reuse, R134, R32 ;  /* 0x00000086a020723c */ /* 0x040ff00000041820 */
[-C--:B-1----:R-:W-:Y:S08]  /*4ef0*/  HMMA.16816.F32.BF16 R36, R160, R136.reuse, R36 ;  /* 0x00000088a024723c */ /* 0x082ff00000041824 */
[C---:B------:R-:W-:Y:S07]  /*4f00*/  HMMA.16816.F32.BF16 R40, R168.reuse, R136, R40 ;  /* 0x00000088a828723c */ /* 0x040fee0000041828 */
[----:B------:R-:W-:Y:S01]  /*4f10*/  IADD3 R136, R0, R173, RZ ;  /* 0x000000ad00887210 */ /* 0x000fe20007ffe0ff */
[-C--:B------:R-:W-:Y:S01]  /*4f20*/  HMMA.16816.F32.BF16 R44, R168, R138.reuse, R44 ;  /* 0x0000008aa82c723c */ /* 0x080fe2000004182c */
[----:B------:R-:W-:Y:S03]  /*4f30*/  MOV R0, UR8 ;  /* 0x0000000800007c02 */ /* 0x000fe60008000f00 */
[----:B------:R-:W1:Y:S04]  /*4f40*/  LDSM.16.M88.4 R132, [R136] ;  /* 0x000000008884783b */ /* 0x000e680000000200 */
[C---:B------:R-:W-:Y:S04]  /*4f50*/  HMMA.16816.F32.BF16 R48, R160.reuse, R138, R48 ;  /* 0x0000008aa030723c */ /* 0x040fe80000041830 */
[----:B------:R-:W5:Y:S04]  /*4f60*/  LDSM.16.M88.4 R136, [R136+0x2000] ;  /* 0x002000008888783b */ /* 0x000f680000000200 */
[-C--:B------:R-:W-:Y:S08]  /*4f70*/  HMMA.16816.F32.BF16 R52, R160, R140.reuse, R52 ;  /* 0x0000008ca034723c */ /* 0x080ff00000041834 */
[C---:B------:R-:W-:Y:S01]  /*4f80*/  HMMA.16816.F32.BF16 R56, R168.reuse, R140, R56 ;  /* 0x0000008ca838723c */ /* 0x040fe20000041838 */
[----:B------:R-:W3:Y:S07]  /*4f90*/  LDL R141, [R1] ;  /* 0x00000000018d7983 */ /* 0x000eee0000100800 */
[-C--:B------:R-:W-:Y:S01]  /*4fa0*/  HMMA.16816.F32.BF16 R60, R168, R142.reuse, R60 ;  /* 0x0000008ea83c723c */ /* 0x080fe2000004183c */
[----:B------:R-:W-:Y:S07]  /*4fb0*/  I2F R169, R165 ;  /* 0x000000a500a97306 */ /* 0x000fee0000201400 */
[----:B------:R-:W-:Y:S03]  /*4fc0*/  HMMA.16816.F32.BF16 R64, R160, R142, R64 ;  /* 0x0000008ea040723c */ /* 0x000fe60000041840 */
[----:B------:R-:W2:Y:S04]  /*4fd0*/  I2F R168, R164 ;  /* 0x000000a400a87306 */ /* 0x000ea80000201400 */
[----:B----4-:R-:W-:Y:S01]  /*4fe0*/  FMUL.FTZ R142, R213, 1.4426950216293334961 ;  /* 0x3fb8aa3bd58e7820 */ /* 0x010fe20000410000 */
[-C--:B-1----:R-:W-:Y:S05]  /*4ff0*/  HMMA.16816.F32.BF16 R4, R132, R144.reuse, R4 ;  /* 0x000000908404723c */ /* 0x082fea0000041804 */
[C---:B------:R-:W-:Y:S02]  /*5000*/  IADD3 R161, R148.reuse, 0x30, RZ ;  /* 0x0000003094a17810 */ /* 0x040fe40007ffe0ff */
[C---:B------:R-:W-:Y:S01]  /*5010*/  IADD3 R160, R148.reuse, 0x31, RZ ;  /* 0x0000003194a07810 */ /* 0x040fe20007ffe0ff */
[C---:B-----5:R-:W-:Y:S01]  /*5020*/  HMMA.16816.F32.BF16 R8, R136.reuse, R144, R8 ;  /* 0x000000908808723c */ /* 0x060fe20000041808 */
[----:B------:R-:W-:Y:S03]  /*5030*/  I2F R170, R161 ;  /* 0x000000a100aa7306 */ /* 0x000fe60000201400 */
[C---:B------:R-:W-:Y:S02]  /*5040*/  IADD3 R163, R148.reuse, 0x39, RZ ;  /* 0x0000003994a37810 */ /* 0x040fe40007ffe0ff */
[----:B------:R-:W-:Y:S02]  /*5050*/  IADD3 R162, R148, 0x38, RZ ;  /* 0x0000003894a27810 */ /* 0x000fe40007ffe0ff */
[-C--:B------:R-:W-:Y:S03]  /*5060*/  HMMA.16816.F32.BF16 R12, R136, R146.reuse, R12 ;  /* 0x00000092880c723c */ /* 0x080fe6000004180c */
[----:B------:R-:W-:Y:S05]  /*5070*/  I2F R171, R160 ;  /* 0x000000a000ab7306 */ /* 0x000fea0000201400 */
[C---:B------:R-:W-:Y:S01]  /*5080*/  FFMA.FTZ R4, R167.reuse, UR4, R4 ;  /* 0x00000004a7047c23 */ /* 0x040fe20008010004 */
[C---:B------:R-:W-:Y:S04]  /*5090*/  HMMA.16816.F32.BF16 R16, R132.reuse, R146, R16 ;  /* 0x000000928410723c */ /* 0x040fe80000041810 */
[----:B------:R-:W-:Y:S01]  /*50a0*/  I2F R196, R163 ;  /* 0x000000a300c47306 */ /* 0x000fe20000201400 */
[C---:B------:R-:W-:Y:S02]  /*50b0*/  FFMA.FTZ R5, R166.reuse, UR4, R5 ;  /* 0x00000004a6057c23 */ /* 0x040fe40008010005 */
[C---:B------:R-:W-:Y:S02]  /*50c0*/  FFMA.FTZ R7, R166.reuse, UR4, R7 ;  /* 0x00000004a6077c23 */ /* 0x040fe40008010007 */
[C---:B------:R-:W-:Y:S03]  /*50d0*/  FFMA.FTZ R6, R167.reuse, UR4, R6 ;  /* 0x00000004a7067c23 */ /* 0x040fe60008010006 */
[----:B------:R-:W-:Y:S02]  /*50e0*/  FFMA.FTZ R8, R167, UR4, R8 ;  /* 0x00000004a7087c23 */ /* 0x000fe40008010008 */
[----:B------:R-:W-:Y:S01]  /*50f0*/  I2F R195, R162 ;  /* 0x000000a200c37306 */ /* 0x000fe20000201400 */
[C---:B------:R-:W-:Y:S02]  /*5100*/  FFMA.FTZ R9, R166.reuse, UR4, R9 ;  /* 0x00000004a6097c23 */ /* 0x040fe40008010009 */
[----:B------:R-:W-:Y:S02]  /*5110*/  FFMA.FTZ R11, R166, UR4, R11 ;  /* 0x00000004a60b7c23 */ /* 0x000fe4000801000b */
[C---:B------:R-:W-:Y:S02]  /*5120*/  FFMA.FTZ R12, R188.reuse, UR4, R12 ;  /* 0x00000004bc0c7c23 */ /* 0x040fe4000801000c */
[C---:B------:R-:W-:Y:S02]  /*5130*/  FFMA.FTZ R13, R185.reuse, UR4, R13 ;  /* 0x00000004b90d7c23 */ /* 0x040fe4000801000d */
[C---:B------:R-:W-:Y:S02]  /*5140*/  FFMA.FTZ R14, R188.reuse, UR4, R14 ;  /* 0x00000004bc0e7c23 */ /* 0x040fe4000801000e */
[C---:B------:R-:W-:Y:S02]  /*5150*/  FFMA.FTZ R15, R185.reuse, UR4, R15 ;  /* 0x00000004b90f7c23 */ /* 0x040fe4000801000f */
[C---:B------:R-:W-:Y:S02]  /*5160*/  FFMA.FTZ R16, R188.reuse, UR4, R16 ;  /* 0x00000004bc107c23 */ /* 0x040fe40008010010 */
[C---:B------:R-:W-:Y:S02]  /*5170*/  FFMA.FTZ R17, R185.reuse, UR4, R17 ;  /* 0x00000004b9117c23 */ /* 0x040fe40008010011 */
[----:B------:R-:W-:Y:S02]  /*5180*/  FFMA.FTZ R18, R188, UR4, R18 ;  /* 0x00000004bc127c23 */ /* 0x000fe40008010012 */
[----:B------:R-:W-:Y:S02]  /*5190*/  FFMA.FTZ R19, R185, UR4, R19 ;  /* 0x00000004b9137c23 */ /* 0x000fe40008010013 */
[----:B------:R-:W-:Y:S01]  /*51a0*/  FFMA.FTZ R10, R167, UR4, R10 ;  /* 0x00000004a70a7c23 */ /* 0x000fe2000801000a */
[C---:B--2---:R-:W-:Y:S01]  /*51b0*/  FSETP.NEU.FTZ.AND P1, PT, R149.reuse, -INF , PT ;  /* 0xff8000009500780b */ /* 0x044fe20003f3d000 */
[----:B------:R-:W-:Y:S05]  /*51c0*/  FMUL.FTZ R149, R149, 1.4426950216293334961 ;  /* 0x3fb8aa3b95957820 */ /* 0x000fea0000410000 */
[----:B------:R-:W-:Y:S02]  /*51d0*/  FSEL R149, R149, RZ, P1 ;  /* 0x000000ff95957208 */ /* 0x000fe40000800000 */
[----:B------:R-:W-:Y:S04]  /*51e0*/  IADD3 R0, R0, -UR17, R150 ;  /* 0x8000001100007c10 */ /* 0x000fe8000fffe096 */
[----:B------:R-:W-:Y:S04]  /*51f0*/  @!P0 IADD3 R0, R0, UR14, RZ ;  /* 0x0000000e00008c10 */ /* 0x000fe8000fffe0ff */
[C---:B------:R-:W-:Y:S02]  /*5200*/  @!P0 IMNMX R150, R0.reuse, UR8, PT ;  /* 0x0000000800968c17 */ /* 0x040fe4000b800200 */
[----:B------:R-:W-:Y:S02]  /*5210*/  @!P0 IADD3 R143, R0, 0x8, RZ ;  /* 0x00000008008f8810 */ /* 0x000fe40007ffe0ff */
[-C--:B------:R-:W-:Y:S02]  /*5220*/  @!P0 ISETP.GE.AND P2, PT, R148, R150.reuse, PT ;  /* 0x000000969400820c */ /* 0x080fe40003f46270 */
[----:B------:R-:W-:Y:S02]  /*5230*/  @!P0 ISETP.GE.AND P1, PT, R151, R150, PT ;  /* 0x000000969700820c */ /* 0x000fe40003f26270 */
[----:B------:R-:W-:Y:S02]  /*5240*/  @!P0 FSEL R4, R4, -INF , !P2 ;  /* 0xff80000004048808 */ /* 0x000fe40005000000 */
[----:B------:R-:W-:Y:S02]  /*5250*/  @!P0 IMNMX R143, R143, UR8, PT ;  /* 0x000000088f8f8c17 */ /* 0x000fe4000b800200 */
[----:B------:R-:W-:Y:S01]  /*5260*/  @!P0 FSEL R5, R5, -INF , !P1 ;  /* 0xff80000005058808 */ /* 0x000fe20004800000 */
[--C-:B------:R-:W-:Y:S01]  /*5270*/  FFMA.FTZ R4, R4, c[0x0][0x23c], -R149.reuse ;  /* 0x00008f0004047a23 */ /* 0x100fe20000010895 */
[-C--:B------:R-:W-:Y:S02]  /*5280*/  @!P0 ISETP.GE.AND P2, PT, R148, R143.reuse, PT ;  /* 0x0000008f9400820c */ /* 0x080fe40003f46270 */
[-C--:B------:R-:W-:Y:S01]  /*5290*/  @!P0 ISETP.GE.AND P3, PT, R162, R143.reuse, PT ;  /* 0x0000008fa200820c */ /* 0x080fe20003f66270 */
[----:B------:R1:W-:Y:S01]  /*52a0*/  MUFU.EX2 R225, R4 ;  /* 0x0000000400e17308 */ /* 0x0003e20000000800 */
[----:B------:R-:W-:Y:S01]  /*52b0*/  FSETP.NEU.FTZ.AND P1, PT, R213, -INF , PT ;  /* 0xff800000d500780b */ /* 0x000fe20003f3d000 */
[----:B------:R-:W-:Y:S01]  /*52c0*/  FFMA.FTZ R5, R5, c[0x0][0x23c], -R149 ;  /* 0x00008f0005057a23 */ /* 0x000fe20000010895 */
[----:B------:R-:W-:Y:S02]  /*52d0*/  @!P0 IADD3 R140, R0, 0x40, RZ ;  /* 0x00000040008c8810 */ /* 0x000fe40007ffe0ff */
[----:B------:R-:W-:Y:S02]  /*52e0*/  FSEL R142, R142, RZ, P1 ;  /* 0x000000ff8e8e7208 */ /* 0x000fe40000800000 */
[-C--:B------:R-:W-:Y:S02]  /*52f0*/  @!P0 ISETP.GE.AND P1, PT, R151, R143.reuse, PT ;  /* 0x0000008f9700820c */ /* 0x080fe40003f26270 */
[----:B------:R-:W-:Y:S01]  /*5300*/  @!P0 IMNMX R140, R140, UR8, PT ;  /* 0x000000088c8c8c17 */ /* 0x000fe2000b800200 */
[----:B------:R-:W2:Y:S01]  /*5310*/  MUFU.EX2 R224, R5 ;  /* 0x0000000500e07308 */ /* 0x000ea20000000800 */
[----:B------:R-:W-:Y:S02]  /*5320*/  @!P0 FSEL R7, R7, -INF , !P1 ;  /* 0xff80000007078808 */ /* 0x000fe40004800000 */
[----:B------:R-:W-:Y:S02]  /*5330*/  @!P0 FSEL R6, R6, -INF , !P2 ;  /* 0xff80000006068808 */ /* 0x000fe40005000000 */
[----:B------:R-:W-:Y:S01]  /*5340*/  @!P0 ISETP.GE.AND P2, PT, R148, R140, PT ;  /* 0x0000008c9400820c */ /* 0x000fe20003f46270 */
[--C-:B------:R-:W-:Y:S01]  /*5350*/  FFMA.FTZ R7, R7, c[0x0][0x23c], -R142.reuse ;  /* 0x00008f0007077a23 */ /* 0x100fe2000001088e */
[----:B------:R-:W-:Y:S01]  /*5360*/  @!P0 IADD3 R0, R0, 0x48, RZ ;  /* 0x0000004800008810 */ /* 0x000fe20007ffe0ff */
[----:B------:R-:W-:Y:S01]  /*5370*/  FFMA.FTZ R6, R6, c[0x0][0x23c], -R142 ;  /* 0x00008f0006067a23 */ /* 0x000fe2000001088e */
[----:B------:R-:W-:Y:S01]  /*5380*/  @!P0 FSEL R8, R8, -INF , !P2 ;  /* 0xff80000008088808 */ /* 0x000fe20005000000 */
[----:B------:R-:W-:Y:S01]  /*5390*/  MUFU.EX2 R244, R7 ;  /* 0x0000000700f47308 */ /* 0x000fe20000000800 */
[-C--:B------:R-:W-:Y:S02]  /*53a0*/  @!P0 ISETP.GE.AND P5, PT, R162, R150.reuse, PT ;  /* 0x00000096a200820c */ /* 0x080fe40003fa6270 */
[----:B------:R-:W-:Y:S01]  /*53b0*/  @!P0 ISETP.GE.AND P4, PT, R163, R150, PT ;  /* 0x00000096a300820c */ /* 0x000fe20003f86270 */
[----:B-1----:R-:W4:Y:S06]  /*53c0*/  LDL R4, [R1+0x4] ;  /* 0x0000040001047983 */ /* 0x002f2c0000100800 */
[----:B------:R-:W1:Y:S01]  /*53d0*/  MUFU.EX2 R246, R6 ;  /* 0x0000000600f67308 */ /* 0x000e620000000800 */
[C---:B---3--:R-:W-:Y:S01]  /*53e0*/  FSETP.NEU.FTZ.AND P1, PT, R141.reuse, -INF , PT ;  /* 0xff8000008d00780b */ /* 0x048fe20003f3d000 */
[----:B------:R-:W-:Y:S05]  /*53f0*/  FMUL.FTZ R141, R141, 1.4426950216293334961 ;  /* 0x3fb8aa3b8d8d7820 */ /* 0x000fea0000410000 */
[----:B------:R-:W-:Y:S02]  /*5400*/  FSEL R141, R141, RZ, P1 ;  /* 0x000000ff8d8d7208 */ /* 0x000fe40000800000 */
[----:B------:R-:W-:Y:S03]  /*5410*/  @!P0 ISETP.GE.AND P1, PT, R151, R140, PT ;  /* 0x0000008c9700820c */ /* 0x000fe60003f26270 */
[--C-:B------:R-:W-:Y:S01]  /*5420*/  FFMA.FTZ R8, R8, c[0x0][0x23c], -R141.reuse ;  /* 0x00008f0008087a23 */ /* 0x100fe2000001088d */
[----:B------:R-:W-:Y:S03]  /*5430*/  @!P0 FSEL R9, R9, -INF , !P1 ;  /* 0xff80000009098808 */ /* 0x000fe60004800000 */
[----:B------:R3:W-:Y:S02]  /*5440*/  MUFU.EX2 R248, R8 ;  /* 0x0000000800f87308 */ /* 0x0007e40000000800 */
[--C-:B------:R-:W-:Y:S08]  /*5450*/  FFMA.FTZ R9, R9, c[0x0][0x23c], -R141.reuse ;  /* 0x00008f0009097a23 */ /* 0x100ff0000001088d */
[----:B------:R-:W-:Y:S01]  /*5460*/  MUFU.EX2 R247, R9 ;  /* 0x0000000900f77308 */ /* 0x000fe20000000800 */
[----:B---3--:R-:W-:Y:S04]  /*5470*/  @!P0 IMNMX R8, R0, UR8, PT ;  /* 0x0000000800088c17 */ /* 0x008fe8000b800200 */
[----:B------:R-:W-:Y:S02]  /*5480*/  @!P0 ISETP.GE.AND P2, PT, R148, R8, PT ;  /* 0x000000089400820c */ /* 0x000fe40003f46270 */
[----:B------:R-:W-:Y:S02]  /*5490*/  IADD3 R148, R2, R180, RZ ;  /* 0x000000b402947210 */ /* 0x000fe40007ffe0ff */
[----:B------:R-:W-:Y:S02]  /*54a0*/  @!P0 FSEL R10, R10, -INF , !P2 ;  /* 0xff8000000a0a8808 */ /* 0x000fe40005000000 */
[----:B------:R-:W-:Y:S01]  /*54b0*/  @!P0 ISETP.GE.AND P2, PT, R162, R140, PT ;  /* 0x0000008ca200820c */ /* 0x000fe20003f46270 */
[C---:B----4-:R-:W-:Y:S01]  /*54c0*/  FMUL.FTZ R0, R4.reuse, 1.4426950216293334961 ;  /* 0x3fb8aa3b04007820 */ /* 0x050fe20000410000 */
[----:B------:R-:W-:Y:S02]  /*54d0*/  FSETP.NEU.FTZ.AND P1, PT, R4, -INF , PT ;  /* 0xff8000000400780b */ /* 0x000fe40003f3d000 */
[----:B------:R-:W3:Y:S02]  /*54e0*/  LDSM.16.M88.4 R4, [R176+0xc800] ;  /* 0x00c80000b004783b */ /* 0x000ee40000000200 */
[----:B------:R-:W-:Y:S02]  /*54f0*/  FSEL R0, R0, RZ, P1 ;  /* 0x000000ff00007208 */ /* 0x000fe40000800000 */
[----:B------:R-:W-:Y:S03]  /*5500*/  @!P0 ISETP.GE.AND P1, PT, R151, R8, PT ;  /* 0x000000089700820c */ /* 0x000fe60003f26270 */
[--C-:B------:R-:W-:Y:S01]  /*5510*/  FFMA.FTZ R10, R10, c[0x0][0x23c], -R0.reuse ;  /* 0x00008f000a0a7a23 */ /* 0x100fe20000010800 */
[----:B------:R-:W4:Y:S01]  /*5520*/  LDL R151, [R1+0x40] ;  /* 0x0000400001977983 */ /* 0x000f220000100800 */
        /* <DEDUP_REMOVED lines=16> */
[-C--:B------:R-:W-:Y:S03]  /*5630*/  @!P0 ISETP.GE.AND P1, PT, R153, R150.reuse, PT ;  /* 0x000000969900820c */ /* 0x080fe60003f26270 */
[----:B------:R-:W-:Y:S01]  /*5640*/  FFMA.FTZ R15, R15, c[0x0][0x23c], -R0 ;  /* 0x00008f000f0f7a23 */ /* 0x000fe20000010800 */
[----:B------:R-:W-:Y:S01]  /*5650*/  @!P0 FSEL R16, R16, -INF , !P1 ;  /* 0xff80000010108808 */ /* 0x000fe20004800000 */
[-C--:B---3--:R-:W-:Y:S02]  /*5660*/  HMMA.16816.F32.BF16 R20, R132, R4.reuse, R20 ;  /* 0x000000048414723c */ /* 0x088fe40000041814 */
[----:B------:R-:W-:Y:S01]  /*5670*/  MUFU.EX2 R243, R13 ;  /* 0x0000000d00f37308 */ /* 0x000fe20000000800 */
[-C--:B------:R-:W-:Y:S01]  /*5680*/  @!P0 ISETP.GE.AND P1, PT, R152, R150.reuse, PT ;  /* 0x000000969800820c */ /* 0x080fe20003f26270 */
[--C-:B------:R-:W-:Y:S03]  /*5690*/  FFMA.FTZ R16, R16, c[0x0][0x23c], -R149.reuse ;  /* 0x00008f0010107a23 */ /* 0x100fe60000010895 */
[----:B------:R-:W-:Y:S01]  /*56a0*/  @!P0 FSEL R17, R17, -INF , !P1 ;  /* 0xff80000011118808 */ /* 0x000fe20004800000 */
[C---:B------:R-:W-:Y:S04]  /*56b0*/  HMMA.16816.F32.BF16 R24, R136.reuse, R4, R24 ;  /* 0x000000048818723c */ /* 0x040fe80000041818 */
[-C--:B------:R-:W-:Y:S01]  /*56c0*/  @!P0 ISETP.GE.AND P1, PT, R153, R143.reuse, PT ;  /* 0x0000008f9900820c */ /* 0x080fe20003f26270 */
[----:B------:R-:W-:Y:S01]  /*56d0*/  MUFU.EX2 R230, R16 ;  /* 0x0000001000e67308 */ /* 0x000fe20000000800 */
[----:B------:R-:W3:Y:S01]  /*56e0*/  LDL R153, [R1+0x3c] ;  /* 0x00003c0001997983 */ /* 0x000ee20000100800 */
[----:B------:R-:W-:Y:S01]  /*56f0*/  FFMA.FTZ R17, R17, c[0x0][0x23c], -R149 ;  /* 0x00008f0011117a23 */ /* 0x000fe20000010895 */
[-C--:B------:R-:W-:Y:S04]  /*5700*/  HMMA.16816.F32.BF16 R28, R136, R6.reuse, R28 ;  /* 0x00000006881c723c */ /* 0x080fe8000004181c */
[----:B------:R-:W-:Y:S02]  /*5710*/  @!P0 FSEL R18, R18, -INF , !P1 ;  /* 0xff80000012128808 */ /* 0x000fe40004800000 */
[-C--:B------:R-:W-:Y:S01]  /*5720*/  @!P0 ISETP.GE.AND P1, PT, R152, R143.reuse, PT ;  /* 0x0000008f9800820c */ /* 0x080fe20003f26270 */
[----:B------:R-:W-:Y:S01]  /*5730*/  MUFU.EX2 R229, R17 ;  /* 0x0000001100e57308 */ /* 0x000fe20000000800 */
[C---:B------:R-:W-:Y:S01]  /*5740*/  HMMA.16816.F32.BF16 R32, R132.reuse, R6, R32 ;  /* 0x000000068420723c */ /* 0x040fe20000041820 */
[----:B------:R-:W5:Y:S03]  /*5750*/  LDSM.16.M88.4 R4, [R176+0xd000] ;  /* 0x00d00000b004783b */ /* 0x000f660000000200 */
[--C-:B------:R-:W-:Y:S01]  /*5760*/  FFMA.FTZ R18, R18, c[0x0][0x23c], -R142.reuse ;  /* 0x00008f0012127a23 */ /* 0x100fe2000001088e */
[----:B------:R-:W-:Y:S01]  /*5770*/  @!P0 FSEL R19, R19, -INF , !P1 ;  /* 0xff80000013138808 */ /* 0x000fe20004800000 */
[----:B------:R-:W-:Y:S01]  /*5780*/  FFMA.FTZ R21, R189, UR4, R21 ;  /* 0x00000004bd157c23 */ /* 0x000fe20008010015 */
[-C--:B------:R-:W-:Y:S01]  /*5790*/  @!P0 ISETP.GE.AND P1, PT, R155, R150.reuse, PT ;  /* 0x000000969b00820c */ /* 0x080fe20003f26270 */
[----:B------:R-:W-:Y:S01]  /*57a0*/  FFMA.FTZ R23, R189, UR4, R23 ;  /* 0x00000004bd177c23 */ /* 0x000fe20008010017 */
[----:B------:R-:W-:Y:S03]  /*57b0*/  MUFU.EX2 R236, R18 ;  /* 0x0000001200ec7308 */ /* 0x000fe60000000800 */
[----:B------:R-:W-:Y:S02]  /*57c0*/  FFMA.FTZ R19, R19, c[0x0][0x23c], -R142 ;  /* 0x00008f0013137a23 */ /* 0x000fe4000001088e */
[C---:B------:R-:W-:Y:S02]  /*57d0*/  FFMA.FTZ R25, R189.reuse, UR4, R25 ;  /* 0x00000004bd197c23 */ /* 0x040fe40008010019 */
[----:B------:R-:W-:Y:S02]  /*57e0*/  FFMA.FTZ R27, R189, UR4, R27 ;  /* 0x00000004bd1b7c23 */ /* 0x000fe4000801001b */
[C---:B------:R-:W-:Y:S01]  /*57f0*/  FFMA.FTZ R20, R190.reuse, UR4, R20 ;  /* 0x00000004be147c23 */ /* 0x040fe20008010014 */
[----:B------:R-:W1:Y:S01]  /*5800*/  MUFU.EX2 R235, R19 ;  /* 0x0000001300eb7308 */ /* 0x000e620000000800 */
[C---:B------:R-:W-:Y:S02]  /*5810*/  FFMA.FTZ R22, R190.reuse, UR4, R22 ;  /* 0x00000004be167c23 */ /* 0x040fe40008010016 */
[----:B------:R-:W-:Y:S01]  /*5820*/  FFMA.FTZ R24, R190, UR4, R24 ;  /* 0x00000004be187c23 */ /* 0x000fe20008010018 */
[----:B------:R-:W-:Y:S01]  /*5830*/  @!P0 FSEL R20, R20, -INF , !P1 ;  /* 0xff80000014148808 */ /* 0x000fe20004800000 */
[----:B------:R-:W-:Y:S01]  /*5840*/  FFMA.FTZ R26, R190, UR4, R26 ;  /* 0x00000004be1a7c23 */ /* 0x000fe2000801001a */
[----:B------:R-:W-:Y:S01]  /*5850*/  @!P0 ISETP.GE.AND P1, PT, R154, R150, PT ;  /* 0x000000969a00820c */ /* 0x000fe20003f26270 */
[----:B------:R-:W-:Y:S02]  /*5860*/  FFMA.FTZ R28, R192, UR4, R28 ;  /* 0x00000004c01c7c23 */ /* 0x000fe4000801001c */
[----:B------:R-:W-:Y:S01]  /*5870*/  FFMA.FTZ R20, R20, c[0x0][0x23c], -R149 ;  /* 0x00008f0014147a23 */ /* 0x000fe20000010895 */
[----:B------:R-:W-:Y:S01]  /*5880*/  MUFU.EX2 R250, R14 ;  /* 0x0000000e00fa7308 */ /* 0x000fe20000000800 */
[----:B------:R-:W-:Y:S01]  /*5890*/  @!P0 FSEL R21, R21, -INF , !P1 ;  /* 0xff80000015158808 */ /* 0x000fe20004800000 */
[----:B------:R-:W-:Y:S01]  /*58a0*/  FFMA.FTZ R29, R191, UR4, R29 ;  /* 0x00000004bf1d7c23 */ /* 0x000fe2000801001d */
[-C--:B------:R-:W-:Y:S01]  /*58b0*/  @!P0 ISETP.GE.AND P1, PT, R155, R143.reuse, PT ;  /* 0x0000008f9b00820c */ /* 0x080fe20003f26270 */
[----:B------:R-:W-:Y:S02]  /*58c0*/  FFMA.FTZ R30, R192, UR4, R30 ;  /* 0x00000004c01e7c23 */ /* 0x000fe4000801001e */
[----:B------:R-:W-:Y:S01]  /*58d0*/  FFMA.FTZ R21, R21, c[0x0][0x23c], -R149 ;  /* 0x00008f0015157a23 */ /* 0x000fe20000010895 */
[----:B------:R-:W-:Y:S01]  /*58e0*/  @!P0 FSEL R22, R22, -INF , !P1 ;  /* 0xff80000016168808 */ /* 0x000fe20004800000 */
[----:B------:R-:W-:Y:S01]  /*58f0*/  FFMA.FTZ R31, R191, UR4, R31 ;  /* 0x00000004bf1f7c23 */ /* 0x000fe2000801001f */
[----:B------:R-:W-:Y:S01]  /*5900*/  @!P0 ISETP.GE.AND P1, PT, R154, R143, PT ;  /* 0x0000008f9a00820c */ /* 0x000fe20003f26270 */
[----:B------:R-:W-:Y:S01]  /*5910*/  MUFU.EX2 R152, R20 ;  /* 0x0000001400987308 */ /* 0x000fe20000000800 */
[----:B------:R-:W-:Y:S01]  /*5920*/  FFMA.FTZ R32, R192, UR4, R32 ;  /* 0x00000004c0207c23 */ /* 0x000fe20008010020 */
[-C--:B-----5:R-:W-:Y:S03]  /*5930*/  HMMA.16816.F32.BF16 R36, R132, R4.reuse, R36 ;  /* 0x000000048424723c */ /* 0x0a0fe60000041824 */
[----:B------:R-:W-:Y:S01]  /*5940*/  @!P0 FSEL R23, R23, -INF , !P1 ;  /* 0xff80000017178808 */ /* 0x000fe20004800000 */
[--C-:B------:R-:W-:Y:S01]  /*5950*/  FFMA.FTZ R22, R22, c[0x0][0x23c], -R142.reuse ;  /* 0x00008f0016167a23 */ /* 0x100fe2000001088e */
[-C--:B------:R-:W-:Y:S01]  /*5960*/  @!P0 ISETP.GE.AND P1, PT, R155, R140.reuse, PT ;  /* 0x0000008c9b00820c */ /* 0x080fe20003f26270 */
[----:B------:R-:W-:Y:S02]  /*5970*/  FFMA.FTZ R33, R191, UR4, R33 ;  /* 0x00000004bf217c23 */ /* 0x000fe40008010021 */
[C---:B------:R-:W-:Y:S01]  /*5980*/  HMMA.16816.F32.BF16 R40, R136.reuse, R4, R40 ;  /* 0x000000048828723c */ /* 0x040fe20000041828 */
[----:B------:R-:W-:Y:S03]  /*5990*/  MUFU.EX2 R249, R15 ;  /* 0x0000000f00f97308 */ /* 0x000fe60000000800 */
[----:B------:R-:W-:Y:S01]  /*59a0*/  @!P0 FSEL R24, R24, -INF , !P1 ;  /* 0xff80000018188808 */ /* 0x000fe20004800000 */
[----:B------:R-:W-:Y:S01]  /*59b0*/  FFMA.FTZ R23, R23, c[0x0][0x23c], -R142 ;  /* 0x00008f0017177a23 */ /* 0x000fe2000001088e */
[----:B------:R-:W-:Y:S01]  /*59c0*/  @!P0 ISETP.GE.AND P1, PT, R154, R140, PT ;  /* 0x0000008c9a00820c */ /* 0x000fe20003f26270 */
[----:B------:R-:W-:Y:S01]  /*59d0*/  FFMA.FTZ R34, R192, UR4, R34 ;  /* 0x00000004c0227c23 */ /* 0x000fe20008010022 */
[-C--:B------:R-:W-:Y:S03]  /*59e0*/  HMMA.16816.F32.BF16 R44, R136, R6.reuse, R44 ;  /* 0x00000006882c723c */ /* 0x080fe6000004182c */
[----:B------:R-:W-:Y:S01]  /*59f0*/  MUFU.EX2 R226, R21 ;  /* 0x0000001500e27308 */ /* 0x000fe20000000800 */
[----:B------:R-:W-:Y:S01]  /*5a00*/  @!P0 FSEL R25, R25, -INF , !P1 ;  /* 0xff80000019198808 */ /* 0x000fe20004800000 */
[----:B------:R-:W-:Y:S01]  /*5a10*/  FFMA.FTZ R24, R24, c[0x0][0x23c], -R141 ;  /* 0x00008f0018187a23 */ /* 0x000fe2000001088d */
[-C--:B------:R-:W-:Y:S01]  /*5a20*/  @!P0 ISETP.GE.AND P1, PT, R155, R8.reuse, PT ;  /* 0x000000089b00820c */ /* 0x080fe20003f26270 */
[----:B------:R-:W-:Y:S01]  /*5a30*/  FFMA.FTZ R35, R191, UR4, R35 ;  /* 0x00000004bf237c23 */ /* 0x000fe20008010023 */
[C---:B------:R-:W-:Y:S01]  /*5a40*/  HMMA.16816.F32.BF16 R48, R132.reuse, R6, R48 ;  /* 0x000000068430723c */ /* 0x040fe20000041830 */
[----:B------:R-:W5:Y:S03]  /*5a50*/  LDSM.16.M88.4 R4, [R176+0xd800] ;  /* 0x00d80000b004783b */ /* 0x000f660000000200 */
[----:B------:R-:W-:Y:S01]  /*5a60*/  FFMA.FTZ R25, R25, c[0x0][0x23c], -R141 ;  /* 0x00008f0019197a23 */ /* 0x000fe2000001088d */
[----:B------:R-:W-:Y:S01]  /*5a70*/  MUFU.EX2 R238, R24 ;  /* 0x0000001800ee7308 */ /* 0x000fe20000000800 */
[----:B------:R-:W-:Y:S01]  /*5a80*/  @!P0 FSEL R26, R26, -INF , !P1 ;  /* 0xff8000001a1a8808 */ /* 0x000fe20004800000 */
[----:B------:R-:W-:Y:S01]  /*5a90*/  FFMA.FTZ R36, R194, UR4, R36 ;  /* 0x00000004c2247c23 */ /* 0x000fe20008010024 */
[----:B------:R-:W-:Y:S01]  /*5aa0*/  @!P0 ISETP.GE.AND P1, PT, R154, R8, PT ;  /* 0x000000089a00820c */ /* 0x000fe20003f26270 */
[----:B------:R-:W-:Y:S03]  /*5ab0*/  FFMA.FTZ R37, R193, UR4, R37 ;  /* 0x00000004c1257c23 */ /* 0x000fe60008010025 */
[----:B------:R-:W-:Y:S01]  /*5ac0*/  FFMA.FTZ R26, R26, c[0x0][0x23c], -R0 ;  /* 0x00008f001a1a7a23 */ /* 0x000fe20000010800 */
[----:B------:R-:W-:Y:S01]  /*5ad0*/  @!P0 FSEL R27, R27, -INF , !P1 ;  /* 0xff8000001b1b8808 */ /* 0x000fe20004800000 */
[----:B------:R-:W-:Y:S01]  /*5ae0*/  FFMA.FTZ R38, R194, UR4, R38 ;  /* 0x00000004c2267c23 */ /* 0x000fe20008010026 */
[-C--:B------:R-:W-:Y:S01]  /*5af0*/  @!P0 ISETP.GE.AND P1, PT, R157, R140.reuse, PT ;  /* 0x0000008c9d00820c */ /* 0x080fe20003f26270 */
[----:B------:R-:W-:Y:S01]  /*5b00*/  MUFU.EX2 R233, R22 ;  /* 0x0000001600e97308 */ /* 0x000fe20000000800 */
[----:B------:R-:W-:Y:S02]  /*5b10*/  FFMA.FTZ R45, R168, UR4, R45 ;  /* 0x00000004a82d7c23 */ /* 0x000fe4000801002d */
[----:B------:R-:W-:Y:S01]  /*5b20*/  @!P0 FSEL R28, R28, -INF , !P1 ;  /* 0xff8000001c1c8808 */ /* 0x000fe20004800000 */
[----:B------:R-:W-:Y:S01]  /*5b30*/  FFMA.FTZ R47, R168, UR4, R47 ;  /* 0x00000004a82f7c23 */ /* 0x000fe2000801002f */
[----:B------:R-:W-:Y:S01]  /*5b40*/  @!P0 ISETP.GE.AND P1, PT, R156, R140, PT ;  /* 0x0000008c9c00820c */ /* 0x000fe20003f26270 */
[--C-:B------:R-:W-:Y:S02]  /*5b50*/  FFMA.FTZ R27, R27, c[0x0][0x23c], -R0.reuse ;  /* 0x00008f001b1b7a23 */ /* 0x100fe40000010800 */
[C---:B------:R-:W-:Y:S01]  /*5b60*/  FFMA.FTZ R49, R168.reuse, UR4, R49 ;  /* 0x00000004a8317c23 */ /* 0x040fe20008010031 */
[----:B------:R-:W-:Y:S01]  /*5b70*/  @!P0 FSEL R29, R29, -INF , !P1 ;  /* 0xff8000001d1d8808 */ /* 0x000fe20004800000 */
[----:B------:R-:W-:Y:S01]  /*5b80*/  MUFU.EX2 R237, R25 ;  /* 0x0000001900ed7308 */ /* 0x000fe20000000800 */
[-C--:B------:R-:W-:Y:S01]  /*5b90*/  @!P0 ISETP.GE.AND P1, PT, R157, R8.reuse, PT ;  /* 0x000000089d00820c */ /* 0x080fe20003f26270 */
[----:B------:R-:W-:Y:S02]  /*5ba0*/  FFMA.FTZ R51, R168, UR4, R51 ;  /* 0x00000004a8337c23 */ /* 0x000fe40008010033 */
[--C-:B------:R-:W-:Y:S01]  /*5bb0*/  FFMA.FTZ R28, R28, c[0x0][0x23c], -R141.reuse ;  /* 0x00008f001c1c7a23 */ /* 0x100fe2000001088d */
[----:B------:R-:W-:Y:S01]  /*5bc0*/  @!P0 FSEL R30, R30, -INF , !P1 ;  /* 0xff8000001e1e8808 */ /* 0x000fe20004800000 */
[----:B------:R-:W-:Y:S01]  /*5bd0*/  FFMA.FTZ R29, R29, c[0x0][0x23c], -R141 ;  /* 0x00008f001d1d7a23 */ /* 0x000fe2000001088d */
[----:B------:R-:W-:Y:S01]  /*5be0*/  @!P0 ISETP.GE.AND P1, PT, R156, R8, PT ;  /* 0x000000089c00820c */ /* 0x000fe20003f26270 */
[----:B------:R-:W-:Y:S02]  /*5bf0*/  FFMA.FTZ R39, R193, UR4, R39 ;  /* 0x00000004c1277c23 */ /* 0x000fe40008010027 */
[----:B------:R-:W-:Y:S01]  /*5c00*/  MUFU.EX2 R231, R23 ;  /* 0x0000001700e77308 */ /* 0x000fe20000000800 */
[----:B------:R-:W-:Y:S01]  /*5c10*/  FFMA.FTZ R30, R30, c[0x0][0x23c], -R0 ;  /* 0x00008f001e1e7a23 */ /* 0x000fe20000010800 */
[----:B------:R-:W-:Y:S01]  /*5c20*/  @!P0 FSEL R31, R31, -INF , !P1 ;  /* 0xff8000001f1f8808 */ /* 0x000fe20004800000 */
[----:B------:R-:W-:Y:S01]  /*5c30*/  FFMA.FTZ R40, R194, UR4, R40 ;  /* 0x00000004c2287c23 */ /* 0x000fe20008010028 */
[-C--:B------:R-:W-:Y:S01]  /*5c40*/  @!P0 ISETP.GE.AND P1, PT, R157, R150.reuse, PT ;  /* 0x000000969d00820c */ /* 0x080fe20003f26270 */
[-C--:B-----5:R-:W-:Y:S03]  /*5c50*/  HMMA.16816.F32.BF16 R52, R132, R4.reuse, R52 ;  /* 0x000000048434723c */ /* 0x0a0fe60000041834 */
[----:B------:R-:W-:Y:S01]  /*5c60*/  FFMA.FTZ R31, R31, c[0x0][0x23c], -R0 ;  /* 0x00008f001f1f7a23 */ /* 0x000fe20000010800 */
[----:B------:R-:W-:Y:S01]  /*5c70*/  @!P0 FSEL R32, R32, -INF , !P1 ;  /* 0xff80000020208808 */ /* 0x000fe20004800000 */
[----:B------:R-:W-:Y:S01]  /*5c80*/  MUFU.EX2 R242, R26 ;  /* 0x0000001a00f27308 */ /* 0x000fe20000000800 */
[----:B------:R-:W-:Y:S01]  /*5c90*/  @!P0 ISETP.GE.AND P1, PT, R156, R150, PT ;  /* 0x000000969c00820c */ /* 0x000fe20003f26270 */
[----:B------:R-:W-:Y:S01]  /*5ca0*/  FFMA.FTZ R41, R193, UR4, R41 ;  /* 0x00000004c1297c23 */ /* 0x000fe20008010029 */
[C---:B------:R-:W-:Y:S04]  /*5cb0*/  HMMA.16816.F32.BF16 R56, R136.reuse, R4, R56 ;  /* 0x000000048838723c */ /* 0x040fe80000041838 */
[--C-:B------:R-:W-:Y:S01]  /*5cc0*/  FFMA.FTZ R32, R32, c[0x0][0x23c], -R149.reuse ;  /* 0x00008f0020207a23 */ /* 0x100fe20000010895 */
[----:B------:R-:W-:Y:S01]  /*5cd0*/  @!P0 FSEL R33, R33, -INF , !P1 ;  /* 0xff80000021218808 */ /* 0x000fe20004800000 */
[----:B------:R-:W-:Y:S01]  /*5ce0*/  FFMA.FTZ R42, R194, UR4, R42 ;  /* 0x00000004c22a7c23 */ /* 0x000fe2000801002a */
[----:B--2---:R-:W-:Y:S01]  /*5cf0*/  F2FP.BF16.PACK_AB R4, R224, R225 ;  /* 0x000000e1e004723e */ /* 0x004fe200000010ff */
[-C--:B------:R-:W-:Y:S01]  /*5d00*/  HMMA.16816.F32.BF16 R60, R136, R6.reuse, R60 ;  /* 0x00000006883c723c */ /* 0x080fe2000004183c */
[----:B------:R-:W-:Y:S02]  /*5d10*/  MUFU.EX2 R215, R32 ;  /* 0x0000002000d77308 */ /* 0x000fe40000000800 */
[-C--:B------:R-:W-:Y:S01]  /*5d20*/  @!P0 ISETP.GE.AND P1, PT, R157, R143.reuse, PT ;  /* 0x0000008f9d00820c */ /* 0x080fe20003f26270 */
[----:B------:R2:W-:Y:S01]  /*5d30*/  STS [R199+0x1c000], R4 ;  /* 0x01c00004c7007388 */ /* 0x0005e20000000800 */
[----:B-1----:R-:W-:Y:S01]  /*5d40*/  F2FP.BF16.PACK_AB R5, R244, R246 ;  /* 0x000000f6f405723e */ /* 0x002fe200000010ff */
[----:B------:R-:W-:Y:S01]  /*5d50*/  FFMA.FTZ R33, R33, c[0x0][0x23c], -R149 ;  /* 0x00008f0021217a23 */ /* 0x000fe20000010895 */
[----:B------:R-:W-:Y:S01]  /*5d60*/  @!P0 FSEL R34, R34, -INF , !P1 ;  /* 0xff80000022228808 */ /* 0x000fe20004800000 */
[----:B------:R-:W-:Y:S02]  /*5d70*/  HMMA.16816.F32.BF16 R64, R132, R6, R64 ;  /* 0x000000068440723c */ /* 0x000fe40000041840 */
[----:B------:R1:W-:Y:S01]  /*5d80*/  STS [R199+0x1c400], R5 ;  /* 0x01c40005c7007388 */ /* 0x0003e20000000800 */
[----:B------:R-:W-:Y:S01]  /*5d90*/  MUFU.EX2 R214, R33 ;  /* 0x0000002100d67308 */ /* 0x000fe20000000800 */
[-C--:B------:R-:W-:Y:S01]  /*5da0*/  @!P0 ISETP.GE.AND P1, PT, R156, R143.reuse, PT ;  /* 0x0000008f9c00820c */ /* 0x080fe20003f26270 */
[----:B------:R-:W-:Y:S02]  /*5db0*/  FFMA.FTZ R43, R193, UR4, R43 ;  /* 0x00000004c12b7c23 */ /* 0x000fe4000801002b */
[----:B------:R-:W-:Y:S01]  /*5dc0*/  F2FP.BF16.PACK_AB R6, R235, R236 ;  /* 0x000000eceb06723e */ /* 0x000fe200000010ff */
[----:B------:R-:W-:Y:S01]  /*5dd0*/  FFMA.FTZ R44, R169, UR4, R44 ;  /* 0x00000004a92c7c23 */ /* 0x000fe2000801002c */
[----:B------:R-:W-:Y:S02]  /*5de0*/  @!P0 FSEL R35, R35, -INF , !P1 ;  /* 0xff80000023238808 */ /* 0x000fe40004800000 */
[-C--:B------:R-:W-:Y:S01]  /*5df0*/  @!P0 ISETP.GE.AND P1, PT, R159, R150.reuse, PT ;  /* 0x000000969f00820c */ /* 0x080fe20003f26270 */
[----:B------:R5:W-:Y:S01]  /*5e00*/  STS [R202+0x1c400], R6 ;  /* 0x01c40006ca007388 */ /* 0x000be20000000800 */
[----:B------:R-:W-:Y:S01]  /*5e10*/  FFMA.FTZ R46, R169, UR4, R46 ;  /* 0x00000004a92e7c23 */ /* 0x000fe2000801002e */
[----:B------:R-:W5:Y:S01]  /*5e20*/  MUFU.EX2 R241, R27 ;  /* 0x0000001b00f17308 */ /* 0x000f620000000800 */
[----:B------:R-:W-:Y:S01]  /*5e30*/  @!P0 FSEL R36, R36, -INF , !P1 ;  /* 0xff80000024248808 */ /* 0x000fe20004800000 */
[--C-:B------:R-:W-:Y:S01]  /*5e40*/  FFMA.FTZ R34, R34, c[0x0][0x23c], -R142.reuse ;  /* 0x00008f0022227a23 */ /* 0x100fe2000001088e */
[----:B------:R-:W-:Y:S01]  /*5e50*/  @!P0 ISETP.GE.AND P1, PT, R158, R150, PT ;  /* 0x000000969e00820c */ /* 0x000fe20003f26270 */
[----:B------:R-:W-:Y:S02]  /*5e60*/  FFMA.FTZ R35, R35, c[0x0][0x23c], -R142 ;  /* 0x00008f0023237a23 */ /* 0x000fe4000001088e */
[----:B------:R-:W-:Y:S01]  /*5e70*/  FFMA.FTZ R48, R169, UR4, R48 ;  /* 0x00000004a9307c23 */ /* 0x000fe20008010030 */
[----:B--2---:R-:W-:Y:S01]  /*5e80*/  F2FP.BF16.PACK_AB R4, R229, R230 ;  /* 0x000000e6e504723e */ /* 0x004fe200000010ff */
[----:B------:R-:W-:Y:S01]  /*5e90*/  FFMA.FTZ R50, R169, UR4, R50 ;  /* 0x00000004a9327c23 */ /* 0x000fe20008010032 */
[----:B------:R-:W-:Y:S01]  /*5ea0*/  @!P0 FSEL R37, R37, -INF , !P1 ;  /* 0xff80000025258808 */ /* 0x000fe20004800000 */
[----:B------:R-:W-:Y:S01]  /*5eb0*/  MUFU.EX2 R219, R34 ;  /* 0x0000002200db7308 */ /* 0x000fe20000000800 */
[-C--:B------:R-:W-:Y:S01]  /*5ec0*/  @!P0 ISETP.GE.AND P1, PT, R159, R143.reuse, PT ;  /* 0x0000008f9f00820c */ /* 0x080fe20003f26270 */
[----:B------:R2:W-:Y:S01]  /*5ed0*/  STS [R202+0x1c000], R4 ;  /* 0x01c00004ca007388 */ /* 0x0005e20000000800 */
[----:B-1----:R-:W-:Y:S01]  /*5ee0*/  F2FP.BF16.PACK_AB R5, R247, R248 ;  /* 0x000000f8f705723e */ /* 0x002fe200000010ff */
[----:B------:R-:W-:Y:S01]  /*5ef0*/  FFMA.FTZ R52, R170, UR4, R52 ;  /* 0x00000004aa347c23 */ /* 0x000fe20008010034 */
[----:B------:R-:W-:Y:S01]  /*5f00*/  @!P0 FSEL R38, R38, -INF , !P1 ;  /* 0xff80000026268808 */ /* 0x000fe20004800000 */
[----:B------:R-:W-:Y:S01]  /*5f10*/  FFMA.FTZ R53, R171, UR4, R53 ;  /* 0x00000004ab357c23 */ /* 0x000fe20008010035 */
[----:B------:R-:W-:Y:S01]  /*5f20*/  @!P0 ISETP.GE.AND P1, PT, R158, R143, PT ;  /* 0x0000008f9e00820c */ /* 0x000fe20003f26270 */
[----:B------:R1:W-:Y:S01]  /*5f30*/  STS [R199+0x1e000], R5 ;  /* 0x01e00005c7007388 */ /* 0x0003e20000000800 */
[C---:B------:R-:W-:Y:S01]  /*5f40*/  FFMA.FTZ R54, R170.reuse, UR4, R54 ;  /* 0x00000004aa367c23 */ /* 0x040fe20008010036 */
[----:B------:R-:W1:Y:S01]  /*5f50*/  MUFU.EX2 R218, R35 ;  /* 0x0000002300da7308 */ /* 0x000e620000000800 */
[----:B------:R-:W-:Y:S01]  /*5f60*/  @!P0 FSEL R39, R39, -INF , !P1 ;  /* 0xff80000027278808 */ /* 0x000fe20004800000 */
[----:B------:R-:W-:Y:S01]  /*5f70*/  FFMA.FTZ R55, R171, UR4, R55 ;  /* 0x00000004ab377c23 */ /* 0x000fe20008010037 */
[-C--:B------:R-:W-:Y:S01]  /*5f80*/  @!P0 ISETP.GE.AND P1, PT, R159, R140.reuse, PT ;  /* 0x0000008c9f00820c */ /* 0x080fe20003f26270 */
[----:B------:R-:W-:Y:S01]  /*5f90*/  FFMA.FTZ R56, R170, UR4, R56 ;  /* 0x00000004aa387c23 */ /* 0x000fe20008010038 */
[----:B-----5:R-:W-:Y:S01]  /*5fa0*/  F2FP.BF16.PACK_AB R6, R243, R245 ;  /* 0x000000f5f306723e */ /* 0x020fe200000010ff */
[--C-:B------:R-:W-:Y:S01]  /*5fb0*/  FFMA.FTZ R36, R36, c[0x0][0x23c], -R149.reuse ;  /* 0x00008f0024247a23 */ /* 0x100fe20000010895 */
[----:B------:R-:W-:Y:S01]  /*5fc0*/  @!P0 FSEL R40, R40, -INF , !P1 ;  /* 0xff80000028288808 */ /* 0x000fe20004800000 */
[----:B------:R-:W-:Y:S01]  /*5fd0*/  FFMA.FTZ R37, R37, c[0x0][0x23c], -R149 ;  /* 0x00008f0025257a23 */ /* 0x000fe20000010895 */
[----:B------:R-:W-:Y:S01]  /*5fe0*/  @!P0 ISETP.GE.AND P1, PT, R158, R140, PT ;  /* 0x0000008c9e00820c */ /* 0x000fe20003f26270 */
[----:B------:R-:W-:Y:S01]  /*5ff0*/  MUFU.EX2 R234, R28 ;  /* 0x0000001c00ea7308 */ /* 0x000fe20000000800 */
[----:B------:R-:W-:Y:S01]  /*6000*/  FFMA.FTZ R57, R171, UR4, R57 ;  /* 0x00000004ab397c23 */ /* 0x000fe20008010039 */
[----:B------:R-:W-:Y:S01]  /*6010*/  F2FP.BF16.PACK_AB R7, R241, R242 ;  /* 0x000000f2f107723e */ /* 0x000fe200000010ff */
[----:B------:R-:W-:Y:S01]  /*6020*/  FFMA.FTZ R58, R170, UR4, R58 ;  /* 0x00000004aa3a7c23 */ /* 0x000fe2000801003a */
[----:B------:R-:W-:Y:S01]  /*6030*/  @!P0 FSEL R41, R41, -INF , !P1 ;  /* 0xff80000029298808 */ /* 0x000fe20004800000 */
[----:B------:R-:W-:Y:S01]  /*6040*/  FFMA.FTZ R59, R171, UR4, R59 ;  /* 0x00000004ab3b7c23 */ /* 0x000fe2000801003b */
[----:B------:R-:W-:Y:S01]  /*6050*/  @!P0 ISETP.GE.AND P1, PT, R159, R8, PT ;  /* 0x000000089f00820c */ /* 0x000fe20003f26270 */
[----:B------:R-:W-:Y:S01]  /*6060*/  FFMA.FTZ R61, R196, UR4, R61 ;  /* 0x00000004c43d7c23 */ /* 0x000fe2000801003d */
[----:B--2---:R-:W-:Y:S01]  /*6070*/  F2FP.BF16.PACK_AB R4, R251, R252 ;  /* 0x000000fcfb04723e */ /* 0x004fe200000010ff */
[----:B------:R-:W-:Y:S01]  /*6080*/  FFMA.FTZ R62, R195, UR4, R62 ;  /* 0x00000004c33e7c23 */ /* 0x000fe2000801003e */
[----:B------:R-:W-:Y:S01]  /*6090*/  @!P0 FSEL R42, R42, -INF , !P1 ;  /* 0xff8000002a2a8808 */ /* 0x000fe20004800000 */
[----:B------:R-:W-:Y:S01]  /*60a0*/  MUFU.EX2 R232, R29 ;  /* 0x0000001d00e87308 */ /* 0x000fe20000000800 */
[----:B------:R-:W-:Y:S01]  /*60b0*/  @!P0 ISETP.GE.AND P1, PT, R158, R8, PT ;  /* 0x000000089e00820c */ /* 0x000fe20003f26270 */
[----:B------:R2:W-:Y:S01]  /*60c0*/  STS [R199+0x1e400], R4 ;  /* 0x01e40004c7007388 */ /* 0x0005e20000000800 */
[----:B-1----:R-:W-:Y:S01]  /*60d0*/  F2FP.BF16.PACK_AB R5, R249, R250 ;  /* 0x000000faf905723e */ /* 0x002fe200000010ff */
[----:B------:R-:W-:Y:S01]  /*60e0*/  FFMA.FTZ R63, R196, UR4, R63 ;  /* 0x00000004c43f7c23 */ /* 0x000fe2000801003f */
[----:B------:R-:W-:Y:S01]  /*60f0*/  @!P0 FSEL R43, R43, -INF , !P1 ;  /* 0xff8000002b2b8808 */ /* 0x000fe20004800000 */
[----:B------:R1:W-:Y:S01]  /*6100*/  STS [R202+0x1e000], R6 ;  /* 0x01e00006ca007388 */ /* 0x0003e20000000800 */
[-C--:B------:R-:W-:Y:S01]  /*6110*/  @!P0 ISETP.GE.AND P1, PT, R165, R140.reuse, PT ;  /* 0x0000008ca500820c */ /* 0x080fe20003f26270 */
[--C-:B------:R-:W-:Y:S02]  /*6120*/  FFMA.FTZ R38, R38, c[0x0][0x23c], -R142.reuse ;  /* 0x00008f0026267a23 */ /* 0x100fe4000001088e */
[----:B------:R5:W-:Y:S01]  /*6130*/  STS [R202+0x1e400], R5 ;  /* 0x01e40005ca007388 */ /* 0x000be20000000800 */
[----:B------:R-:W-:Y:S01]  /*6140*/  @!P0 FSEL R44, R44, -INF , !P1 ;  /* 0xff8000002c2c8808 */ /* 0x000fe20004800000 */
[----:B------:R-:W-:Y:S01]  /*6150*/  MUFU.EX2 R240, R30 ;  /* 0x0000001e00f07308 */ /* 0x000fe20000000800 */
[----:B------:R-:W-:Y:S01]  /*6160*/  @!P0 ISETP.GE.AND P1, PT, R164, R140, PT ;  /* 0x0000008ca400820c */ /* 0x000fe20003f26270 */
[----:B------:R-:W-:Y:S02]  /*6170*/  FFMA.FTZ R39, R39, c[0x0][0x23c], -R142 ;  /* 0x00008f0027277a23 */ /* 0x000fe4000001088e */
[--C-:B------:R-:W-:Y:S01]  /*6180*/  FFMA.FTZ R42, R42, c[0x0][0x23c], -R0.reuse ;  /* 0x00008f002a2a7a23 */ /* 0x100fe20000010800 */
[----:B------:R-:W-:Y:S01]  /*6190*/  @!P0 FSEL R45, R45, -INF , !P1 ;  /* 0xff8000002d2d8808 */ /* 0x000fe20004800000 */
[--C-:B------:R-:W-:Y:S01]  /*61a0*/  FFMA.FTZ R43, R43, c[0x0][0x23c], -R0.reuse ;  /* 0x00008f002b2b7a23 */ /* 0x100fe20000010800 */
[-C--:B------:R-:W-:Y:S01]  /*61b0*/  @!P0 ISETP.GE.AND P1, PT, R165, R8.reuse, PT ;  /* 0x00000008a500820c */ /* 0x080fe20003f26270 */
[--C-:B------:R-:W-:Y:S02]  /*61c0*/  FFMA.FTZ R40, R40, c[0x0][0x23c], -R141.reuse ;  /* 0x00008f0028287a23 */ /* 0x100fe4000001088d */
[----:B------:R-:W4:Y:S01]  /*61d0*/  MUFU.EX2 R239, R31 ;  /* 0x0000001f00ef7308 */ /* 0x000f220000000800 */
[----:B------:R-:W-:Y:S01]  /*61e0*/  @!P0 FSEL R46, R46, -INF , !P1 ;  /* 0xff8000002e2e8808 */ /* 0x000fe20004800000 */
[--C-:B------:R-:W-:Y:S01]  /*61f0*/  FFMA.FTZ R41, R41, c[0x0][0x23c], -R141.reuse ;  /* 0x00008f0029297a23 */ /* 0x100fe2000001088d */
[----:B------:R-:W-:Y:S01]  /*6200*/  @!P0 ISETP.GE.AND P1, PT, R164, R8, PT ;  /* 0x00000008a400820c */ /* 0x000fe20003f26270 */
[--C-:B------:R-:W-:Y:S01]  /*6210*/  FFMA.FTZ R44, R44, c[0x0][0x23c], -R141.reuse ;  /* 0x00008f002c2c7a23 */ /* 0x100fe2000001088d */
[----:B--2---:R-:W-:Y:S01]  /*6220*/  F2FP.BF16.PACK_AB R4, R226, R152 ;  /* 0x00000098e204723e */ /* 0x004fe200000010ff */
[--C-:B------:R-:W-:Y:S01]  /*6230*/  FFMA.FTZ R46, R46, c[0x0][0x23c], -R0.reuse ;  /* 0x00008f002e2e7a23 */ /* 0x100fe20000010800 */
[----:B------:R-:W-:Y:S01]  /*6240*/  @!P0 FSEL R47, R47, -INF , !P1 ;  /* 0xff8000002f2f8808 */ /* 0x000fe20004800000 */
[----:B------:R-:W-:Y:S01]  /*6250*/  FFMA.FTZ R45, R45, c[0x0][0x23c], -R141 ;  /* 0x00008f002d2d7a23 */ /* 0x000fe2000001088d */
[----:B-1----:R-:W-:Y:S01]  /*6260*/  F2FP.BF16.PACK_AB R6, R231, R233 ;  /* 0x000000e9e706723e */ /* 0x002fe200000010ff */
[----:B------:R1:W-:Y:S01]  /*6270*/  STS [R206+0x1c000], R4 ;  /* 0x01c00004ce007388 */ /* 0x0003e20000000800 */
[-C--:B------:R-:W-:Y:S01]  /*6280*/  @!P0 ISETP.GE.AND P1, PT, R165, R150.reuse, PT ;  /* 0x00000096a500820c */ /* 0x080fe20003f26270 */
[----:B------:R-:W-:Y:S01]  /*6290*/  MUFU.EX2 R213, R36 ;  /* 0x0000002400d57308 */ /* 0x000fe20000000800 */
[----:B-----5:R-:W-:Y:S01]  /*62a0*/  F2FP.BF16.PACK_AB R5, R214, R215 ;  /* 0x000000d7d605723e */ /* 0x020fe200000010ff */
[----:B------:R2:W-:Y:S01]  /*62b0*/  STS [R206+0x1c400], R6 ;  /* 0x01c40006ce007388 */ /* 0x0005e20000000800 */
[----:B------:R-:W-:Y:S01]  /*62c0*/  @!P0 FSEL R48, R48, -INF , !P1 ;  /* 0xff80000030308808 */ /* 0x000fe20004800000 */
[----:B------:R-:W-:Y:S01]  /*62d0*/  FFMA.FTZ R47, R47, c[0x0][0x23c], -R0 ;  /* 0x00008f002f2f7a23 */ /* 0x000fe20000010800 */
[-C--:B------:R-:W-:Y:S01]  /*62e0*/  @!P0 ISETP.GE.AND P1, PT, R164, R150.reuse, PT ;  /* 0x00000096a400820c */ /* 0x080fe20003f26270 */
[----:B------:R4:W-:Y:S01]  /*62f0*/  STS [R205+0x1c000], R5 ;  /* 0x01c00005cd007388 */ /* 0x0009e20000000800 */
[----:B------:R-:W-:Y:S02]  /*6300*/  FFMA.FTZ R65, R196, UR4, R65 ;  /* 0x00000004c4417c23 */ /* 0x000fe40008010041 */
[----:B------:R-:W-:Y:S01]  /*6310*/  @!P0 FSEL R49, R49, -INF , !P1 ;  /* 0xff80000031318808 */ /* 0x000fe20004800000 */
[----:B------:R-:W5:Y:S01]  /*6320*/  MUFU.EX2 R192, R37 ;  /* 0x0000002500c07308 */ /* 0x000f620000000800 */
[-C--:B------:R-:W-:Y:S01]  /*6330*/  @!P0 ISETP.GE.AND P1, PT, R165, R143.reuse, PT ;  /* 0x0000008fa500820c */ /* 0x080fe20003f26270 */
[--C-:B------:R-:W-:Y:S01]  /*6340*/  FFMA.FTZ R48, R48, c[0x0][0x23c], -R149.reuse ;  /* 0x00008f0030307a23 */ /* 0x100fe20000010895 */
[----:B------:R-:W-:Y:S01]  /*6350*/  @!P0 FSEL R65, R65, -INF , !P4 ;  /* 0xff80000041418808 */ /* 0x000fe20006000000 */
[----:B------:R-:W-:Y:S01]  /*6360*/  FFMA.FTZ R49, R49, c[0x0][0x23c], -R149 ;  /* 0x00008f0031317a23 */ /* 0x000fe20000010895 */
[----:B------:R-:W-:Y:S01]  /*6370*/  @!P0 FSEL R50, R50, -INF , !P1 ;  /* 0xff80000032328808 */ /* 0x000fe20004800000 */
[C---:B------:R-:W-:Y:S01]  /*6380*/  FFMA.FTZ R64, R195.reuse, UR4, R64 ;  /* 0x00000004c3407c23 */ /* 0x040fe20008010040 */
[----:B------:R-:W-:Y:S01]  /*6390*/  @!P0 ISETP.GE.AND P1, PT, R164, R143, PT ;  /* 0x0000008fa400820c */ /* 0x000fe20003f26270 */
[----:B------:R-:W-:Y:S02]  /*63a0*/  FFMA.FTZ R60, R195, UR4, R60 ;  /* 0x00000004c33c7c23 */ /* 0x000fe4000801003c */
[--C-:B------:R-:W-:Y:S01]  /*63b0*/  FFMA.FTZ R50, R50, c[0x0][0x23c], -R142.reuse ;  /* 0x00008f0032327a23 */ /* 0x100fe2000001088e */
[----:B------:R-:W-:Y:S01]  /*63c0*/  @!P0 FSEL R51, R51, -INF , !P1 ;  /* 0xff80000033338808 */ /* 0x000fe20004800000 */
[----:B------:R-:W-:Y:S01]  /*63d0*/  MUFU.EX2 R217, R38 ;  /* 0x0000002600d97308 */ /* 0x000fe20000000800 */
[-C--:B------:R-:W-:Y:S01]  /*63e0*/  @!P0 ISETP.GE.AND P1, PT, R161, R150.reuse, PT ;  /* 0x00000096a100820c */ /* 0x080fe20003f26270 */
[----:B------:R-:W-:Y:S01]  /*63f0*/  FFMA.FTZ R67, R196, UR4, R67 ;  /* 0x00000004c4437c23 */ /* 0x000fe20008010043 */
[----:B-1----:R-:W-:Y:S01]  /*6400*/  F2FP.BF16.PACK_AB R4, R218, R219 ;  /* 0x000000dbda04723e */ /* 0x002fe200000010ff */
[----:B------:R-:W-:Y:S01]  /*6410*/  FFMA.FTZ R51, R51, c[0x0][0x23c], -R142 ;  /* 0x00008f0033337a23 */ /* 0x000fe2000001088e */
[----:B------:R-:W-:Y:S01]  /*6420*/  @!P0 FSEL R52, R52, -INF , !P1 ;  /* 0xff80000034348808 */ /* 0x000fe20004800000 */
[----:B------:R-:W-:Y:S01]  /*6430*/  FFMA.FTZ R66, R195, UR4, R66 ;  /* 0x00000004c3427c23 */ /* 0x000fe20008010042 */
[----:B------:R-:W-:Y:S01]  /*6440*/  @!P0 ISETP.GE.AND P1, PT, R160, R150, PT ;  /* 0x00000096a000820c */ /* 0x000fe20003f26270 */
[----:B------:R5:W-:Y:S01]  /*6450*/  STS [R205+0x1c400], R4 ;  /* 0x01c40004cd007388 */ /* 0x000be20000000800 */
[----:B--2---:R-:W-:Y:S01]  /*6460*/  F2FP.BF16.PACK_AB R6, R237, R238 ;  /* 0x000000eeed06723e */ /* 0x004fe200000010ff */
[----:B------:R-:W1:Y:S01]  /*6470*/  MUFU.EX2 R216, R39 ;  /* 0x0000002700d87308 */ /* 0x000e620000000800 */
[----:B------:R-:W-:Y:S01]  /*6480*/  @!P0 FSEL R53, R53, -INF , !P1 ;  /* 0xff80000035358808 */ /* 0x000fe20004800000 */
[----:B------:R1:W-:Y:S01]  /*6490*/  STS [R206+0x1e400], R7 ;  /* 0x01e40007ce007388 */ /* 0x0003e20000000800 */
[-C--:B------:R-:W-:Y:S01]  /*64a0*/  @!P0 ISETP.GE.AND P1, PT, R161, R143.reuse, PT ;  /* 0x0000008fa100820c */ /* 0x080fe20003f26270 */
[--C-:B------:R-:W-:Y:S01]  /*64b0*/  FFMA.FTZ R52, R52, c[0x0][0x23c], -R149.reuse ;  /* 0x00008f0034347a23 */ /* 0x100fe20000010895 */
[----:B----4-:R-:W-:Y:S01]  /*64c0*/  F2FP.BF16.PACK_AB R5, R239, R240 ;  /* 0x000000f0ef05723e */ /* 0x010fe200000010ff */
[----:B------:R2:W-:Y:S01]  /*64d0*/  STS [R206+0x1e000], R6 ;  /* 0x01e00006ce007388 */ /* 0x0005e20000000800 */
[----:B------:R-:W-:Y:S01]  /*64e0*/  @!P0 FSEL R54, R54, -INF , !P1 ;  /* 0xff80000036368808 */ /* 0x000fe20004800000 */
[--C-:B------:R-:W-:Y:S01]  /*64f0*/  FFMA.FTZ R53, R53, c[0x0][0x23c], -R149.reuse ;  /* 0x00008f0035357a23 */ /* 0x100fe20000010895 */
[----:B------:R-:W-:Y:S01]  /*6500*/  @!P0 ISETP.GE.AND P1, PT, R160, R143, PT ;  /* 0x0000008fa000820c */ /* 0x000fe20003f26270 */
[----:B------:R-:W-:Y:S01]  /*6510*/  STS [R205+0x1e400], R5 ;  /* 0x01e40005cd007388 */ /* 0x000fe20000000800 */
[----:B------:R-:W-:Y:S01]  /*6520*/  MUFU.EX2 R167, R48 ;  /* 0x0000003000a77308 */ /* 0x000fe20000000800 */
[----:B------:R-:W-:Y:S01]  /*6530*/  @!P0 FSEL R64, R64, -INF , !P5 ;  /* 0xff80000040408808 */ /* 0x000fe20006800000 */
[--C-:B------:R-:W-:Y:S01]  /*6540*/  FFMA.FTZ R54, R54, c[0x0][0x23c], -R142.reuse ;  /* 0x00008f0036367a23 */ /* 0x100fe2000001088e */
[----:B------:R-:W-:Y:S02]  /*6550*/  @!P0 FSEL R55, R55, -INF , !P1 ;  /* 0xff80000037378808 */ /* 0x000fe40004800000 */
[-C--:B------:R-:W-:Y:S01]  /*6560*/  @!P0 ISETP.GE.AND P1, PT, R161, R140.reuse, PT ;  /* 0x0000008ca100820c */ /* 0x080fe20003f26270 */
[--C-:B------:R-:W-:Y:S01]  /*6570*/  FFMA.FTZ R64, R64, c[0x0][0x23c], -R149.reuse ;  /* 0x00008f0040407a23 */ /* 0x100fe20000010895 */
[----:B------:R-:W-:Y:S01]  /*6580*/  @!P0 FSEL R60, R60, -INF , !P2 ;  /* 0xff8000003c3c8808 */ /* 0x000fe20005000000 */
[----:B------:R-:W-:Y:S01]  /*6590*/  FFMA.FTZ R55, R55, c[0x0][0x23c], -R142 ;  /* 0x00008f0037377a23 */ /* 0x000fe2000001088e */
[----:B------:R-:W-:Y:S01]  /*65a0*/  @!P0 FSEL R56, R56, -INF , !P1 ;  /* 0xff80000038388808 */ /* 0x000fe20004800000 */
[----:B------:R-:W4:Y:S01]  /*65b0*/  MUFU.EX2 R166, R49 ;  /* 0x0000003100a67308 */ /* 0x000f220000000800 */
[----:B------:R-:W-:Y:S01]  /*65c0*/  @!P0 ISETP.GE.AND P1, PT, R160, R140, PT ;  /* 0x0000008ca000820c */ /* 0x000fe20003f26270 */
[----:B------:R-:W-:Y:S01]  /*65d0*/  FFMA.FTZ R149, R65, c[0x0][0x23c], -R149 ;  /* 0x00008f0041957a23 */ /* 0x000fe20000010895 */
[----:B-----5:R-:W-:Y:S01]  /*65e0*/  F2FP.BF16.PACK_AB R4, R192, R213 ;  /* 0x000000d5c004723e */ /* 0x020fe200000010ff */
[--C-:B------:R-:W-:Y:S01]  /*65f0*/  FFMA.FTZ R56, R56, c[0x0][0x23c], -R141.reuse ;  /* 0x00008f0038387a23 */ /* 0x100fe2000001088d */
[----:B------:R-:W-:Y:S01]  /*6600*/  @!P0 FSEL R57, R57, -INF , !P1 ;  /* 0xff80000039398808 */ /* 0x000fe20004800000 */
[--C-:B------:R-:W-:Y:S01]  /*6610*/  FFMA.FTZ R60, R60, c[0x0][0x23c], -R141.reuse ;  /* 0x00008f003c3c7a23 */ /* 0x100fe2000001088d */
[-C--:B------:R-:W-:Y:S02]  /*6620*/  @!P0 ISETP.GE.AND P1, PT, R161, R8.reuse, PT ;  /* 0x00000008a100820c */ /* 0x080fe40003f26270 */
[----:B-1----:R-:W-:Y:S01]  /*6630*/  F2FP.BF16.PACK_AB R7, R216, R217 ;  /* 0x000000d9d807723e */ /* 0x002fe200000010ff */
[----:B------:R-:W-:Y:S01]  /*6640*/  MUFU.EX2 R189, R50 ;  /* 0x0000003200bd7308 */ /* 0x000fe20000000800 */
[----:B------:R-:W-:Y:S01]  /*6650*/  @!P0 FSEL R58, R58, -INF , !P1 ;  /* 0xff8000003a3a8808 */ /* 0x000fe20004800000 */
[--C-:B------:R-:W-:Y:S01]  /*6660*/  FFMA.FTZ R57, R57, c[0x0][0x23c], -R141.reuse ;  /* 0x00008f0039397a23 */ /* 0x100fe2000001088d */
[----:B------:R-:W-:Y:S02]  /*6670*/  @!P0 ISETP.GE.AND P1, PT, R160, R8, PT ;  /* 0x00000008a000820c */ /* 0x000fe40003f26270 */
[----:B--2---:R-:W-:Y:S01]  /*6680*/  F2FP.BF16.PACK_AB R6, R232, R234 ;  /* 0x000000eae806723e */ /* 0x004fe200000010ff */
[--C-:B------:R-:W-:Y:S01]  /*6690*/  FFMA.FTZ R58, R58, c[0x0][0x23c], -R0.reuse ;  /* 0x00008f003a3a7a23 */ /* 0x100fe20000010800 */
[----:B------:R-:W-:Y:S02]  /*66a0*/  @!P0 FSEL R59, R59, -INF , !P1 ;  /* 0xff8000003b3b8808 */ /* 0x000fe40004800000 */
[----:B------:R-:W-:Y:S01]  /*66b0*/  @!P0 ISETP.GE.AND P1, PT, R163, R140, PT ;  /* 0x0000008ca300820c */ /* 0x000fe20003f26270 */
[----:B------:R-:W-:Y:S01]  /*66c0*/  STS [R205+0x1e000], R6 ;  /* 0x01e00006cd007388 */ /* 0x000fe20000000800 */
[----:B------:R-:W-:Y:S01]  /*66d0*/  MUFU.EX2 R188, R51 ;  /* 0x0000003300bc7308 */ /* 0x000fe20000000800 */
[--C-:B------:R-:W-:Y:S01]  /*66e0*/  FFMA.FTZ R59, R59, c[0x0][0x23c], -R0.reuse ;  /* 0x00008f003b3b7a23 */ /* 0x100fe20000010800 */
[----:B------:R-:W-:Y:S01]  /*66f0*/  @!P0 FSEL R61, R61, -INF , !P1 ;  /* 0xff8000003d3d8808 */ /* 0x000fe20004800000 */
[----:B------:R4:W-:Y:S01]  /*6700*/  STS [R200+0x1c000], R4 ;  /* 0x01c00004c8007388 */ /* 0x0009e20000000800 */
[-C--:B------:R-:W-:Y:S02]  /*6710*/  @!P0 ISETP.GE.AND P1, PT, R162, R8.reuse, PT ;  /* 0x00000008a200820c */ /* 0x080fe40003f26270 */
[----:B------:R-:W-:Y:S01]  /*6720*/  @!P0 ISETP.GE.AND P2, PT, R163, R143, PT ;  /* 0x0000008fa300820c */ /* 0x000fe20003f46270 */
[----:B------:R1:W-:Y:S01]  /*6730*/  STS [R200+0x1c400], R7 ;  /* 0x01c40007c8007388 */ /* 0x0003e20000000800 */
[----:B------:R-:W-:Y:S01]  /*6740*/  @!P0 FSEL R62, R62, -INF , !P1 ;  /* 0xff8000003e3e8808 */ /* 0x000fe20004800000 */
[----:B------:R-:W-:Y:S01]  /*6750*/  FFMA.FTZ R141, R61, c[0x0][0x23c], -R141 ;  /* 0x00008f003d8d7a23 */ /* 0x000fe2000001088d */
[----:B------:R-:W-:Y:S01]  /*6760*/  @!P0 ISETP.GE.AND P1, PT, R163, R8, PT ;  /* 0x00000008a300820c */ /* 0x000fe20003f26270 */
[----:B------:R-:W-:Y:S01]  /*6770*/  MUFU.EX2 R221, R40 ;  /* 0x0000002800dd7308 */ /* 0x000fe20000000800 */
[----:B------:R-:W-:Y:S01]  /*6780*/  @!P0 FSEL R67, R67, -INF , !P2 ;  /* 0xff80000043438808 */ /* 0x000fe20005000000 */
[--C-:B------:R-:W-:Y:S01]  /*6790*/  FFMA.FTZ R62, R62, c[0x0][0x23c], -R0.reuse ;  /* 0x00008f003e3e7a23 */ /* 0x100fe20000010800 */
[----:B------:R-:W-:Y:S02]  /*67a0*/  @!P0 FSEL R63, R63, -INF , !P1 ;  /* 0xff8000003f3f8808 */ /* 0x000fe40004800000 */
[----:B------:R-:W-:Y:S02]  /*67b0*/  @!P0 FSEL R66, R66, -INF , !P3 ;  /* 0xff80000042428808 */ /* 0x000fe40005800000 */
[----:B------:R-:W-:Y:S01]  /*67c0*/  IADD3 R150, P0, R151, UR12, RZ ;  /* 0x0000000c97967c10 */ /* 0x000fe2000ff1e0ff */
[----:B------:R-:W-:Y:S02]  /*67d0*/  FFMA.FTZ R0, R63, c[0x0][0x23c], -R0 ;  /* 0x00008f003f007a23 */ /* 0x000fe40000010800 */
[----:B------:R-:W2:Y:S01]  /*67e0*/  MUFU.EX2 R220, R41 ;  /* 0x0000002900dc7308 */ /* 0x000ea20000000800 */
[--C-:B------:R-:W-:Y:S01]  /*67f0*/  FFMA.FTZ R66, R66, c[0x0][0x23c], -R142.reuse ;  /* 0x00008f0042427a23 */ /* 0x100fe2000001088e */
[----:B---3--:R-:W-:Y:S01]  /*6800*/  IADD3.X R151, R153, UR11, RZ, P0, !PT ;  /* 0x0000000b99977c10 */ /* 0x008fe200087fe4ff */
[----:B------:R-:W-:Y:S01]  /*6810*/  FFMA.FTZ R142, R67, c[0x0][0x23c], -R142 ;  /* 0x00008f00438e7a23 */ /* 0x000fe2000001088e */
[----:B----4-:R-:W-:Y:S06]  /*6820*/  F2FP.BF16.PACK_AB R4, R166, R167 ;  /* 0x000000a7a604723e */ /* 0x010fec00000010ff */
[----:B------:R3:W-:Y:S01]  /*6830*/  MUFU.EX2 R160, R0 ;  /* 0x0000000000a07308 */ /* 0x0007e20000000800 */
[----:B------:R-:W-:Y:S09]  /*6840*/  STS [R201+0x1c000], R4 ;  /* 0x01c00004c9007388 */ /* 0x000ff20000000800 */
[----:B------:R-:W-:Y:S01]  /*6850*/  MUFU.EX2 R228, R42 ;  /* 0x0000002a00e47308 */ /* 0x000fe20000000800 */
[----:B--2---:R-:W-:Y:S09]  /*6860*/  F2FP.BF16.PACK_AB R6, R220, R221 ;  /* 0x000000dddc06723e */ /* 0x004ff200000010ff */
[----:B------:R-:W2:Y:S01]  /*6870*/  MUFU.EX2 R227, R43 ;  /* 0x0000002b00e37308 */ /* 0x000ea20000000800 */
[----:B---3--:R-:W-:Y:S05]  /*6880*/  F2FP.BF16.PACK_AB R0, R188, R189 ;  /* 0x000000bdbc00723e */ /* 0x008fea00000010ff */
[----:B------:R-:W-:Y:S04]  /*6890*/  STS [R201+0x1c400], R0 ;  /* 0x01c40000c9007388 */ /* 0x000fe80000000800 */
[----:B------:R-:W-:Y:S01]  /*68a0*/  MUFU.EX2 R194, R44 ;  /* 0x0000002c00c27308 */ /* 0x000fe20000000800 */
[----:B------:R3:W-:Y:S09]  /*68b0*/  STS [R200+0x1e000], R6 ;  /* 0x01e00006c8007388 */ /* 0x0007f20000000800 */
[----:B------:R-:W1:Y:S01]  /*68c0*/  MUFU.EX2 R193, R45 ;  /* 0x0000002d00c17308 */ /* 0x000e620000000800 */
[----:B--2---:R-:W-:Y:S05]  /*68d0*/  F2FP.BF16.PACK_AB R5, R227, R228 ;  /* 0x000000e4e305723e */ /* 0x004fea00000010ff */
[----:B------:R2:W-:Y:S04]  /*68e0*/  STS [R200+0x1e400], R5 ;  /* 0x01e40005c8007388 */ /* 0x0005e80000000800 */
[----:B------:R-:W-:Y:S10]  /*68f0*/  MUFU.EX2 R223, R46 ;  /* 0x0000002e00df7308 */ /* 0x000ff40000000800 */
[----:B------:R-:W3:Y:S01]  /*6900*/  MUFU.EX2 R222, R47 ;  /* 0x0000002f00de7308 */ /* 0x000ee20000000800 */
[----:B-1----:R-:W-:Y:S05]  /*6910*/  F2FP.BF16.PACK_AB R7, R193, R194 ;  /* 0x000000c2c107723e */ /* 0x002fea00000010ff */
[----:B------:R-:W-:Y:S04]  /*6920*/  STS [R201+0x1e000], R7 ;  /* 0x01e00007c9007388 */ /* 0x000fe80000000800 */
[----:B------:R-:W-:Y:S10]  /*6930*/  MUFU.EX2 R165, R52 ;  /* 0x0000003400a57308 */ /* 0x000ff40000000800 */
[----:B------:R-:W2:Y:S01]  /*6940*/  MUFU.EX2 R164, R53 ;  /* 0x0000003500a47308 */ /* 0x000ea20000000800 */
[----:B---3--:R-:W-:Y:S05]  /*6950*/  F2FP.BF16.PACK_AB R6, R222, R223 ;  /* 0x000000dfde06723e */ /* 0x008fea00000010ff */
[----:B------:R-:W-:Y:S04]  /*6960*/  STS [R201+0x1e400], R6 ;  /* 0x01e40006c9007388 */ /* 0x000fe80000000800 */
[----:B------:R-:W-:Y:S10]  /*6970*/  MUFU.EX2 R185, R54 ;  /* 0x0000003600b97308 */ /* 0x000ff40000000800 */
[----:B------:R-:W1:Y:S01]  /*6980*/  MUFU.EX2 R169, R55 ;  /* 0x0000003700a97308 */ /* 0x000e620000000800 */
[----:B--2---:R-:W-:Y:S05]  /*6990*/  F2FP.BF16.PACK_AB R5, R164, R165 ;  /* 0x000000a5a405723e */ /* 0x004fea00000010ff */
[----:B------:R2:W-:Y:S04]  /*69a0*/  STS [R204+0x1c000], R5 ;  /* 0x01c00005cc007388 */ /* 0x0005e80000000800 */
[----:B------:R-:W-:Y:S10]  /*69b0*/  MUFU.EX2 R157, R64 ;  /* 0x00000040009d7308 */ /* 0x000ff40000000800 */
[----:B------:R-:W3:Y:S01]  /*69c0*/  MUFU.EX2 R156, R149 ;  /* 0x00000095009c7308 */ /* 0x000ee20000000800 */
[----:B-1----:R-:W-:Y:S05]  /*69d0*/  F2FP.BF16.PACK_AB R4, R169, R185 ;  /* 0x000000b9a904723e */ /* 0x002fea00000010ff */
[----:B------:R1:W-:Y:S04]  /*69e0*/  STS [R204+0x1c400], R4 ;  /* 0x01c40004cc007388 */ /* 0x0003e80000000800 */
[----:B------:R-:W-:Y:S10]  /*69f0*/  MUFU.EX2 R159, R66 ;  /* 0x00000042009f7308 */ /* 0x000ff40000000800 */
[----:B------:R-:W2:Y:S01]  /*6a00*/  MUFU.EX2 R158, R142 ;  /* 0x0000008e009e7308 */ /* 0x000ea20000000800 */
[----:B---3--:R-:W-:Y:S02]  /*6a10*/  F2FP.BF16.PACK_AB R0, R156, R157 ;  /* 0x0000009d9c00723e */ /* 0x008fe400000010ff */
[----:B------:R-:W-:Y:S03]  /*6a20*/  MOV R149, c[0x0][0x22c] ;  /* 0x00008b0000957a02 */ /* 0x000fe60000000f00 */
[----:B------:R3:W-:Y:S04]  /*6a30*/  STS [R203+0x1c000], R0 ;  /* 0x01c00000cb007388 */ /* 0x0007e80000000800 */
[----:B------:R-:W-:Y:S01]  /*6a40*/  MUFU.EX2 R190, R56 ;  /* 0x0000003800be7308 */ /* 0x000fe20000000800 */
[----:B------:R-:W-:Y:S05]  /*6a50*/  IMAD R149, R149, c[0x0][0x1c0], RZ ;  /* 0x0000700095957a24 */ /* 0x000fea00078e02ff */
[----:B------:R-:W-:Y:S04]  /*6a60*/  LEA R149, -R149, RZ, 0x7 ;  /* 0x000000ff95957211 */ /* 0x000fe800078e39ff */
[----:B------:R-:W4:Y:S01]  /*6a70*/  MUFU.EX2 R170, R57 ;  /* 0x0000003900aa7308 */ /* 0x000f220000000800 */
[C---:B------:R-:W-:Y:S02]  /*6a80*/  LEA R186, P0, R149.reuse, R186, 0x2 ;  /* 0x000000ba95ba7211 */ /* 0x040fe400078010ff */
[----:B--2---:R-:W-:Y:S02]  /*6a90*/  F2FP.BF16.PACK_AB R5, R158, R159 ;  /* 0x0000009f9e05723e */ /* 0x004fe400000010ff */
[----:B------:R-:W-:Y:S02]  /*6aa0*/  LEA.HI.X.SX32 R187, R149, R187, 0x2, P0 ;  /* 0x000000bb95bb7211 */ /* 0x000fe400000f16ff */
[----:B------:R-:W-:Y:S01]  /*6ab0*/  PLOP3.LUT P0, PT, PT, PT, UP3, 0x80, 0x0 ;  /* 0x000000000000781c */ /* 0x000fe20003f0f038 */
[----:B------:R-:W-:Y:S02]  /*6ac0*/  STS [R203+0x1c400], R5 ;  /* 0x01c40005cb007388 */ /* 0x000fe40000000800 */
[----:B------:R-:W-:Y:S10]  /*6ad0*/  MUFU.EX2 R191, R58 ;  /* 0x0000003a00bf7308 */ /* 0x000ff40000000800 */
[----:B------:R-:W2:Y:S01]  /*6ae0*/  MUFU.EX2 R171, R59 ;  /* 0x0000003b00ab7308 */ /* 0x000ea20000000800 */
[----:B----4-:R-:W-:Y:S05]  /*6af0*/  F2FP.BF16.PACK_AB R7, R170, R190 ;  /* 0x000000beaa07723e */ /* 0x010fea00000010ff */
[----:B------:R-:W-:Y:S04]  /*6b00*/  STS [R204+0x1e000], R7 ;  /* 0x01e00007cc007388 */ /* 0x000fe80000000800 */
[----:B------:R-:W-:Y:S10]  /*6b10*/  MUFU.EX2 R168, R60 ;  /* 0x0000003c00a87308 */ /* 0x000ff40000000800 */
[----:B------:R-:W1:Y:S01]  /*6b20*/  MUFU.EX2 R161, R141 ;  /* 0x0000008d00a17308 */ /* 0x000e620000000800 */
[----:B--2---:R-:W-:Y:S05]  /*6b30*/  F2FP.BF16.PACK_AB R6, R171, R191 ;  /* 0x000000bfab06723e */ /* 0x004fea00000010ff */
[----:B------:R-:W-:Y:S04]  /*6b40*/  STS [R204+0x1e400], R6 ;  /* 0x01e40006cc007388 */ /* 0x000fe80000000800 */
[----:B------:R-:W3:Y:S01]  /*6b50*/  MUFU.EX2 R162, R62 ;  /* 0x0000003e00a27308 */ /* 0x000ee20000000800 */
[----:B-1----:R-:W-:Y:S05]  /*6b60*/  F2FP.BF16.PACK_AB R4, R161, R168 ;  /* 0x000000a8a104723e */ /* 0x002fea00000010ff */
[----:B------:R-:W-:Y:S01]  /*6b70*/  STS [R203+0x1e000], R4 ;  /* 0x01e00004cb007388 */ /* 0x000fe20000000800 */
[----:B---3--:R-:W-:Y:S05]  /*6b80*/  F2FP.BF16.PACK_AB R0, R160, R162 ;  /* 0x000000a2a000723e */ /* 0x008fea00000010ff */
[----:B------:R-:W-:Y:S04]  /*6b90*/  STS [R203+0x1e400], R0 ;  /* 0x01e40000cb007388 */ /* 0x000fe80000000800 */
[----:B------:R-:W-:Y:S08]  /*6ba0*/  LDSM.16.M88.4 R64, [R180+0x8000] ;  /* 0x00800000b440783b */ /* 0x000ff00000000200 */
[----:B------:R-:W1:Y:S08]  /*6bb0*/  LDSM.16.M88.4 R16, [R174+0x10000] ;  /* 0x01000000ae10783b */ /* 0x000e700000000200 */
[----:B------:R-:W2:Y:S08]  /*6bc0*/  LDSM.16.M88.4 R60, [R180+0xa000] ;  /* 0x00a00000b43c783b */ /* 0x000eb00000000200 */
[----:B------:R-:W3:Y:S08]  /*6bd0*/  LDSM.16.M88.4 R32, [R174+0x10800] ;  /* 0x01080000ae20783b */ /* 0x000ef00000000200 */
[----:B------:R-:W4:Y:S08]  /*6be0*/  LDSM.16.M88.4 R48, [R174+0x11000] ;  /* 0x01100000ae30783b */ /* 0x000f300000000200 */
[----:B------:R-:W5:Y:S01]  /*6bf0*/  LDSM.16.M88.4 R132, [R174+0x11800] ;  /* 0x01180000ae84783b */ /* 0x000f620000000200 */
[-C--:B-1----:R-:W-:Y:S07]  /*6c00*/  HMMA.16816.F32.BF16 R4, R64, R16.reuse, RZ ;  /* 0x000000104004723c */ /* 0x082fee00000418ff */
[----:B------:R-:W-:Y:S01]  /*6c10*/  LDSM.16.M88.4 R136, [R148+0x8000] ;  /* 0x008000009488783b */ /* 0x000fe20000000200 */
[C---:B--2---:R-:W-:Y:S07]  /*6c20*/  HMMA.16816.F32.BF16 R8, R60.reuse, R16, RZ ;  /* 0x000000103c08723c */ /* 0x044fee00000418ff */
[----:B------:R-:W1:Y:S01]  /*6c30*/  LDSM.16.M88.4 R140, [R177+0x10000] ;  /* 0x01000000b18c783b */ /* 0x000e620000000200 */
[-C--:B------:R-:W-:Y:S07]  /*6c40*/  HMMA.16816.F32.BF16 R12, R60, R18.reuse, RZ ;  /* 0x000000123c0c723c */ /* 0x080fee00000418ff */
[----:B------:R-:W2:Y:S01]  /*6c50*/  LDSM.16.M88.4 R144, [R148+0xa000] ;  /* 0x00a000009490783b */ /* 0x000ea20000000200 */
[C---:B------:R-:W-:Y:S08]  /*6c60*/  HMMA.16816.F32.BF16 R16, R64.reuse, R18, RZ ;  /* 0x000000124010723c */ /* 0x040ff000000418ff */
[-C--:B---3--:R-:W-:Y:S08]  /*6c70*/  HMMA.16816.F32.BF16 R20, R64, R32.reuse, RZ ;  /* 0x000000204014723c */ /* 0x088ff000000418ff */
[C---:B------:R-:W-:Y:S08]  /*6c80*/  HMMA.16816.F32.BF16 R24, R60.reuse, R32, RZ ;  /* 0x000000203c18723c */ /* 0x040ff000000418ff */
[-C--:B------:R-:W-:Y:S08]  /*6c90*/  HMMA.16816.F32.BF16 R28, R60, R34.reuse, RZ ;  /* 0x000000223c1c723c */ /* 0x080ff000000418ff */
[C---:B------:R-:W-:Y:S08]  /*6ca0*/  HMMA.16816.F32.BF16 R32, R64.reuse, R34, RZ ;  /* 0x000000224020723c */ /* 0x040ff000000418ff */
[-C--:B----4-:R-:W-:Y:S08]  /*6cb0*/  HMMA.16816.F32.BF16 R36, R64, R48.reuse, RZ ;  /* 0x000000304024723c */ /* 0x090ff000000418ff */
[C---:B------:R-:W-:Y:S08]  /*6cc0*/  HMMA.16816.F32.BF16 R40, R60.reuse, R48, RZ ;  /* 0x000000303c28723c */ /* 0x040ff000000418ff */
[-C--:B------:R-:W-:Y:S08]  /*6cd0*/  HMMA.16816.F32.BF16 R44, R60, R50.reuse, RZ ;  /* 0x000000323c2c723c */ /* 0x080ff000000418ff */
[C---:B------:R-:W-:Y:S08]  /*6ce0*/  HMMA.16816.F32.BF16 R48, R64.reuse, R50, RZ ;  /* 0x000000324030723c */ /* 0x040ff000000418ff */
[-C--:B-----5:R-:W-:Y:S08]  /*6cf0*/  HMMA.16816.F32.BF16 R52, R64, R132.reuse, RZ ;  /* 0x000000844034723c */ /* 0x0a0ff000000418ff */
[C---:B------:R-:W-:Y:S08]  /*6d00*/  HMMA.16816.F32.BF16 R56, R60.reuse, R132, RZ ;  /* 0x000000843c38723c */ /* 0x040ff000000418ff */
[-C--:B------:R-:W-:Y:S08]  /*6d10*/  HMMA.16816.F32.BF16 R60, R60, R134.reuse, RZ ;  /* 0x000000863c3c723c */ /* 0x080ff000000418ff */
[----:B------:R-:W-:Y:S01]  /*6d20*/  HMMA.16816.F32.BF16 R64, R64, R134, RZ ;  /* 0x000000864040723c */ /* 0x000fe200000418ff */
[----:B------:R-:W3:Y:S07]  /*6d30*/  LDSM.16.M88.4 R132, [R177+0x10800] ;  /* 0x01080000b184783b */ /* 0x000eee0000000200 */
[-C--:B-1----:R-:W-:Y:S08]  /*6d40*/  HMMA.16816.F32.BF16 R4, R136, R140.reuse, R4 ;  /* 0x0000008c8804723c */ /* 0x082ff00000041804 */
[C---:B--2---:R-:W-:Y:S08]  /*6d50*/  HMMA.16816.F32.BF16 R8, R144.reuse, R140, R8 ;  /* 0x0000008c9008723c */ /* 0x044ff00000041808 */
[-C--:B------:R-:W-:Y:S08]  /*6d60*/  HMMA.16816.F32.BF16 R12, R144, R142.reuse, R12 ;  /* 0x0000008e900c723c */ /* 0x080ff0000004180c */
[C---:B------:R-:W-:Y:S01]  /*6d70*/  HMMA.16816.F32.BF16 R16, R136.reuse, R142, R16 ;  /* 0x0000008e8810723c */ /* 0x040fe20000041810 */
[----:B------:R-:W1:Y:S07]  /*6d80*/  LDSM.16.M88.4 R140, [R177+0x11000] ;  /* 0x01100000b18c783b */ /* 0x000e6e0000000200 */
[-C--:B---3--:R-:W-:Y:S08]  /*6d90*/  HMMA.16816.F32.BF16 R20, R136, R132.reuse, R20 ;  /* 0x000000848814723c */ /* 0x088ff00000041814 */
        /* <DEDUP_REMOVED lines=10> */
[-C--:B------:R-:W-:Y:S01]  /*6e40*/  HMMA.16816.F32.BF16 R60, R144, R134.reuse, R60 ;  /* 0x00000086903c723c */ /* 0x080fe2000004183c */
[----:B------:R-:W2:Y:S04]  /*6e50*/  LDG.E R147, [R150.64] ;  /* 0x0000001896937981 */ /* 0x000ea8000c1e1900 */
[----:B------:R-:W3:Y:S02]  /*6e60*/  LDG.E R146, [R150.64+0x20] ;  /* 0x0000201896927981 */ /* 0x000ee4000c1e1900 */
[----:B------:R-:W-:Y:S01]  /*6e70*/  IADD3 R145, R173, R180, RZ ;  /* 0x000000b4ad917210 */ /* 0x000fe20007ffe0ff */
[----:B------:R-:W-:Y:S01]  /*6e80*/  HMMA.16816.F32.BF16 R64, R136, R134, R64 ;  /* 0x000000868840723c */ /* 0x000fe20000041840 */
[----:B------:R-:W-:Y:S03]  /*6e90*/  LDSM.16.M88.4 R132, [R175+0x10000] ;  /* 0x01000000af84783b */ /* 0x000fe60000000200 */
[----:B------:R-:W-:Y:S05]  /*6ea0*/  IADD3 R0, R2, R145, RZ ;  /* 0x0000009102007210 */ /* 0x000fea0007ffe0ff */
[----:B------:R-:W1:Y:S08]  /*6eb0*/  LDSM.16.M88.4 R140, [R145+0x8000] ;  /* 0x00800000918c783b */ /* 0x000e700000000200 */
[----:B------:R-:W4:Y:S08]  /*6ec0*/  LDSM.16.M88.4 R136, [R145+0xa000] ;  /* 0x00a000009188783b */ /* 0x000f300000000200 */
[----:B------:R-:W5:Y:S04]  /*6ed0*/  LDG.E R144, [R150.64+0x100] ;  /* 0x0001001896907981 */ /* 0x000f68000c1e1900 */
[----:B------:R-:W2:Y:S01]  /*6ee0*/  LDG.E R2, [R150.64+0x120] ;  /* 0x0001201896027981 */ /* 0x000ea2000c1e1900 */
[-C--:B-1----:R-:W-:Y:S08]  /*6ef0*/  HMMA.16816.F32.BF16 R4, R140, R132.reuse, R4 ;  /* 0x000000848c04723c */ /* 0x082ff00000041804 */
[C---:B----4-:R-:W-:Y:S08]  /*6f00*/  HMMA.16816.F32.BF16 R8, R136.reuse, R132, R8 ;  /* 0x000000848808723c */ /* 0x050ff00000041808 */
        /* <DEDUP_REMOVED lines=19> */
[----:B------:R-:W4:Y:S01]  /*7040*/  LDSM.16.M88.4 R140, [R0+0xa000] ;  /* 0x00a00000008c783b */ /* 0x000f220000000200 */
[-C--:B-1----:R-:W-:Y:S08]  /*7050*/  HMMA.16816.F32.BF16 R4, R132, R136.reuse, R4 ;  /* 0x000000888404723c */ /* 0x082ff00000041804 */
[C---:B----4-:R-:W-:Y:S08]  /*7060*/  HMMA.16816.F32.BF16 R8, R140.reuse, R136, R8 ;  /* 0x000000888c08723c */ /* 0x050ff00000041808 */
[-C--:B------:R-:W-:Y:S08]  /*7070*/  HMMA.16816.F32.BF16 R12, R140, R138.reuse, R12 ;  /* 0x0000008a8c0c723c */ /* 0x080ff0000004180c */
[C---:B--2---:R-:W-:Y:S01]  /*7080*/  FADD.FTZ R4, -R147.reuse, R4 ;  /* 0x0000000493047221 */ /* 0x044fe20000010100 */
[C---:B------:R-:W-:Y:S01]  /*7090*/  HMMA.16816.F32.BF16 R16, R132.reuse, R138, R16 ;  /* 0x0000008a8410723c */ /* 0x040fe20000041810 */
[----:B------:R-:W1:Y:S03]  /*70a0*/  LDSM.16.M88.4 R136, [R176+0x10800] ;  /* 0x01080000b088783b */ /* 0x000e660000000200 */
[C---:B------:R-:W-:Y:S02]  /*70b0*/  FADD.FTZ R5, -R147.reuse, R5 ;  /* 0x0000000593057221 */ /* 0x040fe40000010100 */
[C---:B---3--:R-:W-:Y:S02]  /*70c0*/  FADD.FTZ R6, -R146.reuse, R6 ;  /* 0x0000000692067221 */ /* 0x048fe40000010100 */
[----:B------:R-:W-:Y:S04]  /*70d0*/  FADD.FTZ R7, -R146, R7 ;  /* 0x0000000792077221 */ /* 0x000fe80000010100 */
[C---:B-----5:R-:W-:Y:S02]  /*70e0*/  FADD.FTZ R8, -R144.reuse, R8 ;  /* 0x0000000890087221 */ /* 0x060fe40000010100 */
[C---:B------:R-:W-:Y:S02]  /*70f0*/  FADD.FTZ R9, -R144.reuse, R9 ;  /* 0x0000000990097221 */ /* 0x040fe40000010100 */
[C---:B------:R-:W-:Y:S02]  /*7100*/  FADD.FTZ R12, -R144.reuse, R12 ;  /* 0x0000000c900c7221 */ /* 0x040fe40000010100 */
[----:B------:R-:W-:Y:S02]  /*7110*/  FADD.FTZ R13, -R144, R13 ;  /* 0x0000000d900d7221 */ /* 0x000fe40000010100 */
        /* <DEDUP_REMOVED lines=8> */
[----:B------:R-:W-:Y:S02]  /*71a0*/  FMUL.FTZ R155, R225, R4 ;  /* 0x00000004e19b7220 */ /* 0x000fe40000410000 */
[----:B------:R-:W-:Y:S02]  /*71b0*/  FMUL.FTZ R154, R224, R5 ;  /* 0x00000005e09a7220 */ /* 0x000fe40000410000 */
[----:B------:R-:W-:Y:S01]  /*71c0*/  FMUL.FTZ R153, R230, R16 ;  /* 0x00000010e6997220 */ /* 0x000fe20000410000 */
[-C--:B-1----:R-:W-:Y:S03]  /*71d0*/  HMMA.16816.F32.BF16 R20, R132, R136.reuse, R20 ;  /* 0x000000888414723c */ /* 0x082fe60000041814 */
[----:B------:R-:W-:Y:S05]  /*71e0*/  FMUL.FTZ R16, R250, R14 ;  /* 0x0000000efa107220 */ /* 0x000fea0000410000 */
[C---:B------:R-:W-:Y:S08]  /*71f0*/  HMMA.16816.F32.BF16 R24, R140.reuse, R136, R24 ;  /* 0x000000888c18723c */ /* 0x040ff00000041818 */
[-C--:B------:R-:W-:Y:S08]  /*7200*/  HMMA.16816.F32.BF16 R28, R140, R138.reuse, R28 ;  /* 0x0000008a8c1c723c */ /* 0x080ff0000004181c */
[C---:B------:R-:W-:Y:S01]  /*7210*/  FADD.FTZ R20, -R147.reuse, R20 ;  /* 0x0000001493147221 */ /* 0x040fe20000010100 */
[C---:B------:R-:W-:Y:S01]  /*7220*/  HMMA.16816.F32.BF16 R32, R132.reuse, R138, R32 ;  /* 0x0000008a8420723c */ /* 0x040fe20000041820 */
[----:B------:R-:W1:Y:S03]  /*7230*/  LDSM.16.M88.4 R136, [R176+0x11000] ;  /* 0x01100000b088783b */ /* 0x000e660000000200 */
[C---:B------:R-:W-:Y:S02]  /*7240*/  FADD.FTZ R21, -R147.reuse, R21 ;  /* 0x0000001593157221 */ /* 0x040fe40000010100 */
[C---:B------:R-:W-:Y:S02]  /*7250*/  FADD.FTZ R22, -R146.reuse, R22 ;  /* 0x0000001692167221 */ /* 0x040fe40000010100 */
[----:B------:R-:W-:Y:S04]  /*7260*/  FADD.FTZ R23, -R146, R23 ;  /* 0x0000001792177221 */ /* 0x000fe80000010100 */
[C---:B------:R-:W-:Y:S02]  /*7270*/  FADD.FTZ R24, -R144.reuse, R24 ;  /* 0x0000001890187221 */ /* 0x040fe40000010100 */
[C---:B------:R-:W-:Y:S02]  /*7280*/  FADD.FTZ R25, -R144.reuse, R25 ;  /* 0x0000001990197221 */ /* 0x040fe40000010100 */
[C---:B------:R-:W-:Y:S02]  /*7290*/  FADD.FTZ R29, -R144.reuse, R29 ;  /* 0x0000001d901d7221 */ /* 0x040fe40000010100 */
[----:B------:R-:W-:Y:S02]  /*72a0*/  FADD.FTZ R28, -R144, R28 ;  /* 0x0000001c901c7221 */ /* 0x000fe40000010100 */
[C---:B------:R-:W-:Y:S02]  /*72b0*/  FADD.FTZ R26, -R2.reuse, R26 ;  /* 0x0000001a021a7221 */ /* 0x040fe40000010100 */
[----:B------:R-:W-:Y:S02]  /*72c0*/  FADD.FTZ R27, -R2, R27 ;  /* 0x0000001b021b7221 */ /* 0x000fe40000010100 */
[C---:B------:R-:W-:Y:S02]  /*72d0*/  FADD.FTZ R34, -R146.reuse, R34 ;  /* 0x0000002292227221 */ /* 0x040fe40000010100 */
[C---:B------:R-:W-:Y:S02]  /*72e0*/  FADD.FTZ R32, -R147.reuse, R32 ;  /* 0x0000002093207221 */ /* 0x040fe40000010100 */
[----:B------:R-:W-:Y:S02]  /*72f0*/  FADD.FTZ R33, -R147, R33 ;  /* 0x0000002193217221 */ /* 0x000fe40000010100 */
[----:B------:R-:W-:Y:S02]  /*7300*/  FADD.FTZ R35, -R146, R35 ;  /* 0x0000002392237221 */ /* 0x000fe40000010100 */
        /* <DEDUP_REMOVED lines=29> */
[----:B------:R-:W-:Y:S02]  /*74e0*/  FMUL.FTZ R39, R216, R39 ;  /* 0x00000027d8277220 */ /* 0x000fe40000410000 */
[----:B------:R-:W-:Y:S02]  /*74f0*/  FMUL.FTZ R50, R189, R50 ;  /* 0x00000032bd327220 */ /* 0x000fe40000410000 */
[----:B------:R-:W-:Y:S01]  /*7500*/  FMUL.FTZ R51, R188, R51 ;  /* 0x00000033bc337220 */ /* 0x000fe20000410000 */
[C---:B------:R-:W-:Y:S04]  /*7510*/  HMMA.16816.F32.BF16 R56, R140.reuse, R136, R56 ;  /* 0x000000888c38723c */ /* 0x040fe80000041838 */
[----:B------:R-:W-:Y:S02]  /*7520*/  FMUL.FTZ R35, R237, R25 ;  /* 0x00000019ed237220 */ /* 0x000fe40000410000 */
[----:B------:R-:W-:Y:S02]  /*7530*/  FMUL.FTZ R36, R234, R28 ;  /* 0x0000001cea247220 */ /* 0x000fe40000410000 */
[----:B------:R-:W-:Y:S01]  /*7540*/  FMUL.FTZ R40, R221, R40 ;  /* 0x00000028dd287220 */ /* 0x000fe20000410000 */
[-C--:B------:R-:W-:Y:S03]  /*7550*/  HMMA.16816.F32.BF16 R60, R140, R138.reuse, R60 ;  /* 0x0000008a8c3c723c */ /* 0x080fe6000004183c */
[----:B------:R-:W-:Y:S02]  /*7560*/  FMUL.FTZ R41, R220, R41 ;  /* 0x00000029dc297220 */ /* 0x000fe40000410000 */
[----:B------:R-:W-:Y:S02]  /*7570*/  FMUL.FTZ R44, R194, R44 ;  /* 0x0000002cc22c7220 */ /* 0x000fe40000410000 */
[C---:B------:R-:W-:Y:S01]  /*7580*/  FADD.FTZ R52, -R147.reuse, R52 ;  /* 0x0000003493347221 */ /* 0x040fe20000010100 */
[----:B------:R-:W-:Y:S04]  /*7590*/  HMMA.16816.F32.BF16 R64, R132, R138, R64 ;  /* 0x0000008a8440723c */ /* 0x000fe80000041840 */
        /* <DEDUP_REMOVED lines=166> */
.L_x_386:
        /* <DEDUP_REMOVED lines=212> */
.L_x_387:
[----:B------:R-:W-:Y:S01]  /*8d40*/  LDSM.16.M88.4 R32, [R179+0x14000] ;  /* 0x01400000b320783b */ /* 0x000fe20000000200 */
[----:B------:R-:W-:Y:S01]  /*8d50*/  IMAD.IADD R144, R173, 0x1, R148 ;  /* 0x00000001ad907824 */ /* 0x000fe200078e0294 */
[----:B------:R-:W-:Y:S01]  /*8d60*/  ULOP3.LUT UR13, UR5, 0x1, URZ, 0xc0, !UPT ;  /* 0x00000001050d7892 */ /* 0x000fe2000f8ec03f */
[----:B------:R-:W-:Y:S01]  /*8d70*/  IMAD.MOV.U32 R147, RZ, RZ, c[0x0][0x22c] ;  /* 0x00008b00ff937624 */ /* 0x000fe200078e00ff */
[----:B------:R-:W2:Y:S01]  /*8d80*/  LDSM.16.MT88.4 R16, [R0+0xc000] ;  /* 0x00c000000010783b */ /* 0x000ea20000004200 */
[----:B------:R-:W-:Y:S02]  /*8d90*/  UISETP.GT.AND UP2, UPT, UR5, UR16, UPT ;  /* 0x000000100500728c */ /* 0x000fe4000bf44270 */
[----:B------:R-:W-:Y:S01]  /*8da0*/  IMAD R147, R147, c[0x0][0x1c0], RZ ;  /* 0x0000700093937a24 */ /* 0x000fe200078e02ff */
[----:B------:R-:W3:Y:S01]  /*8db0*/  LDSM.16.M88.4 R28, [R179+0x16000] ;  /* 0x01600000b31c783b */ /* 0x000ee20000000200 */
[----:B------:R-:W-:Y:S02]  /*8dc0*/  UISETP.NE.U32.AND UP0, UPT, UR13, 0x1, UPT ;  /* 0x000000010d00788c */ /* 0x000fe4000bf05070 */
[----:B------:R-:W-:Y:S01]  /*8dd0*/  IMAD.SHL.U32 R147, R147, 0x8, RZ ;  /* 0x0000000893937824 */ /* 0x000fe200078e00ff */
[----:B------:R-:W4:Y:S01]  /*8de0*/  LDSM.16.MT88.4 R36, [R2+0xc000] ;  /* 0x00c000000224783b */ /* 0x000f220000004200 */
[----:B------:R-:W-:Y:S03]  /*8df0*/  UIADD3 UR5, UR5, -0x1, URZ ;  /* 0xffffffff05057890 */ /* 0x000fe6000fffe03f */
[----:B------:R-:W5:Y:S04]  /*8e00*/  LDL R154, [R1+0x38] ;  /* 0x00003800019a7983 */ /* 0x000f680000100800 */
[----:B------:R-:W-:Y:S04]  /*8e10*/  LDSM.16.M88.4 R40, [R148+0x14000] ;  /* 0x014000009428783b */ /* 0x000fe80000000200 */
[----:B------:R-:W5:Y:S04]  /*8e20*/  LDL R153, [R1+0x4c] ;  /* 0x00004c0001997983 */ /* 0x000f680000100800 */
[----:B------:R-:W1:Y:S04]  /*8e30*/  LDSM.16.MT88.4 R44, [R0+0xc800] ;  /* 0x00c80000002c783b */ /* 0x000e680000004200 */
[----:B------:R1:W5:Y:S04]  /*8e40*/  LDL R149, [R1+0x8] ;  /* 0x0000080001957983 */ /* 0x0003680000100800 */
[----:B------:R-:W1:Y:S04]  /*8e50*/  LDSM.16.M88.4 R48, [R148+0x16000] ;  /* 0x016000009430783b */ /* 0x000e680000000200 */
[----:B------:R1:W5:Y:S02]  /*8e60*/  LDL R150, [R1+0x4] ;  /* 0x0000040001967983 */ /* 0x0003640000100800 */
[-C--:B-12---:R-:W-:Y:S02]  /*8e70*/  HMMA.16816.F32.BF16 R4, R32, R16.reuse, RZ ;  /* 0x000000102004723c */ /* 0x086fe400000418ff */
[----:B------:R-:W1:Y:S04]  /*8e80*/  LDSM.16.MT88.4 R52, [R2+0xc800] ;  /* 0x00c800000234783b */ /* 0x000e680000004200 */
[----:B------:R2:W2:Y:S02]  /*8e90*/  LDL R151, [R1] ;  /* 0x0000000001977983 */ /* 0x0004a40000100800 */
[C---:B---3--:R-:W-:Y:S02]  /*8ea0*/  HMMA.16816.F32.BF16 R8, R28.reuse, R16, RZ ;  /* 0x000000101c08723c */ /* 0x048fe400000418ff */
[----:B------:R-:W-:Y:S04]  /*8eb0*/  LDSM.16.M88.4 R56, [R145+0x14000] ;  /* 0x014000009138783b */ /* 0x000fe80000000200 */
[----:B------:R3:W2:Y:S02]  /*8ec0*/  LDL R152, [R1+0xc] ;  /* 0x00000c0001987983 */ /* 0x0006a40000100800 */
[-C--:B------:R-:W-:Y:S02]  /*8ed0*/  HMMA.16816.F32.BF16 R12, R28, R18.reuse, RZ ;  /* 0x000000121c0c723c */ /* 0x080fe400000418ff */
[----:B------:R-:W1:Y:S04]  /*8ee0*/  LDSM.16.MT88.4 R60, [R0+0xd000] ;  /* 0x00d00000003c783b */ /* 0x000e680000004200 */
[----:B------:R-:W1:Y:S02]  /*8ef0*/  LDSM.16.M88.4 R64, [R145+0x16000] ;  /* 0x016000009140783b */ /* 0x000e640000000200 */
[C---:B------:R-:W-:Y:S02]  /*8f00*/  HMMA.16816.F32.BF16 R16, R32.reuse, R18, RZ ;  /* 0x000000122010723c */ /* 0x040fe400000418ff */
[----:B------:R-:W1:Y:S04]  /*8f10*/  LDSM.16.MT88.4 R132, [R2+0xd000] ;  /* 0x00d000000284783b */ /* 0x000e680000004200 */
[----:B------:R-:W-:Y:S02]  /*8f20*/  LDSM.16.M88.4 R136, [R144+0x16000] ;  /* 0x016000009088783b */ /* 0x000fe40000000200 */
[-C--:B----4-:R-:W-:Y:S02]  /*8f30*/  HMMA.16816.F32.BF16 R20, R32, R36.reuse, RZ ;  /* 0x000000242014723c */ /* 0x090fe400000418ff */
[----:B------:R-:W-:Y:S06]  /*8f40*/  LDSM.16.MT88.4 R140, [R2+0xd800] ;  /* 0x00d80000028c783b */ /* 0x000fec0000004200 */
        /* <DEDUP_REMOVED lines=8> */
[----:B------:R-:W4:Y:S07]  /*8fd0*/  LDSM.16.MT88.4 R44, [R0+0xd800] ;  /* 0x00d80000002c783b */ /* 0x000f2e0000004200 */
[-C--:B-1----:R-:W-:Y:S08]  /*8fe0*/  HMMA.16816.F32.BF16 R20, R40, R52.reuse, R20 ;  /* 0x000000342814723c */ /* 0x082ff00000041814 */
[C---:B------:R-:W-:Y:S08]  /*8ff0*/  HMMA.16816.F32.BF16 R24, R48.reuse, R52, R24 ;  /* 0x000000343018723c */ /* 0x040ff00000041818 */
[-C--:B------:R-:W-:Y:S01]  /*9000*/  HMMA.16816.F32.BF16 R28, R48, R54.reuse, R28 ;  /* 0x00000036301c723c */ /* 0x080fe2000004181c */
[----:B------:R-:W-:Y:S07]  /*9010*/  LDSM.16.MT88.4 R48, [R0+0xe000] ;  /* 0x00e000000030783b */ /* 0x000fee0000004200 */
[----:B------:R-:W-:Y:S01]  /*9020*/  HMMA.16816.F32.BF16 R32, R40, R54, R32 ;  /* 0x000000362820723c */ /* 0x000fe20000041820 */
[----:B------:R-:W1:Y:S04]  /*9030*/  LDSM.16.M88.4 R40, [R179+0x18000] ;  /* 0x01800000b328783b */ /* 0x000e680000000200 */
[----:B------:R-:W1:Y:S03]  /*9040*/  LDSM.16.M88.4 R52, [R179+0x1a000] ;  /* 0x01a00000b334783b */ /* 0x000e660000000200 */
[-C--:B------:R-:W-:Y:S08]  /*9050*/  HMMA.16816.F32.BF16 R4, R56, R60.reuse, R4 ;  /* 0x0000003c3804723c */ /* 0x080ff00000041804 */
[C---:B------:R-:W-:Y:S08]  /*9060*/  HMMA.16816.F32.BF16 R8, R64.reuse, R60, R8 ;  /* 0x0000003c4008723c */ /* 0x040ff00000041808 */
[-C--:B------:R-:W-:Y:S08]  /*9070*/  HMMA.16816.F32.BF16 R12, R64, R62.reuse, R12 ;  /* 0x0000003e400c723c */ /* 0x080ff0000004180c */
[C---:B------:R-:W-:Y:S01]  /*9080*/  HMMA.16816.F32.BF16 R16, R56.reuse, R62, R16 ;  /* 0x0000003e3810723c */ /* 0x040fe20000041810 */
[----:B------:R-:W1:Y:S07]  /*9090*/  LDSM.16.MT88.4 R60, [R2+0xe000] ;  /* 0x00e00000023c783b */ /* 0x000e6e0000004200 */
[-C--:B------:R-:W-:Y:S08]  /*90a0*/  HMMA.16816.F32.BF16 R20, R56, R132.reuse, R20 ;  /* 0x000000843814723c */ /* 0x080ff00000041814 */
[C---:B------:R-:W-:Y:S08]  /*90b0*/  HMMA.16816.F32.BF16 R24, R64.reuse, R132, R24 ;  /* 0x000000844018723c */ /* 0x040ff00000041818 */
[-C--:B------:R-:W-:Y:S01]  /*90c0*/  HMMA.16816.F32.BF16 R28, R64, R134.reuse, R28 ;  /* 0x00000086401c723c */ /* 0x080fe2000004181c */
[----:B------:R-:W-:Y:S07]  /*90d0*/  LDSM.16.M88.4 R64, [R148+0x1a000] ;  /* 0x01a000009440783b */ /* 0x000fee0000000200 */
[----:B------:R-:W-:Y:S01]  /*90e0*/  HMMA.16816.F32.BF16 R32, R56, R134, R32 ;  /* 0x000000863820723c */ /* 0x000fe20000041820 */
[----:B------:R-:W-:Y:S04]  /*90f0*/  LDSM.16.MT88.4 R56, [R0+0xe800] ;  /* 0x00e800000038783b */ /* 0x000fe80000004200 */
[----:B------:R-:W-:Y:S03]  /*9100*/  LDSM.16.MT88.4 R132, [R2+0xe800] ;  /* 0x00e800000284783b */ /* 0x000fe60000004200 */
[-C--:B----4-:R-:W-:Y:S08]  /*9110*/  HMMA.16816.F32.BF16 R4, R36, R44.reuse, R4 ;  /* 0x0000002c2404723c */ /* 0x090ff00000041804 */
[C---:B------:R-:W-:Y:S08]  /*9120*/  HMMA.16816.F32.BF16 R8, R136.reuse, R44, R8 ;  /* 0x0000002c8808723c */ /* 0x040ff00000041808 */
[-C--:B------:R-:W-:Y:S08]  /*9130*/  HMMA.16816.F32.BF16 R12, R136, R46.reuse, R12 ;  /* 0x0000002e880c723c */ /* 0x080ff0000004180c */
[C---:B------:R-:W-:Y:S01]  /*9140*/  HMMA.16816.F32.BF16 R16, R36.reuse, R46, R16 ;  /* 0x0000002e2410723c */ /* 0x040fe20000041810 */
[----:B------:R-:W4:Y:S07]  /*9150*/  LDSM.16.M88.4 R44, [R148+0x18000] ;  /* 0x01800000942c783b */ /* 0x000f2e0000000200 */
[-C--:B------:R-:W-:Y:S08]  /*9160*/  HMMA.16816.F32.BF16 R20, R36, R140.reuse, R20 ;  /* 0x0000008c2414723c */ /* 0x080ff00000041814 */
[C---:B------:R-:W-:Y:S08]  /*9170*/  HMMA.16816.F32.BF16 R24, R136.reuse, R140, R24 ;  /* 0x0000008c8818723c */ /* 0x040ff00000041818 */
[-C--:B------:R-:W-:Y:S01]  /*9180*/  HMMA.16816.F32.BF16 R28, R136, R142.reuse, R28 ;  /* 0x0000008e881c723c */ /* 0x080fe2000004181c */
[----:B------:R-:W-:Y:S07]  /*9190*/  LDSM.16.M88.4 R136, [R145+0x1a000] ;  /* 0x01a000009188783b */ /* 0x000fee0000000200 */
[----:B------:R-:W-:Y:S01]  /*91a0*/  HMMA.16816.F32.BF16 R32, R36, R142, R32 ;  /* 0x0000008e2420723c */ /* 0x000fe20000041820 */
[----:B------:R-:W-:Y:S04]  /*91b0*/  LDSM.16.M88.4 R36, [R145+0x18000] ;  /* 0x018000009124783b */ /* 0x000fe80000000200 */
[----:B------:R-:W-:Y:S03]  /*91c0*/  LDSM.16.MT88.4 R140, [R2+0xf000] ;  /* 0x00f00000028c783b */ /* 0x000fe60000004200 */
        /* <DEDUP_REMOVED lines=8> */
[----:B------:R1:W-:Y:S07]  /*9250*/  LDSM.16.MT88.4 R52, [R0+0xf800] ;  /* 0x00f800000034783b */ /* 0x0003ee0000004200 */
[----:B------:R-:W-:Y:S01]  /*9260*/  HMMA.16816.F32.BF16 R32, R40, R62, R32 ;  /* 0x0000003e2820723c */ /* 0x000fe20000041820 */
[----:B------:R-:W2:Y:S04]  /*9270*/  LDSM.16.M88.4 R40, [R144+0x18000] ;  /* 0x018000009028783b */ /* 0x000ea80000000200 */
[----:B------:R3:W-:Y:S03]  /*9280*/  LDSM.16.MT88.4 R60, [R2+0xf800] ;  /* 0x00f80000023c783b */ /* 0x0007e60000004200 */
[-C--:B----4-:R-:W-:Y:S08]  /*9290*/  HMMA.16816.F32.BF16 R4, R44, R56.reuse, R4 ;  /* 0x000000382c04723c */ /* 0x090ff00000041804 */
[C---:B------:R-:W-:Y:S01]  /*92a0*/  HMMA.16816.F32.BF16 R8, R64.reuse, R56, R8 ;  /* 0x000000384008723c */ /* 0x040fe20000041808 */
[----:B-1----:R-:W-:Y:S04]  /*92b0*/  IMAD.MOV.U32 R0, RZ, RZ, c[0x0][0x22c] ;  /* 0x00008b00ff007624 */ /* 0x002fe800078e00ff */
[----:B------:R-:W-:Y:S03]  /*92c0*/  IMAD R0, R0, c[0x0][0x1c0], RZ ;  /* 0x0000700000007a24 */ /* 0x000fe600078e02ff */
[-C--:B------:R-:W-:Y:S04]  /*92d0*/  HMMA.16816.F32.BF16 R12, R64, R58.reuse, R12 ;  /* 0x0000003a400c723c */ /* 0x080fe8000004180c */
[----:B------:R-:W-:Y:S02]  /*92e0*/  IMAD R0, R0, 0x38, RZ ;  /* 0x0000003800007824 */ /* 0x000fe400078e02ff */
[----:B---3--:R-:W-:Y:S02]  /*92f0*/  IMAD.MOV.U32 R2, RZ, RZ, c[0x0][0x22c] ;  /* 0x00008b00ff027624 */ /* 0x008fe400078e00ff */
[C---:B------:R-:W-:Y:S01]  /*9300*/  HMMA.16816.F32.BF16 R16, R44.reuse, R58, R16 ;  /* 0x0000003a2c10723c */ /* 0x040fe20000041810 */
[----:B------:R-:W1:Y:S03]  /*9310*/  LDSM.16.M88.4 R56, [R144+0x1a000] ;  /* 0x01a000009038783b */ /* 0x000e660000000200 */
[----:B------:R-:W-:Y:S04]  /*9320*/  IMAD R2, R2, c[0x0][0x1c0], RZ ;  /* 0x0000700002027a24 */ /* 0x000fe800078e02ff */
[-C--:B------:R-:W-:Y:S04]  /*9330*/  HMMA.16816.F32.BF16 R20, R44, R132.reuse, R20 ;  /* 0x000000842c14723c */ /* 0x080fe80000041814 */
[----:B------:R-:W-:Y:S04]  /*9340*/  IMAD R2, R2, 0x50, RZ ;  /* 0x0000005002027824 */ /* 0x000fe800078e02ff */
[C---:B------:R-:W-:Y:S08]  /*9350*/  HMMA.16816.F32.BF16 R24, R64.reuse, R132, R24 ;  /* 0x000000844018723c */ /* 0x040ff00000041818 */
[-C--:B------:R-:W-:Y:S08]  /*9360*/  HMMA.16816.F32.BF16 R28, R64, R134.reuse, R28 ;  /* 0x00000086401c723c */ /* 0x080ff0000004181c */
[----:B------:R-:W-:Y:S07]  /*9370*/  HMMA.16816.F32.BF16 R32, R44, R134, R32 ;  /* 0x000000862c20723c */ /* 0x000fee0000041820 */
[----:B------:R-:W-:Y:S01]  /*9380*/  IMAD.MOV.U32 R46, RZ, RZ, c[0x0][0x22c] ;  /* 0x00008b00ff2e7624 */ /* 0x000fe200078e00ff */
[-C--:B------:R-:W-:Y:S01]  /*9390*/  HMMA.16816.F32.BF16 R4, R36, R48.reuse, R4 ;  /* 0x000000302404723c */ /* 0x080fe20000041804 */
[----:B------:R-:W-:Y:S04]  /*93a0*/  IMAD.MOV.U32 R47, RZ, RZ, c[0x0][0x22c] ;  /* 0x00008b00ff2f7624 */ /* 0x000fe800078e00ff */
[----:B------:R-:W-:Y:S02]  /*93b0*/  IMAD R46, R46, c[0x0][0x1c0], RZ ;  /* 0x000070002e2e7a24 */ /* 0x000fe400078e02ff */
[----:B------:R-:W-:Y:S01]  /*93c0*/  IMAD R47, R47, c[0x0][0x1c0], RZ ;  /* 0x000070002f2f7a24 */ /* 0x000fe200078e02ff */
[C---:B------:R-:W-:Y:S04]  /*93d0*/  HMMA.16816.F32.BF16 R8, R136.reuse, R48, R8 ;  /* 0x000000308808723c */ /* 0x040fe80000041808 */
[----:B------:R-:W-:Y:S02]  /*93e0*/  IMAD.SHL.U32 R46, R46, 0x40, RZ ;  /* 0x000000402e2e7824 */ /* 0x000fe400078e00ff */
[----:B------:R-:W-:Y:S02]  /*93f0*/  IMAD R47, R47, 0x58, RZ ;  /* 0x000000582f2f7824 */ /* 0x000fe400078e02ff */
[-C--:B------:R-:W-:Y:S08]  /*9400*/  HMMA.16816.F32.BF16 R12, R136, R50.reuse, R12 ;  /* 0x00000032880c723c */ /* 0x080ff0000004180c */
[C---:B------:R-:W-:Y:S08]  /*9410*/  HMMA.16816.F32.BF16 R16, R36.reuse, R50, R16 ;  /* 0x000000322410723c */ /* 0x040ff00000041810 */
[-C--:B------:R-:W-:Y:S08]  /*9420*/  HMMA.16816.F32.BF16 R20, R36, R140.reuse, R20 ;  /* 0x0000008c2414723c */ /* 0x080ff00000041814 */
[C---:B------:R-:W-:Y:S08]  /*9430*/  HMMA.16816.F32.BF16 R24, R136.reuse, R140, R24 ;  /* 0x0000008c8818723c */ /* 0x040ff00000041818 */
[-C--:B------:R-:W-:Y:S08]  /*9440*/  HMMA.16816.F32.BF16 R28, R136, R142.reuse, R28 ;  /* 0x0000008e881c723c */ /* 0x080ff0000004181c */
[----:B------:R-:W-:Y:S07]  /*9450*/  HMMA.16816.F32.BF16 R32, R36, R142, R32 ;  /* 0x0000008e2420723c */ /* 0x000fee0000041820 */
[----:B-----5:R-:W-:Y:S01]  /*9460*/  @P0 IADD3 R36, P1, R154, UR10, RZ ;  /* 0x0000000a9a240c10 */ /* 0x020fe2000ff3e0ff */
[-C--:B--2---:R-:W-:Y:S01]  /*9470*/  HMMA.16816.F32.BF16 R4, R40, R52.reuse, R4 ;  /* 0x000000342804723c */ /* 0x084fe20000041804 */
[----:B------:R-:W-:Y:S04]  /*9480*/  @UP3 UIADD3 UR10, UP1, UR10, -0x200, URZ ;  /* 0xfffffe000a0a3890 */ /* 0x000fe8000ff3e03f */
[----:B------:R-:W-:Y:S01]  /*9490*/  @P0 IADD3.X R37, R153, UR9, RZ, P1, !PT ;  /* 0x0000000999250c10 */ /* 0x000fe20008ffe4ff */
[----:B------:R-:W-:Y:S01]  /*94a0*/  @UP3 UIADD3.X UR9, UR9, -0x1, URZ, UP1, !UPT ;  /* 0xffffffff09093890 */ /* 0x000fe20008ffe43f */
[CC--:B------:R-:W-:Y:S01]  /*94b0*/  LEA R38, P1, R147.reuse, R186.reuse, 0x2 ;  /* 0x000000ba93267211 */ /* 0x0c0fe200078210ff */
[C---:B-1----:R-:W-:Y:S02]  /*94c0*/  HMMA.16816.F32.BF16 R8, R56.reuse, R52, R8 ;  /* 0x000000343808723c */ /* 0x042fe40000041808 */
[----:B------:R-:W2:Y:S02]  /*94d0*/  @P0 LDG.E R149, [R36.64] ;  /* 0x0000000624950981 */ /* 0x000ea4000c1e1900 */
[-C--:B------:R-:W-:Y:S02]  /*94e0*/  LEA.HI.X.SX32 R39, R147, R187.reuse, 0x2, P1 ;  /* 0x000000bb93277211 */ /* 0x080fe400008f16ff */
[----:B------:R-:W3:Y:S02]  /*94f0*/  @P0 LDG.E R150, [R36.64+0x120] ;  /* 0x0001200624960981 */ /* 0x000ee4000c1e1900 */
[-C--:B------:R-:W-:Y:S02]  /*9500*/  HMMA.16816.F32.BF16 R12, R56, R54.reuse, R12 ;  /* 0x00000036380c723c */ /* 0x080fe4000004180c */
[----:B------:R-:W4:Y:S04]  /*9510*/  @P0 LDG.E R151, [R36.64+0x100] ;  /* 0x0001000624970981 */ /* 0x000f28000c1e1900 */
[----:B------:R-:W5:Y:S02]  /*9520*/  @P0 LDG.E R152, [R36.64+0x20] ;  /* 0x0000200624980981 */ /* 0x000f64000c1e1900 */
[C---:B------:R-:W-:Y:S02]  /*9530*/  HMMA.16816.F32.BF16 R16, R40.reuse, R54, R16 ;  /* 0x000000362810723c */ /* 0x040fe40000041810 */
[----:B------:R-:W-:Y:S04]  /*9540*/  RED.E.ADD.F32.FTZ.RN.STRONG.GPU [R186.64], R4 ;  /* 0x00000004ba00798e */ /* 0x000fe8000c10e786 */
[----:B------:R-:W-:Y:S02]  /*9550*/  RED.E.ADD.F32.FTZ.RN.STRONG.GPU [R38.64], R5 ;  /* 0x000000052600798e */ /* 0x000fe4000c10e786 */
[-C--:B------:R-:W-:Y:S08]  /*9560*/  HMMA.16816.F32.BF16 R20, R40, R60.reuse, R20 ;  /* 0x0000003c2814723c */ /* 0x080ff00000041814 */
[C---:B------:R-:W-:Y:S08]  /*9570*/  HMMA.16816.F32.BF16 R24, R56.reuse, R60, R24 ;  /* 0x0000003c3818723c */ /* 0x040ff00000041818 */
[-C--:B------:R-:W-:Y:S08]  /*9580*/  HMMA.16816.F32.BF16 R28, R56, R62.reuse, R28 ;  /* 0x0000003e381c723c */ /* 0x080ff0000004181c */
[----:B------:R-:W-:Y:S01]  /*9590*/  HMMA.16816.F32.BF16 R32, R40, R62, R32 ;  /* 0x0000003e2820723c */ /* 0x000fe20000041820 */
[----:B--2---:R1:W-:Y:S04]  /*95a0*/  @P0 STL [R1+0x8], R149 ;  /* 0x0000089501000387 */ /* 0x0043e80000100800 */
[----:B---3--:R2:W-:Y:S04]  /*95b0*/  @P0 STL [R1+0x4], R150 ;  /* 0x0000049601000387 */ /* 0x0085e80000100800 */
[----:B----4-:R-:W-:Y:S04]  /*95c0*/  @P0 STL [R1], R151 ;  /* 0x0000009701000387 */ /* 0x010fe80000100800 */
[----:B-----5:R3:W-:Y:S01]  /*95d0*/  @P0 STL [R1+0xc], R152 ;  /* 0x00000c9801000387 */ /* 0x0207e20000100800 */
[----:B-1----:R-:W-:Y:S04]  /*95e0*/  IMAD.MOV.U32 R149, RZ, RZ, c[0x0][0x22c] ;  /* 0x00008b00ff957624 */ /* 0x002fe800078e00ff */
[----:B------:R-:W-:Y:S02]  /*95f0*/  IMAD R149, R149, c[0x0][0x1c0], RZ ;  /* 0x0000700095957a24 */ /* 0x000fe400078e02ff */
[----:B--2---:R-:W-:Y:S02]  /*9600*/  IMAD.MOV.U32 R150, RZ, RZ, c[0x0][0x22c] ;  /* 0x00008b00ff967624 */ /* 0x004fe400078e00ff */
[----:B------:R-:W-:Y:S02]  /*9610*/  IMAD.SHL.U32 R149, R149, 0x10, RZ ;  /* 0x0000001095957824 */ /* 0x000fe400078e00ff */
[----:B------:R-:W-:Y:S02]  /*9620*/  IMAD R150, R150, c[0x0][0x1c0], RZ ;  /* 0x0000700096967a24 */ /* 0x000fe400078e02ff */
[----:B---3--:R-:W-:Y:S01]  /*9630*/  IMAD.MOV.U32 R152, RZ, RZ, c[0x0][0x22c] ;  /* 0x00008b00ff987624 */ /* 0x008fe200078e00ff */
[CC--:B------:R-:W-:Y:S01]  /*9640*/  LEA R44, P0, R149.reuse, R186.reuse, 0x2 ;  /* 0x000000ba952c7211 */ /* 0x0c0fe200078010ff */
[----:B------:R-:W-:Y:S02]  /*9650*/  IMAD R150, R150, 0x18, RZ ;  /* 0x0000001896967824 */ /* 0x000fe400078e02ff */
[----:B------:R-:W-:Y:S01]  /*9660*/  IMAD R152, R152, c[0x0][0x1c0], RZ ;  /* 0x0000700098987a24 */ /* 0x000fe200078e02ff */
[-C--:B------:R-:W-:Y:S01]  /*9670*/  LEA.HI.X.SX32 R45, R149, R187.reuse, 0x2, P0 ;  /* 0x000000bb952d7211 */ /* 0x080fe200000f16ff */
[----:B------:R-:W-:Y:S01]  /*9680*/  IMAD.MOV.U32 R151, RZ, RZ, c[0x0][0x22c] ;  /* 0x00008b00ff977624 */ /* 0x000fe200078e00ff */
[-C--:B------:R-:W-:Y:S01]  /*9690*/  LEA R40, P1, R150, R186.reuse, 0x2 ;  /* 0x000000ba96287211 */ /* 0x080fe200078210ff */
[----:B------:R-:W-:Y:S02]  /*96a0*/  IMAD.SHL.U32 R152, R152, 0x20, RZ ;  /* 0x0000002098987824 */ /* 0x000fe400078e00ff */
[----:B------:R1:W-:Y:S01]  /*96b0*/  RED.E.ADD.F32.FTZ.RN.STRONG.GPU [R44.64], R6 ;  /* 0x000000062c00798e */ /* 0x0003e2000c10e786 */
[-C--:B------:R-:W-:Y:S01]  /*96c0*/  LEA.HI.X.SX32 R41, R150, R187.reuse, 0x2, P1 ;  /* 0x000000bb96297211 */ /* 0x080fe200008f16ff */
[----:B------:R-:W-:Y:S01]  /*96d0*/  IMAD R151, R151, c[0x0][0x1c0], RZ ;  /* 0x0000700097977a24 */ /* 0x000fe200078e02ff */
[CC--:B------:R-:W-:Y:S01]  /*96e0*/  LEA R4, P0, R152.reuse, R186.reuse, 0x2 ;  /* 0x000000ba98047211 */ /* 0x0c0fe200078010ff */
[----:B------:R-:W-:Y:S02]  /*96f0*/  IMAD.MOV.U32 R150, RZ, RZ, c[0x0][0x22c] ;  /* 0x00008b00ff967624 */ /* 0x000fe400078e00ff */
[----:B------:R2:W-:Y:S01]  /*9700*/  RED.E.ADD.F32.FTZ.RN.STRONG.GPU [R40.64], R7 ;  /* 0x000000072800798e */ /* 0x0005e2000c10e786 */
[-C--:B------:R-:W-:Y:S01]  /*9710*/  LEA.HI.X.SX32 R5, R152, R187.reuse, 0x2, P0 ;  /* 0x000000bb98057211 */ /* 0x080fe200000f16ff */
[----:B------:R-:W-:Y:S02]  /*9720*/  IMAD R151, R151, 0x28, RZ ;  /* 0x0000002897977824 */ /* 0x000fe400078e02ff */
[----:B------:R-:W-:Y:S02]  /*9730*/  IMAD R150, R150, c[0x0][0x1c0], RZ ;  /* 0x0000700096967a24 */ /* 0x000fe400078e02ff */
[----:B------:R3:W-:Y:S01]  /*9740*/  RED.E.ADD.F32.FTZ.RN.STRONG.GPU [R4.64], R8 ;  /* 0x000000080400798e */ /* 0x0007e2000c10e786 */
[CC--:B------:R-:W-:Y:S01]  /*9750*/  LEA R36, P1, R151.reuse, R186.reuse, 0x2 ;  /* 0x000000ba97247211 */ /* 0x0c0fe200078210ff */
[----:B------:R-:W-:Y:S03]  /*9760*/  IMAD R150, R150, 0x30, RZ ;  /* 0x0000003096967824 */ /* 0x000fe600078e02ff */
[-C--:B------:R-:W-:Y:S05]  /*9770*/  LEA.HI.X.SX32 R37, R151, R187.reuse, 0x2, P1 ;  /* 0x000000bb97257211 */ /* 0x080fea00008f16ff */
[----:B------:R4:W-:Y:S01]  /*9780*/  RED.E.ADD.F32.FTZ.RN.STRONG.GPU [R36.64], R9 ;  /* 0x000000092400798e */ /* 0x0009e2000c10e786 */
[CC--:B-1----:R-:W-:Y:S04]  /*9790*/  LEA R6, P0, R150.reuse, R186.reuse, 0x2 ;  /* 0x000000ba96067211 */ /* 0x0c2fe800078010ff */
[-C--:B--2---:R-:W-:Y:S01]  /*97a0*/  LEA.HI.X.SX32 R7, R150, R187.reuse, 0x2, P0 ;  /* 0x000000bb96077211 */ /* 0x084fe200000f16ff */
[----:B------:R-:W-:Y:S01]  /*97b0*/  IMAD.MOV.U32 R150, RZ, RZ, c[0x0][0x22c] ;  /* 0x00008b00ff967624 */ /* 0x000fe200078e00ff */
[C---:B------:R-:W-:Y:S02]  /*97c0*/  IADD3 R41, R149.reuse, 0x20, RZ ;  /* 0x0000002095297810 */ /* 0x040fe40007ffe0ff */
[----:B------:R-:W-:Y:S01]  /*97d0*/  IADD3 R40, R149, 0x20, RZ ;  /* 0x0000002095287810 */ /* 0x000fe20007ffe0ff */
[----:B------:R1:W-:Y:S01]  /*97e0*/  RED.E.ADD.F32.FTZ.RN.STRONG.GPU [R6.64], R10 ;  /* 0x0000000a0600798e */ /* 0x0003e2000c10e786 */
[-C--:B---3--:R-:W-:Y:S01]  /*97f0*/  LEA R4, P1, R0, R186.reuse, 0x2 ;  /* 0x000000ba00047211 */ /* 0x088fe200078210ff */
[----:B------:R-:W-:Y:S01]  /*9800*/  IMAD R150, R150, c[0x0][0x1c0], RZ ;  /* 0x0000700096967a24 */ /* 0x000fe200078e02ff */
[-C--:B------:R-:W-:Y:S01]  /*9810*/  LEA R8, P0, R46, R186.reuse, 0x2 ;  /* 0x000000ba2e087211 */ /* 0x080fe200078010ff */
[----:B------:R-:W-:Y:S01]  /*9820*/  IMAD.IADD R41, R147, 0x1, R41 ;  /* 0x0000000193297824 */ /* 0x000fe200078e0229 */
[-C--:B------:R-:W-:Y:S01]  /*9830*/  LEA.HI.X.SX32 R5, R0, R187.reuse, 0x2, P1 ;  /* 0x000000bb00057211 */ /* 0x080fe200008f16ff */
[----:B------:R-:W-:Y:S02]  /*9840*/  IMAD.MOV.U32 R0, RZ, RZ, c[0x0][0x22c] ;  /* 0x00008b00ff007624 */ /* 0x000fe400078e00ff */
[----:B------:R-:W-:Y:S02]  /*9850*/  IMAD.SHL.U32 R150, R150, 0x10, RZ ;  /* 0x0000001096967824 */ /* 0x000fe400078e00ff */
[----:B------:R2:W-:Y:S01]  /*9860*/  RED.E.ADD.F32.FTZ.RN.STRONG.GPU [R4.64], R11 ;  /* 0x0000000b0400798e */ /* 0x0005e2000c10e786 */
[----:B------:R-:W-:Y:S01]  /*9870*/  IMAD R0, R0, c[0x0][0x1c0], RZ ;  /* 0x0000700000007a24 */ /* 0x000fe200078e02ff */
[-C--:B----4-:R-:W-:Y:S01]  /*9880*/  LEA.HI.X.SX32 R9, R46, R187.reuse, 0x2, P0 ;  /* 0x000000bb2e097211 */ /* 0x090fe200000f16ff */
[----:B------:R-:W-:Y:S01]  /*9890*/  IMAD.MOV.U32 R46, RZ, RZ, c[0x0][0x22c] ;  /* 0x00008b00ff2e7624 */ /* 0x000fe200078e00ff */
[----:B------:R-:W3:Y:S01]  /*98a0*/  LDL R36, [R1+0x30] ;  /* 0x0000300001247983 */ /* 0x000ee20000100800 */
[----:B------:R-:W-:Y:S01]  /*98b0*/  IMAD R0, R0, 0x48, RZ ;  /* 0x0000004800007824 */ /* 0x000fe200078e02ff */
[----:B------:R-:W-:Y:S01]  /*98c0*/  IADD3 R37, R149, 0x20, RZ ;  /* 0x0000002095257810 */ /* 0x000fe20007ffe0ff */
[----:B------:R-:W-:Y:S01]  /*98d0*/  IMAD R46, R46, c[0x0][0x1c0], RZ ;  /* 0x000070002e2e7a24 */ /* 0x000fe200078e02ff */
[----:B------:R4:W-:Y:S01]  /*98e0*/  RED.E.ADD.F32.FTZ.RN.STRONG.GPU [R8.64], R16 ;  /* 0x000000100800798e */ /* 0x0009e2000c10e786 */
[C---:B------:R-:W-:Y:S02]  /*98f0*/  IMAD.IADD R40, R147.reuse, 0x1, R40 ;  /* 0x0000000193287824 */ /* 0x040fe400078e0228 */
[----:B------:R-:W-:Y:S02]  /*9900*/  IMAD R46, R46, 0x68, RZ ;  /* 0x000000682e2e7824 */ /* 0x000fe400078e02ff */
[C---:B------:R-:W-:Y:S02]  /*9910*/  IMAD.IADD R40, R147.reuse, 0x1, R40 ;  /* 0x0000000193287824 */ /* 0x040fe400078e0228 */
[C---:B------:R-:W-:Y:S01]  /*9920*/  IMAD.IADD R37, R147.reuse, 0x1, R37 ;  /* 0x0000000193257824 */ /* 0x040fe200078e0225 */
[CC--:B-1----:R-:W-:Y:S03]  /*9930*/  LEA R6, P1, R0.reuse, R186.reuse, 0x2 ;  /* 0x000000ba00067211 */ /* 0x0c2fe600078210ff */
[C---:B------:R-:W-:Y:S01]  /*9940*/  IMAD.IADD R37, R147.reuse, 0x1, R37 ;  /* 0x0000000193257824 */ /* 0x040fe200078e0225 */
[-C--:B------:R-:W-:Y:S01]  /*9950*/  LEA.HI.X.SX32 R7, R0, R187.reuse, 0x2, P1 ;  /* 0x000000bb00077211 */ /* 0x080fe200008f16ff */
[----:B------:R-:W-:Y:S02]  /*9960*/  IMAD.MOV.U32 R0, RZ, RZ, c[0x0][0x22c] ;  /* 0x00008b00ff007624 */ /* 0x000fe400078e00ff */
[----:B------:R-:W-:Y:S02]  /*9970*/  IMAD.IADD R37, R147, 0x1, R37 ;  /* 0x0000000193257824 */ /* 0x000fe400078e0225 */
[----:B------:R1:W-:Y:S01]  /*9980*/  RED.E.ADD.F32.FTZ.RN.STRONG.GPU [R6.64], R17 ;  /* 0x000000110600798e */ /* 0x0003e2000c10e786 */
[-C--:B--2---:R-:W-:Y:S01]  /*9990*/  LEA R4, P0, R2, R186.reuse, 0x2 ;  /* 0x000000ba02047211 */ /* 0x084fe200078010ff */
[----:B------:R-:W-:Y:S03]  /*99a0*/  IMAD R0, R0, c[0x0][0x1c0], RZ ;  /* 0x0000700000007a24 */ /* 0x000fe600078e02ff */
[-C--:B------:R-:W-:Y:S01]  /*99b0*/  LEA.HI.X.SX32 R5, R2, R187.reuse, 0x2, P0 ;  /* 0x000000bb02057211 */ /* 0x080fe200000f16ff */
[----:B------:R-:W-:Y:S02]  /*99c0*/  IMAD R0, R0, 0x60, RZ ;  /* 0x0000006000007824 */ /* 0x000fe400078e02ff */
[----:B------:R-:W-:Y:S01]  /*99d0*/  IMAD.MOV.U32 R2, RZ, RZ, c[0x0][0x22c] ;  /* 0x00008b00ff027624 */ /* 0x000fe200078e00ff */
[CC--:B----4-:R-:W-:Y:S01]  /*99e0*/  LEA R16, P1, R47.reuse, R186.reuse, 0x2 ;  /* 0x000000ba2f107211 */ /* 0x0d0fe200078210ff */
[----:B------:R2:W-:Y:S01]  /*99f0*/  RED.E.ADD.F32.FTZ.RN.STRONG.GPU [R4.64], R18 ;  /* 0x000000120400798e */ /* 0x0005e2000c10e786 */
[-C--:B------:R-:W-:Y:S01]  /*9a00*/  LEA R10, P0, R0, R186.reuse, 0x2 ;  /* 0x000000ba000a7211 */ /* 0x080fe200078010ff */
[----:B------:R-:W-:Y:S01]  /*9a10*/  IMAD R2, R2, c[0x0][0x1c0], RZ ;  /* 0x0000700002027a24 */ /* 0x000fe200078e02ff */
[-C--:B------:R-:W-:Y:S02]  /*9a20*/  LEA R8, P2, R46, R186.reuse, 0x2 ;  /* 0x000000ba2e087211 */ /* 0x080fe400078410ff */
[-C--:B------:R-:W-:Y:S01]  /*9a30*/  LEA.HI.X.SX32 R11, R0, R187.reuse, 0x2, P0 ;  /* 0x000000bb000b7211 */ /* 0x080fe200000f16ff */
[----:B------:R-:W-:Y:S01]  /*9a40*/  IMAD.MOV.U32 R0, RZ, RZ, c[0x0][0x22c] ;  /* 0x00008b00ff007624 */ /* 0x000fe200078e00ff */
[-C--:B------:R-:W-:Y:S01]  /*9a50*/  LEA.HI.X.SX32 R9, R46, R187.reuse, 0x2, P2 ;  /* 0x000000bb2e097211 */ /* 0x080fe200010f16ff */
[----:B------:R-:W-:Y:S02]  /*9a60*/  IMAD R2, R2, 0x70, RZ ;  /* 0x0000007002027824 */ /* 0x000fe400078e02ff */
[----:B------:R-:W-:Y:S04]  /*9a70*/  IMAD R0, R0, c[0x0][0x1c0], RZ ;  /* 0x0000700000007a24 */ /* 0x000fe800078e02ff */
[----:B------:R-:W-:Y:S01]  /*9a80*/  IMAD R0, R0, 0x78, RZ ;  /* 0x0000007800007824 */ /* 0x000fe200078e02ff */
[-C--:B-1----:R-:W-:Y:S02]  /*9a90*/  LEA.HI.X.SX32 R17, R47, R187.reuse, 0x2, P1 ;  /* 0x000000bb2f117211 */ /* 0x082fe400008f16ff */
[CC--:B------:R-:W-:Y:S03]  /*9aa0*/  LEA R6, P1, R2.reuse, R186.reuse, 0x2 ;  /* 0x000000ba02067211 */ /* 0x0c0fe600078210ff */
[----:B------:R1:W-:Y:S01]  /*9ab0*/  RED.E.ADD.F32.FTZ.RN.STRONG.GPU [R16.64], R19 ;  /* 0x000000131000798e */ /* 0x0003e2000c10e786 */
[-C--:B------:R-:W-:Y:S03]  /*9ac0*/  LEA.HI.X.SX32 R7, R2, R187.reuse, 0x2, P1 ;  /* 0x000000bb02077211 */ /* 0x080fe600008f16ff */
[----:B------:R4:W-:Y:S01]  /*9ad0*/  RED.E.ADD.F32.FTZ.RN.STRONG.GPU [R10.64], R12 ;  /* 0x0000000c0a00798e */ /* 0x0009e2000c10e786 */
[CC--:B--2---:R-:W-:Y:S03]  /*9ae0*/  LEA R4, P0, R0.reuse, R186.reuse, 0x2 ;  /* 0x000000ba00047211 */ /* 0x0c4fe600078010ff */
[----:B------:R-:W2:Y:S01]  /*9af0*/  LDL R18, [R1+0x2c] ;  /* 0x00002c0001127983 */ /* 0x000ea20000100800 */
[-C--:B------:R-:W-:Y:S02]  /*9b00*/  LEA.HI.X.SX32 R5, R0, R187.reuse, 0x2, P0 ;  /* 0x000000bb00057211 */ /* 0x080fe400000f16ff */
[----:B------:R-:W-:Y:S01]  /*9b10*/  IADD3 R0, R150, 0x20, RZ ;  /* 0x0000002096007810 */ /* 0x000fe20007ffe0ff */
[----:B------:R5:W-:Y:S04]  /*9b20*/  RED.E.ADD.F32.FTZ.RN.STRONG.GPU [R8.64], R13 ;  /* 0x0000000d0800798e */ /* 0x000be8000c10e786 */
[----:B------:R5:W-:Y:S04]  /*9b30*/  RED.E.ADD.F32.FTZ.RN.STRONG.GPU [R6.64], R14 ;  /* 0x0000000e0600798e */ /* 0x000be8000c10e786 */
[----:B------:R5:W-:Y:S04]  /*9b40*/  RED.E.ADD.F32.FTZ.RN.STRONG.GPU [R4.64], R15 ;  /* 0x0000000f0400798e */ /* 0x000be8000c10e786 */
[----:B------:R-:W2:Y:S04]  /*9b50*/  LDL R2, [R1+0x10] ;  /* 0x0000100001027983 */ /* 0x000ea80000100800 */
[----:B-1----:R-:W2:Y:S04]  /*9b60*/  LDL R17, [R1+0x28] ;  /* 0x0000280001117983 */ /* 0x002ea80000100800 */
[----:B----4-:R-:W4:Y:S04]  /*9b70*/  LDL R11, [R1+0x24] ;  /* 0x00002400010b7983 */ /* 0x010f280000100800 */
[----:B------:R-:W4:Y:S01]  /*9b80*/  LDL R10, [R1+0x20] ;  /* 0x00002000010a7983 */ /* 0x000f220000100800 */
[CC--:B-----5:R-:W-:Y:S03]  /*9b90*/  LEA R8, P1, R0.reuse, R186.reuse, 0x2 ;  /* 0x000000ba00087211 */ /* 0x0e0fe600078210ff */
[----:B------:R-:W5:Y:S01]  /*9ba0*/  LDL R16, [R1+0x1c] ;  /* 0x00001c0001107983 */ /* 0x000f620000100800 */
[-C--:B------:R-:W-:Y:S03]  /*9bb0*/  LEA.HI.X.SX32 R9, R0, R187.reuse, 0x2, P1 ;  /* 0x000000bb00097211 */ /* 0x080fe600008f16ff */
[----:B------:R-:W5:Y:S01]  /*9bc0*/  LDL R14, [R1+0x14] ;  /* 0x00001400010e7983 */ /* 0x000f620000100800 */
[CC--:B------:R-:W-:Y:S02]  /*9bd0*/  LEA R6, P0, R41.reuse, R186.reuse, 0x2 ;  /* 0x000000ba29067211 */ /* 0x0c0fe400078010ff */
[CC--:B------:R-:W-:Y:S01]  /*9be0*/  LEA R4, P1, R40.reuse, R186.reuse, 0x2 ;  /* 0x000000ba28047211 */ /* 0x0c0fe200078210ff */
[----:B------:R-:W5:Y:S01]  /*9bf0*/  LDL R15, [R1+0x18] ;  /* 0x00001800010f7983 */ /* 0x000f620000100800 */
[-C--:B------:R-:W-:Y:S02]  /*9c00*/  LEA.HI.X.SX32 R7, R41, R187.reuse, 0x2, P0 ;  /* 0x000000bb29077211 */ /* 0x080fe400000f16ff */
[-C--:B------:R-:W-:Y:S01]  /*9c10*/  LEA.HI.X.SX32 R5, R40, R187.reuse, 0x2, P1 ;  /* 0x000000bb28057211 */ /* 0x080fe200008f16ff */
[----:B------:R-:W5:Y:S04]  /*9c20*/  LDL R0, [R1+0x34] ;  /* 0x0000340001007983 */ /* 0x000f680000100800 */
[----:B------:R-:W-:Y:S04]  /*9c30*/  RED.E.ADD.F32.FTZ.RN.STRONG.GPU [R186.64+0x80], R20 ;  /* 0x00008014ba00798e */ /* 0x000fe8000c10e786 */
[----:B------:R-:W-:Y:S04]  /*9c40*/  RED.E.ADD.F32.FTZ.RN.STRONG.GPU [R38.64+0x80], R21 ;  /* 0x000080152600798e */ /* 0x000fe8000c10e786 */
[----:B------:R1:W-:Y:S04]  /*9c50*/  RED.E.ADD.F32.FTZ.RN.STRONG.GPU [R8.64], R22 ;  /* 0x000000160800798e */ /* 0x0003e8000c10e786 */
[----:B------:R3:W-:Y:S04]  /*9c60*/  RED.E.ADD.F32.FTZ.RN.STRONG.GPU [R6.64], R23 ;  /* 0x000000170600798e */ /* 0x0007e8000c10e786 */
[----:B------:R2:W-:Y:S04]  /*9c70*/  RED.E.ADD.F32.FTZ.RN.STRONG.GPU [R4.64], R24 ;  /* 0x000000180400798e */ /* 0x0005e8000c10e786 */
[----:B------:R-:W-:Y:S01]  /*9c80*/  LDSM.16.MT88.4 R20, [R3+0x14800] ;  /* 0x014800000314783b */ /* 0x000fe20000004200 */
[CC--:B-1----:R-:W-:Y:S04]  /*9c90*/  LEA R8, P0, R37.reuse, R186.reuse, 0x2 ;  /* 0x000000ba25087211 */ /* 0x0c2fe800078010ff */
[-C--:B------:R-:W-:Y:S05]  /*9ca0*/  LEA.HI.X.SX32 R9, R37, R187.reuse, 0x2, P0 ;  /* 0x000000bb25097211 */ /* 0x080fea00000f16ff */
[----:B------:R1:W-:Y:S01]  /*9cb0*/  RED.E.ADD.F32.FTZ.RN.STRONG.GPU [R8.64], R25 ;  /* 0x000000190800798e */ /* 0x0003e2000c10e786 */
[CC--:B---3--:R-:W-:Y:S04]  /*9cc0*/  LEA R6, P1, R36.reuse, R186.reuse, 0x2 ;  /* 0x000000ba24067211 */ /* 0x0c8fe800078210ff */
[-C--:B------:R-:W-:Y:S02]  /*9cd0*/  LEA.HI.X.SX32 R7, R36, R187.reuse, 0x2, P1 ;  /* 0x000000bb24077211 */ /* 0x080fe400008f16ff */
[----:B------:R-:W-:Y:S04]  /*9ce0*/  LDSM.16.MT88.4 R36, [R3+0x19000] ;  /* 0x019000000324783b */ /* 0x000fe80000004200 */
[----:B------:R4:W-:Y:S01]  /*9cf0*/  RED.E.ADD.F32.FTZ.RN.STRONG.GPU [R6.64], R26 ;  /* 0x0000001a0600798e */ /* 0x0009e2000c10e786 */
[CC--:B--2---:R-:W-:Y:S04]  /*9d00*/  LEA R4, P0, R18.reuse, R186.reuse, 0x2 ;  /* 0x000000ba12047211 */ /* 0x0c4fe800078010ff */
[-C--:B------:R-:W-:Y:S05]  /*9d10*/  LEA.HI.X.SX32 R5, R18, R187.reuse, 0x2, P0 ;  /* 0x000000bb12057211 */ /* 0x080fea00000f16ff */
[----:B------:R2:W-:Y:S04]  /*9d20*/  RED.E.ADD.F32.FTZ.RN.STRONG.GPU [R4.64], R27 ;  /* 0x0000001b0400798e */ /* 0x0005e8000c10e786 */
[----:B------:R-:W-:Y:S01]  /*9d30*/  LDSM.16.MT88.4 R24, [R172+0x800] ;  /* 0x00080000ac18783b */ /* 0x000fe20000004200 */
[-C--:B-1----:R-:W-:Y:S02]  /*9d40*/  LEA R8, P1, R17, R186.reuse, 0x2 ;  /* 0x000000ba11087211 */ /* 0x082fe400078210ff */
[-C--:B----4-:R-:W-:Y:S02]  /*9d50*/  LEA R6, P0, R11, R186.reuse, 0x2 ;  /* 0x000000ba0b067211 */ /* 0x090fe400078010ff */
[-C--:B------:R-:W-:Y:S02]  /*9d60*/  LEA.HI.X.SX32 R9, R17, R187.reuse, 0x2, P1 ;  /* 0x000000bb11097211 */ /* 0x080fe400008f16ff */
[-C--:B------:R-:W-:Y:S03]  /*9d70*/  LEA.HI.X.SX32 R7, R11, R187.reuse, 0x2, P0 ;  /* 0x000000bb0b077211 */ /* 0x080fe600000f16ff */
[----:B------:R1:W-:Y:S01]  /*9d80*/  RED.E.ADD.F32.FTZ.RN.STRONG.GPU [R8.64], R32 ;  /* 0x000000200800798e */ /* 0x0003e2000c10e786 */
[-C--:B-----5:R-:W-:Y:S03]  /*9d90*/  LEA R12, P0, R16, R186.reuse, 0x2 ;  /* 0x000000ba100c7211 */ /* 0x0a0fe600078010ff */
[----:B------:R3:W-:Y:S01]  /*9da0*/  RED.E.ADD.F32.FTZ.RN.STRONG.GPU [R6.64], R33 ;  /* 0x000000210600798e */ /* 0x0007e2000c10e786 */
[-C--:B--2---:R-:W-:Y:S02]  /*9db0*/  LEA R4, P1, R10, R186.reuse, 0x2 ;  /* 0x000000ba0a047211 */ /* 0x084fe400078210ff */
[-C--:B------:R-:W-:Y:S02]  /*9dc0*/  LEA.HI.X.SX32 R13, R16, R187.reuse, 0x2, P0 ;  /* 0x000000bb100d7211 */ /* 0x080fe400000f16ff */
[-C--:B------:R-:W-:Y:S02]  /*9dd0*/  LEA.HI.X.SX32 R5, R10, R187.reuse, 0x2, P1 ;  /* 0x000000bb0a057211 */ /* 0x080fe400008f16ff */
[CC--:B------:R-:W-:Y:S03]  /*9de0*/  LEA R10, P3, R15.reuse, R186.reuse, 0x2 ;  /* 0x000000ba0f0a7211 */ /* 0x0c0fe600078610ff */
[----:B------:R2:W-:Y:S01]  /*9df0*/  RED.E.ADD.F32.FTZ.RN.STRONG.GPU [R4.64], R34 ;  /* 0x000000220400798e */ /* 0x0005e2000c10e786 */
[-C--:B------:R-:W-:Y:S03]  /*9e00*/  LEA.HI.X.SX32 R11, R15, R187.reuse, 0x2, P3 ;  /* 0x000000bb0f0b7211 */ /* 0x080fe600018f16ff */
[----:B------:R-:W-:Y:S04]  /*9e10*/  RED.E.ADD.F32.FTZ.RN.STRONG.GPU [R12.64], R35 ;  /* 0x000000230c00798e */ /* 0x000fe8000c10e786 */
[----:B------:R-:W-:Y:S04]  /*9e20*/  RED.E.ADD.F32.FTZ.RN.STRONG.GPU [R10.64], R28 ;  /* 0x0000001c0a00798e */ /* 0x000fe8000c10e786 */
[----:B------:R-:W-:Y:S01]  /*9e30*/  LDSM.16.MT88.4 R32, [R3+0x18800] ;  /* 0x018800000320783b */ /* 0x000fe20000004200 */
[-C--:B-1----:R-:W-:Y:S02]  /*9e40*/  LEA R8, P2, R14, R186.reuse, 0x2 ;  /* 0x000000ba0e087211 */ /* 0x082fe400078410ff */
[-C--:B---3--:R-:W-:Y:S02]  /*9e50*/  LEA R6, P1, R2, R186.reuse, 0x2 ;  /* 0x000000ba02067211 */ /* 0x088fe400078210ff */
[-C--:B------:R-:W-:Y:S02]  /*9e60*/  LEA.HI.X.SX32 R9, R14, R187.reuse, 0x2, P2 ;  /* 0x000000bb0e097211 */ /* 0x080fe400010f16ff */
[-C--:B------:R-:W-:Y:S01]  /*9e70*/  LEA.HI.X.SX32 R7, R2, R187.reuse, 0x2, P1 ;  /* 0x000000bb02077211 */ /* 0x080fe200008f16ff */
[----:B------:R-:W-:Y:S01]  /*9e80*/  LDSM.16.MT88.4 R12, [R3+0x18000] ;  /* 0x01800000030c783b */ /* 0x000fe20000004200 */
[----:B------:R-:W-:Y:S01]  /*9e90*/  PLOP3.LUT P1, PT, PT, PT, UP0, 0x80, 0x0 ;  /* 0x000000000000781c */ /* 0x000fe20003f2f008 */
[----:B------:R-:W-:Y:S02]  /*9ea0*/  @UP3 UIADD3 UR12, UP0, UR12, -0x200, URZ ;  /* 0xfffffe000c0c3890 */ /* 0x000fe4000ff1e03f */
[----:B------:R-:W-:Y:S01]  /*9eb0*/  RED.E.ADD.F32.FTZ.RN.STRONG.GPU [R8.64], R29 ;  /* 0x0000001d0800798e */ /* 0x000fe2000c10e786 */
[C---:B--2---:R-:W-:Y:S01]  /*9ec0*/  LEA R4, P0, R0.reuse, R186, 0x2 ;  /* 0x000000ba00047211 */ /* 0x044fe200078010ff */
[----:B------:R-:W-:Y:S02]  /*9ed0*/  @UP3 UIADD3.X UR11, UR11, -0x1, URZ, UP0, !UPT ;  /* 0xffffffff0b0b3890 */ /* 0x000fe400087fe43f */
[----:B------:R-:W-:Y:S01]  /*9ee0*/  RED.E.ADD.F32.FTZ.RN.STRONG.GPU [R6.64], R30 ;  /* 0x0000001e0600798e */ /* 0x000fe2000c10e786 */
[----:B------:R-:W-:Y:S01]  /*9ef0*/  LEA.HI.X.SX32 R5, R0, R187, 0x2, P0 ;  /* 0x000000bb00057211 */ /* 0x000fe200000f16ff */
[----:B------:R-:W-:Y:S01]  /*9f00*/  IMAD.IADD R0, R173, 0x1, R172 ;  /* 0x00000001ad007824 */ /* 0x000fe200078e02ac */
[----:B------:R-:W-:Y:S01]  /*9f10*/  PLOP3.LUT P0, PT, PT, PT, UP2, 0x80, 0x0 ;  /* 0x000000000000781c */ /* 0x000fe20003f0f028 */
[----:B------:R-:W-:Y:S04]  /*9f20*/  LDSM.16.MT88.4 R8, [R172] ;  /* 0x00000000ac08783b */ /* 0x000fe80000004200 */
[----:B------:R-:W-:Y:S04]  /*9f30*/  RED.E.ADD.F32.FTZ.RN.STRONG.GPU [R4.64], R31 ;  /* 0x0000001f0400798e */ /* 0x000fe8000c10e786 */
[----:B------:R-:W1:Y:S04]  /*9f40*/  LDSM.16.MT88.4 R4, [R3+0x14000] ;  /* 0x014000000304783b */ /* 0x000e680000004200 */
[----:B------:R-:W2:Y:S04]  /*9f50*/  LDSM.16.MT88.4 R16, [R0] ;  /* 0x000000000010783b */ /* 0x000ea80000004200 */
[----:B------:R-:W3:Y:S04]  /*9f60*/  LDSM.16.MT88.4 R28, [R0+0x800] ;  /* 0x00080000001c783b */ /* 0x000ee80000004200 */
        /* <DEDUP_REMOVED lines=11> */
[----:B------:R-:W-:Y:S04]  /*a020*/  LDSM.16.MT88.4 R4, [R3+0x15800] ;  /* 0x015800000304783b */ /* 0x000fe80000004200 */
[----:B------:R-:W2:Y:S03]  /*a030*/  LDSM.16.MT88.4 R16, [R172+0x1800] ;  /* 0x00180000ac10783b */ /* 0x000ea60000004200 */
        /* <DEDUP_REMOVED lines=10> */
[----:B------:R-:W-:Y:S04]  /*a0e0*/  LDSM.16.MT88.4 R20, [R172+0x2000] ;  /* 0x00200000ac14783b */ /* 0x000fe80000004200 */
        /* <DEDUP_REMOVED lines=9> */
[----:B------:R-:W5:Y:S07]  /*a180*/  LDSM.16.MT88.4 R36, [R0+0x2000] ;  /* 0x002000000024783b */ /* 0x000f6e0000004200 */
[----:B------:R-:W-:Y:S01]  /*a190*/  HMMA.16816.F32.BF16 R128, R8, R42, R128 ;  /* 0x0000002a0880723c */ /* 0x000fe20000041880 */
[----:B------:R-:W-:Y:S04]  /*a1a0*/  LDSM.16.MT88.4 R8, [R3+0x16800] ;  /* 0x016800000308783b */ /* 0x000fe80000004200 */
[----:B------:R-:W-:Y:S03]  /*a1b0*/  LDSM.16.MT88.4 R40, [R0+0x2800] ;  /* 0x002800000028783b */ /* 0x000fe60000004200 */
        /* <DEDUP_REMOVED lines=17> */
[-C--:B-----5:R-:W-:Y:S08]  /*a2d0*/  HMMA.16816.F32.BF16 R116, R12, R36.reuse, R116 ;  /* 0x000000240c74723c */ /* 0x0a0ff00000041874 */
[C---:B------:R-:W-:Y:S08]  /*a2e0*/  HMMA.16816.F32.BF16 R120, R28.reuse, R36, R120 ;  /* 0x000000241c78723c */ /* 0x040ff00000041878 */
[-C--:B------:R-:W-:Y:S01]  /*a2f0*/  HMMA.16816.F32.BF16 R124, R28, R38.reuse, R124 ;  /* 0x000000261c7c723c */ /* 0x080fe2000004187c */
[----:B------:R-:W4:Y:S07]  /*a300*/  LDSM.16.MT88.4 R28, [R3+0x1b000] ;  /* 0x01b00000031c783b */ /* 0x000f2e0000004200 */
[----:B------:R-:W-:Y:S01]  /*a310*/  HMMA.16816.F32.BF16 R128, R12, R38, R128 ;  /* 0x000000260c80723c */ /* 0x000fe20000041880 */
[----:B------:R-:W-:Y:S04]  /*a320*/  LDSM.16.MT88.4 R12, [R3+0x17800] ;  /* 0x01780000030c783b */ /* 0x000fe80000004200 */
[----:B------:R5:W-:Y:S03]  /*a330*/  LDSM.16.MT88.4 R36, [R0+0x3800] ;  /* 0x003800000024783b */ /* 0x000be60000004200 */
[-C--:B--2---:R-:W-:Y:S08]  /*a340*/  HMMA.16816.F32.BF16 R100, R8, R16.reuse, R100 ;  /* 0x000000100864723c */ /* 0x084ff00000041864 */
[C---:B---3--:R-:W-:Y:S08]  /*a350*/  HMMA.16816.F32.BF16 R104, R24.reuse, R16, R104 ;  /* 0x000000101868723c */ /* 0x048ff00000041868 */
[-C--:B------:R-:W-:Y:S04]  /*a360*/  HMMA.16816.F32.BF16 R108, R24, R18.reuse, R108 ;  /* 0x00000012186c723c */ /* 0x080fe8000004186c */
[C---:B-----5:R-:W-:Y:S02]  /*a370*/  IADD3 R0, R172.reuse, -0x4000, RZ ;  /* 0xffffc000ac007810 */ /* 0x060fe40007ffe0ff */
[----:B------:R-:W-:Y:S02]  /*a380*/  @P1 IADD3 R0, R172, 0x4000, RZ ;  /* 0x00004000ac001810 */ /* 0x000fe40007ffe0ff */
[C---:B------:R-:W-:Y:S01]  /*a390*/  HMMA.16816.F32.BF16 R112, R8.reuse, R18, R112 ;  /* 0x000000120870723c */ /* 0x040fe20000041870 */
[----:B------:R2:W3:Y:S07]  /*a3a0*/  LDSM.16.MT88.4 R16, [R172+0x3800] ;  /* 0x00380000ac10783b */ /* 0x0004ee0000004200 */
[-C--:B------:R-:W-:Y:S08]  /*a3b0*/  HMMA.16816.F32.BF16 R116, R8, R40.reuse, R116 ;  /* 0x000000280874723c */ /* 0x080ff00000041874 */
[C---:B------:R-:W-:Y:S08]  /*a3c0*/  HMMA.16816.F32.BF16 R120, R24.reuse, R40, R120 ;  /* 0x000000281878723c */ /* 0x040ff00000041878 */
[-C--:B------:R-:W-:Y:S01]  /*a3d0*/  HMMA.16816.F32.BF16 R124, R24, R42.reuse, R124 ;  /* 0x0000002a187c723c */ /* 0x080fe2000004187c */
[----:B------:R-:W5:Y:S03]  /*a3e0*/  LDSM.16.MT88.4 R24, [R3+0x1b800] ;  /* 0x01b800000318783b */ /* 0x000f660000004200 */
[----:B--2---:R-:W-:Y:S04]  /*a3f0*/  IMAD.MOV.U32 R172, RZ, RZ, R0 ;  /* 0x000000ffffac7224 */ /* 0x004fe800078e0000 */
[----:B------:R-:W-:Y:S08]  /*a400*/  HMMA.16816.F32.BF16 R128, R8, R42, R128 ;  /* 0x0000002a0880723c */ /* 0x000ff00000041880 */
[-C--:B-1----:R-:W-:Y:S08]  /*a410*/  HMMA.16816.F32.BF16 R100, R4, R20.reuse, R100 ;  /* 0x000000140464723c */ /* 0x082ff00000041864 */
[C---:B----4-:R-:W-:Y:S08]  /*a420*/  HMMA.16816.F32.BF16 R104, R28.reuse, R20, R104 ;  /* 0x000000141c68723c */ /* 0x050ff00000041868 */
[-C--:B------:R-:W-:Y:S08]  /*a430*/  HMMA.16816.F32.BF16 R108, R28, R22.reuse, R108 ;  /* 0x000000161c6c723c */ /* 0x080ff0000004186c */
[C---:B------:R-:W-:Y:S08]  /*a440*/  HMMA.16816.F32.BF16 R112, R4.reuse, R22, R112 ;  /* 0x000000160470723c */ /* 0x040ff00000041870 */
[-C--:B------:R-:W-:Y:S08]  /*a450*/  HMMA.16816.F32.BF16 R116, R4, R32.reuse, R116 ;  /* 0x000000200474723c */ /* 0x080ff00000041874 */
[C---:B------:R-:W-:Y:S08]  /*a460*/  HMMA.16816.F32.BF16 R120, R28.reuse, R32, R120 ;  /* 0x000000201c78723c */ /* 0x040ff00000041878 */
[-C--:B------:R-:W-:Y:S08]  /*a470*/  HMMA.16816.F32.BF16 R124, R28, R34.reuse, R124 ;  /* 0x000000221c7c723c */ /* 0x080ff0000004187c */
[----:B------:R-:W-:Y:S08]  /*a480*/  HMMA.16816.F32.BF16 R128, R4, R34, R128 ;  /* 0x000000220480723c */ /* 0x000ff00000041880 */
[-C--:B---3--:R-:W-:Y:S08]  /*a490*/  HMMA.16816.F32.BF16 R100, R12, R16.reuse, R100 ;  /* 0x000000100c64723c */ /* 0x088ff00000041864 */
[C---:B-----5:R-:W-:Y:S08]  /*a4a0*/  HMMA.16816.F32.BF16 R104, R24.reuse, R16, R104 ;  /* 0x000000101868723c */ /* 0x060ff00000041868 */
        /* <DEDUP_REMOVED lines=10> */
[----:B------:R-:W5:Y:S04]  /*a550*/  LDL R53, [R1+0x60] ;  /* 0x0000600001357983 */ /* 0x000f680000100800 */
        /* <DEDUP_REMOVED lines=8> */
[----:B------:R-:W5:Y:S01]  /*a5e0*/  LDL R44, [R1+0x7c] ;  /* 0x00007c00012c7983 */ /* 0x000f620000100800 */
        /* <DEDUP_REMOVED lines=78> */
[----:B-----5:R1:W-:Y:S04]  /*aad0*/  STS [R53], R11 ;  /* 0x0000000b35007388 */ /* 0x0203e80000000800 */
        /* <DEDUP_REMOVED lines=39> */
.L_x_389:
        /* <DEDUP_REMOVED lines=19> */
.L_x_390:
[----:B------:R-:W-:Y:S01]  /*ae80*/  BAR.SYNC.DEFER_BLOCKING 0x0 ;  /* 0x0000000000007b1d */ /* 0x000fe20000010000 */
[----:B------:R-:W-:Y:S01]  /*ae90*/  USHF.L.U32 UR4, UR20, 0x7, URZ ;  /* 0x0000000714047899 */ /* 0x000fe2000800063f */
[--C-:B-1----:R-:W-:Y:S01]  /*aea0*/  SHF.R.S32.HI R7, RZ, 0x1f, R208.reuse ;  /* 0x0000001fff077819 */ /* 0x102fe200000114d0 */
[----:B------:R-:W-:Y:S01]  /*aeb0*/  IMAD.MOV.U32 R6, RZ, RZ, R208 ;  /* 0x000000ffff067224 */ /* 0x000fe200078e00d0 */
[----:B------:R-:W-:Y:S01]  /*aec0*/  UIMAD UR8, UR20, -0x80, UR8 ;  /* 0xffffff80140878a4 */ /* 0x000fe2000f8e0208 */
[----:B------:R-:W-:Y:S01]  /*aed0*/  ISETP.GE.AND P1, PT, R208, c[0x0][0x220], PT ;  /* 0x00008800d0007a0c */ /* 0x000fe20003f26270 */
[----:B------:R-:W1:Y:S01]  /*aee0*/  S2R R8, SR_TID.X ;  /* 0x0000000000087919 */ /* 0x000e620000002100 */
[----:B------:R-:W-:Y:S01]  /*aef0*/  USHF.R.S32.HI UR12, URZ, 0x1f, UR4 ;  /* 0x0000001f3f0c7899 */ /* 0x000fe20008011404 */
[----:B------:R-:W-:Y:S01]  /*af00*/  IMAD.U32 R13, RZ, RZ, UR4 ;  /* 0x00000004ff0d7e24 */ /* 0x000fe2000f8e00ff */
[----:B------:R-:W-:Y:S01]  /*af10*/  ULDC.64 UR10, c[0x0][0x3a0] ;  /* 0x0000e800000a7ab9 */ /* 0x000fe20000000a00 */
[----:B------:R-:W-:Y:S01]  /*af20*/  BSSY B0, `(.L_x_391) ;  /* 0x0000025000007945 */ /* 0x000fe20003800000 */
[----:B------:R-:W-:Y:S01]  /*af30*/  UIMAD UR5, UR12, UR10, URZ ;  /* 0x0000000a0c0572a4 */ /* 0x000fe2000f8e023f */
[----:B------:R-:W-:Y:S01]  /*af40*/  IMAD.WIDE.U32 R4, R13, c[0x0][0x3a0], R6 ;  /* 0x0000e8000d047a25 */ /* 0x000fe200078e0006 */
[----:B------:R-:W-:-:S02]  /*af50*/  USHF.R.S32.HI UR9, URZ, 0x1f, UR38 ;  /* 0x0000001f3f097899 */ /* 0x000fc40008011426 */
[----:B------:R-:W-:Y:S02]  /*af60*/  UIMAD UR5, UR4, UR11, UR5 ;  /* 0x0000000b040572a4 */ /* 0x000fe4000f8e0205 */
[----:B------:R-:W-:Y:S01]  /*af70*/  IADD3 R4, P0, R4, UR15, RZ ;  /* 0x0000000f04047c10 */ /* 0x000fe2000ff1e0ff */
[----:B------:R-:W-:-:S03]  /*af80*/  ULDC.64 UR10, c[0x0][0x3b8] ;  /* 0x0000ee00000a7ab9 */ /* 0x000fc60000000a00 */
[----:B------:R-:W-:Y:S01]  /*af90*/  IMAD.U32 R2, RZ, RZ, UR5 ;  /* 0x00000005ff027e24 */ /* 0x000fe2000f8e00ff */
[----:B------:R-:W-:Y:S01]  /*afa0*/  UIMAD UR5, UR9, UR10, URZ ;  /* 0x0000000a090572a4 */ /* 0x000fe2000f8e023f */
[----:B------:R2:W3:Y:S03]  /*afb0*/  LDS.128 R16, [R146+0xd000] ;  /* 0x00d0000092107984 */ /* 0x0004e60000000c00 */
[----:B------:R-:W-:Y:S01]  /*afc0*/  IADD3.X R5, R5, UR16, R2, P0, !PT ;  /* 0x0000001005057c10 */ /* 0x000fe200087fe402 */
[----:B------:R-:W-:Y:S01]  /*afd0*/  IMAD.U32 R2, RZ, RZ, UR38 ;  /* 0x00000026ff027e24 */ /* 0x000fe2000f8e00ff */
[----:B------:R2:W4:Y:S01]  /*afe0*/  LDS.128 R20, [R146+0xe000] ;  /* 0x00e0000092147984 */ /* 0x0005220000000c00 */
[----:B------:R-:W-:Y:S01]  /*aff0*/  UIMAD UR5, UR38, UR11, UR5 ;  /* 0x0000000b260572a4 */ /* 0x000fe2000f8e0205 */
[----:B-1----:R-:W-:Y:S01]  /*b000*/  SHF.R.S32.HI R0, RZ, 0x1f, R8 ;  /* 0x0000001fff007819 */ /* 0x002fe20000011408 */
[----:B------:R-:W-:Y:S01]  /*b010*/  IMAD.WIDE.U32 R4, R2, c[0x0][0x3b8], R4 ;  /* 0x0000ee0002047a25 */ /* 0x000fe200078e0004 */
[----:B------:R2:W1:Y:S02]  /*b020*/  LDS.128 R24, [R146+0xf000] ;  /* 0x00f0000092187984 */ /* 0x0004640000000c00 */
[----:B------:R-:W-:-:S02]  /*b030*/  LEA.HI R0, R0, R8, RZ, 0x3 ;  /* 0x0000000800007211 */ /* 0x000fc400078f18ff */
        /* <DEDUP_REMOVED lines=19> */
.L_x_392:
[----:B------:R-:W-:Y:S05]  /*b170*/  BSYNC B0 ;  /* 0x0000000000007941 */ /* 0x000fea0003800000 */
.L_x_391:
        /* <DEDUP_REMOVED lines=15> */
.L_x_394:
[----:B------:R-:W-:Y:S05]  /*b270*/  BSYNC B0 ;  /* 0x0000000000007941 */ /* 0x000fea0003800000 */
.L_x_393:
        /* <DEDUP_REMOVED lines=15> */
.L_x_396:
[----:B------:R-:W-:Y:S05]  /*b370*/  BSYNC B0 ;  /* 0x0000000000007941 */ /* 0x000fea0003800000 */
.L_x_395:
        /* <DEDUP_REMOVED lines=14> */
.L_x_398:
[----:B------:R-:W-:Y:S05]  /*b460*/  BSYNC B0 ;  /* 0x0000000000007941 */ /* 0x000fea0003800000 */
.L_x_397:
        /* <DEDUP_REMOVED lines=25> */
.L_x_400:
[----:B------:R-:W-:Y:S05]  /*b600*/  BSYNC B0 ;  /* 0x0000000000007941 */ /* 0x000fea0003800000 */
.L_x_399:
        /* <DEDUP_REMOVED lines=13> */
.L_x_402:
[----:B------:R-:W-:Y:S05]  /*b6e0*/  BSYNC B0 ;  /* 0x0000000000007941 */ /* 0x000fea0003800000 */
.L_x_401:
        /* <DEDUP_REMOVED lines=13> */
.L_x_404:
[----:B------:R-:W-:Y:S05]  /*b7c0*/  BSYNC B0 ;  /* 0x0000000000007941 */ /* 0x000fea0003800000 */
.L_x_403:
        /* <DEDUP_REMOVED lines=11> */
.L_x_353:
[----:B------:R-:W-:Y:S05]  /*b880*/  BSYNC B1 ;  /* 0x0000000000017941 */ /* 0x000fea0003800000 */
.L_x_331:
        /* <DEDUP_REMOVED lines=11> */
.L_x_405:
[----:B------:R-:W-:Y:S05]  /*b940*/  EXIT ;  /* 0x000000000000794d */ /* 0x000fea0003800000 */
.L_x_407:
        /* <DEDUP_REMOVED lines=11> */
.L_x_1258:


//--------------------- .text._ZN5flash27flash_bwd_convert_dq_kernelI23Flash_bwd_kernel_traitsILi64ELi64ELi128ELi8ELi2ELi4ELi4ELb1ELb0EN7cutlass10bfloat16_tE19Flash_kernel_traitsILi64ELi64ELi128ELi8ES3_EEEEvNS_16Flash_bwd_paramsEi --------------------------
	.section	.text._ZN5flash27flash_bwd_convert_dq_kernelI23Flash_bwd_kernel_traitsILi64ELi64ELi128ELi8ELi2ELi4ELi4ELb1ELb0EN7cutlass10bfloat16_tE19Flash_kernel_traitsILi64ELi64ELi128ELi8ES3_EEEEvNS_16Flash_bwd_paramsEi,"ax",@progbits
	.sectioninfo	@"SHI_REGISTERS=42"
	.align	128
        .global         _ZN5flash27flash_bwd_convert_dq_kernelI23Flash_bwd_kernel_traitsILi64ELi64ELi128ELi8ELi2ELi4ELi4ELb1ELb0EN7cutlass10bfloat16_tE19Flash_kernel_traitsILi64ELi64ELi128ELi8ES3_EEEEvNS_16Flash_bwd_paramsEi
        .type           _ZN5flash27flash_bwd_convert_dq_kernelI23Flash_bwd_kernel_traitsILi64ELi64ELi128ELi8ELi2ELi4ELi4ELb1ELb0EN7cutlass10bfloat16_tE19Flash_kernel_traitsILi64ELi64ELi128ELi8ES3_EEEEvNS_16Flash_bwd_paramsEi,@function
        .size           _ZN5flash27flash_bwd_convert_dq_kernelI23Flash_bwd_kernel_traitsILi64ELi64ELi128ELi8ELi2ELi4ELi4ELb1ELb0EN7cutlass10bfloat16_tE19Flash_kernel_traitsILi64ELi64ELi128ELi8ES3_EEEEvNS_16Flash_bwd_paramsEi,(.L_x_1259 - _ZN5flash27flash_bwd_convert_dq_kernelI23Flash_bwd_kernel_traitsILi64ELi64ELi128ELi8ELi2ELi4ELi4ELb1ELb0EN7cutlass10bfloat16_tE19Flash_kernel_traitsILi64ELi64ELi128ELi8ES3_EEEEvNS_16Flash_bwd_paramsEi)
        .other          _ZN5flash27flash_bwd_convert_dq_kernelI23Flash_bwd_kernel_traitsILi64ELi64ELi128ELi8ELi2ELi4ELi4ELb1ELb0EN7cutlass10bfloat16_tE19Flash_kernel_traitsILi64ELi64ELi128ELi8ES3_EEEEvNS_16Flash_bwd_paramsEi,@"STO_CUDA_ENTRY STV_DEFAULT"
_ZN5flash27flash_bwd_convert_dq_kernelI23Flash_bwd_kernel_traitsILi64ELi64ELi128ELi8ELi2ELi4ELi4ELb1ELb0EN7cutlass10bfloat16_tE19Flash_kernel_traitsILi64ELi64ELi128ELi8ES3_EEEEvNS_16Flash_bwd_paramsEi:
.text._ZN5flash27flash_bwd_convert_dq_kernelI23Flash_bwd_kernel_traitsILi64ELi64ELi128ELi8ELi2ELi4ELi4ELb1ELb0EN7cutlass10bfloat16_tE19Flash_kernel_traitsILi64ELi64ELi128ELi8ES3_EEEEvNS_16Flash_bwd_paramsEi:
[----:B------:R-:W-:Y:S02]  /*0000*/  MOV R1, c[0x0][0x28] ;  /* 0x00000a0000017a02 */ /* 0x000fe40000000f00 */
[----:B------:R-:W0:Y:S01]  /*0010*/  S2UR UR18, SR_CTAID.Y ;  /* 0x00000000001279c3 */ /* 0x000e220000002600 */
[----:B------:R-:W-:Y:S02]  /*0020*/  ULDC.64 UR4, c[0x0][0x240] ;  /* 0x0000900000047ab9 */ /* 0x000fe40000000a00 */
[----:B------:R-:W-:Y:S02]  /*0030*/  UISETP.NE.U32.AND UP0, UPT, URZ, UR4, UPT ;  /* 0x000000043f00728c */ /* 0x000fe4000bf05070 */
[----:B------:R-:W-:Y:S02]  /*0040*/  UMOV UR6, 0x4 ;  /* 0x0000000400067882 */ /* 0x000fe40000000000 */
[----:B------:R-:W-:Y:S02]  /*0050*/  UISETP.NE.AND.EX UP0, UPT, URZ, UR5, UPT, UP0 ;  /* 0x000000053f00728c */ /* 0x000fe4000bf05300 */
[----:B------:R-:W-:Y:S02]  /*0060*/  ULDC.64 UR24, c[0x0][0x118] ;  /* 0x0000460000187ab9 */ /* 0x000fe40000000a00 */
[----:B------:R-:W-:-:S02]  /*0070*/  ULDC.64 UR4, c[0x0][0x240] ;  /* 0x0000900000047ab9 */ /* 0x000fc40000000a00 */
[----:B------:R-:W-:Y:S01]  /*0080*/  PLOP3.LUT P0, PT, PT, PT, UP0, 0x80, 0x0 ;  /* 0x000000000000781c */ /* 0x000fe20003f0f008 */
[----:B0-----:R-:W-:-:S06]  /*0090*/  UIMAD.WIDE UR4, UR18, UR6, UR4 ;  /* 0x00000006120472a5 */ /* 0x001fcc000f8e0204 */
[----:B------:R-:W-:Y:S01]  /*00a0*/  IMAD.U32 R2, RZ, RZ, UR4 ;  /* 0x00000004ff027e24 */ /* 0x000fe2000f8e00ff */
[----:B------:R-:W-:-:S05]  /*00b0*/  MOV R3, UR5 ;  /* 0x0000000500037c02 */ /* 0x000fca0008000f00 */
[----:B------:R-:W2:Y:S04]  /*00c0*/  @P0 LDG.E R4, [R2.64] ;  /* 0x0000001802040981 */ /* 0x000ea8000c1e1900 */
[----:B------:R-:W3:Y:S01]  /*00d0*/  @P0 LDG.E R0, [R2.64+0x4] ;  /* 0x0000041802000981 */ /* 0x000ee2000c1e1900 */
[----:B------:R-:W-:Y:S01]  /*00e0*/  UMOV UR19, 0xffffffff ;  /* 0xffffffff00137882 */ /* 0x000fe20000000000 */
[----:B------:R-:W0:Y:S02]  /*00f0*/  S2UR UR5, SR_CTAID.X ;  /* 0x00000000000579c3 */ /* 0x000e240000002500 */
[----:B0-----:R-:W-:-:S06]  /*0100*/  USHF.L.U32 UR7, UR5, 0x6, URZ ;  /* 0x0000000605077899 */ /* 0x001fcc000800063f */
[----:B--2---:R-:W0:Y:S08]  /*0110*/  @P0 R2UR UR19, R4 ;  /* 0x00000000041303c2 */ /* 0x004e3000000e0000 */
[----:B---3--:R-:W0:Y:S02]  /*0120*/  @P0 R2UR UR6, R0 ;  /* 0x00000000000603c2 */ /* 0x008e2400000e0000 */
[----:B0-----:R-:W-:-:S07]  /*0130*/  @UP0 UIADD3 UR6, UR6, -UR19, URZ ;  /* 0x8000001306060290 */ /* 0x001fce000fffe03f */
[----:B------:R-:W-:Y:S02]  /*0140*/  @!UP0 ULDC UR6, c[0x0][0x214] ;  /* 0x0000850000068ab9 */ /* 0x000fe40000000800 */
[----:B------:R-:W-:-:S06]  /*0150*/  UISETP.GT.AND UP1, UPT, UR6, UR7, UPT ;  /* 0x000000070600728c */ /* 0x000fcc000bf24270 */
[----:B------:R-:W-:-:S13]  /*0160*/  PLOP3.LUT P0, PT, PT, PT, UP1, 0x80, 0x0 ;  /* 0x000000000000781c */ /* 0x000fda0003f0f018 */
[----:B------:R-:W-:Y:S05]  /*0170*/  @!P0 EXIT ;  /* 0x000000000000894d */ /* 0x000fea0003800000 */
[----:B------:R-:W0:Y:S01]  /*0180*/  S2R R9, SR_TID.X ;  /* 0x0000000000097919 */ /* 0x000e220000002100 */
[----:B------:R-:W-:Y:S01]  /*0190*/  UISETP.NE.AND UP1, UPT, UR19, -0x1, UPT ;  /* 0xffffffff1300788c */ /* 0x000fe2000bf25270 */
[----:B------:R-:W1:Y:S01]  /*01a0*/  S2UR UR8, SR_CTAID.Z ;  /* 0x00000000000879c3 */ /* 0x000e620000002700 */
[----:B------:R-:W-:Y:S01]  /*01b0*/  ULDC UR20, c[0x0][0x224] ;  /* 0x0000890000147ab9 */ /* 0x000fe20000000800 */
[----:B------:R-:W-:Y:S01]  /*01c0*/  HFMA2.MMA R23, -RZ, RZ, 0, 0 ;  /* 0x00000000ff177435 */ /* 0x000fe200000001ff */
[----:B------:R-:W-:Y:S01]  /*01d0*/  UIMAD.WIDE UR20, UR18, UR20, URZ ;  /* 0x00000014121472a5 */ /* 0x000fe2000f8e023f */
[----:B------:R-:W-:Y:S01]  /*01e0*/  IMAD.MOV.U32 R26, RZ, RZ, RZ ;  /* 0x000000ffff1a7224 */ /* 0x000fe200078e00ff */
[----:B------:R-:W-:Y:S01]  /*01f0*/  ULDC.64 UR12, c[0x0][0x398] ;  /* 0x0000e600000c7ab9 */ /* 0x000fe20000000a00 */
[----:B------:R-:W-:Y:S01]  /*0200*/  CS2R R30, SRZ ;  /* 0x00000000001e7805 */ /* 0x000fe2000001ff00 */
[----:B------:R-:W-:Y:S01]  /*0210*/  ULDC UR29, c[0x0][0x1c0] ;  /* 0x00007000001d7ab9 */ /* 0x000fe20000000800 */
[----:B------:R-:W-:Y:S01]  /*0220*/  CS2R R24, SRZ ;  /* 0x0000000000187805 */ /* 0x000fe2000001ff00 */
[----:B------:R-:W-:Y:S01]  /*0230*/  UIMAD.WIDE UR16, UR18, 0x80, URZ ;  /* 0x00000080121078a5 */ /* 0x000fe2000f8e023f */
[----:B------:R-:W-:Y:S01]  /*0240*/  IMAD.MOV.U32 R28, RZ, RZ, RZ ;  /* 0x000000ffff1c7224 */ /* 0x000fe200078e00ff */
[----:B------:R-:W-:Y:S01]  /*0250*/  @UP1 UIMAD.WIDE.U32 UR10, UR19, UR12, URZ ;  /* 0x0000000c130a12a5 */ /* 0x000fe2000f8e003f */
[----:B------:R-:W-:Y:S01]  /*0260*/  CS2R R14, SRZ ;  /* 0x00000000000e7805 */ /* 0x000fe2000001ff00 */
[----:B------:R-:W-:Y:S01]  /*0270*/  ULDC UR32, c[0x0][0x22c] ;  /* 0x00008b0000207ab9 */ /* 0x000fe20000000800 */
[----:B------:R-:W-:Y:S01]  /*0280*/  CS2R R12, SRZ ;  /* 0x00000000000c7805 */ /* 0x000fe2000001ff00 */
[----:B------:R-:W-:Y:S01]  /*0290*/  USHF.R.S32.HI UR12, URZ, 0x1f, UR29 ;  /* 0x0000001f3f0c7899 */ /* 0x000fe2000801141d */
[----:B------:R-:W-:Y:S01]  /*02a0*/  IMAD.MOV.U32 R16, RZ, RZ, RZ ;  /* 0x000000ffff107224 */ /* 0x000fe200078e00ff */
[----:B------:R-:W-:-:S02]  /*02b0*/  UIMAD UR21, UR21, UR29, URZ ;  /* 0x0000001d151572a4 */ /* 0x000fc4000f8e023f */
[----:B------:R-:W-:Y:S02]  /*02c0*/  UIMAD.WIDE UR14, UR29, UR32, URZ ;  /* 0x000000201d0e72a5 */ /* 0x000fe4000f8e023f */
[----:B------:R-:W-:Y:S01]  /*02d0*/  USEL UR23, UR16, URZ, UP0 ;  /* 0x0000003f10177287 */ /* 0x000fe20008000000 */
[----:B0-----:R-:W-:Y:S01]  /*02e0*/  SHF.R.S32.HI R0, RZ, 0x1f, R9 ;  /* 0x0000001fff007819 */ /* 0x001fe20000011409 */
[----:B------:R-:W-:Y:S02]  /*02f0*/  USEL UR27, UR17, URZ, UP0 ;  /* 0x0000003f111b7287 */ /* 0x000fe40008000000 */
[----:B------:R-:W-:Y:S01]  /*0300*/  @UP1 UMOV UR28, UR19 ;  /* 0x00000013001c1c82 */ /* 0x000fe20008000000 */
[CC--:B------:R-:W-:Y:S01]  /*0310*/  LEA.HI R2, R0.reuse, R9.reuse, RZ, 0x2 ;  /* 0x0000000900027211 */ /* 0x0c0fe200078f10ff */
[----:B------:R-:W-:Y:S01]  /*0320*/  UIMAD UR26, UR32, UR29, URZ ;  /* 0x0000001d201a72a4 */ /* 0x000fe2000f8e023f */
[CC--:B------:R-:W-:Y:S01]  /*0330*/  LEA.HI R4, R0.reuse, R9.reuse, RZ, 0x5 ;  /* 0x0000000900047211 */ /* 0x0c0fe200078f28ff */
[----:B------:R-:W-:Y:S01]  /*0340*/  UIMAD.WIDE.U32 UR16, UR20, UR29, URZ ;  /* 0x0000001d141072a5 */ /* 0x000fe2000f8e003f */
[CC--:B------:R-:W-:Y:S01]  /*0350*/  LEA.HI R8, R0.reuse, R9.reuse, RZ, 0x3 ;  /* 0x0000000900087211 */ /* 0x0c0fe200078f18ff */
[----:B------:R-:W-:Y:S01]  /*0360*/  @!UP1 UMOV UR28, 0xffffffff ;  /* 0xffffffff001c9882 */ /* 0x000fe20000000000 */
[CC--:B------:R-:W-:Y:S01]  /*0370*/  LEA.HI R5, R0.reuse, R9.reuse, RZ, 0x7 ;  /* 0x0000000900057211 */ /* 0x0c0fe200078f38ff */
[----:B------:R-:W-:Y:S01]  /*0380*/  UIMAD UR29, UR20, UR12, UR21 ;  /* 0x0000000c141d72a4 */ /* 0x000fe2000f8e0215 */
[----:B------:R-:W-:Y:S01]  /*0390*/  LEA.HI R10, R0, R9, RZ, 0x6 ;  /* 0x00000009000a7211 */ /* 0x000fe200078f30ff */
[----:B------:R-:W-:Y:S01]  /*03a0*/  UIMAD.WIDE.U32 UR30, UR14, UR28, URZ ;  /* 0x0000001c0e1e72a5 */ /* 0x000fe2000f8e003f */
[--C-:B------:R-:W-:Y:S01]  /*03b0*/  SHF.R.S32.HI R3, RZ, 0x2, R2.reuse ;  /* 0x00000002ff037819 */ /* 0x100fe20000011402 */
[----:B------:R-:W-:Y:S01]  /*03c0*/  UIMAD UR28, UR15, UR28, URZ ;  /* 0x0000001c0f1c72a4 */ /* 0x000fe2000f8e023f */
[----:B------:R-:W-:Y:S01]  /*03d0*/  LOP3.LUT R0, R2, 0x7ffffffc, RZ, 0xc0, !PT ;  /* 0x7ffffffc02007812 */ /* 0x000fe200078ec0ff */
[----:B------:R-:W-:Y:S01]  /*03e0*/  UIADD3 UR17, UR17, UR29, URZ ;  /* 0x0000001d11117290 */ /* 0x000fe2000fffe03f */
[----:B------:R-:W-:Y:S01]  /*03f0*/  SHF.R.S32.HI R2, RZ, 0x1f, R2 ;  /* 0x0000001fff027819 */ /* 0x000fe20000011402 */
[----:B------:R-:W-:Y:S01]  /*0400*/  UMOV UR4, URZ ;  /* 0x0000003f00047c82 */ /* 0x000fe20008000000 */
[----:B------:R-:W-:Y:S01]  /*0410*/  LOP3.LUT R6, R8, 0x1ffffff8, RZ, 0xc0, !PT ;  /* 0x1ffffff808067812 */ /* 0x000fe200078ec0ff */
[C---:B------:R-:W-:Y:S01]  /*0420*/  IMAD.IADD R0, R9.reuse, 0x1, -R0 ;  /* 0x0000000109007824 */ /* 0x040fe200078e0a00 */
[----:B------:R-:W-:Y:S01]  /*0430*/  LOP3.LUT R7, R4, 0xffffffe0, RZ, 0xc0, !PT ;  /* 0xffffffe004077812 */ /* 0x000fe200078ec0ff */
[----:B------:R-:W-:Y:S01]  /*0440*/  UIMAD UR28, UR14, UR4, UR28 ;  /* 0x000000040e1c72a4 */ /* 0x000fe2000f8e021c */
[----:B------:R-:W-:Y:S01]  /*0450*/  LEA.HI R2, R2, R3, RZ, 0x3 ;  /* 0x0000000302027211 */ /* 0x000fe200078f18ff */
[----:B------:R-:W-:Y:S01]  /*0460*/  USHF.R.S32.HI UR22, URZ, 0x1f, UR32 ;  /* 0x0000001f3f167899 */ /* 0x000fe20008011420 */
[----:B------:R-:W-:Y:S01]  /*0470*/  IADD3 R18, -R6, R9, RZ ;  /* 0x0000000906127210 */ /* 0x000fe20007ffe1ff */
[----:B------:R-:W-:Y:S01]  /*0480*/  IMAD.IADD R9, R9, 0x1, -R7 ;  /* 0x0000000109097824 */ /* 0x000fe200078e0a07 */
[--C-:B------:R-:W-:Y:S01]  /*0490*/  SHF.R.S32.HI R6, RZ, 0x5, R4.reuse ;  /* 0x00000005ff067819 */ /* 0x100fe20000011404 */
[----:B------:R-:W-:Y:S01]  /*04a0*/  UIMAD UR4, UR17, UR32, URZ ;  /* 0x00000020110472a4 */ /* 0x000fe2000f8e023f */
[----:B------:R-:W-:Y:S01]  /*04b0*/  SHF.R.S32.HI R7, RZ, 0x1f, R4 ;  /* 0x0000001fff077819 */ /* 0x000fe20000011404 */
[----:B------:R-:W-:Y:S01]  /*04c0*/  UIMAD.WIDE.U32 UR20, UR16, UR32, URZ ;  /* 0x00000020101472a5 */ /* 0x000fe2000f8e003f */
[----:B------:R-:W-:Y:S01]  /*04d0*/  SHF.R.S32.HI R4, RZ, 0x3, R8 ;  /* 0x00000003ff047819 */ /* 0x000fe20000011408 */
[----:B------:R-:W-:Y:S01]  /*04e0*/  USHF.R.S32.HI UR9, URZ, 0x1f, UR7 ;  /* 0x0000001f3f097899 */ /* 0x000fe20008011407 */
[----:B------:R-:W-:Y:S01]  /*04f0*/  LOP3.LUT R2, R2, 0xfffffff8, RZ, 0xc0, !PT ;  /* 0xfffffff802027812 */ /* 0x000fe200078ec0ff */
[----:B------:R-:W-:Y:S01]  /*0500*/  UIADD3 UR23, UP0, UR7, UR23, URZ ;  /* 0x0000001707177290 */ /* 0x000fe2000ff1e03f */
[----:B------:R-:W-:Y:S01]  /*0510*/  IMAD R8, R6, UR26, R9 ;  /* 0x0000001a06087c24 */ /* 0x000fe2000f8e0209 */
[----:B------:R-:W-:Y:S01]  /*0520*/  UIMAD UR4, UR22, UR16, UR4 ;  /* 0x00000010160472a4 */ /* 0x000fe2000f8e0204 */
[----:B------:R-:W-:Y:S01]  /*0530*/  IADD3 R3, R3, -R2, RZ ;  /* 0x8000000203037210 */ /* 0x000fe20007ffe0ff */
[----:B------:R-:W-:Y:S01]  /*0540*/  IMAD.SHL.U32 R2, R4, 0x40, RZ ;  /* 0x0000004004027824 */ /* 0x000fe200078e00ff */
[----:B-1----:R-:W-:Y:S01]  /*0550*/  UIMAD UR33, UR8, UR32, URZ ;  /* 0x00000020082172a4 */ /* 0x002fe2000f8e023f */
[----:B------:R-:W-:Y:S01]  /*0560*/  SHF.L.U32 R18, R18, 0x3, RZ ;  /* 0x0000000312127819 */ /* 0x000fe200000006ff */
[----:B------:R-:W-:Y:S01]  /*0570*/  USEL UR17, UR20, UR30, !UP1 ;  /* 0x0000001e14117287 */ /* 0x000fe2000c800000 */
[----:B------:R-:W-:Y:S01]  /*0580*/  LEA.HI R7, R7, R6, RZ, 0x2 ;  /* 0x0000000607077211 */ /* 0x000fe200078f10ff */
[----:B------:R-:W-:Y:S01]  /*0590*/  UIADD3.X UR12, UR9, UR27, URZ, UP0, !UPT ;  /* 0x0000001b090c7290 */ /* 0x000fe200087fe43f */
[----:B------:R-:W-:Y:S01]  /*05a0*/  LOP3.LUT R9, R2, 0x1c0, RZ, 0xc0, !PT ;  /* 0x000001c002097812 */ /* 0x000fe200078ec0ff */
[----:B------:R-:W-:Y:S01]  /*05b0*/  UIADD3 UR20, UR21, UR4, URZ ;  /* 0x0000000415147290 */ /* 0x000fe2000fffe03f */
[----:B------:R-:W-:Y:S01]  /*05c0*/  LOP3.LUT R7, R7, 0x3ffffc, RZ, 0xc0, !PT ;  /* 0x003ffffc07077812 */ /* 0x000fe200078ec0ff */
[----:B------:R-:W-:Y:S01]  /*05d0*/  UIADD3 UR16, UP0, UR33, UR17, URZ ;  /* 0x0000001121107290 */ /* 0x000fe2000ff1e03f */
[----:B------:R-:W-:Y:S01]  /*05e0*/  LOP3.LUT R2, R9, 0x38, R18, 0xf8, !PT ;  /* 0x0000003809027812 */ /* 0x000fe200078ef812 */
[----:B------:R-:W-:Y:S01]  /*05f0*/  @UP1 UIADD3 UR20, UR31, UR28, URZ ;  /* 0x0000001c1f141290 */ /* 0x000fe2000fffe03f */
[----:B------:R-:W-:Y:S01]  /*0600*/  SHF.R.U32.HI R9, RZ, 0x3, R9 ;  /* 0x00000003ff097819 */ /* 0x000fe20000011609 */
[----:B------:R-:W-:Y:S01]  /*0610*/  UIMAD UR12, UR12, UR14, URZ ;  /* 0x0000000e0c0c72a4 */ /* 0x000fe2000f8e023f */
[----:B------:R-:W-:Y:S01]  /*0620*/  IMAD.IADD R7, R6, 0x1, -R7 ;  /* 0x0000000106077824 */ /* 0x000fe200078e0a07 */
[----:B------:R-:W-:Y:S01]  /*0630*/  ULEA.HI.X.SX32 UR17, UR33, UR20, 0x1, UP0 ;  /* 0x0000001421117291 */ /* 0x000fe200080f0e3f */
[----:B------:R-:W-:Y:S01]  /*0640*/  LOP3.LUT R9, R2, R9, RZ, 0x3c, !PT ;  /* 0x0000000902097212 */ /* 0x000fe200078e3cff */
[----:B------:R-:W-:Y:S01]  /*0650*/  UIMAD UR12, UR15, UR23, UR12 ;  /* 0x000000170f0c72a4 */ /* 0x000fe2000f8e020c */
[----:B------:R-:W-:Y:S01]  /*0660*/  SHF.L.U32 R2, R10, 0x3, RZ ;  /* 0x000000030a027819 */ /* 0x000fe200000006ff */
[----:B------:R-:W-:Y:S01]  /*0670*/  UIMAD.WIDE.U32 UR14, UR14, UR23, UR16 ;  /* 0x000000170e0e72a5 */ /* 0x000fe2000f8e0010 */
[----:B------:R-:W-:Y:S01]  /*0680*/  SHF.R.S32.HI R6, RZ, 0x1f, R8 ;  /* 0x0000001fff067819 */ /* 0x000fe20000011408 */
[----:B------:R-:W-:Y:S01]  /*0690*/  @UP1 UIMAD UR13, UR19, UR13, UR11 ;  /* 0x0000000d130d12a4 */ /* 0x000fe2000f8e020b */
[----:B------:R-:W-:Y:S01]  /*06a0*/  LOP3.LUT R2, R9, 0xfffffe00, R2, 0xf8, !PT ;  /* 0xfffffe0009027812 */ /* 0x000fe200078ef802 */
[----:B------:R-:W-:Y:S01]  /*06b0*/  IMAD.U32 R11, RZ, RZ, UR12 ;  /* 0x0000000cff0b7e24 */ /* 0x000fe2000f8e00ff */
[----:B------:R-:W-:Y:S01]  /*06c0*/  ULDC UR11, c[0x0][0x3e0] ;  /* 0x0000f800000b7ab9 */ /* 0x000fe20000000800 */
[----:B------:R-:W-:Y:S01]  /*06d0*/  IADD3 R9, P0, R8, UR14, RZ ;  /* 0x0000000e08097c10 */ /* 0x000fe2000ff1e0ff */
[----:B------:R-:W-:Y:S01]  /*06e0*/  UISETP.GE.AND UP0, UPT, UR11, 0x1, UPT ;  /* 0x000000010b00788c */ /* 0x000fe2000bf06270 */
[----:B------:R-:W-:Y:S01]  /*06f0*/  LEA R7, R7, R0, 0x9 ;  /* 0x0000000007077211 */ /* 0x000fe200078e48ff */
[----:B------:R-:W-:Y:S01]  /*0700*/  IMAD.SHL.U32 R0, R3, 0x40, RZ ;  /* 0x0000004003007824 */ /* 0x000fe200078e00ff */
[----:B------:R-:W-:Y:S01]  /*0710*/  IADD3.X R6, R6, UR15, R11, P0, !PT ;  /* 0x0000000f06067c10 */ /* 0x000fe200087fe40b */
[----:B------:R-:W-:Y:S01]  /*0720*/  @!UP1 USHF.R.S32.HI UR4, URZ, 0x1f, UR18 ;  /* 0x0000001f3f049899 */ /* 0x000fe20008011412 */
[C---:B------:R-:W-:Y:S01]  /*0730*/  LEA R8, P0, R9.reuse, c[0x0][0x350], 0x2 ;  /* 0x0000d40009087a11 */ /* 0x040fe200078010ff */
[----:B------:R-:W-:Y:S01]  /*0740*/  ULDC.64 UR16, c[0x0][0x380] ;  /* 0x0000e00000107ab9 */ /* 0x000fe20000000a00 */
[----:B------:R-:W-:Y:S01]  /*0750*/  SHF.R.U32.HI R5, RZ, 0x4, R5 ;  /* 0x00000004ff057819 */ /* 0x000fe20000011605 */
[----:B------:R-:W-:Y:S01]  /*0760*/  @!UP1 UIMAD UR4, UR4, UR16, URZ ;  /* 0x00000010040492a4 */ /* 0x000fe2000f8e023f */
[----:B------:R-:W-:Y:S01]  /*0770*/  LEA.HI.X R9, R9, c[0x0][0x354], R6, 0x2, P0 ;  /* 0x0000d50009097a11 */ /* 0x000fe200000f1406 */
[----:B------:R-:W-:Y:S01]  /*0780*/  @!UP1 UIMAD.WIDE.U32 UR14, UR18, UR16, URZ ;  /* 0x00000010120e92a5 */ /* 0x000fe2000f8e003f */
[----:B------:R-:W-:Y:S01]  /*0790*/  PLOP3.LUT P0, PT, PT, PT, UP0, 0x80, 0x0 ;  /* 0x000000000000781c */ /* 0x000fe20003f0f008 */
[----:B------:R-:W-:Y:S01]  /*07a0*/  @!UP1 UIMAD UR18, UR18, UR17, UR4 ;  /* 0x00000011121292a4 */ /* 0x000fe2000f8e0204 */
[----:B------:R-:W-:Y:S01]  /*07b0*/  LOP3.LUT R0, R0, 0x1c0, RZ, 0xc0, !PT ;  /* 0x000001c000007812 */ /* 0x000fe200078ec0ff */
[----:B------:R-:W-:Y:S01]  /*07c0*/  @UP1 UMOV UR27, UR10 ;  /* 0x0000000a001b1c82 */ /* 0x000fe20008000000 */
[----:B------:R-:W-:Y:S01]  /*07d0*/  HFMA2.MMA R6, -RZ, RZ, 0, 0 ;  /* 0x00000000ff067435 */ /* 0x000fe200000001ff */
[----:B------:R-:W-:Y:S01]  /*07e0*/  USHF.R.S32.HI UR4, URZ, 0x1f, UR8 ;  /* 0x0000001f3f047899 */ /* 0x000fe20008011408 */
[----:B------:R-:W-:Y:S01]  /*07f0*/  LOP3.LUT R5, R0, 0x8, R5, 0xf8, !PT ;  /* 0x0000000800057812 */ /* 0x000fe200078ef805 */
[----:B------:R-:W-:Y:S01]  /*0800*/  @!UP1 UIADD3 UR13, UR15, UR18, URZ ;  /* 0x000000120f0d9290 */ /* 0x000fe2000fffe03f */
[----:B------:R-:W-:Y:S01]  /*0810*/  SHF.R.U32.HI R0, RZ, 0x3, R0 ;  /* 0x00000003ff007819 */ /* 0x000fe20000011600 */
[----:B------:R-:W-:Y:S01]  /*0820*/  @!UP1 UMOV UR27, UR14 ;  /* 0x0000000e001b9c82 */ /* 0x000fe20008000000 */
[----:B------:R-:W-:-:S02]  /*0830*/  CS2R R10, SRZ ;  /* 0x00000000000a7805 */ /* 0x000fc4000001ff00 */
[----:B------:R-:W-:Y:S02]  /*0840*/  LOP3.LUT R0, R5, R0, RZ, 0x3c, !PT ;  /* 0x0000000005007212 */ /* 0x000fe400078e3cff */
[----:B------:R-:W-:Y:S02]  /*0850*/  MOV R5, RZ ;  /* 0x000000ff00057202 */ /* 0x000fe40000000f00 */
[----:B------:R-:W-:Y:S02]  /*0860*/  LEA R0, R7, R0, 0x1 ;  /* 0x0000000007007211 */ /* 0x000fe400078e08ff */
[----:B------:R-:W-:Y:S01]  /*0870*/  SHF.R.S32.HI R7, RZ, 0x1f, R4 ;  /* 0x0000001fff077819 */ /* 0x000fe20000011404 */
[----:B------:R-:W-:Y:S05]  /*0880*/  @!P0 BRA `(.L_x_408) ;  /* 0x00000e3000008947 */ /* 0x000fea0003800000 */
[----:B------:R-:W-:Y:S01]  /*0890*/  UISETP.NE.AND UP0, UPT, UR11, 0x1, UPT ;  /* 0x000000010b00788c */ /* 0x000fe2000bf05270 */
[----:B------:R-:W-:Y:S01]  /*08a0*/  IMAD.MOV.U32 R17, RZ, RZ, 0x1 ;  /* 0x00000001ff117424 */ /* 0x000fe200078e00ff */
[----:B------:R-:W-:Y:S01]  /*08b0*/  USHF.L.U32 UR35, UR26, 0x3, URZ ;  /* 0x000000031a237899 */ /* 0x000fe2000800063f */
[----:B------:R-:W-:-:S03]  /*08c0*/  MOV R26, RZ ;  /* 0x000000ff001a7202 */ /* 0x000fc60000000f00 */
[----:B------:R-:W-:Y:S02]  /*08d0*/  PLOP3.LUT P1, PT, PT, PT, UP0, 0x80, 0x0 ;  /* 0x000000000000781c */ /* 0x000fe40003f2f008 */
[----:B------:R-:W-:-:S11]  /*08e0*/  LOP3.LUT P0, RZ, R17, c[0x0][0x3e0], RZ, 0xc0, !PT ;  /* 0x0000f80011ff7a12 */ /* 0x000fd6000780c0ff */
[----:B------:R-:W-:Y:S05]  /*08f0*/  @!P1 BRA `(.L_x_409) ;  /* 0x00000a2000009947 */ /* 0x000fea0003800000 */
[----:B------:R-:W-:Y:S01]  /*0900*/  USHF.L.U32 UR28, UR26, 0x4, URZ ;  /* 0x000000041a1c7899 */ /* 0x000fe2000800063f */
[----:B------:R-:W-:Y:S01]  /*0910*/  HFMA2.MMA R23, -RZ, RZ, 0, 0 ;  /* 0x00000000ff177435 */ /* 0x000fe200000001ff */
[----:B------:R-:W-:Y:S01]  /*0920*/  ULOP3.LUT UR10, UR11, 0x1, URZ, 0xc0, !UPT ;  /* 0x000000010b0a7892 */ /* 0x000fe2000f8ec03f */
[----:B------:R-:W-:Y:S01]  /*0930*/  HFMA2.MMA R6, -RZ, RZ, 0, 0 ;  /* 0x00000000ff067435 */ /* 0x000fe200000001ff */
[----:B------:R-:W-:Y:S01]  /*0940*/  USHF.R.S32.HI UR18, URZ, 0x1f, UR35 ;  /* 0x0000001f3f127899 */ /* 0x000fe20008011423 */
[----:B------:R-:W-:Y:S01]  /*0950*/  IMAD.MOV.U32 R26, RZ, RZ, RZ ;  /* 0x000000ffff1a7224 */ /* 0x000fe200078e00ff */
[----:B------:R-:W-:Y:S01]  /*0960*/  ULDC UR11, c[0x0][0x3e0] ;  /* 0x0000f800000b7ab9 */ /* 0x000fe20000000800 */
[----:B------:R-:W-:Y:S01]  /*0970*/  CS2R R30, SRZ ;  /* 0x00000000001e7805 */ /* 0x000fe2000001ff00 */
[----:B------:R-:W-:Y:S01]  /*0980*/  UIMAD UR29, UR26, 0x18, URZ ;  /* 0x000000181a1d78a4 */ /* 0x000fe2000f8e023f */
[----:B------:R-:W-:Y:S01]  /*0990*/  CS2R R24, SRZ ;  /* 0x0000000000187805 */ /* 0x000fe2000001ff00 */
[----:B------:R-:W-:Y:S01]  /*09a0*/  USHF.L.U32 UR30, UR26, 0x5, URZ ;  /* 0x000000051a1e7899 */ /* 0x000fe2000800063f */
[----:B------:R-:W-:Y:S01]  /*09b0*/  IMAD.MOV.U32 R28, RZ, RZ, RZ ;  /* 0x000000ffff1c7224 */ /* 0x000fe200078e00ff */
[----:B------:R-:W-:Y:S01]  /*09c0*/  UIMAD UR31, UR26, 0x28, URZ ;  /* 0x000000281a1f78a4 */ /* 0x000fe2000f8e023f */
[----:B------:R-:W-:Y:S01]  /*09d0*/  MOV R5, RZ ;  /* 0x000000ff00057202 */ /* 0x000fe20000000f00 */
[----:B------:R-:W-:Y:S01]  /*09e0*/  UIMAD UR32, UR26, 0x30, URZ ;  /* 0x000000301a2078a4 */ /* 0x000fe2000f8e023f */
[----:B------:R-:W-:Y:S01]  /*09f0*/  CS2R R14, SRZ ;  /* 0x00000000000e7805 */ /* 0x000fe2000001ff00 */
[----:B------:R-:W-:Y:S01]  /*0a00*/  UIMAD UR33, UR26, 0x38, URZ ;  /* 0x000000381a2178a4 */ /* 0x000fe2000f8e023f */
[----:B------:R-:W-:Y:S01]  /*0a10*/  CS2R R12, SRZ ;  /* 0x00000000000c7805 */ /* 0x000fe2000001ff00 */
[----:B------:R-:W-:Y:S01]  /*0a20*/  UIADD3 UR34, UR28, 0x20, URZ ;  /* 0x000000201c227890 */ /* 0x000fe2000fffe03f */
[----:B------:R-:W-:Y:S01]  /*0a30*/  CS2R R10, SRZ ;  /* 0x00000000000a7805 */ /* 0x000fe2000001ff00 */
[----:B------:R-:W-:Y:S01]  /*0a40*/  UMOV UR21, 0x1 ;  /* 0x0000000100157882 */ /* 0x000fe20000000000 */
[----:B------:R-:W-:Y:S01]  /*0a50*/  IMAD.MOV.U32 R16, RZ, RZ, RZ ;  /* 0x000000ffff107224 */ /* 0x000fe200078e00ff */
[----:B------:R-:W-:-:S02]  /*0a60*/  ULDC.64 UR22, c[0x0][0x3d8] ;  /* 0x0000f60000167ab9 */ /* 0x000fc40000000a00 */
[----:B------:R-:W-:Y:S02]  /*0a70*/  UIADD3 UR10, -UR10, UR11, URZ ;  /* 0x0000000b0a0a7290 */ /* 0x000fe4000fffe13f */
[----:B------:R-:W-:Y:S02]  /*0a80*/  USHF.R.S32.HI UR11, URZ, 0x1f, UR28 ;  /* 0x0000001f3f0b7899 */ /* 0x000fe4000801141c */
[----:B------:R-:W-:Y:S02]  /*0a90*/  USHF.L.U64.HI UR21, UR22, UR21, UR23 ;  /* 0x0000001516157299 */ /* 0x000fe40008010217 */
[----:B------:R-:W-:Y:S02]  /*0aa0*/  USHF.L.U64.HI UR20, UR35, 0x2, UR18 ;  /* 0x0000000223147899 */ /* 0x000fe40008010212 */
[----:B------:R-:W-:Y:S02]  /*0ab0*/  USHF.R.S32.HI UR12, URZ, 0x1f, UR29 ;  /* 0x0000001f3f0c7899 */ /* 0x000fe4000801141d */
[----:B------:R-:W-:-:S02]  /*0ac0*/  USHF.R.S32.HI UR14, URZ, 0x1f, UR30 ;  /* 0x0000001f3f0e7899 */ /* 0x000fc4000801141e */
[----:B------:R-:W-:Y:S02]  /*0ad0*/  USHF.R.S32.HI UR15, URZ, 0x1f, UR31 ;  /* 0x0000001f3f0f7899 */ /* 0x000fe4000801141f */
[----:B------:R-:W-:Y:S02]  /*0ae0*/  USHF.R.S32.HI UR16, URZ, 0x1f, UR32 ;  /* 0x0000001f3f107899 */ /* 0x000fe40008011420 */
[----:B------:R-:W-:Y:S02]  /*0af0*/  USHF.R.S32.HI UR17, URZ, 0x1f, UR33 ;  /* 0x0000001f3f117899 */ /* 0x000fe40008011421 */
[----:B------:R-:W-:Y:S02]  /*0b00*/  USHF.L.U32 UR23, UR22, 0x1, URZ ;  /* 0x0000000116177899 */ /* 0x000fe4000800063f */
[----:B------:R-:W-:Y:S02]  /*0b10*/  USHF.R.S32.HI UR18, URZ, 0x1f, UR34 ;  /* 0x0000001f3f127899 */ /* 0x000fe40008011422 */
[----:B------:R-:W-:-:S02]  /*0b20*/  USHF.L.U64.HI UR19, UR28, 0x2, UR11 ;  /* 0x000000021c137899 */ /* 0x000fc4000801020b */
[----:B------:R-:W-:Y:S02]  /*0b30*/  USHF.L.U32 UR36, UR35, 0x2, URZ ;  /* 0x0000000223247899 */ /* 0x000fe4000800063f */
[----:B------:R-:W-:Y:S02]  /*0b40*/  USHF.L.U64.HI UR12, UR29, 0x2, UR12 ;  /* 0x000000021d0c7899 */ /* 0x000fe4000801020c */
[----:B------:R-:W-:Y:S02]  /*0b50*/  USHF.L.U64.HI UR14, UR30, 0x2, UR14 ;  /* 0x000000021e0e7899 */ /* 0x000fe4000801020e */
[----:B------:R-:W-:Y:S02]  /*0b60*/  USHF.L.U64.HI UR15, UR31, 0x2, UR15 ;  /* 0x000000021f0f7899 */ /* 0x000fe4000801020f */
[----:B------:R-:W-:Y:S02]  /*0b70*/  USHF.L.U64.HI UR16, UR32, 0x2, UR16 ;  /* 0x0000000220107899 */ /* 0x000fe40008010210 */
[----:B------:R-:W-:-:S02]  /*0b80*/  USHF.L.U64.HI UR17, UR33, 0x2, UR17 ;  /* 0x0000000221117899 */ /* 0x000fc40008010211 */
[----:B------:R-:W-:Y:S02]  /*0b90*/  USHF.L.U64.HI UR11, UR23, 0x2, UR21 ;  /* 0x00000002170b7899 */ /* 0x000fe40008010215 */
[----:B------:R-:W-:Y:S02]  /*0ba0*/  USHF.L.U64.HI UR18, UR34, 0x2, UR18 ;  /* 0x0000000222127899 */ /* 0x000fe40008010212 */
.L_x_410:
[----:B------:R-:W-:Y:S01]  /*0bb0*/  IADD3 R36, P1, R8, UR36, RZ ;  /* 0x0000002408247c10 */ /* 0x000fe2000ff3e0ff */
[----:B------:R-:W-:Y:S01]  /*0bc0*/  IMAD.U32 R33, RZ, RZ, UR26 ;  /* 0x0000001aff217e24 */ /* 0x000fe2000f8e00ff */
[----:B------:R-:W-:Y:S01]  /*0bd0*/  MOV R21, UR26 ;  /* 0x0000001a00157c02 */ /* 0x000fe20008000f00 */
[----:B------:R-:W-:Y:S01]  /*0be0*/  IMAD.U32 R39, RZ, RZ, UR26 ;  /* 0x0000001aff277e24 */ /* 0x000fe2000f8e00ff */
[----:B------:R-:W-:-:S05]  /*0bf0*/  IADD3.X R37, R9, UR20, RZ, P1, !PT ;  /* 0x0000001409257c10 */ /* 0x000fca0008ffe4ff */
[----:B------:R-:W-:-:S05]  /*0c00*/  IMAD.WIDE R32, R33, 0x20, R36 ;  /* 0x0000002021207825 */ /* 0x000fca00078e0224 */
[----:B------:R0:W2:Y:S01]  /*0c10*/  LDG.E R29, [R32.64] ;  /* 0x00000018201d7981 */ /* 0x0000a2000c1e1900 */
[----:B------:R-:W-:-:S05]  /*0c20*/  IMAD.WIDE R20, R21, 0x20, R32 ;  /* 0x0000002015147825 */ /* 0x000fca00078e0220 */
[----:B------:R1:W3:Y:S01]  /*0c30*/  LDG.E R27, [R20.64] ;  /* 0x00000018141b7981 */ /* 0x0002e2000c1e1900 */
[----:B------:R-:W-:-:S05]  /*0c40*/  IMAD.WIDE R38, R39, 0x20, R20 ;  /* 0x0000002027267825 */ /* 0x000fca00078e0214 */
[----:B-1----:R1:W4:Y:S01]  /*0c50*/  LDG.E R20, [R38.64] ;  /* 0x0000001826147981 */ /* 0x002322000c1e1900 */
[----:B------:R-:W-:Y:S01]  /*0c60*/  MOV R17, UR26 ;  /* 0x0000001a00117c02 */ /* 0x000fe20008000f00 */
[----:B------:R-:W-:Y:S02]  /*0c70*/  IMAD.U32 R35, RZ, RZ, UR26 ;  /* 0x0000001aff237e24 */ /* 0x000fe4000f8e00ff */
[----:B------:R5:W4:Y:S02]  /*0c80*/  LDG.E R21, [R36.64+0x80] ;  /* 0x0000801824157981 */ /* 0x000b24000c1e1900 */
[----:B-1----:R-:W-:-:S05]  /*0c90*/  IMAD.WIDE R38, R17, 0x20, R38 ;  /* 0x0000002011267825 */ /* 0x002fca00078e0226 */
[----:B0-----:R0:W4:Y:S02]  /*0ca0*/  LDG.E R33, [R38.64] ;  /* 0x0000001826217981 */ /* 0x001124000c1e1900 */
[----:B0-----:R-:W-:Y:S02]  /*0cb0*/  IMAD.WIDE R38, R17, 0x20, R38 ;  /* 0x0000002011267825 */ /* 0x001fe400078e0226 */
[----:B------:R5:W4:Y:S04]  /*0cc0*/  LDG.E R17, [R36.64] ;  /* 0x0000001824117981 */ /* 0x000b28000c1e1900 */
[----:B------:R-:W-:Y:S01]  /*0cd0*/  IMAD.WIDE R34, R35, 0x20, R38 ;  /* 0x0000002023227825 */ /* 0x000fe200078e0226 */
[----:B------:R0:W4:Y:S04]  /*0ce0*/  LDG.E R32, [R38.64] ;  /* 0x0000001826207981 */ /* 0x000128000c1e1900 */
[----:B------:R1:W4:Y:S01]  /*0cf0*/  LDG.E R22, [R34.64] ;  /* 0x0000001822167981 */ /* 0x000322000c1e1900 */
[----:B-----5:R-:W-:Y:S01]  /*0d00*/  MOV R37, UR35 ;  /* 0x0000002300257c02 */ /* 0x020fe20008000f00 */
[----:B--2---:R-:W-:Y:S01]  /*0d10*/  FADD.FTZ R10, R29, R10 ;  /* 0x0000000a1d0a7221 */ /* 0x004fe20000010000 */
[----:B------:R-:W-:-:S04]  /*0d20*/  MOV R29, UR34 ;  /* 0x00000022001d7c02 */ /* 0x000fc80008000f00 */
[----:B-1----:R-:W-:Y:S01]  /*0d30*/  LEA R34, P1, R29, R8, 0x2 ;  /* 0x000000081d227211 */ /* 0x002fe200078210ff */
[----:B---3--:R-:W-:-:S03]  /*0d40*/  FADD.FTZ R11, R27, R11 ;  /* 0x0000000b1b0b7221 */ /* 0x008fc60000010000 */
[----:B------:R-:W-:Y:S01]  /*0d50*/  IADD3.X R35, R9, UR18, RZ, P1, !PT ;  /* 0x0000001209237c10 */ /* 0x000fe20008ffe4ff */
[----:B------:R-:W-:-:S04]  /*0d60*/  IMAD.U32 R27, RZ, RZ, UR35 ;  /* 0x00000023ff1b7e24 */ /* 0x000fc8000f8e00ff */
[----:B------:R1:W2:Y:S02]  /*0d70*/  LDG.E R29, [R34.64] ;  /* 0x00000018221d7981 */ /* 0x0002a4000c1e1900 */
[----:B-1----:R-:W-:-:S04]  /*0d80*/  IMAD.WIDE R34, R27, 0x4, R34 ;  /* 0x000000041b227825 */ /* 0x002fc800078e0222 */
[----:B----4-:R-:W-:Y:S01]  /*0d90*/  FADD.FTZ R12, R20, R12 ;  /* 0x0000000c140c7221 */ /* 0x010fe20000010000 */
[----:B------:R1:W3:Y:S01]  /*0da0*/  LDG.E R27, [R34.64] ;  /* 0x00000018221b7981 */ /* 0x0002e2000c1e1900 */
[----:B------:R-:W-:-:S05]  /*0db0*/  IMAD.WIDE R36, R37, 0x4, R34 ;  /* 0x0000000425247825 */ /* 0x000fca00078e0222 */
[----:B------:R4:W5:Y:S01]  /*0dc0*/  LDG.E R20, [R36.64] ;  /* 0x0000001824147981 */ /* 0x000962000c1e1900 */
[----:B------:R-:W-:Y:S02]  /*0dd0*/  FADD.FTZ R13, R33, R13 ;  /* 0x0000000d210d7221 */ /* 0x000fe40000010000 */
[----:B------:R-:W-:-:S04]  /*0de0*/  IMAD.U32 R33, RZ, RZ, UR35 ;  /* 0x00000023ff217e24 */ /* 0x000fc8000f8e00ff */
[----:B----4-:R-:W-:-:S05]  /*0df0*/  IMAD.WIDE R36, R33, 0x4, R36 ;  /* 0x0000000421247825 */ /* 0x010fca00078e0224 */
[----:B-1----:R1:W4:Y:S01]  /*0e00*/  LDG.E R34, [R36.64] ;  /* 0x0000001824227981 */ /* 0x002322000c1e1900 */
[----:B0-----:R-:W-:Y:S01]  /*0e10*/  MOV R39, UR35 ;  /* 0x0000002300277c02 */ /* 0x001fe20008000f00 */
[----:B------:R-:W-:Y:S02]  /*0e20*/  FADD.FTZ R28, R21, R28 ;  /* 0x0000001c151c7221 */ /* 0x000fe40000010000 */
[----:B------:R-:W-:Y:S02]  /*0e30*/  IMAD.U32 R21, RZ, RZ, UR22 ;  /* 0x00000016ff157e24 */ /* 0x000fe4000f8e00ff */
[----:B-1----:R-:W-:-:S05]  /*0e40*/  IMAD.WIDE R36, R33, 0x4, R36 ;  /* 0x0000000421247825 */ /* 0x002fca00078e0224 */
[----:B------:R0:W4:Y:S01]  /*0e50*/  LDG.E R33, [R36.64] ;  /* 0x0000001824217981 */ /* 0x000122000c1e1900 */
[----:B------:R-:W-:Y:S01]  /*0e60*/  FADD.FTZ R16, R17, R16 ;  /* 0x0000001011107221 */ /* 0x000fe20000010000 */
[----:B------:R-:W-:Y:S02]  /*0e70*/  MOV R38, c[0x0][0x3dc] ;  /* 0x0000f70000267a02 */ /* 0x000fe40000000f00 */
[----:B------:R-:W4:Y:S01]  /*0e80*/  LDG.E R17, [R8.64] ;  /* 0x0000001808117981 */ /* 0x000f22000c1e1900 */
[----:B------:R-:W-:Y:S02]  /*0e90*/  FADD.FTZ R14, R32, R14 ;  /* 0x0000000e200e7221 */ /* 0x000fe40000010000 */
[----:B0-----:R-:W-:-:S05]  /*0ea0*/  IMAD.WIDE R36, R39, 0x4, R36 ;  /* 0x0000000427247825 */ /* 0x001fca00078e0224 */
[----:B------:R0:W4:Y:S01]  /*0eb0*/  LDG.E R32, [R36.64] ;  /* 0x0000001824207981 */ /* 0x000122000c1e1900 */
[----:B-----5:R-:W-:Y:S01]  /*0ec0*/  FADD.FTZ R25, R20, R25 ;  /* 0x0000001914197221 */ /* 0x020fe20000010000 */
[----:B------:R-:W-:-:S04]  /*0ed0*/  LEA R20, P1, R21, R8, 0x2 ;  /* 0x0000000815147211 */ /* 0x000fc800078210ff */
[----:B------:R-:W-:Y:S02]  /*0ee0*/  LEA.HI.X R21, R21, R9, R38, 0x2, P1 ;  /* 0x0000000915157211 */ /* 0x000fe400008f1426 */
[----:B0-----:R-:W-:-:S04]  /*0ef0*/  IADD3 R36, P1, R20, UR36, RZ ;  /* 0x0000002414247c10 */ /* 0x001fc8000ff3e0ff */
[----:B------:R-:W-:Y:S01]  /*0f00*/  IADD3.X R37, R21, UR20, RZ, P1, !PT ;  /* 0x0000001415257c10 */ /* 0x000fe20008ffe4ff */
[----:B---3--:R-:W-:-:S04]  /*0f10*/  FADD.FTZ R24, R27, R24 ;  /* 0x000000181b187221 */ /* 0x008fc80000010000 */
[----:B------:R0:W3:Y:S01]  /*0f20*/  LDG.E R27, [R36.64] ;  /* 0x00000018241b7981 */ /* 0x0000e2000c1e1900 */
[----:B--2---:R-:W-:Y:S02]  /*0f30*/  FADD.FTZ R23, R29, R23 ;  /* 0x000000171d177221 */ /* 0x004fe40000010000 */
[----:B------:R-:W-:Y:S01]  /*0f40*/  IMAD.U32 R35, RZ, RZ, UR28 ;  /* 0x0000001cff237e24 */ /* 0x000fe2000f8e00ff */
[----:B------:R0:W2:Y:S01]  /*0f50*/  LDG.E R29, [R36.64+0x80] ;  /* 0x00008018241d7981 */ /* 0x0000a2000c1e1900 */
[----:B------:R-:W-:Y:S02]  /*0f60*/  FADD.FTZ R15, R22, R15 ;  /* 0x0000000f160f7221 */ /* 0x000fe40000010000 */
[----:B----4-:R-:W-:Y:S01]  /*0f70*/  FADD.FTZ R31, R34, R31 ;  /* 0x0000001f221f7221 */ /* 0x010fe20000010000 */
[----:B------:R-:W4:Y:S01]  /*0f80*/  LDG.E R22, [R8.64+0x80] ;  /* 0x0000801808167981 */ /* 0x000f22000c1e1900 */
[----:B------:R-:W-:Y:S02]  /*0f90*/  LEA R34, P1, R35, R20, 0x2 ;  /* 0x0000001423227211 */ /* 0x000fe400078210ff */
[----:B------:R-:W-:-:S02]  /*0fa0*/  MOV R39, UR29 ;  /* 0x0000001d00277c02 */ /* 0x000fc40008000f00 */
[----:B------:R-:W-:Y:S02]  /*0fb0*/  IADD3.X R35, R21, UR19, RZ, P1, !PT ;  /* 0x0000001315237c10 */ /* 0x000fe40008ffe4ff */
[----:B0-----:R-:W-:Y:S01]  /*0fc0*/  LEA R36, P1, R39, R20, 0x2 ;  /* 0x0000001427247211 */ /* 0x001fe200078210ff */
[----:B------:R-:W-:Y:S02]  /*0fd0*/  FADD.FTZ R30, R33, R30 ;  /* 0x0000001e211e7221 */ /* 0x000fe40000010000 */
[----:B------:R0:W5:Y:S01]  /*0fe0*/  LDG.E R33, [R34.64] ;  /* 0x0000001822217981 */ /* 0x000162000c1e1900 */
[----:B------:R-:W-:Y:S01]  /*0ff0*/  IADD3.X R37, R21, UR12, RZ, P1, !PT ;  /* 0x0000000c15257c10 */ /* 0x000fe20008ffe4ff */
[----:B------:R-:W-:Y:S02]  /*1000*/  FADD.FTZ R6, R17, R6 ;  /* 0x0000000611067221 */ /* 0x000fe40000010000 */
[----:B------:R-:W-:Y:S02]  /*1010*/  IMAD.U32 R39, RZ, RZ, UR30 ;  /* 0x0000001eff277e24 */ /* 0x000fe4000f8e00ff */
[----:B------:R1:W5:Y:S04]  /*1020*/  LDG.E R17, [R36.64+0x80] ;  /* 0x0000801824117981 */ /* 0x000368000c1e1900 */
[----:B0-----:R0:W5:Y:S01]  /*1030*/  LDG.E R34, [R34.64+0x80] ;  /* 0x0000801822227981 */ /* 0x001162000c1e1900 */
[----:B------:R-:W-:-:S03]  /*1040*/  FADD.FTZ R26, R32, R26 ;  /* 0x0000001a201a7221 */ /* 0x000fc60000010000 */
[----:B------:R1:W5:Y:S02]  /*1050*/  LDG.E R32, [R36.64] ;  /* 0x0000001824207981 */ /* 0x000364000c1e1900 */
[----:B-1----:R-:W-:-:S04]  /*1060*/  LEA R36, P1, R39, R20, 0x2 ;  /* 0x0000001427247211 */ /* 0x002fc800078210ff */
[----:B------:R-:W-:Y:S01]  /*1070*/  IADD3.X R37, R21, UR14, RZ, P1, !PT ;  /* 0x0000000e15257c10 */ /* 0x000fe20008ffe4ff */
[----:B---3--:R-:W-:-:S04]  /*1080*/  FADD.FTZ R16, R16, R27 ;  /* 0x0000001b10107221 */ /* 0x008fc80000010000 */
[----:B------:R1:W3:Y:S01]  /*1090*/  LDG.E R27, [R36.64] ;  /* 0x00000018241b7981 */ /* 0x0002e2000c1e1900 */
[----:B--2---:R-:W-:Y:S01]  /*10a0*/  FADD.FTZ R28, R28, R29 ;  /* 0x0000001d1c1c7221 */ /* 0x004fe20000010000 */
[----:B------:R-:W-:Y:S01]  /*10b0*/  MOV R29, UR31 ;  /* 0x0000001f001d7c02 */ /* 0x000fe20008000f00 */
[----:B----4-:R-:W-:Y:S02]  /*10c0*/  FADD.FTZ R5, R22, R5 ;  /* 0x0000000516057221 */ /* 0x010fe40000010000 */
[----:B------:R1:W2:Y:S01]  /*10d0*/  LDG.E R22, [R36.64+0x80] ;  /* 0x0000801824167981 */ /* 0x0002a2000c1e1900 */
[----:B0-----:R-:W-:Y:S02]  /*10e0*/  MOV R35, UR32 ;  /* 0x0000002000237c02 */ /* 0x001fe40008000f00 */
[----:B-1----:R-:W-:-:S04]  /*10f0*/  LEA R36, P1, R29, R20, 0x2 ;  /* 0x000000141d247211 */ /* 0x002fc800078210ff */
[----:B------:R-:W-:Y:S01]  /*1100*/  IADD3.X R37, R21, UR15, RZ, P1, !PT ;  /* 0x0000000f15257c10 */ /* 0x000fe20008ffe4ff */
[----:B-----5:R-:W-:-:S04]  /*1110*/  FADD.FTZ R10, R10, R33 ;  /* 0x000000210a0a7221 */ /* 0x020fc80000010000 */
[----:B------:R0:W4:Y:S04]  /*1120*/  LDG.E R33, [R36.64] ;  /* 0x0000001824217981 */ /* 0x000128000c1e1900 */
[----:B------:R0:W5:Y:S01]  /*1130*/  LDG.E R29, [R36.64+0x80] ;  /* 0x00008018241d7981 */ /* 0x000162000c1e1900 */
[----:B------:R-:W-:Y:S02]  /*1140*/  FADD.FTZ R24, R24, R17 ;  /* 0x0000001118187221 */ /* 0x000fe40000010000 */
[----:B------:R-:W-:Y:S01]  /*1150*/  IMAD.U32 R17, RZ, RZ, UR33 ;  /* 0x00000021ff117e24 */ /* 0x000fe2000f8e00ff */
[----:B0-----:R-:W-:-:S04]  /*1160*/  LEA R36, P1, R35, R20, 0x2 ;  /* 0x0000001423247211 */ /* 0x001fc800078210ff */
[----:B------:R-:W-:Y:S01]  /*1170*/  IADD3.X R37, R21, UR16, RZ, P1, !PT ;  /* 0x0000001015257c10 */ /* 0x000fe20008ffe4ff */
[----:B------:R-:W-:Y:S02]  /*1180*/  FADD.FTZ R23, R23, R34 ;  /* 0x0000002217177221 */ /* 0x000fe40000010000 */
[----:B------:R-:W-:Y:S02]  /*1190*/  FADD.FTZ R11, R11, R32 ;  /* 0x000000200b0b7221 */ /* 0x000fe40000010000 */
[----:B------:R0:W5:Y:S04]  /*11a0*/  LDG.E R34, [R36.64] ;  /* 0x0000001824227981 */ /* 0x000168000c1e1900 */
[----:B------:R0:W5:Y:S02]  /*11b0*/  LDG.E R32, [R36.64+0x80] ;  /* 0x0000801824207981 */ /* 0x000164000c1e1900 */
[----:B0-----:R-:W-:-:S02]  /*11c0*/  LEA R36, P1, R17, R20, 0x2 ;  /* 0x0000001411247211 */ /* 0x001fc400078210ff */
[----:B------:R0:W5:Y:S02]  /*11d0*/  LDG.E R17, [R20.64] ;  /* 0x0000001814117981 */ /* 0x000164000c1e1900 */
[----:B------:R-:W-:-:S05]  /*11e0*/  IADD3.X R37, R21, UR17, RZ, P1, !PT ;  /* 0x0000001115257c10 */ /* 0x000fca0008ffe4ff */
[----:B------:R-:W5:Y:S04]  /*11f0*/  LDG.E R35, [R36.64] ;  /* 0x0000001824237981 */ /* 0x000f68000c1e1900 */
[----:B0-----:R-:W5:Y:S01]  /*1200*/  LDG.E R20, [R20.64+0x80] ;  /* 0x0000801814147981 */ /* 0x001f62000c1e1900 */
[----:B---3--:R-:W-:-:S03]  /*1210*/  FADD.FTZ R12, R12, R27 ;  /* 0x0000001b0c0c7221 */ /* 0x008fc60000010000 */
[----:B------:R-:W3:Y:S01]  /*1220*/  LDG.E R27, [R36.64+0x80] ;  /* 0x00008018241b7981 */ /* 0x000ee2000c1e1900 */
[----:B------:R-:W-:-:S06]  /*1230*/  UIADD3 UR10, UR10, -0x2, URZ ;  /* 0xfffffffe0a0a7890 */ /* 0x000fcc000fffe03f */
[----:B------:R-:W-:Y:S01]  /*1240*/  ISETP.NE.AND P1, PT, RZ, UR10, PT ;  /* 0x0000000aff007c0c */ /* 0x000fe2000bf25270 */
[----:B--2---:R-:W-:Y:S02]  /*1250*/  FADD.FTZ R25, R25, R22 ;  /* 0x0000001619197221 */ /* 0x004fe40000010000 */
[----:B----4-:R-:W-:Y:S01]  /*1260*/  FADD.FTZ R13, R13, R33 ;  /* 0x000000210d0d7221 */ /* 0x010fe20000010000 */
[----:B------:R-:W-:-:S04]  /*1270*/  MOV R33, UR23 ;  /* 0x0000001700217c02 */ /* 0x000fc80008000f00 */
[----:B------:R-:W-:Y:S01]  /*1280*/  LEA R8, P2, R33, R8, 0x2 ;  /* 0x0000000821087211 */ /* 0x000fe200078410ff */
[----:B-----5:R-:W-:-:S03]  /*1290*/  FADD.FTZ R31, R31, R29 ;  /* 0x0000001d1f1f7221 */ /* 0x020fc60000010000 */
[----:B------:R-:W-:Y:S01]  /*12a0*/  IADD3.X R9, R9, UR11, RZ, P2, !PT ;  /* 0x0000000b09097c10 */ /* 0x000fe200097fe4ff */
[----:B------:R-:W-:Y:S02]  /*12b0*/  FADD.FTZ R14, R14, R34 ;  /* 0x000000220e0e7221 */ /* 0x000fe40000010000 */
[----:B------:R-:W-:Y:S02]  /*12c0*/  FADD.FTZ R30, R30, R32 ;  /* 0x000000201e1e7221 */ /* 0x000fe40000010000 */
[----:B------:R-:W-:Y:S02]  /*12d0*/  FADD.FTZ R6, R6, R17 ;  /* 0x0000001106067221 */ /* 0x000fe40000010000 */
[----:B------:R-:W-:Y:S02]  /*12e0*/  FADD.FTZ R15, R15, R35 ;  /* 0x000000230f0f7221 */ /* 0x000fe40000010000 */
[----:B------:R-:W-:Y:S02]  /*12f0*/  FADD.FTZ R5, R5, R20 ;  /* 0x0000001405057221 */ /* 0x000fe40000010000 */
[----:B---3--:R-:W-:Y:S01]  /*1300*/  FADD.FTZ R26, R26, R27 ;  /* 0x0000001b1a1a7221 */ /* 0x008fe20000010000 */
[----:B------:R-:W-:Y:S05]  /*1310*/  @P1 BRA `(.L_x_410) ;  /* 0xfffff89000001947 */ /* 0x000fea000383ffff */
.L_x_409:
[----:B------:R-:W-:Y:S01]  /*1320*/  MOV R20, R8 ;  /* 0x0000000800147202 */ /* 0x000fe20000000f00 */
[----:B------:R-:W-:Y:S01]  /*1330*/  IMAD.MOV.U32 R21, RZ, RZ, R9 ;  /* 0x000000ffff157224 */ /* 0x000fe200078e0009 */
[----:B------:R-:W-:Y:S05]  /*1340*/  @!P0 BRA `(.L_x_408) ;  /* 0x0000037000008947 */ /* 0x000fea0003800000 */
[----:B------:R-:W-:Y:S02]  /*1350*/  MOV R33, UR35 ;  /* 0x0000002300217c02 */ /* 0x000fe40008000f00 */
[----:B------:R-:W-:-:S03]  /*1360*/  MOV R35, UR26 ;  /* 0x0000001a00237c02 */ /* 0x000fc60008000f00 */
[----:B------:R-:W-:-:S04]  /*1370*/  IMAD.WIDE R32, R33, 0x4, R20 ;  /* 0x0000000421207825 */ /* 0x000fc800078e0214 */
[----:B------:R-:W-:Y:S01]  /*1380*/  IMAD.U32 R9, RZ, RZ, UR26 ;  /* 0x0000001aff097e24 */ /* 0x000fe2000f8e00ff */
[----:B------:R0:W2:Y:S01]  /*1390*/  LDG.E R29, [R32.64] ;  /* 0x00000018201d7981 */ /* 0x0000a2000c1e1900 */
[----:B------:R-:W-:Y:S01]  /*13a0*/  IMAD.WIDE R34, R35, 0x20, R32 ;  /* 0x0000002023227825 */ /* 0x000fe200078e0220 */
[----:B------:R-:W-:Y:S02]  /*13b0*/  MOV R17, UR26 ;  /* 0x0000001a00117c02 */ /* 0x000fe40008000f00 */
[----:B------:R0:W3:Y:S04]  /*13c0*/  LDG.E R36, [R32.64+0x80] ;  /* 0x0000801820247981 */ /* 0x0000e8000c1e1900 */
[----:B------:R1:W4:Y:S02]  /*13d0*/  LDG.E R27, [R34.64] ;  /* 0x00000018221b7981 */ /* 0x000324000c1e1900 */
[----:B-1----:R-:W-:-:S05]  /*13e0*/  IMAD.WIDE R34, R9, 0x20, R34 ;  /* 0x0000002009227825 */ /* 0x002fca00078e0222 */
[----:B------:R1:W5:Y:S02]  /*13f0*/  LDG.E R22, [R34.64] ;  /* 0x0000001822167981 */ /* 0x000364000c1e1900 */
[----:B-1----:R-:W-:-:S05]  /*1400*/  IMAD.WIDE R34, R9, 0x20, R34 ;  /* 0x0000002009227825 */ /* 0x002fca00078e0222 */
[----:B------:R1:W3:Y:S02]  /*1410*/  LDG.E R9, [R34.64] ;  /* 0x0000001822097981 */ /* 0x0002e4000c1e1900 */
[----:B-1----:R-:W-:-:S05]  /*1420*/  IMAD.WIDE R34, R17, 0x20, R34 ;  /* 0x0000002011227825 */ /* 0x002fca00078e0222 */
[----:B------:R1:W3:Y:S01]  /*1430*/  LDG.E R8, [R34.64] ;  /* 0x0000001822087981 */ /* 0x0002e2000c1e1900 */
[----:B0-----:R-:W-:Y:S01]  /*1440*/  MOV R33, UR26 ;  /* 0x0000001a00217c02 */ /* 0x001fe20008000f00 */
[----:B------:R-:W-:Y:S01]  /*1450*/  UIADD3 UR10, UR35, 0x20, UR35 ;  /* 0x00000020230a7890 */ /* 0x000fe2000fffe023 */
[----:B-1----:R-:W-:-:S05]  /*1460*/  IMAD.WIDE R34, R17, 0x20, R34 ;  /* 0x0000002011227825 */ /* 0x002fca00078e0222 */
[----:B------:R-:W-:Y:S01]  /*1470*/  IMAD.U32 R37, RZ, RZ, UR10 ;  /* 0x0000000aff257e24 */ /* 0x000fe2000f8e00ff */
[----:B------:R0:W3:Y:S01]  /*1480*/  LDG.E R17, [R34.64] ;  /* 0x0000001822117981 */ /* 0x0000e2000c1e1900 */
[----:B------:R-:W-:-:S06]  /*1490*/  IMAD.WIDE R32, R33, 0x20, R34 ;  /* 0x0000002021207825 */ /* 0x000fcc00078e0222 */
[----:B------:R1:W3:Y:S04]  /*14a0*/  LDG.E R32, [R32.64] ;  /* 0x0000001820207981 */ /* 0x0002e8000c1e1900 */
[----:B-1----:R1:W3:Y:S01]  /*14b0*/  LDG.E R33, [R20.64+0x80] ;  /* 0x0000801814217981 */ /* 0x0022e2000c1e1900 */
[----:B0-----:R-:W-:Y:S01]  /*14c0*/  MOV R35, UR35 ;  /* 0x0000002300237c02 */ /* 0x001fe20008000f00 */
[----:B--2---:R-:W-:Y:S02]  /*14d0*/  FADD.FTZ R16, R16, R29 ;  /* 0x0000001d10107221 */ /* 0x004fe40000010000 */
[----:B------:R1:W2:Y:S01]  /*14e0*/  LDG.E R29, [R20.64] ;  /* 0x00000018141d7981 */ /* 0x0002a2000c1e1900 */
[----:B----4-:R-:W-:Y:S02]  /*14f0*/  FADD.FTZ R10, R10, R27 ;  /* 0x0000001b0a0a7221 */ /* 0x010fe40000010000 */
[----:B-1----:R-:W-:Y:S01]  /*1500*/  IMAD.WIDE R20, R37, 0x4, R20 ;  /* 0x0000000425147825 */ /* 0x002fe200078e0214 */
[----:B------:R-:W-:-:S04]  /*1510*/  MOV R37, UR35 ;  /* 0x0000002300257c02 */ /* 0x000fc80008000f00 */
[----:B------:R0:W4:Y:S01]  /*1520*/  LDG.E R27, [R20.64] ;  /* 0x00000018141b7981 */ /* 0x000122000c1e1900 */
[----:B-----5:R-:W-:Y:S02]  /*1530*/  FADD.FTZ R11, R11, R22 ;  /* 0x000000160b0b7221 */ /* 0x020fe40000010000 */
[----:B0-----:R-:W-:-:S05]  /*1540*/  IMAD.WIDE R20, R37, 0x4, R20 ;  /* 0x0000000425147825 */ /* 0x001fca00078e0214 */
[----:B------:R0:W5:Y:S01]  /*1550*/  LDG.E R22, [R20.64] ;  /* 0x0000001814167981 */ /* 0x000162000c1e1900 */
[----:B---3--:R-:W-:Y:S02]  /*1560*/  FADD.FTZ R12, R12, R9 ;  /* 0x000000090c0c7221 */ /* 0x008fe40000010000 */
[----:B------:R-:W-:Y:S02]  /*1570*/  IMAD.U32 R9, RZ, RZ, UR35 ;  /* 0x00000023ff097e24 */ /* 0x000fe4000f8e00ff */
[----:B0-----:R-:W-:-:S05]  /*1580*/  IMAD.WIDE R20, R35, 0x4, R20 ;  /* 0x0000000423147825 */ /* 0x001fca00078e0214 */
[----:B------:R0:W3:Y:S01]  /*1590*/  LDG.E R34, [R20.64] ;  /* 0x0000001814227981 */ /* 0x0000e2000c1e1900 */
[----:B------:R-:W-:Y:S02]  /*15a0*/  FADD.FTZ R28, R28, R36 ;  /* 0x000000241c1c7221 */ /* 0x000fe40000010000 */
[----:B0-----:R-:W-:-:S05]  /*15b0*/  IMAD.WIDE R20, R9, 0x4, R20 ;  /* 0x0000000409147825 */ /* 0x001fca00078e0214 */
[----:B------:R0:W3:Y:S01]  /*15c0*/  LDG.E R36, [R20.64] ;  /* 0x0000001814247981 */ /* 0x0000e2000c1e1900 */
[----:B------:R-:W-:Y:S02]  /*15d0*/  FADD.FTZ R13, R13, R8 ;  /* 0x000000080d0d7221 */ /* 0x000fe40000010000 */
[----:B0-----:R-:W-:-:S05]  /*15e0*/  IMAD.WIDE R20, R9, 0x4, R20 ;  /* 0x0000000409147825 */ /* 0x001fca00078e0214 */
[----:B------:R-:W3:Y:S01]  /*15f0*/  LDG.E R35, [R20.64] ;  /* 0x0000001814237981 */ /* 0x000ee2000c1e1900 */
[----:B------:R-:W-:-:S06]  /*1600*/  IMAD.WIDE R8, R9, 0x4, R20 ;  /* 0x0000000409087825 */ /* 0x000fcc00078e0214 */
[----:B------:R-:W3:Y:S01]  /*1610*/  LDG.E R9, [R8.64] ;  /* 0x0000001808097981 */ /* 0x000ee2000c1e1900 */
[----:B------:R-:W-:Y:S02]  /*1620*/  FADD.FTZ R14, R14, R17 ;  /* 0x000000110e0e7221 */ /* 0x000fe40000010000 */
[----:B------:R-:W-:Y:S02]  /*1630*/  FADD.FTZ R15, R15, R32 ;  /* 0x000000200f0f7221 */ /* 0x000fe40000010000 */
[----:B------:R-:W-:Y:S02]  /*1640*/  FADD.FTZ R5, R5, R33 ;  /* 0x0000002105057221 */ /* 0x000fe40000010000 */
[----:B--2---:R-:W-:Y:S02]  /*1650*/  FADD.FTZ R6, R6, R29 ;  /* 0x0000001d06067221 */ /* 0x004fe40000010000 */
[----:B----4-:R-:W-:Y:S02]  /*1660*/  FADD.FTZ R23, R23, R27 ;  /* 0x0000001b17177221 */ /* 0x010fe40000010000 */
[----:B-----5:R-:W-:-:S02]  /*1670*/  FADD.FTZ R24, R24, R22 ;  /* 0x0000001618187221 */ /* 0x020fc40000010000 */
[----:B---3--:R-:W-:Y:S02]  /*1680*/  FADD.FTZ R25, R25, R34 ;  /* 0x0000002219197221 */ /* 0x008fe40000010000 */
[----:B------:R-:W-:Y:S02]  /*1690*/  FADD.FTZ R31, R31, R36 ;  /* 0x000000241f1f7221 */ /* 0x000fe40000010000 */
[----:B------:R-:W-:Y:S02]  /*16a0*/  FADD.FTZ R30, R30, R35 ;  /* 0x000000231e1e7221 */ /* 0x000fe40000010000 */
[----:B------:R-:W-:Y:S02]  /*16b0*/  FADD.FTZ R26, R26, R9 ;  /* 0x000000091a1a7221 */ /* 0x000fe40000010000 */
.L_x_408:
[----:B------:R-:W-:Y:S01]  /*16c0*/  R2P PR, R3, 0x6 ;  /* 0x0000000603007804 */ /* 0x000fe20000000000 */
[----:B------:R-:W-:Y:S01]  /*16d0*/  FMUL.FTZ R5, R5, c[0x0][0x2e0] ;  /* 0x0000b80005057a20 */ /* 0x000fe20000410000 */
[----:B------:R-:W-:Y:S01]  /*16e0*/  MOV R9, 0x20 ;  /* 0x0000002000097802 */ /* 0x000fe20000000f00 */
[----:B------:R-:W-:Y:S01]  /*16f0*/  FMUL.FTZ R28, R28, c[0x0][0x2e0] ;  /* 0x0000b8001c1c7a20 */ /* 0x000fe20000410000 */
[----:B------:R-:W-:Y:S01]  /*1700*/  SHF.L.U32 R0, R0, 0x1, RZ ;  /* 0x0000000100007819 */ /* 0x000fe200000006ff */
[----:B------:R-:W-:Y:S01]  /*1710*/  FMUL.FTZ R3, R6, c[0x0][0x2e0] ;  /* 0x0000b80006037a20 */ /* 0x000fe20000410000 */
[----:B------:R-:W-:Y:S01]  /*1720*/  SEL R9, R9, 0xffffffe0, !P1 ;  /* 0xffffffe009097807 */ /* 0x000fe20004800000 */
[----:B------:R-:W-:Y:S01]  /*1730*/  FMUL.FTZ R16, R16, c[0x0][0x2e0] ;  /* 0x0000b80010107a20 */ /* 0x000fe20000410000 */
[----:B------:R-:W-:Y:S01]  /*1740*/  F2FP.BF16.PACK_AB R28, R28, R5 ;  /* 0x000000051c1c723e */ /* 0x000fe200000010ff */
[----:B------:R-:W-:Y:S01]  /*1750*/  FMUL.FTZ R10, R10, c[0x0][0x2e0] ;  /* 0x0000b8000a0a7a20 */ /* 0x000fe20000410000 */
[----:B------:R-:W-:Y:S01]  /*1760*/  IADD3 R20, R0, 0x40, RZ ;  /* 0x0000004000147810 */ /* 0x000fe20007ffe0ff */
[----:B------:R-:W-:Y:S01]  /*1770*/  FMUL.FTZ R11, R11, c[0x0][0x2e0] ;  /* 0x0000b8000b0b7a20 */ /* 0x000fe20000410000 */
[----:B------:R-:W-:Y:S01]  /*1780*/  F2FP.BF16.PACK_AB R3, R16, R3 ;  /* 0x000000031003723e */ /* 0x000fe200000010ff */
[----:B------:R-:W-:Y:S01]  /*1790*/  FMUL.FTZ R12, R12, c[0x0][0x2e0] ;  /* 0x0000b8000c0c7a20 */ /* 0x000fe20000410000 */
[----:B------:R-:W-:Y:S01]  /*17a0*/  @P2 IADD3 R20, R0, -0x40, RZ ;  /* 0xffffffc000142810 */ /* 0x000fe20007ffe0ff */
[----:B------:R-:W-:Y:S01]  /*17b0*/  FMUL.FTZ R13, R13, c[0x0][0x2e0] ;  /* 0x0000b8000d0d7a20 */ /* 0x000fe20000410000 */
[----:B------:R-:W-:Y:S01]  /*17c0*/  F2FP.BF16.PACK_AB R16, R11, R10 ;  /* 0x0000000a0b10723e */ /* 0x000fe200000010ff */
[----:B------:R-:W-:Y:S01]  /*17d0*/  FMUL.FTZ R14, R14, c[0x0][0x2e0] ;  /* 0x0000b8000e0e7a20 */ /* 0x000fe20000410000 */
[----:B------:R0:W-:Y:S01]  /*17e0*/  STS [R0], R3 ;  /* 0x0000000300007388 */ /* 0x0001e20000000800 */
[----:B------:R-:W-:Y:S01]  /*17f0*/  FMUL.FTZ R15, R15, c[0x0][0x2e0] ;  /* 0x0000b8000f0f7a20 */ /* 0x000fe20000410000 */
[----:B------:R-:W-:Y:S01]  /*1800*/  F2FP.BF16.PACK_AB R12, R13, R12 ;  /* 0x0000000c0d0c723e */ /* 0x000fe200000010ff */
[----:B------:R-:W-:Y:S01]  /*1810*/  FMUL.FTZ R23, R23, c[0x0][0x2e0] ;  /* 0x0000b80017177a20 */ /* 0x000fe20000410000 */
[----:B------:R1:W-:Y:S01]  /*1820*/  STS [R0+0x400], R16 ;  /* 0x0004001000007388 */ /* 0x0003e20000000800 */
[----:B------:R-:W-:Y:S01]  /*1830*/  FMUL.FTZ R24, R24, c[0x0][0x2e0] ;  /* 0x0000b80018187a20 */ /* 0x000fe20000410000 */
[----:B------:R-:W-:Y:S01]  /*1840*/  F2FP.BF16.PACK_AB R14, R15, R14 ;  /* 0x0000000e0f0e723e */ /* 0x000fe200000010ff */
[----:B------:R-:W-:Y:S01]  /*1850*/  FMUL.FTZ R25, R25, c[0x0][0x2e0] ;  /* 0x0000b80019197a20 */ /* 0x000fe20000410000 */
[----:B------:R-:W-:Y:S01]  /*1860*/  IADD3 R15, R9, R20, RZ ;  /* 0x00000014090f7210 */ /* 0x000fe20007ffe0ff */
[----:B------:R-:W-:Y:S01]  /*1870*/  FMUL.FTZ R6, R31, c[0x0][0x2e0] ;  /* 0x0000b8001f067a20 */ /* 0x000fe20000410000 */
[----:B------:R-:W-:Y:S01]  /*1880*/  F2FP.BF16.PACK_AB R23, R24, R23 ;  /* 0x000000171817723e */ /* 0x000fe200000010ff */
[----:B------:R-:W-:Y:S01]  /*1890*/  FMUL.FTZ R30, R30, c[0x0][0x2e0] ;  /* 0x0000b8001e1e7a20 */ /* 0x000fe20000410000 */
[----:B------:R-:W-:Y:S01]  /*18a0*/  SHF.L.U32 R22, R2, 0x1, RZ ;  /* 0x0000000102167819 */ /* 0x000fe200000006ff */
[----:B------:R-:W-:Y:S01]  /*18b0*/  FMUL.FTZ R5, R26, c[0x0][0x2e0] ;  /* 0x0000b8001a057a20 */ /* 0x000fe20000410000 */
[----:B------:R-:W-:Y:S01]  /*18c0*/  F2FP.BF16.PACK_AB R6, R6, R25 ;  /* 0x000000190606723e */ /* 0x000fe200000010ff */
[----:B------:R-:W-:Y:S01]  /*18d0*/  IMAD.IADD R13, R0, 0x1, R9 ;  /* 0x00000001000d7824 */ /* 0x000fe200078e0209 */
[----:B------:R-:W-:Y:S01]  /*18e0*/  ULDC.64 UR10, c[0x0][0x398] ;  /* 0x0000e600000a7ab9 */ /* 0x000fe20000000a00 */
[--C-:B------:R-:W-:Y:S01]  /*18f0*/  SHF.R.S32.HI R19, RZ, 0x1f, R18.reuse ;  /* 0x0000001fff137819 */ /* 0x100fe20000011412 */
[----:B------:R-:W-:Y:S01]  /*1900*/  UIMAD UR9, UR9, UR10, URZ ;  /* 0x0000000a090972a4 */ /* 0x000fe2000f8e023f */
[----:B------:R-:W-:Y:S01]  /*1910*/  F2FP.BF16.PACK_AB R5, R5, R30 ;  /* 0x0000001e0505723e */ /* 0x000fe200000010ff */
[----:B------:R-:W-:Y:S01]  /*1920*/  STS [R13], R12 ;  /* 0x0000000c0d007388 */ /* 0x000fe20000000800 */
[----:B0-----:R-:W-:Y:S01]  /*1930*/  IMAD.U32 R3, RZ, RZ, UR7 ;  /* 0x00000007ff037e24 */ /* 0x001fe2000f8e00ff */
[----:B------:R-:W-:Y:S01]  /*1940*/  UIMAD UR9, UR7, UR11, UR9 ;  /* 0x0000000b070972a4 */ /* 0x000fe2000f8e0209 */
[----:B------:R-:W-:Y:S01]  /*1950*/  ISETP.GE.AND P0, PT, R18, c[0x0][0x220], PT ;  /* 0x0000880012007a0c */ /* 0x000fe20003f06270 */
[----:B------:R-:W-:Y:S01]  /*1960*/  STS [R13+0x400], R14 ;  /* 0x0004000e0d007388 */ /* 0x000fe20000000800 */
[----:B------:R-:W-:Y:S01]  /*1970*/  IMAD.WIDE.U32 R2, R3, c[0x0][0x398], R18 ;  /* 0x0000e60003027a25 */ /* 0x000fe200078e0012 */
[----:B------:R-:W-:Y:S01]  /*1980*/  UIMAD UR5, UR5, -0x40, UR6 ;  /* 0xffffffc0050578a4 */ /* 0x000fe2000f8e0206 */
[----:B-1----:R-:W-:Y:S01]  /*1990*/  IADD3 R0, R4, 0x20, RZ ;  /* 0x0000002004007810 */ /* 0x002fe20007ffe0ff */
[----:B------:R-:W-:Y:S01]  /*19a0*/  STS [R20], R28 ;  /* 0x0000001c14007388 */ /* 0x000fe20000000800 */
[----:B------:R-:W-:Y:S01]  /*19b0*/  ULDC.64 UR6, c[0x0][0x3b0] ;  /* 0x0000ec0000067ab9 */ /* 0x000fe20000000a00 */
[----:B------:R-:W-:Y:S01]  /*19c0*/  IADD3 R2, P1, R2, UR27, RZ ;  /* 0x0000001b02027c10 */ /* 0x000fe2000ff3e0ff */
[----:B------:R-:W-:Y:S01]  /*19d0*/  UIMAD UR4, UR4, UR6, URZ ;  /* 0x00000006040472a4 */ /* 0x000fe2000f8e023f */
[----:B------:R-:W-:Y:S01]  /*19e0*/  STS [R20+0x400], R23 ;  /* 0x0004001714007388 */ /* 0x000fe20000000800 */
[----:B------:R-:W-:Y:S01]  /*19f0*/  MOV R21, UR8 ;  /* 0x0000000800157c02 */ /* 0x000fe20008000f00 */
[----:B------:R-:W-:Y:S01]  /*1a00*/  BSSY B0, `(.L_x_411) ;  /* 0x0000016000007945 */ /* 0x000fe20003800000 */
[----:B------:R-:W-:Y:S01]  /*1a10*/  UIMAD UR4, UR8, UR7, UR4 ;  /* 0x00000007080472a4 */ /* 0x000fe2000f8e0204 */
[----:B------:R-:W-:Y:S04]  /*1a20*/  STS [R15], R6 ;  /* 0x000000060f007388 */ /* 0x000fe80000000800 */
[----:B------:R0:W-:Y:S04]  /*1a30*/  STS [R15+0x400], R5 ;  /* 0x000400050f007388 */ /* 0x0001e80000000800 */
[----:B------:R-:W-:Y:S01]  /*1a40*/  BAR.SYNC.DEFER_BLOCKING 0x0 ;  /* 0x0000000000007b1d */ /* 0x000fe20000010000 */
[----:B0-----:R-:W-:-:S04]  /*1a50*/  MOV R5, UR9 ;  /* 0x0000000900057c02 */ /* 0x001fc80008000f00 */
[----:B------:R-:W-:Y:S02]  /*1a60*/  IADD3.X R3, R3, UR13, R5, P1, !PT ;  /* 0x0000000d03037c10 */ /* 0x000fe40008ffe405 */
[----:B------:R-:W-:Y:S02]  /*1a70*/  ISETP.GE.OR P1, PT, R0, UR5, P0 ;  /* 0x0000000500007c0c */ /* 0x000fe40008726670 */
[----:B------:R-:W-:Y:S01]  /*1a80*/  ISETP.GE.OR P0, PT, R4, UR5, P0 ;  /* 0x0000000504007c0c */ /* 0x000fe20008706670 */
[----:B------:R-:W-:-:S05]  /*1a90*/  IMAD.WIDE.U32 R20, R21, c[0x0][0x3b0], R2 ;  /* 0x0000ec0015147a25 */ /* 0x000fca00078e0002 */
[----:B------:R-:W-:Y:S01]  /*1aa0*/  IADD3 R17, R21, UR4, RZ ;  /* 0x0000000415117c10 */ /* 0x000fe2000fffe0ff */
[----:B------:R0:W1:Y:S06]  /*1ab0*/  LDS.128 R8, [R22+0x1000] ;  /* 0x0010000016087984 */ /* 0x00006c0000000c00 */
[----:B------:R-:W-:Y:S05]  /*1ac0*/  @P0 BRA `(.L_x_412) ;  /* 0x0000009000000947 */ /* 0x000fea0003800000 */
[----:B------:R-:W2:Y:S01]  /*1ad0*/  LDS.128 R12, [R22] ;  /* 0x00000000160c7984 */ /* 0x000ea20000000c00 */
[----:B------:R-:W-:Y:S02]  /*1ae0*/  IMAD R5, R7, c[0x0][0x398], RZ ;  /* 0x0000e60007057a24 */ /* 0x000fe400078e02ff */
[----:B------:R-:W-:-:S02]  /*1af0*/  IMAD.MOV.U32 R16, RZ, RZ, R20 ;  /* 0x000000ffff107224 */ /* 0x000fc400078e0014 */
[C---:B------:R-:W-:Y:S02]  /*1b00*/  IMAD R5, R4.reuse, c[0x0][0x39c], R5 ;  /* 0x0000e70004057a24 */ /* 0x040fe400078e0205 */
[----:B------:R-:W-:-:S05]  /*1b10*/  IMAD.WIDE.U32 R2, R4, c[0x0][0x398], R16 ;  /* 0x0000e60004027a25 */ /* 0x000fca00078e0010 */
[----:B------:R-:W-:Y:S02]  /*1b20*/  IADD3 R3, R3, R5, RZ ;  /* 0x0000000503037210 */ /* 0x000fe40007ffe0ff */
[----:B------:R-:W-:-:S04]  /*1b30*/  LEA R18, P0, R2, c[0x0][0x338], 0x1 ;  /* 0x0000ce0002127a11 */ /* 0x000fc800078008ff */
[----:B------:R-:W-:-:S05]  /*1b40*/  LEA.HI.X R19, R2, c[0x0][0x33c], R3, 0x1, P0 ;  /* 0x0000cf0002137a11 */ /* 0x000fca00000f0c03 */
[----:B--2---:R2:W-:Y:S04]  /*1b50*/  STG.E.128 [R18.64], R12 ;  /* 0x0000000c12007986 */ /* 0x0045e8000c101d18 */
.L_x_412:
[----:B------:R-:W-:Y:S05]  /*1b60*/  BSYNC B0 ;  /* 0x0000000000007941 */ /* 0x000fea0003800000 */
.L_x_411:
[----:B------:R-:W-:Y:S05]  /*1b70*/  @P1 EXIT ;  /* 0x000000000000194d */ /* 0x000fea0003800000 */
[----:B------:R-:W-:Y:S01]  /*1b80*/  IADD3 R5, P0, R4, 0x20, RZ ;  /* 0x0000002004057810 */ /* 0x000fe20007f1e0ff */
[----:B------:R-:W-:Y:S01]  /*1b90*/  IMAD.MOV.U32 R2, RZ, RZ, R20 ;  /* 0x000000ffff027224 */ /* 0x000fe200078e0014 */
        /* <DEDUP_REMOVED lines=8> */
[----:B-1----:R-:W-:Y:S01]  /*1c20*/  STG.E.128 [R4.64], R8 ;  /* 0x0000000804007986 */ /* 0x002fe2000c101d18 */
[----:B------:R-:W-:Y:S05]  /*1c30*/  EXIT ;  /* 0x000000000000794d */ /* 0x000fea0003800000 */
.L_x_413:
        /* <DEDUP_REMOVED lines=12> */
.L_x_1259:


//--------------------- .text._ZN5flash44flash_bwd_dq_dk_dv_loop_seqk_parallel_kernelI23Flash_bwd_kernel_traitsILi64ELi64ELi128ELi8ELi2ELi4ELi4ELb1ELb0EN7cutlass10bfloat16_tE19Flash_kernel_traitsILi64ELi64ELi128ELi8ES3_EELb1ELb1ELb0ELb0ELb0ELb0ELb0EEEvNS_16Flash_bwd_paramsE --------------------------
	.section	.text._ZN5flash44flash_bwd_dq_dk_dv_loop_seqk_parallel_kernelI23Flash_bwd_kernel_traitsILi64ELi64ELi128ELi8ELi2ELi4ELi4ELb1ELb0EN7cutlass10bfloat16_tE19Flash_kernel_traitsILi64ELi64ELi128ELi8ES3_EELb1ELb1ELb0ELb0ELb0ELb0ELb0EEEvNS_16Flash_bwd_paramsE,"ax",@progbits
	.sectioninfo	@"SHI_REGISTERS=255"
	.align	128
        .global         _ZN5flash44flash_bwd_dq_dk_dv_loop_seqk_parallel_kernelI23Flash_bwd_kernel_traitsILi64ELi64ELi128ELi8ELi2ELi4ELi4ELb1ELb0EN7cutlass10bfloat16_tE19Flash_kernel_traitsILi64ELi64ELi128ELi8ES3_EELb1ELb1ELb0ELb0ELb0ELb0ELb0EEEvNS_16Flash_bwd_paramsE
        .type           _ZN5flash44flash_bwd_dq_dk_dv_loop_seqk_parallel_kernelI23Flash_bwd_kernel_traitsILi64ELi64ELi128ELi8ELi2ELi4ELi4ELb1ELb0EN7cutlass10bfloat16_tE19Flash_kernel_traitsILi64ELi64ELi128ELi8ES3_EELb1ELb1ELb0ELb0ELb0ELb0ELb0EEEvNS_16Flash_bwd_paramsE,@function
        .size           _ZN5flash44flash_bwd_dq_dk_dv_loop_seqk_parallel_kernelI23Flash_bwd_kernel_traitsILi64ELi64ELi128ELi8ELi2ELi4ELi4ELb1ELb0EN7cutlass10bfloat16_tE19Flash_kernel_traitsILi64ELi64ELi128ELi8ES3_EELb1ELb1ELb0ELb0ELb0ELb0ELb0EEEvNS_16Flash_bwd_paramsE,(.L_x_1260 - _ZN5flash44flash_bwd_dq_dk_dv_loop_seqk_parallel_kernelI23Flash_bwd_kernel_traitsILi64ELi64ELi128ELi8ELi2ELi4ELi4ELb1ELb0EN7cutlass10bfloat16_tE19Flash_kernel_traitsILi64ELi64ELi128ELi8ES3_EELb1ELb1ELb0ELb0ELb0ELb0ELb0EEEvNS_16Flash_bwd_paramsE)
        .other          _ZN5flash44flash_bwd_dq_dk_dv_loop_seqk_parallel_kernelI23Flash_bwd_kernel_traitsILi64ELi64ELi128ELi8ELi2ELi4ELi4ELb1ELb0EN7cutlass10bfloat16_tE19Flash_kernel_traitsILi64ELi64ELi128ELi8ES3_EELb1ELb1ELb0ELb0ELb0ELb0ELb0EEEvNS_16Flash_bwd_paramsE,@"STO_CUDA_ENTRY STV_DEFAULT"
_ZN5flash44flash_bwd_dq_dk_dv_loop_seqk_parallel_kernelI23Flash_bwd_kernel_traitsILi64ELi64ELi128ELi8ELi2ELi4ELi4ELb1ELb0EN7cutlass10bfloat16_tE19Flash_kernel_traitsILi64ELi64ELi128ELi8ES3_EELb1ELb1ELb0ELb0ELb0ELb0ELb0EEEvNS_16Flash_bwd_paramsE:
.text._ZN5flash44flash_bwd_dq_dk_dv_loop_seqk_parallel_kernelI23Flash_bwd_kernel_traitsILi64ELi64ELi128ELi8ELi2ELi4ELi4ELb1ELb0EN7cutlass10bfloat16_tE19Flash_kernel_traitsILi64ELi64ELi128ELi8ES3_EELb1ELb1ELb0ELb0ELb0ELb0ELb0EEEvNS_16Flash_bwd_paramsE:
        /* <DEDUP_REMOVED lines=14> */
[----:B-1----:R-:W-:-:S04]  /*00e0*/  SHF.R.S32.HI R4, RZ, 0x1f, R11 ;  /* 0x0000001fff047819 */ /* 0x002fc8000001140b */
[CC--:B------:R-:W-:Y:S02]  /*00f0*/  LEA.HI R2, R4.reuse, R11.reuse, RZ, 0x5 ;  /* 0x0000000b04027211 */ /* 0x0c0fe400078f28ff */
[CC--:B------:R-:W-:Y:S02]  /*0100*/  LEA.HI R13, R4.reuse, R11.reuse, RZ, 0x3 ;  /* 0x0000000b040d7211 */ /* 0x0c0fe400078f18ff */
[-C--:B------:R-:W-:Y:S02]  /*0110*/  LEA.HI R0, R4, R11.reuse, RZ, 0x2 ;  /* 0x0000000b04007211 */ /* 0x080fe400078f10ff */
[----:B------:R-:W-:Y:S02]  /*0120*/  LOP3.LUT R5, R2, 0xffffffe0, RZ, 0xc0, !PT ;  /* 0xffffffe002057812 */ /* 0x000fe400078ec0ff */
[----:B------:R-:W-:Y:S02]  /*0130*/  LOP3.LUT R6, R13, 0xfffffff8, RZ, 0xc0, !PT ;  /* 0xfffffff80d067812 */ /* 0x000fe400078ec0ff */
[CC--:B------:R-:W-:Y:S01]  /*0140*/  LEA.HI R235, R4.reuse, R11.reuse, RZ, 0x6 ;  /* 0x0000000b04eb7211 */ /* 0x0c0fe200078f30ff */
[C---:B------:R-:W-:Y:S01]  /*0150*/  IMAD.IADD R12, R11.reuse, 0x1, -R5 ;  /* 0x000000010b0c7824 */ /* 0x040fe200078e0a05 */
[CC--:B------:R-:W-:Y:S01]  /*0160*/  LEA.HI R3, R4.reuse, R11.reuse, RZ, 0x4 ;  /* 0x0000000b04037211 */ /* 0x0c0fe200078f20ff */
[----:B------:R-:W-:Y:S01]  /*0170*/  IMAD.IADD R5, R11, 0x1, -R6 ;  /* 0x000000010b057824 */ /* 0x000fe200078e0a06 */
[----:B------:R-:W-:-:S02]  /*0180*/  LEA.HI R15, R4, R11, RZ, 0x7 ;  /* 0x0000000b040f7211 */ /* 0x000fc400078f38ff */
[----:B------:R-:W-:Y:S01]  /*0190*/  LOP3.LUT R4, R0, 0x7ffffffc, RZ, 0xc0, !PT ;  /* 0x7ffffffc00047812 */ /* 0x000fe200078ec0ff */
[----:B------:R-:W-:Y:S01]  /*01a0*/  IMAD.SHL.U32 R210, R5, 0x8, RZ ;  /* 0x0000000805d27824 */ /* 0x000fe200078e00ff */
[--C-:B------:R-:W-:Y:S02]  /*01b0*/  SHF.R.S32.HI R8, RZ, 0x2, R0.reuse ;  /* 0x00000002ff087819 */ /* 0x100fe40000011400 */
[----:B------:R-:W-:Y:S01]  /*01c0*/  SHF.R.S32.HI R6, RZ, 0x1f, R0 ;  /* 0x0000001fff067819 */ /* 0x000fe20000011400 */
[----:B------:R-:W-:Y:S01]  /*01d0*/  IMAD.IADD R16, R11, 0x1, -R4 ;  /* 0x000000010b107824 */ /* 0x000fe200078e0a04 */
[--C-:B------:R-:W-:Y:S02]  /*01e0*/  SHF.R.S32.HI R0, RZ, 0x5, R2.reuse ;  /* 0x00000005ff007819 */ /* 0x100fe40000011402 */
[----:B------:R-:W-:Y:S02]  /*01f0*/  SHF.R.S32.HI R4, RZ, 0x1f, R2 ;  /* 0x0000001fff047819 */ /* 0x000fe40000011402 */
[----:B------:R-:W-:-:S02]  /*0200*/  LOP3.LUT R7, R3, 0xfffffff0, RZ, 0xc0, !PT ;  /* 0xfffffff003077812 */ /* 0x000fc400078ec0ff */
[-C--:B------:R-:W-:Y:S02]  /*0210*/  LEA.HI R9, R2, R0.reuse, RZ, 0x1 ;  /* 0x0000000002097211 */ /* 0x080fe400078f08ff */
[----:B------:R-:W-:Y:S01]  /*0220*/  SHF.R.S32.HI R218, RZ, 0x3, R13 ;  /* 0x00000003ffda7819 */ /* 0x000fe2000001140d */
[----:B------:R-:W-:Y:S01]  /*0230*/  IMAD.IADD R11, R11, 0x1, -R7 ;  /* 0x000000010b0b7824 */ /* 0x000fe200078e0a07 */
[----:B------:R-:W-:Y:S02]  /*0240*/  LEA.HI R2, R4, R0, RZ, 0x2 ;  /* 0x0000000004027211 */ /* 0x000fe400078f10ff */
[----:B------:R-:W-:Y:S01]  /*0250*/  SHF.R.S32.HI R7, RZ, 0x4, R3 ;  /* 0x00000004ff077819 */ /* 0x000fe20000011403 */
[----:B------:R-:W-:Y:S01]  /*0260*/  IMAD.SHL.U32 R10, R218, 0x40, RZ ;  /* 0x00000040da0a7824 */ /* 0x000fe200078e00ff */
[----:B------:R-:W-:Y:S02]  /*0270*/  LEA.HI R4, R6, R8, RZ, 0x3 ;  /* 0x0000000806047211 */ /* 0x000fe400078f18ff */
[----:B------:R-:W-:-:S02]  /*0280*/  LOP3.LUT R9, R9, 0xfffffffe, RZ, 0xc0, !PT ;  /* 0xfffffffe09097812 */ /* 0x000fc400078ec0ff */
[----:B------:R-:W-:Y:S02]  /*0290*/  LOP3.LUT R2, R2, 0xfffffffc, RZ, 0xc0, !PT ;  /* 0xfffffffc02027812 */ /* 0x000fe400078ec0ff */
[----:B------:R-:W-:Y:S01]  /*02a0*/  LEA.HI R6, R3, R7, RZ, 0x1 ;  /* 0x0000000703067211 */ /* 0x000fe200078f08ff */
[----:B------:R-:W-:Y:S01]  /*02b0*/  IMAD.IADD R238, R0, 0x1, -R9 ;  /* 0x0000000100ee7824 */ /* 0x000fe200078e0a09 */
[----:B------:R-:W-:Y:S01]  /*02c0*/  LOP3.LUT R3, R4, 0xfffffff8, RZ, 0xc0, !PT ;  /* 0xfffffff804037812 */ /* 0x000fe200078ec0ff */
[----:B------:R-:W-:Y:S01]  /*02d0*/  IMAD.IADD R168, R0, 0x1, -R2 ;  /* 0x0000000100a87824 */ /* 0x000fe200078e0a02 */
[----:B------:R-:W-:Y:S01]  /*02e0*/  LOP3.LUT R0, R10, 0x1c0, RZ, 0xc0, !PT ;  /* 0x000001c00a007812 */ /* 0x000fe200078ec0ff */
[----:B------:R-:W-:Y:S01]  /*02f0*/  IMAD.SHL.U32 R10, R16, 0x2, RZ ;  /* 0x00000002100a7824 */ /* 0x000fe200078e00ff */
[----:B------:R-:W-:Y:S01]  /*0300*/  LOP3.LUT R4, R6, 0xfffffffe, RZ, 0xc0, !PT ;  /* 0xfffffffe06047812 */ /* 0x000fe200078ec0ff */
[----:B------:R-:W-:Y:S01]  /*0310*/  IMAD.IADD R8, R8, 0x1, -R3 ;  /* 0x0000000108087824 */ /* 0x000fe200078e0a03 */
[----:B------:R-:W-:-:S02]  /*0320*/  SHF.R.U32.HI R3, RZ, 0x3, R0 ;  /* 0x00000003ff037819 */ /* 0x000fc40000011600 */
[----:B------:R-:W-:Y:S01]  /*0330*/  LOP3.LUT R2, R0, 0x38, R210, 0xf8, !PT ;  /* 0x0000003800027812 */ /* 0x000fe200078ef8d2 */
[----:B------:R-:W-:Y:S01]  /*0340*/  IMAD.IADD R14, R7, 0x1, -R4 ;  /* 0x00000001070e7824 */ /* 0x000fe200078e0a04 */
[----:B------:R-:W-:Y:S01]  /*0350*/  SHF.R.S32.HI R4, RZ, 0x1f, R12 ;  /* 0x0000001fff047819 */ /* 0x000fe2000001140c */
[----:B------:R-:W-:Y:S01]  /*0360*/  IMAD.SHL.U32 R0, R5, 0x40, RZ ;  /* 0x0000004005007824 */ /* 0x000fe200078e00ff */
[----:B------:R-:W-:Y:S01]  /*0370*/  LOP3.LUT R236, R2, R3, RZ, 0x3c, !PT ;  /* 0x0000000302ec7212 */ /* 0x000fe200078e3cff */
[----:B------:R-:W-:Y:S01]  /*0380*/  IMAD.SHL.U32 R2, R168, 0x10, RZ ;  /* 0x00000010a8027824 */ /* 0x000fe200078e00ff */
[----:B------:R-:W-:Y:S02]  /*0390*/  SHF.R.S32.HI R3, RZ, 0x1f, R11 ;  /* 0x0000001fff037819 */ /* 0x000fe4000001140b */
[----:B------:R-:W-:Y:S02]  /*03a0*/  LEA.HI R215, R4, R12, RZ, 0x2 ;  /* 0x0000000c04d77211 */ /* 0x000fe400078f10ff */
[----:B------:R-:W-:-:S02]  /*03b0*/  LOP3.LUT R0, R0, 0x1c0, RZ, 0xc0, !PT ;  /* 0x000001c000007812 */ /* 0x000fc400078ec0ff */
[----:B------:R-:W-:Y:S02]  /*03c0*/  LEA.HI R12, R3, R11, RZ, 0x3 ;  /* 0x0000000b030c7211 */ /* 0x000fe400078f18ff */
[C---:B------:R-:W-:Y:S02]  /*03d0*/  LOP3.LUT P4, RZ, R5.reuse, 0x2, RZ, 0xc0, !PT ;  /* 0x0000000205ff7812 */ /* 0x040fe4000788c0ff */
[----:B------:R-:W-:Y:S02]  /*03e0*/  LOP3.LUT P3, RZ, R5, 0x4, RZ, 0xc0, !PT ;  /* 0x0000000405ff7812 */ /* 0x000fe4000786c0ff */
[----:B------:R-:W-:Y:S01]  /*03f0*/  LOP3.LUT R6, R0, 0x30, R2, 0xf8, !PT ;  /* 0x0000003000067812 */ /* 0x000fe200078ef802 */
[----:B------:R-:W-:Y:S01]  /*0400*/  IMAD.SHL.U32 R2, R14, 0x200, RZ ;  /* 0x000002000e027824 */ /* 0x000fe200078e00ff */
[----:B------:R-:W-:Y:S02]  /*0410*/  LOP3.LUT R5, R12, 0xfffffff8, RZ, 0xc0, !PT ;  /* 0xfffffff80c057812 */ /* 0x000fe400078ec0ff */
[----:B------:R-:W-:-:S02]  /*0420*/  SHF.R.S32.HI R235, RZ, 0x6, R235 ;  /* 0x00000006ffeb7819 */ /* 0x000fc400000114eb */
[----:B------:R-:W-:Y:S01]  /*0430*/  LOP3.LUT R3, R0, 0x8, R13, 0xf8, !PT ;  /* 0x0000000800037812 */ /* 0x000fe200078ef80d */
[----:B------:R-:W-:Y:S01]  /*0440*/  IMAD.IADD R11, R11, 0x1, -R5 ;  /* 0x000000010b0b7824 */ /* 0x000fe200078e0a05 */
[----:B------:R-:W-:Y:S01]  /*0450*/  SHF.R.U32.HI R4, RZ, 0x3, R0 ;  /* 0x00000003ff047819 */ /* 0x000fe20000011600 */
[----:B------:R-:W-:Y:S01]  /*0460*/  IMAD R236, R235, 0x200, R236 ;  /* 0x00000200ebec7824 */ /* 0x000fe200078e02ec */
[----:B------:R-:W-:Y:S02]  /*0470*/  LOP3.LUT R6, R6, 0x8, R13, 0xf8, !PT ;  /* 0x0000000806067812 */ /* 0x000fe400078ef80d */
[----:B------:R-:W-:Y:S01]  /*0480*/  LOP3.LUT R0, R3, R4, RZ, 0x3c, !PT ;  /* 0x0000000403007212 */ /* 0x000fe200078e3cff */
[----:B------:R-:W-:Y:S01]  /*0490*/  IMAD R3, R235, 0x800, R2 ;  /* 0x00000800eb037824 */ /* 0x000fe200078e0202 */
[----:B------:R-:W-:Y:S02]  /*04a0*/  SHF.R.S32.HI R5, RZ, 0x7, R15 ;  /* 0x00000007ff057819 */ /* 0x000fe4000001140f */
[----:B------:R-:W-:Y:S01]  /*04b0*/  LOP3.LUT R7, R8, 0x1, RZ, 0xc0, !PT ;  /* 0x0000000108077812 */ /* 0x000fe200078ec0ff */
[----:B------:R-:W-:Y:S01]  /*04c0*/  IMAD.IADD R0, R3, 0x1, R0 ;  /* 0x0000000103007824 */ /* 0x000fe200078e0200 */
[----:B------:R-:W-:Y:S01]  /*04d0*/  LOP3.LUT R4, R2, R6, R4, 0xf6, !PT ;  /* 0x0000000602047212 */ /* 0x000fe200078ef604 */
[----:B------:R-:W-:Y:S01]  /*04e0*/  IMAD.SHL.U32 R2, R8, 0x40, RZ ;  /* 0x0000004008027824 */ /* 0x000fe200078e00ff */
[----:B------:R-:W-:Y:S01]  /*04f0*/  ISETP.NE.U32.AND P0, PT, R7, 0x1, PT ;  /* 0x000000010700780c */ /* 0x000fe20003f05070 */
[----:B------:R-:W-:Y:S01]  /*0500*/  IMAD.SHL.U32 R3, R5, 0x8, RZ ;  /* 0x0000000805037824 */ /* 0x000fe200078e00ff */
[----:B------:R-:W-:Y:S01]  /*0510*/  SHF.R.S32.HI R215, RZ, 0x2, R215 ;  /* 0x00000002ffd77819 */ /* 0x000fe200000114d7 */
[----:B------:R-:W-:Y:S01]  /*0520*/  IMAD.SHL.U32 R7, R235, 0x20, RZ ;  /* 0x00000020eb077824 */ /* 0x000fe200078e00ff */
[----:B------:R-:W-:Y:S01]  /*0530*/  LOP3.LUT R2, R2, 0x1c0, RZ, 0xc0, !PT ;  /* 0x000001c002027812 */ /* 0x000fe200078ec0ff */
[----:B------:R-:W-:Y:S01]  /*0540*/  IMAD.SHL.U32 R6, R14, 0x10, RZ ;  /* 0x000000100e067824 */ /* 0x000fe200078e00ff */
[----:B------:R-:W-:Y:S01]  /*0550*/  LOP3.LUT R3, R3, 0x8, RZ, 0xc0, !PT ;  /* 0x0000000803037812 */ /* 0x000fe200078ec0ff */
[----:B------:R-:W-:Y:S01]  /*0560*/  IMAD R9, R5, 0x1000, R10 ;  /* 0x0000100005097824 */ /* 0x000fe200078e020a */
[----:B------:R-:W-:Y:S01]  /*0570*/  SHF.R.U32.HI R5, RZ, 0x3, R2 ;  /* 0x00000003ff057819 */ /* 0x000fe20000011602 */
[----:B------:R-:W-:Y:S01]  /*0580*/  IMAD R215, R238, 0x10, R215 ;  /* 0x00000010eed77824 */ /* 0x000fe200078e02d7 */
[----:B------:R-:W-:Y:S01]  /*0590*/  LOP3.LUT R7, R2, 0x20, R7, 0xf8, !PT ;  /* 0x0000002002077812 */ /* 0x000fe200078ef807 */
[----:B------:R-:W-:Y:S01]  /*05a0*/  IMAD.SHL.U32 R174, R0, 0x2, RZ ;  /* 0x0000000200ae7824 */ /* 0x000fe200078e00ff */
[----:B------:R-:W-:Y:S01]  /*05b0*/  R2P PR, R8, 0x6 ;  /* 0x0000000608007804 */ /* 0x000fe20000000000 */
[----:B------:R-:W-:Y:S01]  /*05c0*/  IMAD.SHL.U32 R8, R11, 0x40, RZ ;  /* 0x000000400b087824 */ /* 0x000fe200078e00ff */
[----:B------:R-:W-:-:S02]  /*05d0*/  LOP3.LUT R11, R3, 0x10, R6, 0xf8, !PT ;  /* 0x00000010030b7812 */ /* 0x000fc400078ef806 */
[----:B------:R-:W-:Y:S01]  /*05e0*/  LOP3.LUT R13, R5, R2, R3, 0x1e, !PT ;  /* 0x00000002050d7212 */ /* 0x000fe200078e1e03 */
[----:B------:R-:W-:Y:S01]  /*05f0*/  IMAD R2, R238, 0x400, R9 ;  /* 0x00000400ee027824 */ /* 0x000fe200078e0209 */
[----:B------:R-:W-:Y:S01]  /*0600*/  LOP3.LUT R6, R7, R5, RZ, 0x3c, !PT ;  /* 0x0000000507067212 */ /* 0x000fe200078e3cff */
[----:B------:R-:W-:Y:S01]  /*0610*/  IMAD.SHL.U32 R7, R12, 0x40, RZ ;  /* 0x000000400c077824 */ /* 0x000fe200078e00ff */
[----:B------:R-:W-:Y:S01]  /*0620*/  LOP3.LUT R3, R8, 0x1c0, RZ, 0xc0, !PT ;  /* 0x000001c008037812 */ /* 0x000fe200078ec0ff */
[----:B------:R-:W-:Y:S01]  /*0630*/  IMAD.SHL.U32 R8, R14, 0x8, RZ ;  /* 0x000000080e087824 */ /* 0x000fe200078e00ff */
[----:B------:R-:W-:Y:S01]  /*0640*/  SEL R195, R195, 0x10, !P0 ;  /* 0x00000010c3c37807 */ /* 0x000fe20004000000 */
[----:B------:R-:W-:Y:S01]  /*0650*/  IMAD.IADD R201, R6, 0x1, R2 ;  /* 0x0000000106c97824 */ /* 0x000fe200078e0202 */
[----:B------:R-:W-:Y:S01]  /*0660*/  SHF.R.U32.HI R5, RZ, 0x3, R3 ;  /* 0x00000003ff057819 */ /* 0x000fe20000011603 */
[----:B------:R-:W-:Y:S01]  /*0670*/  IMAD R6, R168, 0x400, R10 ;  /* 0x00000400a8067824 */ /* 0x000fe200078e020a */
[----:B------:R-:W-:Y:S01]  /*0680*/  LOP3.LUT R8, R3, 0x8, R8, 0xf8, !PT ;  /* 0x0000000803087812 */ /* 0x000fe200078ef808 */
[----:B------:R-:W-:Y:S01]  /*0690*/  IMAD.SHL.U32 R201, R201, 0x2, RZ ;  /* 0x00000002c9c97824 */ /* 0x000fe200078e00ff */
[----:B------:R-:W-:Y:S01]  /*06a0*/  LOP3.LUT R2, R7, 0xfffffe00, RZ, 0xc0, !PT ;  /* 0xfffffe0007027812 */ /* 0x000fe200078ec0ff */
[----:B------:R-:W-:Y:S01]  /*06b0*/  IMAD.IADD R6, R6, 0x1, R13 ;  /* 0x0000000106067824 */ /* 0x000fe200078e020d */
[----:B------:R-:W-:Y:S01]  /*06c0*/  LOP3.LUT R3, R5, R11, R3, 0x1e, !PT ;  /* 0x0000000b05037212 */ /* 0x000fe200078e1e03 */
[----:B------:R-:W-:Y:S01]  /*06d0*/  IMAD.IADD R202, R201, 0x1, R195 ;  /* 0x00000001c9ca7824 */ /* 0x000fe200078e02c3 */
[----:B------:R-:W-:Y:S01]  /*06e0*/  LOP3.LUT R5, R8, R5, RZ, 0x3c, !PT ;  /* 0x0000000508057212 */ /* 0x000fe200078e3cff */
[--C-:B------:R-:W-:Y:S01]  /*06f0*/  IMAD R177, R238, 0x400, R2.reuse ;  /* 0x00000400eeb17824 */ /* 0x100fe200078e0202 */
[----:B------:R-:W-:Y:S01]  /*0700*/  LEA R241, R6, 0x6000, 0x1 ;  /* 0x0000600006f17811 */ /* 0x000fe200078e08ff */
[----:B------:R-:W-:Y:S01]  /*0710*/  IMAD R168, R168, 0x400, R2 ;  /* 0x00000400a8a87824 */ /* 0x000fe200078e0202 */
[----:B------:R-:W-:Y:S01]  /*0720*/  LOP3.LUT R176, R3, R2, RZ, 0xfc, !PT ;  /* 0x0000000203b07212 */ /* 0x000fe200078efcff */
[----:B------:R-:W-:Y:S01]  /*0730*/  IMAD.IADD R177, R177, 0x1, R5 ;  /* 0x00000001b1b17824 */ /* 0x000fe200078e0205 */
[----:B------:R-:W-:Y:S01]  /*0740*/  IADD3 R17, R241, 0x420, RZ ;  /* 0x00000420f1117810 */ /* 0x000fe20007ffe0ff */
[----:B------:R-:W-:Y:S01]  /*0750*/  IMAD.IADD R168, R5, 0x1, R168 ;  /* 0x0000000105a87824 */ /* 0x000fe200078e02a8 */
[C---:B------:R-:W-:Y:S01]  /*0760*/  @P1 IADD3 R17, R241.reuse, 0x3e0, RZ ;  /* 0x000003e0f1111810 */ /* 0x040fe20007ffe0ff */
[----:B------:R-:W-:Y:S01]  /*0770*/  IMAD.MOV.U32 R5, RZ, RZ, 0x20 ;  /* 0x00000020ff057424 */ /* 0x000fe200078e00ff */
[C---:B------:R-:W-:Y:S01]  /*0780*/  IADD3 R242, R241.reuse, 0x40, RZ ;  /* 0x00000040f1f27810 */ /* 0x040fe20007ffe0ff */
[----:B------:R-:W-:Y:S01]  /*0790*/  IMAD.MOV.U32 R2, RZ, RZ, 0x40 ;  /* 0x00000040ff027424 */ /* 0x000fe200078e00ff */
[----:B------:R-:W-:Y:S01]  /*07a0*/  @P2 IADD3 R242, R241, -0x40, RZ ;  /* 0xffffffc0f1f22810 */ /* 0x000fe20007ffe0ff */
[----:B------:R1:W-:Y:S01]  /*07b0*/  STL [R1], R17 ;  /* 0x0000001101007387 */ /* 0x0003e20000100800 */
[----:B------:R-:W-:Y:S01]  /*07c0*/  SEL R172, R5, 0xffffffe0, !P4 ;  /* 0xffffffe005ac7807 */ /* 0x000fe20006000000 */
[----:B------:R-:W-:Y:S01]  /*07d0*/  IMAD.SHL.U32 R3, R4, 0x2, RZ ;  /* 0x0000000204037824 */ /* 0x000fe200078e00ff */
[----:B------:R-:W-:-:S02]  /*07e0*/  SEL R2, R2, 0xffffffc0, !P3 ;  /* 0xffffffc002027807 */ /* 0x000fc40005800000 */
[----:B------:R-:W-:Y:S01]  /*07f0*/  SEL R5, R5, 0xffffffe0, !P1 ;  /* 0xffffffe005057807 */ /* 0x000fe20004800000 */
[----:B------:R-:W-:Y:S01]  /*0800*/  IMAD R173, R0, 0x2, R172 ;  /* 0x0000000200ad7824 */ /* 0x000fe200078e02ac */
[----:B------:R-:W-:Y:S01]  /*0810*/  LEA R168, R168, 0xa000, 0x1 ;  /* 0x0000a000a8a87811 */ /* 0x000fe200078e08ff */
[----:B------:R-:W-:Y:S02]  /*0820*/  IMAD R171, R0, 0x2, R2 ;  /* 0x0000000200ab7824 */ /* 0x000fe400078e0202 */
[----:B------:R-:W-:Y:S02]  /*0830*/  IMAD.IADD R200, R201, 0x1, R5 ;  /* 0x00000001c9c87824 */ /* 0x000fe400078e0205 */
[----:B------:R-:W-:Y:S02]  /*0840*/  IMAD.IADD R172, R172, 0x1, R171 ;  /* 0x00000001acac7824 */ /* 0x000fe400078e02ab */
[----:B------:R-:W-:Y:S02]  /*0850*/  IMAD.IADD R244, R5, 0x1, R241 ;  /* 0x0000000105f47824 */ /* 0x000fe400078e02f1 */
[----:B------:R-:W-:-:S02]  /*0860*/  IMAD.IADD R195, R195, 0x1, R200 ;  /* 0x00000001c3c37824 */ /* 0x000fc400078e02c8 */
[----:B--2---:R-:W-:Y:S02]  /*0870*/  IMAD.IADD R243, R5, 0x1, R242 ;  /* 0x0000000105f37824 */ /* 0x004fe400078e02f2 */
.L_x_482:
        /* <DEDUP_REMOVED lines=19> */
[----:B------:R-:W-:-:S05]  /*09b0*/  @P3 IADD3.X R7, R8, c[0x0][0x254], RZ, P0, !PT ;  /* 0x0000950008073a10 */ /* 0x000fca00007fe4ff */
        /* <DEDUP_REMOVED lines=10> */
[----:B--2---:R-:W2:Y:S02]  /*0a60*/  @P4 LDG.E R2, [R4.64+0x4] ;  /* 0x0000040804024981 */ /* 0x004ea4000c1e1900 */
[----:B--2--5:R-:W-:-:S06]  /*0a70*/  @P4 IADD3 R2, R2, -R239, RZ ;  /* 0x800000ef02024210 */ /* 0x024fcc0007ffe0ff */
[----:B------:R2:W5:Y:S02]  /*0a80*/  @!P4 LDG.E R2, [R4.64] ;  /* 0x000000080402c981 */ /* 0x000564000c1e1900 */
.L_x_414:
[----:B--2---:R-:W-:-:S04]  /*0a90*/  ISETP.NE.U32.AND P1, PT, RZ, c[0x0][0x258], PT ;  /* 0x00009600ff007a0c */ /* 0x004fc80003f25070 */
        /* <DEDUP_REMOVED lines=31> */
[----:B-1----:R-:W-:Y:S01]  /*0c90*/  SHF.R.S32.HI R17, RZ, 0x1f, R10 ;  /* 0x0000001fff117819 */ /* 0x002fe2000001140a */
        /* <DEDUP_REMOVED lines=12> */
.L_x_416:
        /* <DEDUP_REMOVED lines=15> */
.L_x_417:
[----:B------:R-:W-:Y:S01]  /*0e50*/  IABS R11, c[0x0][0x1c8] ;  /* 0x00007200000b7a13 */ /* 0x000fe20000000000 */
[----:B------:R-:W1:Y:S01]  /*0e60*/  S2R R35, SR_CTAID.Z ;  /* 0x0000000000237919 */ /* 0x000e620000002700 */
[----:B------:R-:W2:Y:S01]  /*0e70*/  LDC.U8 R16, c[0x0][0x328] ;  /* 0x0000ca00ff107b82 */ /* 0x000ea20000000000 */
[----:B------:R-:W-:Y:S01]  /*0e80*/  IMAD.MOV.U32 R14, RZ, RZ, c[0x0][0x224] ;  /* 0x00008900ff0e7624 */ /* 0x000fe200078e00ff */
[----:B------:R-:W3:Y:S01]  /*0e90*/  I2F.RP R4, R11 ;  /* 0x0000000b00047306 */ /* 0x000ee20000209400 */
[C---:B------:R-:W-:Y:S01]  /*0ea0*/  @P1 IMAD.WIDE.U32 R6, R0.reuse, c[0x0][0x370], RZ ;  /* 0x0000dc0000061a25 */ /* 0x040fe200078e00ff */
[----:B------:R-:W4:Y:S02]  /*0eb0*/  S2R R19, SR_CTAID.X ;  /* 0x0000000000137919 */ /* 0x000f240000002500 */
[----:B------:R-:W-:Y:S01]  /*0ec0*/  SHF.R.S32.HI R14, RZ, 0x1f, R14 ;  /* 0x0000001fff0e7819 */ /* 0x000fe2000001140e */
[----:B------:R-:W-:Y:S01]  /*0ed0*/  @P1 IMAD R13, R0, c[0x0][0x374], R7 ;  /* 0x0000dd00000d1a24 */ /* 0x000fe200078e0207 */
[----:B------:R-:W-:Y:S01]  /*0ee0*/  @P1 MOV R12, R6 ;  /* 0x00000006000c1202 */ /* 0x000fe20000000f00 */
[----:B------:R-:W-:Y:S01]  /*0ef0*/  @!P1 IMAD.WIDE.U32 R6, R252, c[0x0][0x368], RZ ;  /* 0x0000da00fc069a25 */ /* 0x000fe200078e00ff */
[----:B------:R-:W5:Y:S03]  /*0f00*/  LDC.U8 R25, c[0x0][0x3d0] ;  /* 0x0000f400ff197b82 */ /* 0x000f660000000000 */
[----:B------:R-:W-:-:S02]  /*0f10*/  IMAD.MOV.U32 R31, RZ, RZ, c[0x0][0x22c] ;  /* 0x00008b00ff1f7624 */ /* 0x000fc400078e00ff */
[----:B------:R-:W-:Y:S02]  /*0f20*/  @!P1 IMAD.MOV.U32 R12, RZ, RZ, R6 ;  /* 0x000000ffff0c9224 */ /* 0x000fe400078e0006 */
[----:B------:R-:W-:Y:S01]  /*0f30*/  IMAD.WIDE R20, R31, c[0x0][0x1c0], RZ ;  /* 0x000070001f147a25 */ /* 0x000fe200078e02ff */
[----:B---3--:R-:W3:Y:S01]  /*0f40*/  MUFU.RCP R4, R4 ;  /* 0x0000000400047308 */ /* 0x008ee20000001000 */
[----:B-1----:R-:W-:Y:S02]  /*0f50*/  IABS R8, R35 ;  /* 0x0000002300087213 */ /* 0x002fe40000000000 */
[----:B------:R-:W-:Y:S02]  /*0f60*/  LOP3.LUT R9, R35, c[0x0][0x1c8], RZ, 0x3c, !PT ;  /* 0x0000720023097a12 */ /* 0x000fe400078e3cff */
[----:B--2---:R-:W-:Y:S02]  /*0f70*/  ISETP.NE.AND P3, PT, R16, RZ, PT ;  /* 0x000000ff1000720c */ /* 0x004fe40003f65270 */
        /* <DEDUP_REMOVED lines=20> */
[----:B------:R-:W-:Y:S02]  /*10c0*/  IMAD.SHL.U32 R8, R252, 0x80, RZ ;  /* 0x00000080fc087824 */ /* 0x000fe400078e00ff */
[-C--:B------:R-:W-:Y:S01]  /*10d0*/  IMAD R6, R21, R14.reuse, RZ ;  /* 0x0000000e15067224 */ /* 0x080fe200078e02ff */
[----:B------:R-:W-:Y:S01]  /*10e0*/  IADD3 R5, R15, R5, RZ ;  /* 0x000000050f057210 */ /* 0x000fe20007ffe0ff */
[----:B------:R-:W-:Y:S01]  /*10f0*/  IMAD.WIDE.U32 R14, R20, R14, RZ ;  /* 0x0000000e140e7225 */ /* 0x000fe200078e00ff */
[----:B------:R-:W-:-:S03]  /*1100*/  SEL R8, R8, RZ, P2 ;  /* 0x000000ff08087207 */ /* 0x000fc60001000000 */
[----:B------:R-:W-:Y:S01]  /*1110*/  @!P5 IADD3 R4, R4, -R11, RZ ;  /* 0x8000000b0404d210 */ /* 0x000fe20007ffe0ff */
[----:B------:R-:W-:Y:S01]  /*1120*/  IMAD R5, R20, R5, R6 ;  /* 0x0000000514057224 */ /* 0x000fe200078e0206 */
[----:B------:R-:W-:Y:S01]  /*1130*/  IADD3 R8, P2, R10, R8, RZ ;  /* 0x000000080a087210 */ /* 0x000fe20007f5e0ff */
[----:B------:R-:W-:Y:S01]  /*1140*/  IMAD.WIDE.U32 R6, R20, R0, RZ ;  /* 0x0000000014067225 */ /* 0x000fe200078e00ff */
[----:B------:R-:W-:Y:S02]  /*1150*/  ISETP.GE.U32.AND P6, PT, R4, R11, PT ;  /* 0x0000000b0400720c */ /* 0x000fe40003fc6070 */
[----:B------:R-:W-:Y:S01]  /*1160*/  @!P5 IADD3 R2, R2, 0x1, RZ ;  /* 0x000000010202d810 */ /* 0x000fe20007ffe0ff */
[----:B------:R-:W-:Y:S01]  /*1170*/  IMAD.X R4, R17, 0x1, R9, P2 ;  /* 0x0000000111047824 */ /* 0x000fe200010e0609 */
[----:B------:R-:W-:Y:S01]  /*1180*/  ISETP.NE.AND P5, PT, RZ, c[0x0][0x1c8], PT ;  /* 0x00007200ff007a0c */ /* 0x000fe20003fa5270 */
[C---:B------:R-:W-:Y:S01]  /*1190*/  IMAD R16, R21.reuse, R8, RZ ;  /* 0x0000000815107224 */ /* 0x040fe200078e02ff */
[----:B------:R-:W-:Y:S01]  /*11a0*/  SEL R18, R14, R6, !P1 ;  /* 0x000000060e127207 */ /* 0x000fe20004800000 */
[----:B------:R-:W-:Y:S01]  /*11b0*/  IMAD R11, R21, R0, RZ ;  /* 0x00000000150b7224 */ /* 0x000fe200078e02ff */
[----:B------:R-:W-:Y:S01]  /*11c0*/  IADD3 R15, R15, R5, RZ ;  /* 0x000000050f0f7210 */ /* 0x000fe20007ffe0ff */
[----:B------:R-:W-:Y:S01]  /*11d0*/  IMAD R6, R20, R4, R16 ;  /* 0x0000000414067224 */ /* 0x000fe200078e0210 */
[----:B-----5:R-:W-:Y:S01]  /*11e0*/  ISETP.NE.AND P2, PT, R25, RZ, PT ;  /* 0x000000ff1900720c */ /* 0x020fe20003f45270 */
[----:B------:R-:W-:Y:S01]  /*11f0*/  @P3 IMAD R4, R252, c[0x0][0x214], RZ ;  /* 0x00008500fc043a24 */ /* 0x000fe200078e02ff */
[----:B------:R-:W-:Y:S01]  /*1200*/  @P1 IADD3 R15, R7, R11, RZ ;  /* 0x0000000b070f1210 */ /* 0x000fe20007ffe0ff */
[----:B------:R-:W-:Y:S01]  /*1210*/  IMAD.WIDE.U32 R8, R20, R8, RZ ;  /* 0x0000000814087225 */ /* 0x000fe200078e00ff */
[----:B------:R-:W-:-:S02]  /*1220*/  @P6 IADD3 R2, R2, 0x1, RZ ;  /* 0x0000000102026810 */ /* 0x000fc40007ffe0ff */
[----:B------:R-:W-:Y:S01]  /*1230*/  @P3 SEL R4, R4, R0, !P1 ;  /* 0x0000000004043207 */ /* 0x000fe20004800000 */
[----:B----4-:R-:W-:Y:S01]  /*1240*/  IMAD.WIDE.U32 R20, R19, c[0x0][0x3d8], RZ ;  /* 0x0000f60013147a25 */ /* 0x010fe200078e00ff */
[----:B------:R-:W-:-:S03]  /*1250*/  IADD3 R11, R9, R6, RZ ;  /* 0x00000006090b7210 */ /* 0x000fc60007ffe0ff */
[----:B------:R-:W-:Y:S01]  /*1260*/  IMAD.MOV.U32 R14, RZ, RZ, R2 ;  /* 0x000000ffff0e7224 */ /* 0x000fe200078e0002 */
[----:B------:R-:W-:Y:S01]  /*1270*/  SEL R20, R20, RZ, P2 ;  /* 0x000000ff14147207 */ /* 0x000fe20001000000 */
[----:B------:R-:W-:Y:S01]  /*1280*/  IMAD R5, R19, c[0x0][0x3dc], R21 ;  /* 0x0000f70013057a24 */ /* 0x000fe200078e0215 */
[----:B------:R-:W-:Y:S01]  /*1290*/  SHF.R.S32.HI R21, RZ, 0x1f, R234 ;  /* 0x0000001fff157819 */ /* 0x000fe200000114ea */
[C---:B------:R-:W-:Y:S01]  /*12a0*/  IMAD R16, R35.reuse, c[0x0][0x22c], RZ ;  /* 0x00008b0023107a24 */ /* 0x040fe200078e02ff */
[----:B------:R-:W-:Y:S01]  /*12b0*/  @!P4 IADD3 R14, -R14, RZ, RZ ;  /* 0x000000ff0e0ec210 */ /* 0x000fe20007ffe1ff */
[----:B------:R-:W-:Y:S01]  /*12c0*/  @!P3 IMAD R7, R252, c[0x0][0x1c0], R35 ;  /* 0x00007000fc07ba24 */ /* 0x000fe200078e0223 */
[----:B------:R-:W-:Y:S01]  /*12d0*/  @!P5 LOP3.LUT R14, RZ, c[0x0][0x1c8], RZ, 0x33, !PT ;  /* 0x00007200ff0eda12 */ /* 0x000fe200078e33ff */
        /* <DEDUP_REMOVED lines=13> */
.L_x_418:
[----:B------:R-:W-:-:S04]  /*13b0*/  IMAD R0, R252, c[0x0][0x1c0], R35 ;  /* 0x00007000fc007a24 */ /* 0x000fc800078e0223 */
[----:B------:R-:W-:Y:S02]  /*13c0*/  IMAD R0, R0, c[0x0][0x224], RZ ;  /* 0x0000890000007a24 */ /* 0x000fe400078e02ff */
.L_x_419:
[----:B------:R-:W1:Y:S01]  /*13d0*/  S2R R32, SR_TID.X ;  /* 0x0000000000207919 */ /* 0x000e620000002100 */
[----:B------:R-:W-:Y:S01]  /*13e0*/  IMAD R31, R31, c[0x0][0x1c0], RZ ;  /* 0x000070001f1f7a24 */ /* 0x000fe200078e02ff */
[----:B------:R-:W-:Y:S01]  /*13f0*/  IADD3 R4, P4, R210, R12, RZ ;  /* 0x0000000cd2047210 */ /* 0x000fe20007f9e0ff */
[----:B------:R-:W-:Y:S01]  /*1400*/  IMAD R6, R17, c[0x0][0x370], RZ ;  /* 0x0000dc0011067a24 */ /* 0x000fe200078e02ff */
[----:B------:R-:W-:Y:S01]  /*1410*/  SHF.R.S32.HI R211, RZ, 0x1f, R210 ;  /* 0x0000001fffd37819 */ /* 0x000fe200000114d2 */
[----:B------:R-:W-:Y:S01]  /*1420*/  IMAD.SHL.U32 R224, R31, 0x40, RZ ;  /* 0x000000401fe07824 */ /* 0x000fe200078e00ff */
[----:B------:R-:W-:Y:S01]  /*1430*/  BSSY B1, `(.L_x_415) ;  /* 0x000073a000017945 */ /* 0x000fe20003800000 */
[----:B------:R-:W-:Y:S02]  /*1440*/  IMAD.IADD R208, R10, 0x1, R2 ;  /* 0x000000010ad07824 */ /* 0x000fe400078e0202 */
[----:B------:R-:W-:Y:S01]  /*1450*/  IMAD.X R5, R211, 0x1, R13, P4 ;  /* 0x00000001d3057824 */ /* 0x000fe200020e060d */
[----:B------:R-:W-:Y:S01]  /*1460*/  IADD3 R8, P3, P1, R8, R224, R16 ;  /* 0x000000e008087210 */ /* 0x000fe2000797e010 */
[C---:B------:R-:W-:Y:S01]  /*1470*/  IMAD.IADD R16, R10.reuse, 0x1, R0 ;  /* 0x000000010a107824 */ /* 0x040fe200078e0200 */
[----:B------:R-:W-:Y:S01]  /*1480*/  SHF.R.S32.HI R7, RZ, 0x1f, R224 ;  /* 0x0000001fff077819 */ /* 0x000fe200000114e0 */
[----:B------:R-:W-:Y:S01]  /*1490*/  IMAD R0, R10, c[0x0][0x374], R6 ;  /* 0x0000dd000a007a24 */ /* 0x000fe200078e0206 */
[----:B------:R-:W-:Y:S01]  /*14a0*/  IADD3 R6, P4, R218, R10, RZ ;  /* 0x0000000ada067210 */ /* 0x000fe20007f9e0ff */
[----:B------:R-:W-:Y:S01]  /*14b0*/  IMAD.WIDE.U32 R4, R10, c[0x0][0x370], R4 ;  /* 0x0000dc000a047a25 */ /* 0x000fe200078e0004 */
[----:B------:R-:W-:-:S02]  /*14c0*/  IADD3.X R13, R11, R7, R29, P3, P1 ;  /* 0x000000070b0d7210 */ /* 0x000fc40001fe241d */
[----:B------:R-:W-:Y:S01]  /*14d0*/  IADD3 R11, P3, P1, R20, R8, R18 ;  /* 0x00000008140b7210 */ /* 0x000fe2000797e012 */
[----:B------:R-:W-:Y:S01]  /*14e0*/  IMAD.IADD R5, R5, 0x1, R0 ;  /* 0x0000000105057824 */ /* 0x000fe200078e0200 */
[----:B------:R-:W-:Y:S01]  /*14f0*/  SHF.R.S32.HI R29, RZ, 0x1f, R218 ;  /* 0x0000001fff1d7819 */ /* 0x000fe200000114da */
[----:B------:R-:W-:Y:S01]  /*1500*/  IMAD R10, R33, c[0x0][0x378], RZ ;  /* 0x0000de00210a7a24 */ /* 0x000fe200078e02ff */
[----:B------:R-:W-:Y:S01]  /*1510*/  IADD3 R0, -R203, R229, R234 ;  /* 0x000000e5cb007210 */ /* 0x000fe20007ffe1ea */
[----:B------:R-:W-:Y:S01]  /*1520*/  IMAD.WIDE.U32 R4, R35, c[0x0][0x378], R4 ;  /* 0x0000de0023047a25 */ /* 0x000fe200078e0004 */
[----:B-1----:R-:W-:Y:S02]  /*1530*/  SHF.R.S32.HI R34, RZ, 0x1f, R32 ;  /* 0x0000001fff227819 */ /* 0x002fe40000011420 */
[----:B------:R-:W-:Y:S01]  /*1540*/  IADD3 R0, R0, -c[0x0][0x2e8], RZ ;  /* 0x8000ba0000007a10 */ /* 0x000fe20007ffe0ff */
[----:B------:R-:W-:Y:S01]  /*1550*/  IMAD.X R7, R29, 0x1, R17, P4 ;  /* 0x000000011d077824 */ /* 0x000fe200020e0611 */
[-C--:B------:R-:W-:Y:S01]  /*1560*/  LEA.HI R8, R34, R32.reuse, RZ, 0x5 ;  /* 0x0000002022087211 */ /* 0x080fe200078f28ff */
[----:B------:R-:W-:Y:S01]  /*1570*/  IMAD R10, R35, c[0x0][0x37c], R10 ;  /* 0x0000df00230a7a24 */ /* 0x000fe200078e020a */
[----:B------:R-:W-:Y:S01]  /*1580*/  SHF.R.S32.HI R9, RZ, 0x1f, R0 ;  /* 0x0000001fff097819 */ /* 0x000fe20000011400 */
[----:B------:R-:W-:Y:S01]  /*1590*/  IMAD R7, R7, c[0x0][0x190], RZ ;  /* 0x0000640007077a24 */ /* 0x000fe200078e02ff */
[----:B------:R-:W-:Y:S01]  /*15a0*/  LOP3.LUT R2, R8, 0xffffffe0, RZ, 0xc0, !PT ;  /* 0xffffffe008027812 */ /* 0x000fe200078ec0ff */
[----:B------:R-:W-:Y:S01]  /*15b0*/  IMAD.IADD R5, R5, 0x1, R10 ;  /* 0x0000000105057824 */ /* 0x000fe200078e020a */
[----:B------:R-:W-:Y:S01]  /*15c0*/  SHF.R.S32.HI R8, RZ, 0x5, R8 ;  /* 0x00000005ff087819 */ /* 0x000fe20000011408 */
[----:B------:R-:W-:Y:S01]  /*15d0*/  IMAD R12, R6, c[0x0][0x194], R7 ;  /* 0x00006500060c7a24 */ /* 0x000fe200078e0207 */
[----:B------:R-:W-:Y:S01]  /*15e0*/  IADD3 R17, -R2, R32, RZ ;  /* 0x0000002002117210 */ /* 0x000fe20007ffe1ff */
[----:B------:R-:W-:Y:S01]  /*15f0*/  IMAD.WIDE.U32 R6, R6, c[0x0][0x190], R210 ;  /* 0x0000640006067a25 */ /* 0x000fe200078e00d2 */
[----:B------:R-:W-:-:S02]  /*1600*/  LEA.HI R9, R9, R0, RZ, 0x6 ;  /* 0x0000000009097211 */ /* 0x000fc400078f30ff */
[----:B------:R-:W-:Y:S01]  /*1610*/  IADD3.X R0, R19, R13, R15, P3, P1 ;  /* 0x0000000d13007210 */ /* 0x000fe20001fe240f */
[----:B------:R-:W-:Y:S01]  /*1620*/  IMAD R2, R8, R31, R17 ;  /* 0x0000001f08027224 */ /* 0x000fe200078e0211 */
[----:B------:R-:W-:Y:S01]  /*1630*/  IADD3 R6, P4, R26, R6, RZ ;  /* 0x000000061a067210 */ /* 0x000fe20007f9e0ff */
[----:B------:R-:W-:Y:S02]  /*1640*/  IMAD R10, R33, c[0x0][0x1a8], RZ ;  /* 0x00006a00210a7a24 */ /* 0x000fe400078e02ff */
[----:B------:R-:W-:Y:S01]  /*1650*/  IMAD.WIDE.U32 R4, R218, c[0x0][0x370], R4 ;  /* 0x0000dc00da047a25 */ /* 0x000fe200078e0004 */
[----:B------:R-:W-:Y:S02]  /*1660*/  IADD3 R8, P1, R2, R11, RZ ;  /* 0x0000000b02087210 */ /* 0x000fe40007f3e0ff */
[----:B------:R-:W-:Y:S01]  /*1670*/  IADD3.X R7, R22, R7, R12, P4, !PT ;  /* 0x0000000716077210 */ /* 0x000fe200027fe40c */
[----:B------:R-:W-:Y:S01]  /*1680*/  IMAD R10, R35, c[0x0][0x1ac], R10 ;  /* 0x00006b00230a7a24 */ /* 0x000fe200078e020a */
[----:B------:R-:W-:Y:S01]  /*1690*/  LEA.HI.X.SX32 R204, R2, R0, 0x1, P1 ;  /* 0x0000000002cc7211 */ /* 0x000fe200008f0eff */
[----:B------:R-:W-:Y:S01]  /*16a0*/  IMAD R2, R29, c[0x0][0x370], RZ ;  /* 0x0000dc001d027a24 */ /* 0x000fe200078e02ff */
[----:B------:R-:W-:Y:S01]  /*16b0*/  SHF.R.S32.HI R0, RZ, 0x6, R9 ;  /* 0x00000006ff007819 */ /* 0x000fe20000011409 */
[----:B------:R-:W-:Y:S01]  /*16c0*/  IMAD.WIDE.U32 R6, R35, c[0x0][0x1a8], R6 ;  /* 0x00006a0023067a25 */ /* 0x000fe200078e0006 */
[----:B------:R-:W-:-:S02]  /*16d0*/  LEA R196, P3, R4, c[0x0][0x330], 0x1 ;  /* 0x0000cc0004c47a11 */ /* 0x000fc400078608ff */
[----:B------:R-:W-:Y:S01]  /*16e0*/  IMNMX R225, RZ, R0, !PT ;  /* 0x00000000ffe17217 */ /* 0x000fe20007800200 */
[----:B------:R-:W-:Y:S01]  /*16f0*/  IMAD R0, R218, c[0x0][0x374], R2 ;  /* 0x0000dd00da007a24 */ /* 0x000fe200078e0202 */
[----:B------:R-:W-:Y:S01]  /*1700*/  IADD3 R10, R7, R10, RZ ;  /* 0x0000000a070a7210 */ /* 0x000fe20007ffe0ff */
[----:B------:R-:W-:Y:S01]  /*1710*/  IMAD.MOV.U32 R209, RZ, RZ, 0x4 ;  /* 0x00000004ffd17424 */ /* 0x000fe200078e00ff */
[----:B------:R-:W-:Y:S01]  /*1720*/  ISETP.GT.AND P5, PT, R194, R225, PT ;  /* 0x000000e1c200720c */ /* 0x000fe20003fa4270 */
[----:B------:R-:W-:Y:S01]  /*1730*/  IMAD.IADD R0, R5, 0x1, R0 ;  /* 0x0000000105007824 */ /* 0x000fe200078e0200 */
[----:B------:R-:W-:Y:S01]  /*1740*/  LEA R198, P4, R6, c[0x0][0x160], 0x1 ;  /* 0x0000580006c67a11 */ /* 0x000fe200078808ff */
[-C--:B------:R-:W-:Y:S01]  /*1750*/  IMAD.WIDE R12, R16, R209.reuse, c[0x0][0x3c8] ;  /* 0x0000f200100c7625 */ /* 0x080fe200078e02d1 */
[----:B------:R-:W-:Y:S02]  /*1760*/  LEA R205, P1, R8, c[0x0][0x350], 0x2 ;  /* 0x0000d40008cd7a11 */ /* 0x000fe400078210ff */
[----:B------:R-:W-:Y:S01]  /*1770*/  LEA.HI.X R199, R6, c[0x0][0x164], R10, 0x1, P4 ;  /* 0x0000590006c77a11 */ /* 0x000fe200020f0c0a */
[----:B------:R-:W-:Y:S01]  /*1780*/  IMAD.MOV.U32 R217, RZ, RZ, R12 ;  /* 0x000000ffffd97224 */ /* 0x000fe200078e000c */
[----:B------:R-:W-:Y:S01]  /*1790*/  LEA.HI.X R197, R4, c[0x0][0x334], R0, 0x1, P3 ;  /* 0x0000cd0004c57a11 */ /* 0x000fe200018f0c00 */
[----:B------:R-:W-:Y:S01]  /*17a0*/  IMAD.MOV.U32 R216, RZ, RZ, R13 ;  /* 0x000000ffffd87224 */ /* 0x000fe200078e000d */
[----:B------:R-:W-:Y:S01]  /*17b0*/  LEA.HI.X R204, R8, c[0x0][0x354], R204, 0x2, P1 ;  /* 0x0000d50008cc7a11 */ /* 0x000fe200008f14cc */
[----:B------:R-:W-:Y:S01]  /*17c0*/  IMAD.WIDE R208, R208, R209, c[0x0][0x200] ;  /* 0x00008000d0d07625 */ /* 0x000fe200078e02d1 */
[----:B------:R-:W-:Y:S01]  /*17d0*/  IADD3 R194, R194, -0x1, RZ ;  /* 0xffffffffc2c27810 */ /* 0x000fe20007ffe0ff */
        /* <DEDUP_REMOVED lines=16> */
.L_x_421:
        /* <DEDUP_REMOVED lines=15> */
.L_x_422:
        /* <DEDUP_REMOVED lines=23> */
.L_x_424:
[----:B------:R-:W-:Y:S05]  /*1b40*/  BSYNC B0 ;  /* 0x0000000000007941 */ /* 0x000fea0003800000 */
.L_x_423:
        /* <DEDUP_REMOVED lines=15> */
.L_x_426:
[----:B------:R-:W-:Y:S05]  /*1c40*/  BSYNC B0 ;  /* 0x0000000000007941 */ /* 0x000fea0003800000 */
.L_x_425:
        /* <DEDUP_REMOVED lines=15> */
.L_x_428:
[----:B------:R-:W-:Y:S05]  /*1d40*/  BSYNC B0 ;  /* 0x0000000000007941 */ /* 0x000fea0003800000 */
.L_x_427:
        /* <DEDUP_REMOVED lines=14> */
.L_x_430:
[----:B------:R-:W-:Y:S05]  /*1e30*/  BSYNC B0 ;  /* 0x0000000000007941 */ /* 0x000fea0003800000 */
.L_x_429:
        /* <DEDUP_REMOVED lines=20> */
.L_x_432:
[----:B------:R-:W-:Y:S05]  /*1f80*/  BSYNC B0 ;  /* 0x0000000000007941 */ /* 0x000fea0003800000 */
.L_x_431:
        /* <DEDUP_REMOVED lines=13> */
.L_x_434:
[----:B------:R-:W-:Y:S05]  /*2060*/  BSYNC B0 ;  /* 0x0000000000007941 */ /* 0x000fea0003800000 */
.L_x_433:
        /* <DEDUP_REMOVED lines=13> */
.L_x_436:
[----:B------:R-:W-:Y:S05]  /*2140*/  BSYNC B0 ;  /* 0x0000000000007941 */ /* 0x000fea0003800000 */
.L_x_435:
        /* <DEDUP_REMOVED lines=12> */
.L_x_420:
        /* <DEDUP_REMOVED lines=10> */
[----:B------:R-:W-:Y:S01]  /*22b0*/  IMAD R2, R234, c[0x0][0x1a4], R2 ;  /* 0x00006900ea027a24 */ /* 0x000fe200078e0202 */
[----:B------:R-:W-:-:S02]  /*22c0*/  P2R R12, PR, RZ, 0x8 ;  /* 0x00000008ff0c7803 */ /* 0x000fc40000000000 */
        /* <DEDUP_REMOVED lines=24> */
.L_x_439:
[----:B------:R-:W-:Y:S05]  /*2450*/  BSYNC B0 ;  /* 0x0000000000007941 */ /* 0x000fea0003800000 */
.L_x_438:
        /* <DEDUP_REMOVED lines=22> */
.L_x_441:
[----:B------:R-:W-:Y:S05]  /*25c0*/  BSYNC B0 ;  /* 0x0000000000007941 */ /* 0x000fea0003800000 */
.L_x_440:
        /* <DEDUP_REMOVED lines=22> */
.L_x_443:
[----:B------:R-:W-:Y:S05]  /*2730*/  BSYNC B0 ;  /* 0x0000000000007941 */ /* 0x000fea0003800000 */
.L_x_442:
        /* <DEDUP_REMOVED lines=21> */
.L_x_445:
[----:B------:R-:W-:Y:S05]  /*2890*/  BSYNC B0 ;  /* 0x0000000000007941 */ /* 0x000fea0003800000 */
.L_x_444:
        /* <DEDUP_REMOVED lines=13> */
.L_x_447:
[----:B------:R-:W-:Y:S05]  /*2970*/  BSYNC B0 ;  /* 0x0000000000007941 */ /* 0x000fea0003800000 */
.L_x_446:
        /* <DEDUP_REMOVED lines=15> */
.L_x_449:
[----:B------:R-:W-:Y:S05]  /*2a70*/  BSYNC B0 ;  /* 0x0000000000007941 */ /* 0x000fea0003800000 */
.L_x_448:
[----:B---3--:R-:W-:Y:S01]  /*2a80*/  IADD3 R4, R236, 0x1000, RZ ;  /* 0x00001000ec047810 */ /* 0x008fe20007ffe0ff */
        /* <DEDUP_REMOVED lines=18> */
.L_x_451:
[----:B------:R-:W-:Y:S05]  /*2bb0*/  BSYNC B0 ;  /* 0x0000000000007941 */ /* 0x000fea0003800000 */
.L_x_450:
        /* <DEDUP_REMOVED lines=20> */
.L_x_453:
[----:B------:R-:W-:Y:S05]  /*2d00*/  BSYNC B0 ;  /* 0x0000000000007941 */ /* 0x000fea0003800000 */
.L_x_452:
[C---:B-1----:R-:W-:Y:S01]  /*2d10*/  IADD3 R4, R215.reuse, 0x8, RZ ;  /* 0x00000008d7047810 */ /* 0x042fe20007ffe0ff */
[----:B------:R-:W-:Y:S01]  /*2d20*/  IMAD.MOV.U32 R213, RZ, RZ, 0x7f800000 ;  /* 0x7f800000ffd57424 */ /* 0x000fe200078e00ff */
[CC--:B------:R-:W-:Y:S02]  /*2d30*/  ISETP.GE.AND P0, PT, R215.reuse, R2.reuse, PT ;  /* 0x00000002d700720c */ /* 0x0c0fe40003f06270 */
[----:B------:R-:W-:Y:S01]  /*2d40*/  ISETP.GE.AND P2, PT, R4, R2, PT ;  /* 0x000000020400720c */ /* 0x000fe20003f46270 */
[C---:B------:R-:W-:Y:S01]  /*2d50*/  IMAD.WIDE R4, R215.reuse, 0x4, R208 ;  /* 0x00000004d7047825 */ /* 0x040fe200078e02d0 */
[----:B------:R-:W-:Y:S02]  /*2d60*/  MOV R214, 0x7f800000 ;  /* 0x7f80000000d67802 */ /* 0x000fe40000000f00 */
[C---:B------:R-:W-:Y:S02]  /*2d70*/  IADD3 R6, R215.reuse, 0x28, RZ ;  /* 0x00000028d7067810 */ /* 0x040fe40007ffe0ff */
[----:B------:R-:W-:-:S02]  /*2d80*/  IADD3 R7, R215, 0x20, RZ ;  /* 0x00000020d7077810 */ /* 0x000fc40007ffe0ff */
[----:B------:R-:W-:-:S03]  /*2d90*/  ISETP.NE.AND P3, PT, R12, RZ, PT ;  /* 0x000000ff0c00720c */ /* 0x000fc60003f65270 */
[----:B------:R1:W5:Y:S01]  /*2da0*/  @!P0 LDG.E R213, [R4.64] ;  /* 0x0000000804d58981 */ /* 0x000362000c1e1900 */
[----:B------:R-:W-:-:S03]  /*2db0*/  ISETP.GE.AND P0, PT, R6, R2, PT ;  /* 0x000000020600720c */ /* 0x000fc60003f06270 */
[----:B------:R1:W5:Y:S01]  /*2dc0*/  @!P2 LDG.E R214, [R4.64+0x20] ;  /* 0x0000200804d6a981 */ /* 0x000362000c1e1900 */
[----:B------:R-:W-:Y:S01]  /*2dd0*/  ISETP.GE.AND P2, PT, R7, R2, PT ;  /* 0x000000020700720c */ /* 0x000fe20003f46270 */
[----:B------:R-:W-:Y:S01]  /*2de0*/  IMAD.MOV.U32 R212, RZ, RZ, 0x7f800000 ;  /* 0x7f800000ffd47424 */ /* 0x000fe200078e00ff */
[----:B------:R-:W-:Y:S01]  /*2df0*/  MOV R207, 0x7f800000 ;  /* 0x7f80000000cf7802 */ /* 0x000fe20000000f00 */
[----:B------:R-:W-:Y:S02]  /*2e00*/  IMAD R2, R21, c[0x0][0x198], RZ ;  /* 0x0000660015027a24 */ /* 0x000fe400078e02ff */
[----:B------:R2:W-:Y:S04]  /*2e10*/  @P3 STS.128 [R0+0x6000], RZ ;  /* 0x006000ff00003388 */ /* 0x0005e80000000c00 */
[----:B------:R-:W-:-:S04]  /*2e20*/  @!P0 IMAD.WIDE R6, R6, 0x4, R208 ;  /* 0x0000000406068825 */ /* 0x000fc800078e02d0 */
[----:B------:R1:W5:Y:S01]  /*2e30*/  @!P2 LDG.E R207, [R4.64+0x80] ;  /* 0x0000800804cfa981 */ /* 0x000362000c1e1900 */
[----:B------:R-:W-:-:S03]  /*2e40*/  IMAD R2, R234, c[0x0][0x19c], R2 ;  /* 0x00006700ea027a24 */ /* 0x000fc600078e0202 */
[----:B------:R2:W5:Y:S01]  /*2e50*/  @!P0 LDG.E R212, [R6.64] ;  /* 0x0000000806d48981 */ /* 0x000562000c1e1900 */
[----:B------:R-:W-:Y:S01]  /*2e60*/  BSSY B0, `(.L_x_454) ;  /* 0x0000018000007945 */ /* 0x000fe20003800000 */
[----:B-1----:R-:W-:-:S05]  /*2e70*/  IMAD.WIDE.U32 R4, R234, c[0x0][0x198], R210 ;  /* 0x00006600ea047a25 */ /* 0x002fca00078e00d2 */
[----:B------:R-:W-:-:S04]  /*2e80*/  IADD3 R4, P0, R27, R4, RZ ;  /* 0x000000041b047210 */ /* 0x000fc80007f1e0ff */
[----:B------:R-:W-:Y:S01]  /*2e90*/  IADD3.X R5, R28, R5, R2, P0, !PT ;  /* 0x000000051c057210 */ /* 0x000fe200007fe402 */
[----:B------:R-:W-:-:S04]  /*2ea0*/  IMAD R2, R25, c[0x0][0x1b0], RZ ;  /* 0x00006c0019027a24 */ /* 0x000fc800078e02ff */
[C---:B------:R-:W-:Y:S02]  /*2eb0*/  IMAD R2, R14.reuse, c[0x0][0x1b4], R2 ;  /* 0x00006d000e027a24 */ /* 0x040fe400078e0202 */
[----:B------:R-:W-:-:S04]  /*2ec0*/  IMAD.WIDE.U32 R4, R14, c[0x0][0x1b0], R4 ;  /* 0x00006c000e047a25 */ /* 0x000fc800078e0004 */
[----:B------:R-:W-:Y:S01]  /*2ed0*/  IMAD.IADD R10, R5, 0x1, R2 ;  /* 0x00000001050a7824 */ /* 0x000fe200078e0202 */
[----:B------:R-:W-:Y:S05]  /*2ee0*/  @P3 BRA `(.L_x_455) ;  /* 0x000000f000003947 */ /* 0x000fea0003800000 */
[----:B--2---:R-:W-:-:S13]  /*2ef0*/  ISETP.GE.AND P0, PT, R210, c[0x0][0x220], PT ;  /* 0x00008800d2007a0c */ /* 0x004fda0003f06270 */
        /* <DEDUP_REMOVED lines=14> */
.L_x_455:
[----:B--2---:R-:W-:Y:S05]  /*2fe0*/  BSYNC B0 ;  /* 0x0000000000007941 */ /* 0x004fea0003800000 */
.L_x_454:
        /* <DEDUP_REMOVED lines=20> */
.L_x_457:
[----:B------:R-:W-:Y:S05]  /*3130*/  BSYNC B0 ;  /* 0x0000000000007941 */ /* 0x000fea0003800000 */
.L_x_456:
        /* <DEDUP_REMOVED lines=20> */
.L_x_459:
[----:B------:R-:W-:Y:S05]  /*3280*/  BSYNC B0 ;  /* 0x0000000000007941 */ /* 0x000fea0003800000 */
.L_x_458:
        /* <DEDUP_REMOVED lines=19> */
.L_x_461:
[----:B------:R-:W-:Y:S05]  /*33c0*/  BSYNC B0 ;  /* 0x0000000000007941 */ /* 0x000fea0003800000 */
.L_x_460:
[----:B------:R-:W0:Y:S01]  /*33d0*/  LDGDEPBAR ;  /* 0x00000000000079af */ /* 0x000e220000000000 */
[----:B-1----:R-:W-:Y:S02]  /*33e0*/  IMAD.MOV.U32 R8, RZ, RZ, c[0x0][0x308] ;  /* 0x0000c200ff087624 */ /* 0x002fe400078e00ff */
[----:B------:R-:W-:Y:S01]  /*33f0*/  IMAD.MOV.U32 R9, RZ, RZ, c[0x0][0x30c] ;  /* 0x0000c300ff097624 */ /* 0x000fe200078e00ff */
[----:B------:R-:W-:-:S04]  /*3400*/  DEPBAR.LE SB0, 0x1 ;  /* 0x000080400000791a */ /* 0x000fc80000000000 */
[----:B------:R-:W-:Y:S06]  /*3410*/  BAR.SYNC.DEFER_BLOCKING 0x0 ;  /* 0x0000000000007b1d */ /* 0x000fec0000010000 */
[----:B--2---:R1:W2:Y:S01]  /*3420*/  LDG.E.64 R4, [R8.64+0x8] ;  /* 0x0000080808047981 */ /* 0x0042a2000c1e1b00 */
[----:B----4-:R-:W-:-:S03]  /*3430*/  LEA.HI R0, R34, R32, RZ, 0x4 ;  /* 0x0000002022007211 */ /* 0x010fc600078f20ff */
[----:B------:R4:W3:Y:S04]  /*3440*/  LDSM.16.M88.4 R132, [R174+0xa000] ;  /* 0x00a00000ae84783b */ /* 0x0008e80000000200 */
[----:B------:R4:W2:Y:S04]  /*3450*/  LDSM.16.M88.4 R136, [R174+0xa800] ;  /* 0x00a80000ae88783b */ /* 0x0008a80000000200 */
[----:B------:R4:W2:Y:S04]  /*3460*/  LDSM.16.M88.4 R140, [R173+0xa000] ;  /* 0x00a00000ad8c783b */ /* 0x0008a80000000200 */
[----:B------:R4:W2:Y:S04]  /*3470*/  LDSM.16.M88.4 R144, [R173+0xa800] ;  /* 0x00a80000ad90783b */ /* 0x0008a80000000200 */
[----:B------:R4:W2:Y:S04]  /*3480*/  LDSM.16.M88.4 R148, [R171+0xa000] ;  /* 0x00a00000ab94783b */ /* 0x0008a80000000200 */
[----:B------:R4:W2:Y:S04]  /*3490*/  LDSM.16.M88.4 R152, [R171+0xa800] ;  /* 0x00a80000ab98783b */ /* 0x0008a80000000200 */
[----:B-1----:R-:W3:Y:S01]  /*34a0*/  LDG.E.64 R8, [R8.64] ;  /* 0x0000000808087981 */ /* 0x002ee2000c1e1b00 */
[----:B------:R-:W-:Y:S01]  /*34b0*/  LOP3.LUT R0, R0, 0xfffffff0, RZ, 0xc0, !PT ;  /* 0xfffffff000007812 */ /* 0x000fe200078ec0ff */
[----:B------:R-:W-:Y:S01]  /*34c0*/  IMAD.SHL.U32 R240, R31, 0x10, RZ ;  /* 0x000000101ff07824 */ /* 0x000fe200078e00ff */
[----:B------:R-:W-:Y:S01]  /*34d0*/  SHF.L.U32 R167, R177, 0x1, RZ ;  /* 0x00000001b1a77819 */ /* 0x000fe200000006ff */
[----:B------:R4:W1:Y:S01]  /*34e0*/  LDSM.16.M88.4 R156, [R172+0xa000] ;  /* 0x00a00000ac9c783b */ /* 0x0008620000000200 */
[----:B------:R-:W-:Y:S01]  /*34f0*/  IMAD R7, R252, c[0x0][0x1c0], R35 ;  /* 0x00007000fc077a24 */ /* 0x000fe200078e0223 */
[C---:B------:R-:W-:Y:S01]  /*3500*/  SHF.L.U32 R248, R31.reuse, 0x5, RZ ;  /* 0x000000051ff87819 */ /* 0x040fe200000006ff */
[----:B------:R-:W-:Y:S01]  /*3510*/  IMAD.IADD R0, R32, 0x1, -R0 ;  /* 0x0000000120007824 */ /* 0x000fe200078e0a00 */
[----:B------:R4:W1:Y:S01]  /*3520*/  LDSM.16.M88.4 R160, [R172+0xa800] ;  /* 0x00a80000aca0783b */ /* 0x0008620000000200 */
[----:B------:R-:W-:Y:S01]  /*3530*/  IMAD.SHL.U32 R227, R31, 0x8, RZ ;  /* 0x000000081fe37824 */ /* 0x000fe200078e00ff */
[----:B------:R-:W-:Y:S01]  /*3540*/  IADD3 R237, R240, 0x20, RZ ;  /* 0x00000020f0ed7810 */ /* 0x000fe20007ffe0ff */
[----:B------:R-:W-:Y:S01]  /*3550*/  IMAD.MOV.U32 R175, RZ, RZ, 0x20 ;  /* 0x00000020ffaf7424 */ /* 0x000fe200078e00ff */
[----:B------:R-:W-:Y:S01]  /*3560*/  SHF.R.S32.HI R2, RZ, 0x1f, R0 ;  /* 0x0000001fff027819 */ /* 0x000fe20000011400 */
[----:B------:R-:W-:Y:S01]  /*3570*/  IMAD.MOV.U32 R164, RZ, RZ, 0x40 ;  /* 0x00000040ffa47424 */ /* 0x000fe200078e00ff */
[----:B------:R-:W-:Y:S01]  /*3580*/  IADD3 R233, R227, R237, RZ ;  /* 0x000000ede3e97210 */ /* 0x000fe20007ffe0ff */
[----:B------:R-:W-:Y:S01]  /*3590*/  IMAD.MOV R224, RZ, RZ, -R224 ;  /* 0x000000ffffe07224 */ /* 0x000fe200078e0ae0 */
[----:B------:R-:W-:Y:S01]  /*35a0*/  LEA.HI R2, R2, R0, RZ, 0x3 ;  /* 0x0000000002027211 */ /* 0x000fe200078f18ff */
[----:B------:R-:W-:Y:S01]  /*35b0*/  IMAD R249, R31, 0x18, RZ ;  /* 0x000000181ff97824 */ /* 0x000fe200078e02ff */
[----:B------:R-:W-:Y:S01]  /*35c0*/  IADD3 R250, R227, R233, RZ ;  /* 0x000000e9e3fa7210 */ /* 0x000fe20007ffe0ff */
[----:B------:R-:W-:Y:S01]  /*35d0*/  IMAD R247, R31, 0x28, RZ ;  /* 0x000000281ff77824 */ /* 0x000fe200078e02ff */
[----:B------:R-:W-:Y:S01]  /*35e0*/  LOP3.LUT R6, R2, 0xfffffff8, RZ, 0xc0, !PT ;  /* 0xfffffff802067812 */ /* 0x000fe200078ec0ff */
[----:B------:R-:W-:Y:S01]  /*35f0*/  IMAD.SHL.U32 R2, R7, 0x20, RZ ;  /* 0x0000002007027824 */ /* 0x000fe200078e00ff */
[----:B------:R-:W-:Y:S01]  /*3600*/  CS2R R94, SRZ ;  /* 0x00000000005e7805 */ /* 0x000fe2000001ff00 */
[----:B------:R-:W-:Y:S01]  /*3610*/  IMAD.IADD R222, R227, 0x1, R250 ;  /* 0x00000001e3de7824 */ /* 0x000fe200078e02fa */
[----:B------:R-:W-:Y:S01]  /*3620*/  IADD3 R0, R0, -R6, RZ ;  /* 0x8000000600007210 */ /* 0x000fe20007ffe0ff */
[----:B------:R-:W-:Y:S01]  /*3630*/  IMAD R246, R31, 0x30, RZ ;  /* 0x000000301ff67824 */ /* 0x000fe200078e02ff */
[----:B------:R-:W-:Y:S01]  /*3640*/  SHF.R.S32.HI R6, RZ, 0x1f, R17 ;  /* 0x0000001fff067819 */ /* 0x000fe20000011411 */
[----:B------:R-:W-:Y:S01]  /*3650*/  IMAD.IADD R219, R227, 0x1, R222 ;  /* 0x00000001e3db7824 */ /* 0x000fe200078e02de */
[C---:B------:R-:W-:Y:S01]  /*3660*/  LOP3.LUT P0, RZ, R0.reuse, 0x2, RZ, 0xc0, !PT ;  /* 0x0000000200ff7812 */ /* 0x040fe2000780c0ff */
[----:B------:R-:W-:Y:S01]  /*3670*/  IMAD R245, R31, 0x38, RZ ;  /* 0x000000381ff57824 */ /* 0x000fe200078e02ff */
[----:B------:R-:W-:Y:S01]  /*3680*/  LOP3.LUT P2, RZ, R0, 0x4, RZ, 0xc0, !PT ;  /* 0x0000000400ff7812 */ /* 0x000fe2000784c0ff */
[----:B------:R-:W-:Y:S01]  /*3690*/  IMAD.MOV.U32 R206, RZ, RZ, R193 ;  /* 0x000000ffffce7224 */ /* 0x000fe200078e00c1 */
        /* <DEDUP_REMOVED lines=34> */
[----:B------:R-:W-:Y:S01]  /*38c0*/  IMAD.SHL.U32 R166, R0, 0x2, RZ ;  /* 0x0000000200a67824 */ /* 0x000fe200078e00ff */
[----:B------:R-:W-:Y:S01]  /*38d0*/  SEL R164, R164, 0xffffffc0, !P2 ;  /* 0xffffffc0a4a47807 */ /* 0x000fe20005000000 */
[----:B------:R-:W-:Y:S01]  /*38e0*/  IMAD.SHL.U32 R251, R235, 0x20, RZ ;  /* 0x00000020ebfb7824 */ /* 0x000fe200078e00ff */
[----:B------:R-:W-:Y:S01]  /*38f0*/  IADD3 R230, R234, 0x80, RZ ;  /* 0x00000080eae67810 */ /* 0x000fe20007ffe0ff */
[----:B------:R-:W-:Y:S01]  /*3900*/  IMAD.IADD R169, R168, 0x1, R175 ;  /* 0x00000001a8a97824 */ /* 0x000fe200078e02af */
[----:B------:R-:W-:Y:S01]  /*3910*/  IADD3 R170, R167, R175, RZ ;  /* 0x000000afa7aa7210 */ /* 0x000fe20007ffe0ff */
[----:B------:R-:W-:Y:S01]  /*3920*/  IMAD.IADD R223, R227, 0x1, R219 ;  /* 0x00000001e3df7824 */ /* 0x000fe200078e02db */
[----:B--2---:R-:W-:-:S02]  /*3930*/  IADD3 R220, P4, P3, R2, R4, R17 ;  /* 0x0000000402dc7210 */ /* 0x004fc40007b9e011 */
[----:B------:R-:W-:Y:S02]  /*3940*/  SHF.R.S32.HI R2, RZ, 0x1f, R2 ;  /* 0x0000001fff027819 */ /* 0x000fe40000011402 */
[----:B------:R-:W-:Y:S01]  /*3950*/  IADD3 R4, R229, 0x80, R234 ;  /* 0x00000080e5047810 */ /* 0x000fe20007ffe0ea */
[----:B------:R-:W-:Y:S01]  /*3960*/  IMAD.WIDE.U32 R220, R220, -0x2daee0ad, RZ ;  /* 0xd2511f53dcdc7825 */ /* 0x000fe200078e00ff */
[----:B------:R-:W-:Y:S02]  /*3970*/  IADD3.X R232, R2, R5, R6, P4, P3 ;  /* 0x0000000502e87210 */ /* 0x000fe400027e6406 */
[----:B------:R-:W-:Y:S01]  /*3980*/  IADD3 R2, R176, 0x1000, RZ ;  /* 0x00001000b0027810 */ /* 0x000fe20007ffe0ff */
[----:B------:R-:W-:-:S03]  /*3990*/  IMAD.IADD R231, R4, 0x1, -R203 ;  /* 0x0000000104e77824 */ /* 0x000fc600078e0acb */
[----:B------:R-:W-:-:S05]  /*39a0*/  SEL R2, R2, R176, !P1 ;  /* 0x000000b002027207 */ /* 0x000fca0004800000 */
[----:B------:R-:W-:Y:S01]  /*39b0*/  IMAD.SHL.U32 R165, R2, 0x2, RZ ;  /* 0x0000000202a57824 */ /* 0x000fe200078e00ff */
[----:B---3--:R4:W2:Y:S08]  /*39c0*/  R2UR UR6, R9 ;  /* 0x00000000090673c2 */ /* 0x0088b000000e0000 */
[----:B-1----:R4:W3:Y:S01]  /*39d0*/  R2UR UR7, R8 ;  /* 0x00000000080773c2 */ /* 0x0028e200000e0000 */
[----:B------:R-:W-:-:S07]  /*39e0*/  DEPBAR.LE SB2, 0x0, {4,3} ;  /* 0x0000a0180000791a */ /* 0x000fce0000000000 */
.L_x_464:
[----:B-----5:R-:W-:Y:S01]  /*39f0*/  FSETP.NEU.FTZ.AND P0, PT, R213, -INF , PT ;  /* 0xff800000d500780b */ /* 0x020fe20003f1d000 */
[----:B------:R-:W0:Y:S01]  /*3a00*/  LDGDEPBAR ;  /* 0x00000000000079af */ /* 0x000e220000000000 */
[----:B------:R-:W-:Y:S01]  /*3a10*/  IMAD.IADD R0, R166, 0x1, R175 ;  /* 0x00000001a6007824 */ /* 0x000fe200078e02af */
[----:B------:R-:W-:Y:S01]  /*3a20*/  UIADD3 UR4, UR7, 0x3c6ef372, URZ ;  /* 0x3c6ef37207047890 */ /* 0x000fe2000fffe03f */
[----:B------:R-:W-:Y:S01]  /*3a30*/  IMAD.SHL.U32 R2, R194, 0x40, RZ ;  /* 0x00000040c2027824 */ /* 0x000fe200078e00ff */
[----:B------:R-:W-:Y:S04]  /*3a40*/  UIADD3 UR5, UR7, -0x61c88647, URZ ;  /* 0x9e3779b907057890 */ /* 0x000fe8000fffe03f */
[----:B------:R-:W-:Y:S04]  /*3a50*/  ISETP.GE.AND P6, PT, R2, R231, PT ;  /* 0x000000e70200720c */ /* 0x000fe80003fc6270 */
[-C--:B------:R-:W-:Y:S01]  /*3a60*/  ISETP.LT.AND P6, PT, R230, R203.reuse, P6 ;  /* 0x000000cbe600720c */ /* 0x080fe200037c1270 */
        /* <DEDUP_REMOVED lines=16> */
[--C-:B-1----:R-:W-:Y:S01]  /*3b70*/  IMAD.IADD R0, R0, 0x1, R164.reuse ;  /* 0x0000000100007824 */ /* 0x102fe200078e02a4 */
[-C--:B---3--:R-:W-:Y:S08]  /*3b80*/  HMMA.16816.F32.BF16 R20, R32, R100.reuse, RZ ;  /* 0x000000642014723c */ /* 0x088ff000000418ff */
[C---:B------:R-:W-:Y:S07]  /*3b90*/  HMMA.16816.F32.BF16 R24, R28.reuse, R100, RZ ;  /* 0x000000641c18723c */ /* 0x040fee00000418ff */
[----:B------:R-:W-:Y:S01]  /*3ba0*/  IMAD.IADD R100, R166, 0x1, R164 ;  /* 0x00000001a6647824 */ /* 0x000fe200078e02a4 */
[-C--:B------:R-:W-:Y:S01]  /*3bb0*/  HMMA.16816.F32.BF16 R28, R28, R102.reuse, RZ ;  /* 0x000000661c1c723c */ /* 0x080fe200000418ff */
[----:B------:R-:W-:Y:S03]  /*3bc0*/  IMAD.MOV.U32 R164, RZ, RZ, 0x40 ;  /* 0x00000040ffa47424 */ /* 0x000fe600078e00ff */
[----:B------:R-:W1:Y:S02]  /*3bd0*/  LDSM.16.M88.4 R120, [R100] ;  /* 0x000000006478783b */ /* 0x000e640000000200 */
[----:B------:R-:W-:Y:S02]  /*3be0*/  SEL R164, R164, 0xffffffc0, !P2 ;  /* 0xffffffc0a4a47807 */ /* 0x000fe40005000000 */
[----:B------:R-:W-:Y:S04]  /*3bf0*/  HMMA.16816.F32.BF16 R32, R32, R102, RZ ;  /* 0x000000662020723c */ /* 0x000fe800000418ff */
[----:B------:R-:W3:Y:S04]  /*3c00*/  LDSM.16.M88.4 R100, [R100+0x1000] ;  /* 0x001000006464783b */ /* 0x000ee80000000200 */
[-C--:B----4-:R-:W-:Y:S08]  /*3c10*/  HMMA.16816.F32.BF16 R4, R104, R108.reuse, R4 ;  /* 0x0000006c6804723c */ /* 0x090ff00000041804 */
[C---:B------:R-:W-:Y:S08]  /*3c20*/  HMMA.16816.F32.BF16 R8, R112.reuse, R108, R8 ;  /* 0x0000006c7008723c */ /* 0x040ff00000041808 */
[-C--:B------:R-:W-:Y:S08]  /*3c30*/  HMMA.16816.F32.BF16 R12, R112, R110.reuse, R12 ;  /* 0x0000006e700c723c */ /* 0x080ff0000004180c */
[C---:B------:R-:W-:Y:S01]  /*3c40*/  HMMA.16816.F32.BF16 R16, R104.reuse, R110, R16 ;  /* 0x0000006e6810723c */ /* 0x040fe20000041810 */
[----:B------:R-:W-:Y:S07]  /*3c50*/  LDSM.16.M88.4 R108, [R172+0x6000] ;  /* 0x00600000ac6c783b */ /* 0x000fee0000000200 */
[-C--:B--2---:R-:W-:Y:S08]  /*3c60*/  HMMA.16816.F32.BF16 R20, R104, R116.reuse, R20 ;  /* 0x000000746814723c */ /* 0x084ff00000041814 */
[C---:B------:R-:W-:Y:S07]  /*3c70*/  HMMA.16816.F32.BF16 R24, R112.reuse, R116, R24 ;  /* 0x000000747018723c */ /* 0x040fee0000041818 */
[----:B------:R-:W-:Y:S01]  /*3c80*/  IMAD R116, R194, 0x4, R238 ;  /* 0x00000004c2747824 */ /* 0x000fe200078e02ee */
[-C--:B------:R-:W-:Y:S07]  /*3c90*/  HMMA.16816.F32.BF16 R28, R112, R118.reuse, R28 ;  /* 0x00000076701c723c */ /* 0x080fee000004181c */
[----:B------:R-:W-:Y:S01]  /*3ca0*/  IADD3 R114, R116, 0x2, RZ ;  /* 0x0000000274727810 */ /* 0x000fe20007ffe0ff */
[----:B------:R-:W-:Y:S01]  /*3cb0*/  HMMA.16816.F32.BF16 R32, R104, R118, R32 ;  /* 0x000000766820723c */ /* 0x000fe20000041820 */
[----:B------:R-:W2:Y:S03]  /*3cc0*/  LDSM.16.M88.4 R104, [R0] ;  /* 0x000000000068783b */ /* 0x000ea60000000200 */
[----:B------:R-:W-:Y:S02]  /*3cd0*/  IMAD R112, R226, 0x4, R235 ;  /* 0x00000004e2707824 */ /* 0x000fe400078e02eb */
[----:B------:R-:W-:Y:S02]  /*3ce0*/  IMAD.WIDE.U32 R114, R114, -0x326172a9, RZ ;  /* 0xcd9e8d5772727825 */ /* 0x000fe400078e00ff */
[-C--:B-1----:R-:W-:Y:S01]  /*3cf0*/  HMMA.16816.F32.BF16 R4, R120, R124.reuse, R4 ;  /* 0x0000007c7804723c */ /* 0x082fe20000041804 */
[----:B------:R-:W-:Y:S01]  /*3d00*/  LOP3.LUT R112, R221, UR6, R112, 0x96, !PT ;  /* 0x00000006dd707c12 */ /* 0x000fe2000f8e9670 */
[----:B------:R-:W1:Y:S02]  /*3d10*/  @!P6 S2R R119, SR_TID.X ;  /* 0x000000000077e919 */ /* 0x000e640000002100 */
[----:B------:R-:W-:Y:S04]  /*3d20*/  IMAD.WIDE.U32 R116, R116, -0x326172a9, RZ ;  /* 0xcd9e8d5774747825 */ /* 0x000fe800078e00ff */
[C---:B---3--:R-:W-:Y:S01]  /*3d30*/  HMMA.16816.F32.BF16 R8, R100.reuse, R124, R8 ;  /* 0x0000007c6408723c */ /* 0x048fe20000041808 */
[----:B------:R-:W-:Y:S07]  /*3d40*/  IMAD.WIDE.U32 R112, R112, -0x326172a9, RZ ;  /* 0xcd9e8d5770707825 */ /* 0x000fee00078e00ff */
[-C--:B------:R-:W-:Y:S08]  /*3d50*/  HMMA.16816.F32.BF16 R12, R100, R126.reuse, R12 ;  /* 0x0000007e640c723c */ /* 0x080ff0000004180c */
[C---:B------:R-:W-:Y:S08]  /*3d60*/  HMMA.16816.F32.BF16 R16, R120.reuse, R126, R16 ;  /* 0x0000007e7810723c */ /* 0x040ff00000041810 */
[-C--:B------:R-:W-:Y:S08]  /*3d70*/  HMMA.16816.F32.BF16 R20, R120, R128.reuse, R20 ;  /* 0x000000807814723c */ /* 0x080ff00000041814 */
[C---:B------:R-:W-:Y:S07]  /*3d80*/  HMMA.16816.F32.BF16 R24, R100.reuse, R128, R24 ;  /* 0x000000806418723c */ /* 0x040fee0000041818 */
[C---:B------:R-:W-:Y:S01]  /*3d90*/  LOP3.LUT R128, R113.reuse, UR5, R116, 0x96, !PT ;  /* 0x0000000571807c12 */ /* 0x040fe2000f8e9674 */
[-C--:B------:R-:W-:Y:S01]  /*3da0*/  HMMA.16816.F32.BF16 R28, R100, R130.reuse, R28 ;  /* 0x00000082641c723c */ /* 0x080fe2000004181c */
[----:B------:R3:W4:Y:S03]  /*3db0*/  LDSM.16.M88.4 R100, [R0+0x1000] ;  /* 0x001000000064783b */ /* 0x0007260000000200 */
[----:B------:R-:W-:Y:S04]  /*3dc0*/  IMAD.WIDE.U32 R128, R128, -0x2daee0ad, RZ ;  /* 0xd2511f5380807825 */ /* 0x000fe800078e00ff */
[----:B------:R-:W-:Y:S07]  /*3dd0*/  HMMA.16816.F32.BF16 R32, R120, R130, R32 ;  /* 0x000000827820723c */ /* 0x000fee0000041820 */
[----:B------:R-:W-:Y:S01]  /*3de0*/  LOP3.LUT R122, R112, UR4, RZ, 0x3c, !PT ;  /* 0x00000004707a7c12 */ /* 0x000fe2000f8e3cff */
[-C--:B--2---:R-:W-:Y:S01]  /*3df0*/  HMMA.16816.F32.BF16 R4, R104, R108.reuse, R4 ;  /* 0x0000006c6804723c */ /* 0x084fe20000041804 */
[----:B------:R-:W-:Y:S01]  /*3e00*/  LOP3.LUT R130, R113, UR5, R114, 0x96, !PT ;  /* 0x0000000571827c12 */ /* 0x000fe2000f8e9672 */
[----:B------:R-:W-:Y:S02]  /*3e10*/  UIADD3 UR4, UR6, 0x76cf5d0a, URZ ;  /* 0x76cf5d0a06047890 */ /* 0x000fe4000fffe03f */
[----:B-1----:R-:W-:Y:S01]  /*3e20*/  @!P6 IMAD.SHL.U32 R112, R119, 0x2, RZ ;  /* 0x000000027770e824 */ /* 0x002fe200078e00ff */
[----:B------:R-:W-:Y:S01]  /*3e30*/  UIADD3 UR5, UR6, -0x4498517b, URZ ;  /* 0xbb67ae8506057890 */ /* 0x000fe2000fffe03f */
[----:B------:R-:W-:Y:S01]  /*3e40*/  IMAD.WIDE.U32 R130, R130, -0x2daee0ad, RZ ;  /* 0xd2511f5382827825 */ /* 0x000fe200078e00ff */
[----:B---3--:R-:W-:Y:S05]  /*3e50*/  LOP3.LUT R0, R232, UR7, RZ, 0x3c, !PT ;  /* 0x00000007e8007c12 */ /* 0x008fea000f8e3cff */
[-C--:B------:R-:W-:Y:S01]  /*3e60*/  LOP3.LUT R118, R117, R0.reuse, RZ, 0x3c, !PT ;  /* 0x0000000075767212 */ /* 0x080fe200078e3cff */
[----:B------:R-:W-:Y:S01]  /*3e70*/  FMUL.FTZ R117, R213, 1.4426950216293334961 ;  /* 0x3fb8aa3bd5757820 */ /* 0x000fe20000410000 */
[----:B------:R-:W-:Y:S02]  /*3e80*/  LOP3.LUT R120, R115, R0, RZ, 0x3c, !PT ;  /* 0x0000000073787212 */ /* 0x000fe400078e3cff */
[----:B------:R-:W-:Y:S01]  /*3e90*/  @!P6 IADD3 R0, -R229, 0x1, R215 ;  /* 0x00000001e500e810 */ /* 0x000fe20007ffe1d7 */
[----:B------:R-:W-:Y:S01]  /*3ea0*/  IMAD.WIDE.U32 R114, R118, -0x2daee0ad, RZ ;  /* 0xd2511f5376727825 */ /* 0x000fe200078e00ff */
[----:B------:R-:W-:Y:S02]  /*3eb0*/  FSEL R117, R117, RZ, P0 ;  /* 0x000000ff75757208 */ /* 0x000fe40000000000 */
[----:B------:R-:W-:Y:S02]  /*3ec0*/  @!P6 IADD3 R2, R2, R0, R203 ;  /* 0x000000000202e210 */ /* 0x000fe40007ffe0cb */
[----:B------:R-:W-:Y:S01]  /*3ed0*/  @!P6 LOP3.LUT R0, R251, 0x6, R112, 0xf8, !PT ;  /* 0x00000006fb00e812 */ /* 0x000fe200078ef870 */
[----:B------:R-:W-:Y:S01]  /*3ee0*/  IMAD.WIDE.U32 R112, R120, -0x2daee0ad, RZ ;  /* 0xd2511f5378707825 */ /* 0x000fe200078e00ff */
[-C--:B------:R-:W-:Y:S01]  /*3ef0*/  @!P6 IMNMX R116, R2, R203.reuse, PT ;  /* 0x000000cb0274e217 */ /* 0x080fe20003800200 */
[C---:B----4-:R-:W-:Y:S01]  /*3f00*/  HMMA.16816.F32.BF16 R8, R100.reuse, R108, R8 ;  /* 0x0000006c6408723c */ /* 0x050fe20000041808 */
[----:B------:R-:W-:Y:S01]  /*3f10*/  LOP3.LUT R119, R220, UR5, RZ, 0x3c, !PT ;  /* 0x00000005dc777c12 */ /* 0x000fe2000f8e3cff */
[----:B------:R-:W-:Y:S01]  /*3f20*/  @!P6 IMAD R0, R226, 0x80, R0 ;  /* 0x00000080e200e824 */ /* 0x000fe200078e0200 */
[----:B------:R-:W-:Y:S01]  /*3f30*/  LOP3.LUT R124, R131, UR4, R112, 0x96, !PT ;  /* 0x00000004837c7c12 */ /* 0x000fe2000f8e9670 */
[----:B------:R-:W-:Y:S01]  /*3f40*/  UIADD3 UR5, UR6, 0x32370b8f, URZ ;  /* 0x32370b8f06057890 */ /* 0x000fe2000fffe03f */
[----:B------:R-:W-:Y:S02]  /*3f50*/  @!P6 IADD3 R112, R2, 0x8, RZ ;  /* 0x000000080270e810 */ /* 0x000fe40007ffe0ff */
[CC--:B------:R-:W-:Y:S01]  /*3f60*/  @!P6 ISETP.GE.AND P0, PT, R0.reuse, R116.reuse, PT ;  /* 0x000000740000e20c */ /* 0x0c0fe20003f06270 */
[-C--:B------:R-:W-:Y:S01]  /*3f70*/  HMMA.16816.F32.BF16 R12, R100, R110.reuse, R12 ;  /* 0x0000006e640c723c */ /* 0x080fe2000004180c */
[----:B------:R-:W-:Y:S03]  /*3f80*/  @!P6 IADD3 R118, R0, 0x1, RZ ;  /* 0x000000010076e810 */ /* 0x000fe60007ffe0ff */
[----:B------:R-:W-:Y:S01]  /*3f90*/  @!P6 FSEL R4, R4, -INF , !P0 ;  /* 0xff8000000404e808 */ /* 0x000fe20004000000 */
[----:B------:R-:W-:Y:S01]  /*3fa0*/  FMUL.FTZ R109, R214, 1.4426950216293334961 ;  /* 0x3fb8aa3bd66d7820 */ /* 0x000fe20000410000 */
[----:B------:R-:W-:Y:S01]  /*3fb0*/  @!P6 ISETP.GE.AND P0, PT, R118, R116, PT ;  /* 0x000000747600e20c */ /* 0x000fe20003f06270 */
[----:B------:R-:W-:Y:S01]  /*3fc0*/  IMAD.WIDE.U32 R124, R124, -0x326172a9, RZ ;  /* 0xcd9e8d577c7c7825 */ /* 0x000fe200078e00ff */
[----:B------:R-:W-:Y:S01]  /*3fd0*/  @!P6 IMNMX R108, R112, R203, PT ;  /* 0x000000cb706ce217 */ /* 0x000fe20003800200 */
[C---:B------:R-:W-:Y:S03]  /*3fe0*/  HMMA.16816.F32.BF16 R16, R104.reuse, R110, R16 ;  /* 0x0000006e6810723c */ /* 0x040fe60000041810 */
[----:B------:R-:W-:Y:S01]  /*3ff0*/  @!P6 FSEL R5, R5, -INF , !P0 ;  /* 0xff8000000505e808 */ /* 0x000fe20004000000 */
[--C-:B------:R-:W-:Y:S01]  /*4000*/  FFMA.FTZ R4, R4, c[0x0][0x23c], -R117.reuse ;  /* 0x00008f0004047a23 */ /* 0x100fe20000010875 */
[----:B------:R-:W-:Y:S02]  /*4010*/  FSETP.NEU.FTZ.AND P0, PT, R214, -INF , PT ;  /* 0xff800000d600780b */ /* 0x000fe40003f1d000 */
[-C--:B------:R-:W-:Y:S01]  /*4020*/  @!P6 ISETP.GE.AND P1, PT, R0, R108.reuse, PT ;  /* 0x0000006c0000e20c */ /* 0x080fe20003f26270 */
[----:B------:R-:W-:Y:S01]  /*4030*/  FFMA.FTZ R5, R5, c[0x0][0x23c], -R117 ;  /* 0x00008f0005057a23 */ /* 0x000fe20000010875 */
[----:B------:R-:W-:Y:S01]  /*4040*/  FSEL R109, R109, RZ, P0 ;  /* 0x000000ff6d6d7208 */ /* 0x000fe20000000000 */
[----:B------:R-:W-:Y:S01]  /*4050*/  MUFU.EX2 R191, R4 ;  /* 0x0000000400bf7308 */ /* 0x000fe20000000800 */
[----:B------:R-:W-:Y:S02]  /*4060*/  @!P6 ISETP.GE.AND P0, PT, R118, R108, PT ;  /* 0x0000006c7600e20c */ /* 0x000fe40003f06270 */
[----:B------:R-:W-:Y:S02]  /*4070*/  @!P6 FSEL R6, R6, -INF , !P1 ;  /* 0xff8000000606e808 */ /* 0x000fe40004800000 */
[C---:B------:R-:W-:Y:S02]  /*4080*/  LOP3.LUT R120, R119.reuse, R115, RZ, 0x3c, !PT ;  /* 0x0000007377787212 */ /* 0x040fe400078e3cff */
[----:B------:R-:W-:Y:S01]  /*4090*/  LOP3.LUT R121, R119, R113, RZ, 0x3c, !PT ;  /* 0x0000007177797212 */ /* 0x000fe200078e3cff */
[--C-:B------:R-:W-:Y:S01]  /*40a0*/  FFMA.FTZ R6, R6, c[0x0][0x23c], -R109.reuse ;  /* 0x00008f0006067a23 */ /* 0x100fe2000001086d */
[----:B------:R-:W-:Y:S01]  /*40b0*/  @!P6 IADD3 R119, R2, 0x20, RZ ;  /* 0x000000200277e810 */ /* 0x000fe20007ffe0ff */
[----:B------:R1:W-:Y:S01]  /*40c0*/  MUFU.EX2 R186, R5 ;  /* 0x0000000500ba7308 */ /* 0x0003e20000000800 */
[----:B------:R-:W-:Y:S01]  /*40d0*/  LOP3.LUT R126, R129, UR4, R114, 0x96, !PT ;  /* 0x00000004817e7c12 */ /* 0x000fe2000f8e9672 */
[----:B------:R-:W-:Y:S01]  /*40e0*/  UIADD3 UR4, UR7, -0x255992d5, URZ ;  /* 0xdaa66d2b07047890 */ /* 0x000fe2000fffe03f */
[----:B------:R-:W-:Y:S01]  /*40f0*/  @!P6 FSEL R7, R7, -INF , !P0 ;  /* 0xff8000000707e808 */ /* 0x000fe20004000000 */
[----:B------:R-:W2:Y:S01]  /*4100*/  LDSM.16.M88.4 R112, [R172+0x6800] ;  /* 0x00680000ac70783b */ /* 0x000ea20000000200 */
[----:B------:R-:W-:Y:S01]  /*4110*/  FSETP.NEU.FTZ.AND P1, PT, R207, -INF , PT ;  /* 0xff800000cf00780b */ /* 0x000fe20003f3d000 */
[----:B------:R-:W-:Y:S01]  /*4120*/  IMAD.WIDE.U32 R126, R126, -0x326172a9, RZ ;  /* 0xcd9e8d577e7e7825 */ /* 0x000fe200078e00ff */
[----:B------:R-:W-:Y:S03]  /*4130*/  FSETP.NEU.FTZ.AND P0, PT, R212, -INF , PT ;  /* 0xff800000d400780b */ /* 0x000fe60003f1d000 */
[----:B------:R3:W-:Y:S01]  /*4140*/  MUFU.EX2 R190, R6 ;  /* 0x0000000600be7308 */ /* 0x0007e20000000800 */
[----:B------:R-:W-:Y:S09]  /*4150*/  FFMA.FTZ R7, R7, c[0x0][0x23c], -R109 ;  /* 0x00008f0007077a23 */ /* 0x000ff2000001086d */
[----:B------:R4:W-:Y:S01]  /*4160*/  MUFU.EX2 R188, R7 ;  /* 0x0000000700bc7308 */ /* 0x0009e20000000800 */
[----:B-1----:R-:W-:Y:S04]  /*4170*/  IMAD.WIDE.U32 R4, R120, -0x326172a9, RZ ;  /* 0xcd9e8d5778047825 */ /* 0x002fe800078e00ff */
[----:B------:R-:W-:Y:S01]  /*4180*/  IMAD.WIDE.U32 R120, R121, -0x326172a9, RZ ;  /* 0xcd9e8d5779787825 */ /* 0x000fe200078e00ff */
[----:B------:R-:W-:Y:S02]  /*4190*/  LOP3.LUT R123, R122, R5, RZ, 0x3c, !PT ;  /* 0x000000057a7b7212 */ /* 0x000fe400078e3cff */
[----:B------:R-:W-:Y:S01]  /*41a0*/  @!P6 IMNMX R5, R119, R203, PT ;  /* 0x000000cb7705e217 */ /* 0x000fe20003800200 */
[----:B------:R-:W-:Y:S01]  /*41b0*/  FMUL.FTZ R119, R212, 1.4426950216293334961 ;  /* 0x3fb8aa3bd4777820 */ /* 0x000fe20000410000 */
[----:B------:R-:W-:Y:S01]  /*41c0*/  LOP3.LUT R127, R127, UR4, R4, 0x96, !PT ;  /* 0x000000047f7f7c12 */ /* 0x000fe2000f8e9604 */
[----:B---3--:R-:W-:Y:S01]  /*41d0*/  FMUL.FTZ R6, R207, 1.4426950216293334961 ;  /* 0x3fb8aa3bcf067820 */ /* 0x008fe20000410000 */
[-C--:B------:R-:W-:Y:S02]  /*41e0*/  @!P6 ISETP.GE.AND P3, PT, R0, R5.reuse, PT ;  /* 0x000000050000e20c */ /* 0x080fe40003f66270 */
[----:B------:R-:W-:Y:S02]  /*41f0*/  @!P6 IADD3 R4, R2, 0x28, RZ ;  /* 0x000000280204e810 */ /* 0x000fe40007ffe0ff */
[----:B------:R-:W-:Y:S02]  /*4200*/  FSEL R6, R6, RZ, P1 ;  /* 0x000000ff06067208 */ /* 0x000fe40000800000 */
[----:B------:R-:W-:Y:S02]  /*4210*/  @!P6 FSEL R8, R8, -INF , !P3 ;  /* 0xff8000000808e808 */ /* 0x000fe40005800000 */
[----:B------:R-:W-:Y:S01]  /*4220*/  @!P6 ISETP.GE.AND P1, PT, R118, R5, PT ;  /* 0x000000057600e20c */ /* 0x000fe20003f26270 */
[-C--:B--2---:R-:W-:Y:S01]  /*4230*/  HMMA.16816.F32.BF16 R20, R104, R112.reuse, R20 ;  /* 0x000000706814723c */ /* 0x084fe20000041814 */
[----:B----4-:R-:W-:Y:S01]  /*4240*/  @!P6 IADD3 R7, R0, 0x8, RZ ;  /* 0x000000080007e810 */ /* 0x010fe20007ffe0ff */
[--C-:B------:R-:W-:Y:S01]  /*4250*/  FFMA.FTZ R8, R8, c[0x0][0x23c], -R6.reuse ;  /* 0x00008f0008087a23 */ /* 0x100fe20000010806 */
[----:B------:R-:W-:Y:S02]  /*4260*/  @!P6 IMNMX R4, R4, R203, PT ;  /* 0x000000cb0404e217 */ /* 0x000fe40003800200 */
[----:B------:R-:W-:Y:S01]  /*4270*/  @!P6 FSEL R9, R9, -INF , !P1 ;  /* 0xff8000000909e808 */ /* 0x000fe20004800000 */
[----:B------:R1:W-:Y:S01]  /*4280*/  MUFU.EX2 R189, R8 ;  /* 0x0000000800bd7308 */ /* 0x0003e20000000800 */
[----:B------:R-:W-:Y:S01]  /*4290*/  @!P6 ISETP.GE.AND P3, PT, R7, R5, PT ;  /* 0x000000050700e20c */ /* 0x000fe20003f66270 */
[C---:B------:R-:W-:Y:S01]  /*42a0*/  HMMA.16816.F32.BF16 R24, R100.reuse, R112, R24 ;  /* 0x000000706418723c */ /* 0x040fe20000041818 */
[----:B------:R-:W-:Y:S02]  /*42b0*/  FSEL R2, R119, RZ, P0 ;  /* 0x000000ff77027208 */ /* 0x000fe40000000000 */
[-C--:B------:R-:W-:Y:S01]  /*42c0*/  @!P6 ISETP.GE.AND P0, PT, R0, R4.reuse, PT ;  /* 0x000000040000e20c */ /* 0x080fe20003f06270 */
[--C-:B------:R-:W-:Y:S01]  /*42d0*/  FFMA.FTZ R9, R9, c[0x0][0x23c], -R6.reuse ;  /* 0x00008f0009097a23 */ /* 0x100fe20000010806 */
[C---:B------:R-:W-:Y:S02]  /*42e0*/  @!P6 ISETP.GE.AND P4, PT, R7.reuse, R4, PT ;  /* 0x000000040700e20c */ /* 0x040fe40003f86270 */
[----:B------:R-:W-:Y:S01]  /*42f0*/  @!P6 FSEL R12, R12, -INF , !P3 ;  /* 0xff8000000c0ce808 */ /* 0x000fe20005800000 */
[-C--:B------:R-:W-:Y:S01]  /*4300*/  HMMA.16816.F32.BF16 R28, R100, R114.reuse, R28 ;  /* 0x00000072641c723c */ /* 0x080fe2000004181c */
[----:B------:R-:W-:Y:S01]  /*4310*/  @!P6 FSEL R10, R10, -INF , !P0 ;  /* 0xff8000000a0ae808 */ /* 0x000fe20004000000 */
[----:B------:R2:W-:Y:S01]  /*4320*/  MUFU.EX2 R185, R9 ;  /* 0x0000000900b97308 */ /* 0x0005e20000000800 */
[----:B------:R-:W-:Y:S01]  /*4330*/  @!P6 ISETP.GE.AND P0, PT, R7, R116, PT ;  /* 0x000000740700e20c */ /* 0x000fe20003f06270 */
[----:B------:R-:W-:Y:S01]  /*4340*/  FFMA.FTZ R12, R12, c[0x0][0x23c], -R6 ;  /* 0x00008f000c0c7a23 */ /* 0x000fe20000010806 */
[----:B------:R-:W-:Y:S01]  /*4350*/  @!P6 FSEL R14, R14, -INF , !P4 ;  /* 0xff8000000e0ee808 */ /* 0x000fe20006000000 */
[--C-:B------:R-:W-:Y:S01]  /*4360*/  FFMA.FTZ R10, R10, c[0x0][0x23c], -R2.reuse ;  /* 0x00008f000a0a7a23 */ /* 0x100fe20000010802 */
[----:B------:R-:W-:Y:S01]  /*4370*/  @!P6 FSEL R16, R16, -INF , !P0 ;  /* 0xff8000001010e808 */ /* 0x000fe20004000000 */
[----:B------:R-:W-:Y:S01]  /*4380*/  HMMA.16816.F32.BF16 R32, R104, R114, R32 ;  /* 0x000000726820723c */ /* 0x000fe20000041820 */
[-C--:B------:R-:W-:Y:S03]  /*4390*/  @!P6 ISETP.GE.AND P1, PT, R118, R4.reuse, PT ;  /* 0x000000047600e20c */ /* 0x080fe60003f26270 */
[----:B------:R-:W-:Y:S01]  /*43a0*/  LOP3.LUT R122, R122, R121, RZ, 0x3c, !PT ;  /* 0x000000797a7a7212 */ /* 0x000fe200078e3cff */
[--C-:B------:R-:W-:Y:S01]  /*43b0*/  FFMA.FTZ R14, R14, c[0x0][0x23c], -R2.reuse ;  /* 0x00008f000e0e7a23 */ /* 0x100fe20000010802 */
[----:B-1----:R-:W-:Y:S01]  /*43c0*/  @!P6 IADD3 R8, R0, 0x9, RZ ;  /* 0x000000090008e810 */ /* 0x002fe20007ffe0ff */
[----:B------:R-:W-:Y:S01]  /*43d0*/  FFMA.FTZ R16, R16, c[0x0][0x23c], -R117 ;  /* 0x00008f0010107a23 */ /* 0x000fe20000010875 */
[----:B------:R-:W-:Y:S01]  /*43e0*/  @!P6 FSEL R11, R11, -INF , !P1 ;  /* 0xff8000000b0be808 */ /* 0x000fe20004800000 */
[----:B------:R-:W-:Y:S01]  /*43f0*/  IMAD.WIDE.U32 R100, R127, -0x2daee0ad, RZ ;  /* 0xd2511f537f647825 */ /* 0x000fe200078e00ff */
[C---:B------:R-:W-:Y:S01]  /*4400*/  @!P6 ISETP.GE.AND P3, PT, R8.reuse, R4, PT ;  /* 0x000000040800e20c */ /* 0x040fe20003f66270 */
[----:B------:R-:W-:Y:S01]  /*4410*/  MUFU.EX2 R183, R14 ;  /* 0x0000000e00b77308 */ /* 0x000fe20000000800 */
[CC--:B------:R-:W-:Y:S01]  /*4420*/  @!P6 ISETP.GE.AND P5, PT, R8.reuse, R5.reuse, PT ;  /* 0x000000050800e20c */ /* 0x0c0fe20003fa6270 */
[--C-:B------:R-:W-:Y:S01]  /*4430*/  FFMA.FTZ R11, R11, c[0x0][0x23c], -R2.reuse ;  /* 0x00008f000b0b7a23 */ /* 0x100fe20000010802 */
[----:B------:R-:W-:Y:S02]  /*4440*/  @!P6 FSEL R15, R15, -INF , !P3 ;  /* 0xff8000000f0fe808 */ /* 0x000fe40005800000 */
[----:B------:R-:W-:Y:S02]  /*4450*/  @!P6 ISETP.GE.AND P1, PT, R7, R108, PT ;  /* 0x0000006c0700e20c */ /* 0x000fe40003f26270 */
[----:B------:R-:W-:Y:S01]  /*4460*/  @!P6 FSEL R13, R13, -INF , !P5 ;  /* 0xff8000000d0de808 */ /* 0x000fe20006800000 */
[----:B------:R-:W-:Y:S01]  /*4470*/  FFMA.FTZ R15, R15, c[0x0][0x23c], -R2 ;  /* 0x00008f000f0f7a23 */ /* 0x000fe20000010802 */
[C---:B------:R-:W-:Y:S01]  /*4480*/  @!P6 ISETP.GE.AND P5, PT, R8.reuse, R116, PT ;  /* 0x000000740800e20c */ /* 0x040fe20003fa6270 */
[----:B------:R-:W-:Y:S01]  /*4490*/  MUFU.EX2 R180, R16 ;  /* 0x0000001000b47308 */ /* 0x000fe20000000800 */
[----:B------:R-:W-:Y:S01]  /*44a0*/  @!P6 ISETP.GE.AND P4, PT, R8, R108, PT ;  /* 0x0000006c0800e20c */ /* 0x000fe20003f86270 */
[--C-:B------:R-:W-:Y:S01]  /*44b0*/  FFMA.FTZ R13, R13, c[0x0][0x23c], -R6.reuse ;  /* 0x00008f000d0d7a23 */ /* 0x100fe20000010806 */
[C---:B------:R-:W-:Y:S02]  /*44c0*/  @!P6 IADD3 R7, R0.reuse, 0x10, RZ ;  /* 0x000000100007e810 */ /* 0x040fe40007ffe0ff */
[----:B------:R-:W-:Y:S02]  /*44d0*/  @!P6 IADD3 R8, R0, 0x11, RZ ;  /* 0x000000110008e810 */ /* 0x000fe40007ffe0ff */
[-C--:B------:R-:W-:Y:S02]  /*44e0*/  @!P6 ISETP.GE.AND P3, PT, R7, R116.reuse, PT ;  /* 0x000000740700e20c */ /* 0x080fe40003f66270 */
[----:B------:R-:W-:Y:S01]  /*44f0*/  @!P6 FSEL R19, R19, -INF , !P4 ;  /* 0xff8000001313e808 */ /* 0x000fe20006000000 */
[----:B------:R1:W-:Y:S01]  /*4500*/  MUFU.EX2 R184, R15 ;  /* 0x0000000f00b87308 */ /* 0x0003e20000000800 */
[----:B------:R-:W-:Y:S02]  /*4510*/  @!P6 ISETP.GE.AND P4, PT, R8, R116, PT ;  /* 0x000000740800e20c */ /* 0x000fe40003f86270 */
[----:B------:R-:W-:Y:S01]  /*4520*/  @!P6 ISETP.GE.AND P0, PT, R7, R108, PT ;  /* 0x0000006c0700e20c */ /* 0x000fe20003f06270 */
[----:B------:R-:W-:Y:S01]  /*4530*/  FFMA.FTZ R19, R19, c[0x0][0x23c], -R109 ;  /* 0x00008f0013137a23 */ /* 0x000fe2000001086d */
[----:B------:R-:W-:Y:S02]  /*4540*/  @!P6 FSEL R17, R17, -INF , !P5 ;  /* 0xff8000001111e808 */ /* 0x000fe40006800000 */
[CC--:B------:R-:W-:Y:S02]  /*4550*/  @!P6 ISETP.GE.AND P5, PT, R7.reuse, R5.reuse, PT ;  /* 0x000000050700e20c */ /* 0x0c0fe40003fa6270 */
[----:B------:R-:W-:Y:S01]  /*4560*/  @!P6 FSEL R18, R18, -INF , !P1 ;  /* 0xff8000001212e808 */ /* 0x000fe20004800000 */
[----:B------:R3:W-:Y:S01]  /*4570*/  MUFU.EX2 R192, R10 ;  /* 0x0000000a00c07308 */ /* 0x0007e20000000800 */
[----:B------:R-:W-:Y:S01]  /*4580*/  @!P6 ISETP.GE.AND P1, PT, R7, R4, PT ;  /* 0x000000040700e20c */ /* 0x000fe20003f26270 */
[----:B------:R-:W-:Y:S01]  /*4590*/  FFMA.FTZ R179, R17, c[0x0][0x23c], -R117 ;  /* 0x00008f0011b37a23 */ /* 0x000fe20000010875 */
[----:B------:R-:W-:Y:S01]  /*45a0*/  @!P6 FSEL R20, R20, -INF , !P3 ;  /* 0xff8000001414e808 */ /* 0x000fe20005800000 */
[----:B------:R-:W-:Y:S01]  /*45b0*/  FFMA.FTZ R18, R18, c[0x0][0x23c], -R109 ;  /* 0x00008f0012127a23 */ /* 0x000fe2000001086d */
[----:B------:R-:W-:Y:S02]  /*45c0*/  @!P6 ISETP.GE.AND P3, PT, R8, R108, PT ;  /* 0x0000006c0800e20c */ /* 0x000fe40003f66270 */
[----:B------:R-:W-:Y:S01]  /*45d0*/  @!P6 FSEL R21, R21, -INF , !P4 ;  /* 0xff8000001515e808 */ /* 0x000fe20006000000 */
[--C-:B------:R-:W-:Y:S01]  /*45e0*/  FFMA.FTZ R20, R20, c[0x0][0x23c], -R117.reuse ;  /* 0x00008f0014147a23 */ /* 0x100fe20000010875 */
[-C--:B------:R-:W-:Y:S01]  /*45f0*/  @!P6 ISETP.GE.AND P4, PT, R8, R5.reuse, PT ;  /* 0x000000050800e20c */ /* 0x080fe20003f86270 */
[----:B------:R4:W-:Y:S01]  /*4600*/  MUFU.EX2 R182, R12 ;  /* 0x0000000c00b67308 */ /* 0x0009e20000000800 */
[C---:B------:R-:W-:Y:S01]  /*4610*/  @!P6 IADD3 R7, R0.reuse, 0x18, RZ ;  /* 0x000000180007e810 */ /* 0x040fe20007ffe0ff */
[----:B------:R-:W-:Y:S01]  /*4620*/  FFMA.FTZ R21, R21, c[0x0][0x23c], -R117 ;  /* 0x00008f0015157a23 */ /* 0x000fe20000010875 */
[----:B------:R-:W-:Y:S02]  /*4630*/  @!P6 IADD3 R0, R0, 0x19, RZ ;  /* 0x000000190000e810 */ /* 0x000fe40007ffe0ff */
[----:B------:R-:W-:Y:S02]  /*4640*/  @!P6 FSEL R22, R22, -INF , !P0 ;  /* 0xff8000001616e808 */ /* 0x000fe40004000000 */
[-C--:B------:R-:W-:Y:S01]  /*4650*/  @!P6 ISETP.GE.AND P0, PT, R8, R4.reuse, PT ;  /* 0x000000040800e20c */ /* 0x080fe20003f06270 */
[----:B--2---:R-:W-:Y:S01]  /*4660*/  IMAD.WIDE.U32 R8, R123, -0x2daee0ad, RZ ;  /* 0xd2511f537b087825 */ /* 0x004fe200078e00ff */
[----:B------:R-:W-:Y:S01]  /*4670*/  @!P6 FSEL R23, R23, -INF , !P3 ;  /* 0xff8000001717e808 */ /* 0x000fe20005800000 */
[----:B------:R2:W-:Y:S01]  /*4680*/  MUFU.EX2 R187, R11 ;  /* 0x0000000b00bb7308 */ /* 0x0005e20000000800 */
[-C--:B------:R-:W-:Y:S01]  /*4690*/  @!P6 ISETP.GE.AND P3, PT, R7, R5.reuse, PT ;  /* 0x000000050700e20c */ /* 0x080fe20003f66270 */
[--C-:B------:R-:W-:Y:S01]  /*46a0*/  FFMA.FTZ R22, R22, c[0x0][0x23c], -R109.reuse ;  /* 0x00008f0016167a23 */ /* 0x100fe2000001086d */
[----:B------:R-:W-:Y:S01]  /*46b0*/  @!P6 FSEL R24, R24, -INF , !P5 ;  /* 0xff8000001818e808 */ /* 0x000fe20006800000 */
[----:B------:R-:W-:Y:S01]  /*46c0*/  FFMA.FTZ R23, R23, c[0x0][0x23c], -R109 ;  /* 0x00008f0017177a23 */ /* 0x000fe2000001086d */
[----:B------:R-:W-:Y:S02]  /*46d0*/  @!P6 ISETP.GE.AND P5, PT, R0, R5, PT ;  /* 0x000000050000e20c */ /* 0x000fe40003fa6270 */
[----:B------:R-:W-:Y:S01]  /*46e0*/  @!P6 FSEL R25, R25, -INF , !P4 ;  /* 0xff8000001919e808 */ /* 0x000fe20006000000 */
[--C-:B------:R-:W-:Y:S01]  /*46f0*/  FFMA.FTZ R24, R24, c[0x0][0x23c], -R6.reuse ;  /* 0x00008f0018187a23 */ /* 0x100fe20000010806 */
[-C--:B------:R-:W-:Y:S01]  /*4700*/  @!P6 ISETP.GE.AND P4, PT, R7, R4.reuse, PT ;  /* 0x000000040700e20c */ /* 0x080fe20003f86270 */
[----:B------:R2:W-:Y:S01]  /*4710*/  MUFU.EX2 R181, R13 ;  /* 0x0000000d00b57308 */ /* 0x0005e20000000800 */
[----:B------:R-:W-:Y:S01]  /*4720*/  @!P6 FSEL R26, R26, -INF , !P1 ;  /* 0xff8000001a1ae808 */ /* 0x000fe20004800000 */
[----:B------:R-:W-:Y:S01]  /*4730*/  FFMA.FTZ R25, R25, c[0x0][0x23c], -R6 ;  /* 0x00008f0019197a23 */ /* 0x000fe20000010806 */
[----:B------:R-:W-:Y:S01]  /*4740*/  @!P6 ISETP.GE.AND P1, PT, R0, R4, PT ;  /* 0x000000040000e20c */ /* 0x000fe20003f26270 */
[----:B------:R-:W-:Y:S01]  /*4750*/  IMAD.WIDE.U32 R4, R122, -0x2daee0ad, RZ ;  /* 0xd2511f537a047825 */ /* 0x000fe200078e00ff */
[----:B------:R-:W-:Y:S01]  /*4760*/  LOP3.LUT R120, R125, UR4, R120, 0x96, !PT ;  /* 0x000000047d787c12 */ /* 0x000fe2000f8e9678 */
[----:B------:R-:W-:Y:S01]  /*4770*/  UIADD3 UR4, UR6, -0x126145ec, URZ ;  /* 0xed9eba1406047890 */ /* 0x000fe2000fffe03f */
[----:B------:R-:W-:Y:S01]  /*4780*/  LOP3.LUT R9, R9, UR5, R128, 0x96, !PT ;  /* 0x0000000509097c12 */ /* 0x000fe2000f8e9680 */
[----:B------:R-:W-:Y:S01]  /*4790*/  FFMA.FTZ R26, R26, c[0x0][0x23c], -R2 ;  /* 0x00008f001a1a7a23 */ /* 0x000fe20000010802 */
[----:B------:R-:W-:Y:S01]  /*47a0*/  LOP3.LUT R5, R5, UR5, R130, 0x96, !PT ;  /* 0x0000000505057c12 */ /* 0x000fe2000f8e9682 */
[----:B------:R2:W-:Y:S01]  /*47b0*/  MUFU.EX2 R131, R19 ;  /* 0x0000001300837308 */ /* 0x0005e20000000800 */
[----:B------:R-:W-:Y:S01]  /*47c0*/  @!P6 FSEL R28, R28, -INF , !P3 ;  /* 0xff8000001c1ce808 */ /* 0x000fe20005800000 */
[----:B-1----:R-:W-:Y:S01]  /*47d0*/  IMAD.WIDE.U32 R14, R120, -0x2daee0ad, RZ ;  /* 0xd2511f53780e7825 */ /* 0x002fe200078e00ff */
[----:B------:R-:W-:Y:S01]  /*47e0*/  LOP3.LUT R16, R101, UR4, R8, 0x96, !PT ;  /* 0x0000000465107c12 */ /* 0x000fe2000f8e9608 */
[----:B------:R-:W-:Y:S01]  /*47f0*/  UIADD3 UR5, UR7, 0x78dde6e4, URZ ;  /* 0x78dde6e407057890 */ /* 0x000fe2000fffe03f */
[----:B------:R-:W-:Y:S01]  /*4800*/  @!P6 ISETP.GE.AND P3, PT, R0, R116, PT ;  /* 0x000000740000e20c */ /* 0x000fe20003f66270 */
[----:B------:R-:W-:Y:S01]  /*4810*/  IMAD.WIDE.U32 R8, R9, -0x326172a9, RZ ;  /* 0xcd9e8d5709087825 */ /* 0x000fe200078e00ff */
[----:B------:R-:W-:Y:S01]  /*4820*/  LOP3.LUT R102, R15, UR4, R4, 0x96, !PT ;  /* 0x000000040f667c12 */ /* 0x000fe2000f8e9604 */
[----:B------:R-:W-:Y:S01]  /*4830*/  UIADD3 UR4, UR7, 0x1715609d, URZ ;  /* 0x1715609d07047890 */ /* 0x000fe2000fffe03f */
[----:B------:R-:W-:Y:S01]  /*4840*/  @!P6 FSEL R30, R30, -INF , !P4 ;  /* 0xff8000001e1ee808 */ /* 0x000fe20006000000 */
[----:B------:R1:W-:Y:S01]  /*4850*/  MUFU.EX2 R130, R20 ;  /* 0x0000001400827308 */ /* 0x0003e20000000800 */
[----:B---3--:R-:W-:Y:S01]  /*4860*/  LOP3.LUT R10, R9, UR5, R126, 0x96, !PT ;  /* 0x00000005090a7c12 */ /* 0x008fe2000f8e967e */
[----:B------:R-:W-:Y:S01]  /*4870*/  IMAD.WIDE.U32 R4, R5, -0x326172a9, RZ ;  /* 0xcd9e8d5705047825 */ /* 0x000fe200078e00ff */
[-C--:B------:R-:W-:Y:S02]  /*4880*/  @!P6 ISETP.GE.AND P4, PT, R0, R108.reuse, PT ;  /* 0x0000006c0000e20c */ /* 0x080fe40003f86270 */
[----:B------:R-:W-:Y:S01]  /*4890*/  @!P6 FSEL R29, R29, -INF , !P5 ;  /* 0xff8000001d1de808 */ /* 0x000fe20006800000 */
[----:B------:R-:W-:Y:S01]  /*48a0*/  IMAD.WIDE.U32 R16, R16, -0x326172a9, RZ ;  /* 0xcd9e8d5710107825 */ /* 0x000fe200078e00ff */
[----:B----4-:R-:W-:Y:S01]  /*48b0*/  LOP3.LUT R12, R5, UR5, R124, 0x96, !PT ;  /* 0x00000005050c7c12 */ /* 0x010fe2000f8e967c */
[----:B------:R-:W-:Y:S01]  /*48c0*/  UIADD3 UR5, UR6, -0x56f99767, URZ ;  /* 0xa906689906057890 */ /* 0x000fe2000fffe03f */
[----:B------:R-:W-:Y:S01]  /*48d0*/  @!P6 ISETP.GE.AND P5, PT, R7, R108, PT ;  /* 0x0000006c0700e20c */ /* 0x000fe20003fa6270 */
[----:B------:R-:W-:Y:S01]  /*48e0*/  IMAD.WIDE.U32 R102, R102, -0x326172a9, RZ ;  /* 0xcd9e8d5766667825 */ /* 0x000fe200078e00ff */
[----:B------:R-:W-:Y:S01]  /*48f0*/  LOP3.LUT R8, R17, UR4, R8, 0x96, !PT ;  /* 0x0000000411087c12 */ /* 0x000fe2000f8e9608 */
[----:B------:R3:W-:Y:S01]  /*4900*/  MUFU.EX2 R178, R18 ;  /* 0x0000001200b27308 */ /* 0x0007e20000000800 */
[----:B------:R-:W-:Y:S01]  /*4910*/  @!P6 FSEL R27, R27, -INF , !P0 ;  /* 0xff8000001b1be808 */ /* 0x000fe20004000000 */
[----:B--2---:R-:W-:Y:S01]  /*4920*/  IMAD.WIDE.U32 R10, R10, -0x2daee0ad, RZ ;  /* 0xd2511f530a0a7825 */ /* 0x004fe200078e00ff */
[----:B------:R-:W-:Y:S01]  /*4930*/  LOP3.LUT R4, R103, UR4, R4, 0x96, !PT ;  /* 0x0000000467047c12 */ /* 0x000fe2000f8e9604 */
[----:B------:R-:W-:Y:S01]  /*4940*/  UIADD3 UR4, UR6, 0x646e171e, URZ ;  /* 0x646e171e06047890 */ /* 0x000fe2000fffe03f */
[----:B------:R-:W-:Y:S01]  /*4950*/  @!P6 ISETP.GE.AND P0, PT, R7, R116, PT ;  /* 0x000000740700e20c */ /* 0x000fe20003f06270 */
[----:B------:R-:W-:Y:S01]  /*4960*/  IMAD.WIDE.U32 R12, R12, -0x2daee0ad, RZ ;  /* 0xd2511f530c0c7825 */ /* 0x000fe200078e00ff */
[----:B------:R-:W-:Y:S02]  /*4970*/  LOP3.LUT R100, R11, UR5, R100, 0x96, !PT ;  /* 0x000000050b647c12 */ /* 0x000fe4000f8e9664 */
[----:B------:R-:W-:Y:S01]  /*4980*/  @!P6 FSEL R31, R31, -INF , !P1 ;  /* 0xff8000001f1fe808 */ /* 0x000fe20004800000 */
[----:B------:R-:W-:Y:S01]  /*4990*/  IMAD.WIDE.U32 R8, R8, -0x2daee0ad, RZ ;  /* 0xd2511f5308087825 */ /* 0x000fe200078e00ff */
[----:B------:R-:W-:Y:S01]  /*49a0*/  LOP3.LUT R14, R13, UR5, R14, 0x96, !PT ;  /* 0x000000050d0e7c12 */ /* 0x000fe2000f8e960e */
[----:B------:R-:W-:Y:S01]  /*49b0*/  UIADD3 UR5, UR7, -0x4ab325aa, URZ ;  /* 0xb54cda5607057890 */ /* 0x000fe2000fffe03f */
[----:B------:R-:W-:Y:S01]  /*49c0*/  @!P6 FSEL R32, R32, -INF , !P0 ;  /* 0xff8000002020e808 */ /* 0x000fe20004000000 */
[----:B------:R-:W-:Y:S01]  /*49d0*/  IMAD.WIDE.U32 R4, R4, -0x2daee0ad, RZ ;  /* 0xd2511f5304047825 */ /* 0x000fe200078e00ff */
[----:B------:R-:W-:Y:S01]  /*49e0*/  LOP3.LUT R11, R9, UR4, R10, 0x96, !PT ;  /* 0x00000004090b7c12 */ /* 0x000fe2000f8e960a */
[----:B------:R-:W-:Y:S01]  /*49f0*/  MUFU.EX2 R179, R179 ;  /* 0x000000b300b37308 */ /* 0x000fe20000000800 */
[----:B------:R-:W-:Y:S01]  /*4a00*/  LOP3.LUT R0, R8, 0xff, RZ, 0xc0, !PT ;  /* 0x000000ff08007812 */ /* 0x000fe200078ec0ff */
[--C-:B------:R-:W-:Y:S01]  /*4a10*/  FFMA.FTZ R28, R28, c[0x0][0x23c], -R6.reuse ;  /* 0x00008f001c1c7a23 */ /* 0x100fe20000010806 */
[----:B------:R-:W-:Y:S01]  /*4a20*/  LOP3.LUT R19, R8, 0xffff, RZ, 0xc0, !PT ;  /* 0x0000ffff08137812 */ /* 0x000fe200078ec0ff */
[----:B------:R-:W-:Y:S01]  /*4a30*/  FFMA.FTZ R6, R29, c[0x0][0x23c], -R6 ;  /* 0x00008f001d067a23 */ /* 0x000fe20000010806 */
[--C-:B------:R-:W-:Y:S01]  /*4a40*/  SHF.R.U32.HI R103, RZ, 0x18, R8.reuse ;  /* 0x00000018ff677819 */ /* 0x100fe20000011608 */
[----:B------:R-:W-:Y:S01]  /*4a50*/  FFMA.FTZ R32, R32, c[0x0][0x23c], -R117 ;  /* 0x00008f0020207a23 */ /* 0x000fe20000010875 */
[----:B------:R-:W-:Y:S01]  /*4a60*/  SHF.R.U32.HI R110, RZ, 0x10, R8 ;  /* 0x00000010ff6e7819 */ /* 0x000fe20000011608 */
[----:B------:R-:W-:Y:S01]  /*4a70*/  IMAD.WIDE.U32 R8, R100, -0x326172a9, RZ ;  /* 0xcd9e8d5764087825 */ /* 0x000fe200078e00ff */
[----:B------:R-:W-:Y:S01]  /*4a80*/  LOP3.LUT R10, R5, UR4, R12, 0x96, !PT ;  /* 0x00000004050a7c12 */ /* 0x000fe2000f8e960c */
[----:B------:R-:W2:Y:S01]  /*4a90*/  MUFU.EX2 R119, R32 ;  /* 0x0000002000777308 */ /* 0x000ea20000000800 */
[----:B------:R-:W-:Y:S01]  /*4aa0*/  LOP3.LUT R100, R4, 0xff, RZ, 0xc0, !PT ;  /* 0x000000ff04647812 */ /* 0x000fe200078ec0ff */
[----:B------:R-:W-:Y:S01]  /*4ab0*/  FFMA.FTZ R30, R30, c[0x0][0x23c], -R2 ;  /* 0x00008f001e1e7a23 */ /* 0x000fe20000010802 */
[----:B------:R-:W-:Y:S01]  /*4ac0*/  SHF.R.U32.HI R101, RZ, 0x18, R4 ;  /* 0x00000018ff657819 */ /* 0x000fe20000011604 */
[----:B------:R-:W-:Y:S01]  /*4ad0*/  ULDC.U8 UR4, c[0x0][0x2d8] ;  /* 0x0000b60000047ab9 */ /* 0x000fe20000000000 */
[----:B------:R-:W-:Y:S01]  /*4ae0*/  LOP3.LUT R108, R4, 0xffff, RZ, 0xc0, !PT ;  /* 0x0000ffff046c7812 */ /* 0x000fe200078ec0ff */
[----:B------:R-:W-:Y:S01]  /*4af0*/  FFMA.FTZ R27, R27, c[0x0][0x23c], -R2 ;  /* 0x00008f001b1b7a23 */ /* 0x000fe20000010802 */
[----:B-1----:R-:W-:Y:S01]  /*4b00*/  SHF.R.U32.HI R20, RZ, 0x10, R4 ;  /* 0x00000010ff147819 */ /* 0x002fe20000011604 */
[----:B------:R-:W-:Y:S01]  /*4b10*/  IMAD.WIDE.U32 R4, R14, -0x326172a9, RZ ;  /* 0xcd9e8d570e047825 */ /* 0x000fe200078e00ff */
[----:B------:R-:W-:Y:S01]  /*4b20*/  LOP3.LUT R7, R9, UR5, R16, 0x96, !PT ;  /* 0x0000000509077c12 */ /* 0x000fe2000f8e9610 */
[----:B------:R-:W-:Y:S01]  /*4b30*/  MUFU.EX2 R122, R28 ;  /* 0x0000001c007a7308 */ /* 0x000fe20000000800 */
[----:B------:R-:W-:Y:S01]  /*4b40*/  LOP3.LUT R16, R8, 0xffff, RZ, 0xc0, !PT ;  /* 0x0000ffff08107812 */ /* 0x000fe200078ec0ff */
[----:B------:R-:W-:Y:S01]  /*4b50*/  FFMA.FTZ R2, R31, c[0x0][0x23c], -R2 ;  /* 0x00008f001f027a23 */ /* 0x000fe20000010802 */
[C---:B------:R-:W-:Y:S02]  /*4b60*/  LOP3.LUT R9, R4.reuse, 0xffff, RZ, 0xc0, !PT ;  /* 0x0000ffff04097812 */ /* 0x040fe400078ec0ff */
[----:B------:R-:W-:Y:S02]  /*4b70*/  LOP3.LUT R12, R4, 0xff, RZ, 0xc0, !PT ;  /* 0x000000ff040c7812 */ /* 0x000fe400078ec0ff */
[--C-:B------:R-:W-:Y:S02]  /*4b80*/  SHF.R.U32.HI R13, RZ, 0x10, R4.reuse ;  /* 0x00000010ff0d7819 */ /* 0x100fe40000011604 */
[----:B------:R-:W-:Y:S01]  /*4b90*/  SHF.R.U32.HI R14, RZ, 0x18, R4 ;  /* 0x00000018ff0e7819 */ /* 0x000fe20000011604 */
[----:B------:R-:W-:Y:S01]  /*4ba0*/  MUFU.EX2 R120, R30 ;  /* 0x0000001e00787308 */ /* 0x000fe20000000800 */
[----:B------:R-:W-:Y:S02]  /*4bb0*/  LOP3.LUT R4, R7, 0xffff, RZ, 0xc0, !PT ;  /* 0x0000ffff07047812 */ /* 0x000fe400078ec0ff */
[----:B------:R-:W-:Y:S02]  /*4bc0*/  LOP3.LUT R15, R8, 0xff, RZ, 0xc0, !PT ;  /* 0x000000ff080f7812 */ /* 0x000fe400078ec0ff */
[----:B------:R-:W-:Y:S02]  /*4bd0*/  SHF.R.U32.HI R4, RZ, 0x8, R4 ;  /* 0x00000008ff047819 */ /* 0x000fe40000011604 */
[--C-:B------:R-:W-:Y:S02]  /*4be0*/  SHF.R.U32.HI R17, RZ, 0x18, R8.reuse ;  /* 0x00000018ff117819 */ /* 0x100fe40000011608 */
[----:B---3--:R-:W-:Y:S01]  /*4bf0*/  SHF.R.U32.HI R18, RZ, 0x10, R8 ;  /* 0x00000010ff127819 */ /* 0x008fe20000011608 */
[----:B------:R-:W-:Y:S01]  /*4c00*/  MUFU.EX2 R121, R6 ;  /* 0x0000000600797308 */ /* 0x000fe20000000800 */
[----:B------:R-:W-:Y:S02]  /*4c10*/  ISETP.LE.U32.AND P1, PT, R0, UR4, PT ;  /* 0x0000000400007c0c */ /* 0x000fe4000bf23070 */
[----:B------:R-:W-:Y:S02]  /*4c20*/  LOP3.LUT R0, R5, UR5, R102, 0x96, !PT ;  /* 0x0000000505007c12 */ /* 0x000fe4000f8e9666 */
[----:B------:R-:W-:Y:S02]  /*4c30*/  LOP3.LUT R8, R7, 0xff, RZ, 0xc0, !PT ;  /* 0x000000ff07087812 */ /* 0x000fe400078ec0ff */
[----:B------:R-:W-:Y:S02]  /*4c40*/  SHF.R.U32.HI R5, RZ, 0x10, R7 ;  /* 0x00000010ff057819 */ /* 0x000fe40000011607 */
[----:B------:R-:W-:Y:S01]  /*4c50*/  LOP3.LUT R4, R4, 0xffff, RZ, 0xc0, !PT ;  /* 0x0000ffff04047812 */ /* 0x000fe200078ec0ff */
[----:B------:R-:W-:Y:S01]  /*4c60*/  MUFU.EX2 R113, R2 ;  /* 0x0000000200717308 */ /* 0x000fe20000000800 */
[----:B------:R-:W-:Y:S02]  /*4c70*/  ISETP.LE.U32.AND P0, PT, R8, UR4, PT ;  /* 0x0000000408007c0c */ /* 0x000fe4000bf03070 */
[----:B------:R-:W-:Y:S01]  /*4c80*/  LOP3.LUT R5, R5, 0xff, RZ, 0xc0, !PT ;  /* 0x000000ff05057812 */ /* 0x000fe200078ec0ff */
[----:B--2---:R-:W-:Y:S01]  /*4c90*/  @!P1 FADD.FTZ R119, -R119, -RZ ;  /* 0x800000ff77779221 */ /* 0x004fe20000010100 */
[----:B------:R-:W-:Y:S02]  /*4ca0*/  @!P6 FSEL R34, R34, -INF , !P5 ;  /* 0xff8000002222e808 */ /* 0x000fe40006800000 */
[----:B------:R-:W-:Y:S02]  /*4cb0*/  ISETP.LE.U32.AND P5, PT, R4, UR4, PT ;  /* 0x0000000404007c0c */ /* 0x000fe4000bfa3070 */
[----:B------:R-:W-:Y:S01]  /*4cc0*/  LOP3.LUT R4, R0, 0xffff, RZ, 0xc0, !PT ;  /* 0x0000ffff00047812 */ /* 0x000fe200078ec0ff */
[----:B------:R-:W-:Y:S01]  /*4cd0*/  FFMA.FTZ R34, R34, c[0x0][0x23c], -R109 ;  /* 0x00008f0022227a23 */ /* 0x000fe2000001086d */
[----:B------:R-:W-:Y:S01]  /*4ce0*/  @!P6 FSEL R33, R33, -INF , !P3 ;  /* 0xff8000002121e808 */ /* 0x000fe20005800000 */
[----:B------:R-:W-:Y:S01]  /*4cf0*/  MUFU.EX2 R129, R21 ;  /* 0x0000001500817308 */ /* 0x000fe20000000800 */
[----:B------:R-:W-:Y:S01]  /*4d00*/  ISETP.LE.U32.AND P3, PT, R5, UR4, PT ;  /* 0x0000000405007c0c */ /* 0x000fe2000bf63070 */
[----:B------:R-:W-:Y:S01]  /*4d10*/  @!P0 FADD.FTZ R191, -R191, -RZ ;  /* 0x800000ffbfbf8221 */ /* 0x000fe20000010100 */
[----:B------:R-:W-:Y:S01]  /*4d20*/  LOP3.LUT R5, R0, 0xff, RZ, 0xc0, !PT ;  /* 0x000000ff00057812 */ /* 0x000fe200078ec0ff */
[----:B------:R-:W-:Y:S01]  /*4d30*/  FFMA.FTZ R117, R33, c[0x0][0x23c], -R117 ;  /* 0x00008f0021757a23 */ /* 0x000fe20000010875 */
[----:B------:R-:W-:Y:S02]  /*4d40*/  SHF.R.U32.HI R4, RZ, 0x8, R4 ;  /* 0x00000008ff047819 */ /* 0x000fe40000011604 */
[----:B------:R-:W-:Y:S01]  /*4d50*/  @!P6 FSEL R35, R35, -INF , !P4 ;  /* 0xff8000002323e808 */ /* 0x000fe20006000000 */
[----:B------:R-:W-:Y:S01]  /*4d60*/  @!P5 FADD.FTZ R186, -R186, -RZ ;  /* 0x800000ffbabad221 */ /* 0x000fe20000010100 */
[----:B------:R-:W-:Y:S01]  /*4d70*/  ISETP.LE.U32.AND P6, PT, R5, UR4, PT ;  /* 0x0000000405007c0c */ /* 0x000fe2000bfc3070 */
[----:B------:R-:W-:Y:S01]  /*4d80*/  MUFU.EX2 R118, R117 ;  /* 0x0000007500767308 */ /* 0x000fe20000000800 */
[----:B------:R-:W-:Y:S01]  /*4d90*/  LOP3.LUT R4, R4, 0xffff, RZ, 0xc0, !PT ;  /* 0x0000ffff04047812 */ /* 0x000fe200078ec0ff */
[----:B------:R-:W-:Y:S01]  /*4da0*/  FFMA.FTZ R109, R35, c[0x0][0x23c], -R109 ;  /* 0x00008f00236d7a23 */ /* 0x000fe2000001086d */
[--C-:B------:R-:W-:Y:S01]  /*4db0*/  SHF.R.U32.HI R5, RZ, 0x10, R0.reuse ;  /* 0x00000010ff057819 */ /* 0x100fe20000011600 */
[----:B------:R-:W-:Y:S01]  /*4dc0*/  @!P3 FADD.FTZ R190, -R190, -RZ ;  /* 0x800000ffbebeb221 */ /* 0x000fe20000010100 */
[----:B------:R-:W-:Y:S02]  /*4dd0*/  ISETP.LE.U32.AND P0, PT, R4, UR4, PT ;  /* 0x0000000404007c0c */ /* 0x000fe4000bf03070 */
[----:B------:R-:W-:Y:S02]  /*4de0*/  LOP3.LUT R4, R5, 0xff, RZ, 0xc0, !PT ;  /* 0x000000ff05047812 */ /* 0x000fe400078ec0ff */
[----:B------:R-:W-:Y:S01]  /*4df0*/  SHF.R.U32.HI R0, RZ, 0x18, R0 ;  /* 0x00000018ff007819 */ /* 0x000fe20000011600 */
[----:B------:R-:W-:Y:S01]  /*4e00*/  MUFU.EX2 R117, R34 ;  /* 0x0000002200757308 */ /* 0x000fe20000000800 */
[----:B------:R-:W-:Y:S01]  /*4e10*/  ISETP.LE.U32.AND P3, PT, R4, UR4, PT ;  /* 0x0000000404007c0c */ /* 0x000fe2000bf63070 */
[----:B------:R-:W-:Y:S01]  /*4e20*/  @!P6 FADD.FTZ R189, -R189, -RZ ;  /* 0x800000ffbdbde221 */ /* 0x000fe20000010100 */
[----:B------:R-:W-:Y:S02]  /*4e30*/  SHF.R.U32.HI R7, RZ, 0x18, R7 ;  /* 0x00000018ff077819 */ /* 0x000fe40000011607 */
[----:B------:R-:W-:Y:S02]  /*4e40*/  ISETP.LE.U32.AND P5, PT, R0, UR4, PT ;  /* 0x0000000400007c0c */ /* 0x000fe4000bfa3070 */
[----:B------:R-:W-:Y:S01]  /*4e50*/  SHF.R.U32.HI R0, RZ, 0x8, R9 ;  /* 0x00000008ff007819 */ /* 0x000fe20000011609 */
[----:B------:R-:W-:Y:S01]  /*4e60*/  @!P0 FADD.FTZ R185, -R185, -RZ ;  /* 0x800000ffb9b98221 */ /* 0x000fe20000010100 */
[----:B------:R-:W-:Y:S01]  /*4e70*/  ISETP.LE.U32.AND P4, PT, R7, UR4, PT ;  /* 0x0000000407007c0c */ /* 0x000fe2000bf83070 */
[----:B------:R-:W1:Y:S01]  /*4e80*/  MUFU.EX2 R127, R23 ;  /* 0x00000017007f7308 */ /* 0x000e620000000800 */
[----:B------:R-:W-:Y:S02]  /*4e90*/  LOP3.LUT R4, R13, 0xff, RZ, 0xc0, !PT ;  /* 0x000000ff0d047812 */ /* 0x000fe400078ec0ff */
[----:B------:R-:W-:Y:S01]  /*4ea0*/  LOP3.LUT R0, R0, 0xffff, RZ, 0xc0, !PT ;  /* 0x0000ffff00007812 */ /* 0x000fe200078ec0ff */
[----:B------:R-:W-:Y:S01]  /*4eb0*/  @!P3 FADD.FTZ R192, -R192, -RZ ;  /* 0x800000ffc0c0b221 */ /* 0x000fe20000010100 */
[----:B------:R-:W-:Y:S02]  /*4ec0*/  ISETP.LE.U32.AND P3, PT, R4, UR4, PT ;  /* 0x0000000404007c0c */ /* 0x000fe4000bf63070 */
[----:B------:R-:W-:Y:S01]  /*4ed0*/  ISETP.LE.U32.AND P0, PT, R0, UR4, PT ;  /* 0x0000000400007c0c */ /* 0x000fe2000bf03070 */
[----:B------:R-:W-:Y:S01]  /*4ee0*/  @!P5 FADD.FTZ R187, -R187, -RZ ;  /* 0x800000ffbbbbd221 */ /* 0x000fe20000010100 */
[----:B------:R-:W-:Y:S01]  /*4ef0*/  ISETP.LE.U32.AND P5, PT, R14, UR4, PT ;  /* 0x000000040e007c0c */ /* 0x000fe2000bfa3070 */
[----:B------:R-:W-:Y:S01]  /*4f00*/  MUFU.EX2 R125, R25 ;  /* 0x00000019007d7308 */ /* 0x000fe20000000800 */
[----:B------:R-:W-:Y:S01]  /*4f10*/  SHF.R.U32.HI R0, RZ, 0x8, R16 ;  /* 0x00000008ff007819 */ /* 0x000fe20000011610 */
[----:B------:R-:W-:Y:S01]  /*4f20*/  @!P4 FADD.FTZ R188, -R188, -RZ ;  /* 0x800000ffbcbcc221 */ /* 0x000fe20000010100 */
[----:B------:R-:W-:Y:S02]  /*4f30*/  ISETP.LE.U32.AND P4, PT, R12, UR4, PT ;  /* 0x000000040c007c0c */ /* 0x000fe4000bf83070 */
[----:B------:R-:W-:Y:S02]  /*4f40*/  ISETP.LE.U32.AND P6, PT, R15, UR4, PT ;  /* 0x000000040f007c0c */ /* 0x000fe4000bfc3070 */
[----:B------:R-:W-:Y:S01]  /*4f50*/  LOP3.LUT R0, R0, 0xffff, RZ, 0xc0, !PT ;  /* 0x0000ffff00007812 */ /* 0x000fe200078ec0ff */
[----:B------:R-:W-:Y:S01]  /*4f60*/  @!P3 FADD.FTZ R183, -R183, -RZ ;  /* 0x800000ffb7b7b221 */ /* 0x000fe20000010100 */
[----:B------:R-:W-:Y:S01]  /*4f70*/  LOP3.LUT R4, R11, 0xff, RZ, 0xc0, !PT ;  /* 0x000000ff0b047812 */ /* 0x000fe200078ec0ff */
[----:B------:R-:W-:Y:S01]  /*4f80*/  @!P0 FADD.FTZ R181, -R181, -RZ ;  /* 0x800000ffb5b58221 */ /* 0x000fe20000010100 */
[----:B------:R-:W-:Y:S01]  /*4f90*/  ISETP.LE.U32.AND P3, PT, R0, UR4, PT ;  /* 0x0000000400007c0c */ /* 0x000fe2000bf63070 */
[----:B------:R-:W-:Y:S01]  /*4fa0*/  @!P5 FADD.FTZ R184, -R184, -RZ ;  /* 0x800000ffb8b8d221 */ /* 0x000fe20000010100 */
[----:B------:R-:W-:Y:S01]  /*4fb0*/  ISETP.LE.U32.AND P0, PT, R4, UR4, PT ;  /* 0x0000000404007c0c */ /* 0x000fe2000bf03070 */
[----:B------:R-:W-:Y:S01]  /*4fc0*/  MUFU.EX2 R123, R27 ;  /* 0x0000001b007b7308 */ /* 0x000fe20000000800 */
[----:B------:R-:W-:Y:S01]  /*4fd0*/  LOP3.LUT R4, R18, 0xff, RZ, 0xc0, !PT ;  /* 0x000000ff12047812 */ /* 0x000fe200078ec0ff */
[----:B------:R-:W-:Y:S01]  /*4fe0*/  @!P4 FADD.FTZ R182, -R182, -RZ ;  /* 0x800000ffb6b6c221 */ /* 0x000fe20000010100 */
[----:B------:R-:W-:Y:S01]  /*4ff0*/  LOP3.LUT R0, R11, 0xffff, RZ, 0xc0, !PT ;  /* 0x0000ffff0b007812 */ /* 0x000fe200078ec0ff */
[----:B------:R-:W-:Y:S01]  /*5000*/  @!P6 FADD.FTZ R180, -R180, -RZ ;  /* 0x800000ffb4b4e221 */ /* 0x000fe20000010100 */
[----:B------:R-:W-:Y:S02]  /*5010*/  ISETP.LE.U32.AND P5, PT, R4, UR4, PT ;  /* 0x0000000404007c0c */ /* 0x000fe4000bfa3070 */
[--C-:B------:R-:W-:Y:S02]  /*5020*/  SHF.R.U32.HI R4, RZ, 0x18, R11.reuse ;  /* 0x00000018ff047819 */ /* 0x100fe4000001160b */
[----:B------:R-:W-:Y:S01]  /*5030*/  SHF.R.U32.HI R0, RZ, 0x8, R0 ;  /* 0x00000008ff007819 */ /* 0x000fe20000011600 */
[----:B------:R-:W-:Y:S01]  /*5040*/  @!P3 FADD.FTZ R179, -R179, -RZ ;  /* 0x800000ffb3b3b221 */ /* 0x000fe20000010100 */
[----:B------:R-:W-:Y:S01]  /*5050*/  ISETP.LE.U32.AND P6, PT, R4, UR4, PT ;  /* 0x0000000404007c0c */ /* 0x000fe2000bfc3070 */
[----:B------:R-:W-:Y:S01]  /*5060*/  @!P0 FADD.FTZ R130, -R130, -RZ ;  /* 0x800000ff82828221 */ /* 0x000fe20000010100 */
[----:B------:R-:W-:Y:S01]  /*5070*/  ISETP.LE.U32.AND P4, PT, R17, UR4, PT ;  /* 0x0000000411007c0c */ /* 0x000fe2000bf83070 */
[----:B------:R-:W2:Y:S01]  /*5080*/  MUFU.EX2 R128, R22 ;  /* 0x0000001600807308 */ /* 0x000ea20000000800 */
[----:B------:R-:W-:Y:S02]  /*5090*/  LOP3.LUT R4, R0, 0xffff, RZ, 0xc0, !PT ;  /* 0x0000ffff00047812 */ /* 0x000fe400078ec0ff */
[----:B------:R-:W-:Y:S01]  /*50a0*/  SHF.R.U32.HI R0, RZ, 0x10, R11 ;  /* 0x00000010ff007819 */ /* 0x000fe2000001160b */
[----:B------:R-:W-:Y:S01]  /*50b0*/  @!P5 FADD.FTZ R178, -R178, -RZ ;  /* 0x800000ffb2b2d221 */ /* 0x000fe20000010100 */
[----:B------:R-:W-:Y:S02]  /*50c0*/  ISETP.LE.U32.AND P3, PT, R4, UR4, PT ;  /* 0x0000000404007c0c */ /* 0x000fe4000bf63070 */
[----:B------:R-:W-:Y:S02]  /*50d0*/  LOP3.LUT R0, R0, 0xff, RZ, 0xc0, !PT ;  /* 0x000000ff00007812 */ /* 0x000fe400078ec0ff */
[----:B------:R-:W-:Y:S01]  /*50e0*/  LOP3.LUT R5, R10, 0xffff, RZ, 0xc0, !PT ;  /* 0x0000ffff0a057812 */ /* 0x000fe200078ec0ff */
[----:B-1----:R-:W-:Y:S01]  /*50f0*/  @!P6 FADD.FTZ R127, -R127, -RZ ;  /* 0x800000ff7f7fe221 */ /* 0x002fe20000010100 */
[----:B------:R-:W-:Y:S01]  /*5100*/  ISETP.LE.U32.AND P5, PT, R0, UR4, PT ;  /* 0x0000000400007c0c */ /* 0x000fe2000bfa3070 */
[----:B------:R-:W-:Y:S01]  /*5110*/  @!P4 FADD.FTZ R131, -R131, -RZ ;  /* 0x800000ff8383c221 */ /* 0x000fe20000010100 */
[----:B------:R-:W-:Y:S01]  /*5120*/  LOP3.LUT R4, R10, 0xff, RZ, 0xc0, !PT ;  /* 0x000000ff0a047812 */ /* 0x000fe200078ec0ff */
[----:B------:R-:W1:Y:S01]  /*5130*/  MUFU.EX2 R126, R24 ;  /* 0x00000018007e7308 */ /* 0x000e620000000800 */
[--C-:B------:R-:W-:Y:S02]  /*5140*/  SHF.R.U32.HI R0, RZ, 0x10, R10.reuse ;  /* 0x00000010ff007819 */ /* 0x100fe4000001160a */
[----:B------:R-:W-:Y:S01]  /*5150*/  SHF.R.U32.HI R5, RZ, 0x8, R5 ;  /* 0x00000008ff057819 */ /* 0x000fe20000011605 */
[----:B------:R-:W-:Y:S01]  /*5160*/  @!P3 FADD.FTZ R129, -R129, -RZ ;  /* 0x800000ff8181b221 */ /* 0x000fe20000010100 */
[----:B------:R-:W-:Y:S02]  /*5170*/  ISETP.LE.U32.AND P4, PT, R4, UR4, PT ;  /* 0x0000000404007c0c */ /* 0x000fe4000bf83070 */
[----:B------:R-:W-:Y:S02]  /*5180*/  LOP3.LUT R4, R0, 0xff, RZ, 0xc0, !PT ;  /* 0x000000ff00047812 */ /* 0x000fe400078ec0ff */
[----:B------:R-:W-:Y:S01]  /*5190*/  LOP3.LUT R0, R5, 0xffff, RZ, 0xc0, !PT ;  /* 0x0000ffff05007812 */ /* 0x000fe200078ec0ff */
[----:B------:R-:W3:Y:S01]  /*51a0*/  MUFU.EX2 R124, R26 ;  /* 0x0000001a007c7308 */ /* 0x000ee20000000800 */
[----:B------:R-:W-:Y:S01]  /*51b0*/  SHF.R.U32.HI R10, RZ, 0x18, R10 ;  /* 0x00000018ff0a7819 */ /* 0x000fe2000001160a */
[----:B--2---:R-:W-:Y:S01]  /*51c0*/  @!P5 FADD.FTZ R128, -R128, -RZ ;  /* 0x800000ff8080d221 */ /* 0x004fe20000010100 */
[----:B------:R-:W-:Y:S02]  /*51d0*/  ISETP.LE.U32.AND P3, PT, R0, UR4, PT ;  /* 0x0000000400007c0c */ /* 0x000fe4000bf63070 */
[----:B------:R-:W-:Y:S02]  /*51e0*/  ISETP.LE.U32.AND P6, PT, R10, UR4, PT ;  /* 0x000000040a007c0c */ /* 0x000fe4000bfc3070 */
[----:B------:R-:W-:Y:S02]  /*51f0*/  SHF.R.U32.HI R0, RZ, 0x8, R19 ;  /* 0x00000008ff007819 */ /* 0x000fe40000011613 */
[----:B------:R-:W-:Y:S01]  /*5200*/  ISETP.LE.U32.AND P0, PT, R4, UR4, PT ;  /* 0x0000000404007c0c */ /* 0x000fe2000bf03070 */
[----:B------:R-:W2:Y:S01]  /*5210*/  MUFU.EX2 R116, R109 ;  /* 0x0000006d00747308 */ /* 0x000ea20000000800 */
[----:B------:R-:W-:Y:S02]  /*5220*/  LOP3.LUT R0, R0, 0xffff, RZ, 0xc0, !PT ;  /* 0x0000ffff00007812 */ /* 0x000fe400078ec0ff */
[----:B------:R-:W-:Y:S01]  /*5230*/  LOP3.LUT R4, R110, 0xff, RZ, 0xc0, !PT ;  /* 0x000000ff6e047812 */ /* 0x000fe200078ec0ff */
[----:B-1----:R-:W-:Y:S01]  /*5240*/  @!P4 FADD.FTZ R126, -R126, -RZ ;  /* 0x800000ff7e7ec221 */ /* 0x002fe20000010100 */
[----:B------:R-:W-:Y:S01]  /*5250*/  F2FP.RELU.BF16.PACK_AB R6, R188, R190 ;  /* 0x000000bebc06723e */ /* 0x000fe200000018ff */
[----:B------:R-:W-:Y:S01]  /*5260*/  @!P3 FADD.FTZ R125, -R125, -RZ ;  /* 0x800000ff7d7db221 */ /* 0x000fe20000010100 */
[----:B------:R-:W-:Y:S01]  /*5270*/  ISETP.LE.U32.AND P3, PT, R0, UR4, PT ;  /* 0x0000000400007c0c */ /* 0x000fe2000bf63070 */
[----:B------:R-:W-:Y:S01]  /*5280*/  @!P6 FADD.FTZ R123, -R123, -RZ ;  /* 0x800000ff7b7be221 */ /* 0x000fe20000010100 */
[----:B------:R-:W-:Y:S01]  /*5290*/  SHF.R.U32.HI R0, RZ, 0x8, R108 ;  /* 0x00000008ff007819 */ /* 0x000fe2000001166c */
[----:B------:R1:W-:Y:S01]  /*52a0*/  STS [R201+0xe400], R6 ;  /* 0x00e40006c9007388 */ /* 0x0003e20000000800 */
[----:B------:R-:W-:Y:S01]  /*52b0*/  ISETP.LE.U32.AND P6, PT, R4, UR4, PT ;  /* 0x0000000404007c0c */ /* 0x000fe2000bfc3070 */
[----:B------:R-:W-:Y:S01]  /*52c0*/  IMAD.IADD R108, R167, 0x1, R164 ;  /* 0x00000001a76c7824 */ /* 0x000fe200078e02a4 */
[----:B------:R-:W-:Y:S01]  /*52d0*/  LOP3.LUT R4, R0, 0xffff, RZ, 0xc0, !PT ;  /* 0x0000ffff00047812 */ /* 0x000fe200078ec0ff */
[----:B---3--:R-:W-:Y:S01]  /*52e0*/  @!P0 FADD.FTZ R124, -R124, -RZ ;  /* 0x800000ff7c7c8221 */ /* 0x008fe20000010100 */
[----:B------:R-:W-:Y:S02]  /*52f0*/  F2FP.RELU.BF16.PACK_AB R0, R186, R191 ;  /* 0x000000bfba00723e */ /* 0x000fe400000018ff */
[----:B------:R-:W-:Y:S02]  /*5300*/  LOP3.LUT R5, R20, 0xff, RZ, 0xc0, !PT ;  /* 0x000000ff14057812 */ /* 0x000fe400078ec0ff */
[----:B------:R-:W-:Y:S01]  /*5310*/  F2FP.RELU.BF16.PACK_AB R2, R187, R192 ;  /* 0x000000c0bb02723e */ /* 0x000fe200000018ff */
[----:B------:R3:W-:Y:S01]  /*5320*/  STS [R201+0xe000], R0 ;  /* 0x00e00000c9007388 */ /* 0x0007e20000000800 */
[----:B------:R-:W-:Y:S01]  /*5330*/  @!P3 FADD.FTZ R118, -R118, -RZ ;  /* 0x800000ff7676b221 */ /* 0x000fe20000010100 */
[----:B------:R-:W-:Y:S02]  /*5340*/  ISETP.LE.U32.AND P3, PT, R4, UR4, PT ;  /* 0x0000000404007c0c */ /* 0x000fe4000bf63070 */
[----:B------:R-:W-:Y:S01]  /*5350*/  F2FP.RELU.BF16.PACK_AB R4, R179, R180 ;  /* 0x000000b4b304723e */ /* 0x000fe200000018ff */
[----:B------:R-:W-:Y:S01]  /*5360*/  @!P6 FADD.FTZ R117, -R117, -RZ ;  /* 0x800000ff7575e221 */ /* 0x000fe20000010100 */
[----:B------:R-:W-:Y:S02]  /*5370*/  ISETP.LE.U32.AND P1, PT, R5, UR4, PT ;  /* 0x0000000405007c0c */ /* 0x000fe4000bf23070 */
[----:B------:R-:W-:Y:S01]  /*5380*/  F2FP.RELU.BF16.PACK_AB R5, R185, R189 ;  /* 0x000000bdb905723e */ /* 0x000fe200000018ff */
[----:B------:R4:W-:Y:S01]  /*5390*/  STS [R202+0xe000], R4 ;  /* 0x00e00004ca007388 */ /* 0x0009e20000000800 */
[----:B------:R-:W-:Y:S02]  /*53a0*/  ISETP.LE.U32.AND P5, PT, R103, UR4, PT ;  /* 0x0000000467007c0c */ /* 0x000fe4000bfa3070 */
[----:B------:R-:W-:Y:S02]  /*53b0*/  ISETP.LE.U32.AND P4, PT, R100, UR4, PT ;  /* 0x0000000464007c0c */ /* 0x000fe4000bf83070 */
[----:B------:R-:W-:Y:S01]  /*53c0*/  ISETP.LE.U32.AND P0, PT, R101, UR4, PT ;  /* 0x0000000465007c0c */ /* 0x000fe2000bf03070 */
[----:B------:R-:W-:Y:S01]  /*53d0*/  @!P3 FADD.FTZ R121, -R121, -RZ ;  /* 0x800000ff7979b221 */ /* 0x000fe20000010100 */
[----:B-1----:R-:W-:Y:S02]  /*53e0*/  F2FP.RELU.BF16.PACK_AB R6, R181, R182 ;  /* 0x000000b6b506723e */ /* 0x002fe400000018ff */
[----:B------:R-:W-:Y:S01]  /*53f0*/  FSETP.GE.FTZ.AND P3, PT, R186, RZ, PT ;  /* 0x000000ffba00720b */ /* 0x000fe20003f76000 */
[----:B------:R-:W-:Y:S01]  /*5400*/  @!P1 FADD.FTZ R120, -R120, -RZ ;  /* 0x800000ff78789221 */ /* 0x000fe20000010100 */
[----:B------:R-:W-:Y:S02]  /*5410*/  FSETP.GE.FTZ.AND P1, PT, R180, RZ, PT ;  /* 0x000000ffb400720b */ /* 0x000fe40003f36000 */
[----:B------:R-:W-:Y:S01]  /*5420*/  ISETP.GT.AND P6, PT, R194, R225, PT ;  /* 0x000000e1c200720c */ /* 0x000fe20003fc4270 */
[----:B--2---:R-:W-:Y:S01]  /*5430*/  @!P5 FADD.FTZ R116, -R116, -RZ ;  /* 0x800000ff7474d221 */ /* 0x004fe20000010100 */
[----:B------:R-:W-:Y:S01]  /*5440*/  FSETP.GE.FTZ.AND P5, PT, R127, RZ, PT ;  /* 0x000000ff7f00720b */ /* 0x000fe20003fb6000 */
[----:B------:R-:W-:Y:S01]  /*5450*/  @!P4 FADD.FTZ R122, -R122, -RZ ;  /* 0x800000ff7a7ac221 */ /* 0x000fe20000010100 */
[----:B---3--:R-:W-:Y:S01]  /*5460*/  F2FP.RELU.BF16.PACK_AB R0, R131, R178 ;  /* 0x000000b28300723e */ /* 0x008fe200000018ff */
[----:B------:R-:W-:Y:S01]  /*5470*/  @!P0 FADD.FTZ R113, -R113, -RZ ;  /* 0x800000ff71718221 */ /* 0x000fe20000010100 */
[----:B------:R-:W-:Y:S03]  /*5480*/  FSETP.GE.FTZ.AND P4, PT, R191, RZ, PT ;  /* 0x000000ffbf00720b */ /* 0x000fe60003f96000 */
[----:B------:R1:W-:Y:S01]  /*5490*/  STS [R202+0xe400], R0 ;  /* 0x00e40000ca007388 */ /* 0x0003e20000000800 */
[----:B----4-:R-:W-:Y:S03]  /*54a0*/  F2FP.RELU.BF16.PACK_AB R4, R129, R130 ;  /* 0x000000828104723e */ /* 0x010fe600000018ff */
[----:B------:R2:W-:Y:S04]  /*54b0*/  STS [R201+0xf000], R5 ;  /* 0x00f00005c9007388 */ /* 0x0005e80000000800 */
[----:B------:R3:W-:Y:S04]  /*54c0*/  STS [R201+0xf400], R2 ;  /* 0x00f40002c9007388 */ /* 0x0007e80000000800 */
[----:B------:R4:W-:Y:S01]  /*54d0*/  STS [R202+0xf000], R6 ;  /* 0x00f00006ca007388 */ /* 0x0009e20000000800 */
[----:B-1----:R-:W-:Y:S02]  /*54e0*/  F2FP.RELU.BF16.PACK_AB R0, R118, R119 ;  /* 0x000000777600723e */ /* 0x002fe400000018ff */
[----:B--2---:R-:W-:Y:S02]  /*54f0*/  F2FP.RELU.BF16.PACK_AB R5, R184, R183 ;  /* 0x000000b7b805723e */ /* 0x004fe400000018ff */
[----:B---3--:R-:W-:Y:S03]  /*5500*/  F2FP.RELU.BF16.PACK_AB R2, R127, R128 ;  /* 0x000000807f02723e */ /* 0x008fe600000018ff */
        /* <DEDUP_REMOVED lines=8> */
[----:B------:R-:W-:Y:S01]  /*5590*/  STS [R195+0xe400], R4 ;  /* 0x00e40004c3007388 */ /* 0x000fe20000000800 */
[----:B----4-:R-:W-:Y:S03]  /*55a0*/  F2FP.RELU.BF16.PACK_AB R0, R113, R120 ;  /* 0x000000787100723e */ /* 0x010fe600000018ff */
[----:B------:R-:W-:Y:S04]  /*55b0*/  STS [R200+0xf000], R6 ;  /* 0x00f00006c8007388 */ /* 0x000fe80000000800 */
[----:B------:R-:W-:Y:S04]  /*55c0*/  STS [R200+0xf400], R5 ;  /* 0x00f40005c8007388 */ /* 0x000fe80000000800 */
[----:B------:R-:W-:Y:S04]  /*55d0*/  STS [R195+0xf000], R2 ;  /* 0x00f00002c3007388 */ /* 0x000fe80000000800 */
[----:B------:R1:W-:Y:S04]  /*55e0*/  STS [R195+0xf400], R0 ;  /* 0x00f40000c3007388 */ /* 0x0003e80000000800 */
[----:B------:R-:W2:Y:S08]  /*55f0*/  LDSM.16.M88.4 R32, [R167+0x4000] ;  /* 0x00400000a720783b */ /* 0x000eb00000000200 */
[----:B------:R-:W3:Y:S08]  /*5600*/  LDSM.16.M88.4 R28, [R167+0x5000] ;  /* 0x00500000a71c783b */ /* 0x000ef00000000200 */
[----:B------:R-:W4:Y:S01]  /*5610*/  LDSM.16.M88.4 R100, [R170+0x4000] ;  /* 0x00400000aa64783b */ /* 0x000f220000000200 */
[----:B-1----:R-:W-:Y:S07]  /*5620*/  IMAD.IADD R0, R164, 0x1, R170 ;  /* 0x00000001a4007824 */ /* 0x002fee00078e02aa */
        /* <DEDUP_REMOVED lines=9> */
[-C--:B----4-:R-:W-:Y:S08]  /*56c0*/  HMMA.16816.F32.BF16 R4, R100, R140.reuse, R4 ;  /* 0x0000008c6404723c */ /* 0x090ff00000041804 */
        /* <DEDUP_REMOVED lines=8> */
[----:B------:R-:W2:Y:S06]  /*5750*/  LDSM.16.M88.4 R108, [R108+0x5000] ;  /* 0x005000006c6c783b */ /* 0x000eac0000000200 */
[----:B------:R-:W-:Y:S02]  /*5760*/  IMAD.MOV.U32 R100, RZ, RZ, R217 ;  /* 0x000000ffff647224 */ /* 0x000fe400078e00d9 */
[----:B------:R-:W-:Y:S03]  /*5770*/  IMAD.MOV.U32 R101, RZ, RZ, R216 ;  /* 0x000000ffff657224 */ /* 0x000fe600078e00d8 */
[C---:B------:R-:W-:Y:S04]  /*5780*/  LEA R114, P0, R215.reuse, R100, 0x2 ;  /* 0x00000064d7727211 */ /* 0x040fe800078010ff */
[----:B------:R-:W-:Y:S02]  /*5790*/  LEA.HI.X.SX32 R115, R215, R101, 0x2, P0 ;  /* 0x00000065d7737211 */ /* 0x000fe400000f16ff */
[----:B------:R-:W3:Y:S01]  /*57a0*/  LDSM.16.M88.4 R100, [R0+0x4000] ;  /* 0x004000000064783b */ /* 0x000ee20000000200 */
[----:B------:R-:W-:Y:S07]  /*57b0*/  FSETP.GE.FTZ.AND P0, PT, R179, RZ, PT ;  /* 0x000000ffb300720b */ /* 0x000fee0003f16000 */
[----:B------:R-:W4:Y:S04]  /*57c0*/  LDG.E R112, [R114.64] ;  /* 0x0000000872707981 */ /* 0x000f28000c1e1900 */
[----:B------:R-:W4:Y:S01]  /*57d0*/  LDG.E R2, [R114.64+0x80] ;  /* 0x0000800872027981 */ /* 0x000f22000c1e1900 */
[-C--:B-1----:R-:W-:Y:S08]  /*57e0*/  HMMA.16816.F32.BF16 R4, R104, R148.reuse, R4 ;  /* 0x000000946804723c */ /* 0x082ff00000041804 */
[C---:B--2---:R-:W-:Y:S08]  /*57f0*/  HMMA.16816.F32.BF16 R8, R108.reuse, R148, R8 ;  /* 0x000000946c08723c */ /* 0x044ff00000041808 */
[-C--:B------:R-:W-:Y:S08]  /*5800*/  HMMA.16816.F32.BF16 R12, R108, R150.reuse, R12 ;  /* 0x000000966c0c723c */ /* 0x080ff0000004180c */
[C---:B------:R-:W-:Y:S08]  /*5810*/  HMMA.16816.F32.BF16 R16, R104.reuse, R150, R16 ;  /* 0x000000966810723c */ /* 0x040ff00000041810 */
[-C--:B------:R-:W-:Y:S08]  /*5820*/  HMMA.16816.F32.BF16 R20, R104, R152.reuse, R20 ;  /* 0x000000986814723c */ /* 0x080ff00000041814 */
[C---:B------:R-:W-:Y:S08]  /*5830*/  HMMA.16816.F32.BF16 R24, R108.reuse, R152, R24 ;  /* 0x000000986c18723c */ /* 0x040ff00000041818 */
[-C--:B------:R-:W-:Y:S01]  /*5840*/  HMMA.16816.F32.BF16 R28, R108, R154.reuse, R28 ;  /* 0x0000009a6c1c723c */ /* 0x080fe2000004181c */
[----:B------:R-:W2:Y:S07]  /*5850*/  LDG.E R108, [R114.64+0x20] ;  /* 0x00002008726c7981 */ /* 0x000eae000c1e1900 */
[----:B------:R-:W-:Y:S01]  /*5860*/  HMMA.16816.F32.BF16 R32, R104, R154, R32 ;  /* 0x0000009a6820723c */ /* 0x000fe20000041820 */
[----:B------:R1:W1:Y:S07]  /*5870*/  LDSM.16.M88.4 R104, [R0+0x5000] ;  /* 0x005000000068783b */ /* 0x00026e0000000200 */
[-C--:B---3--:R-:W-:Y:S01]  /*5880*/  HMMA.16816.F32.BF16 R4, R100, R156.reuse, R4 ;  /* 0x0000009c6404723c */ /* 0x088fe20000041804 */
[----:B-1----:R-:W3:Y:S07]  /*5890*/  LDG.E R0, [R114.64+0xa0] ;  /* 0x0000a00872007981 */ /* 0x002eee000c1e1900 */
[C---:B------:R-:W-:Y:S08]  /*58a0*/  HMMA.16816.F32.BF16 R8, R104.reuse, R156, R8 ;  /* 0x0000009c6808723c */ /* 0x040ff00000041808 */
[-C--:B------:R-:W-:Y:S08]  /*58b0*/  HMMA.16816.F32.BF16 R12, R104, R158.reuse, R12 ;  /* 0x0000009e680c723c */ /* 0x080ff0000004180c */
[C---:B------:R-:W-:Y:S08]  /*58c0*/  HMMA.16816.F32.BF16 R16, R100.reuse, R158, R16 ;  /* 0x0000009e6410723c */ /* 0x040ff00000041810 */
[-C--:B------:R-:W-:Y:S08]  /*58d0*/  HMMA.16816.F32.BF16 R20, R100, R160.reuse, R20 ;  /* 0x000000a06414723c */ /* 0x080ff00000041814 */
[C---:B------:R-:W-:Y:S08]  /*58e0*/  HMMA.16816.F32.BF16 R24, R104.reuse, R160, R24 ;  /* 0x000000a06818723c */ /* 0x040ff00000041818 */
[-C--:B------:R-:W-:Y:S08]  /*58f0*/  HMMA.16816.F32.BF16 R28, R104, R162.reuse, R28 ;  /* 0x000000a2681c723c */ /* 0x080ff0000004181c */
[----:B------:R-:W-:Y:S07]  /*5900*/  HMMA.16816.F32.BF16 R32, R100, R162, R32 ;  /* 0x000000a26420723c */ /* 0x000fee0000041820 */
[C---:B----4-:R-:W-:Y:S02]  /*5910*/  FADD.FTZ R101, -R112.reuse, R4 ;  /* 0x0000000470657221 */ /* 0x050fe40000010100 */
[C---:B------:R-:W-:Y:S03]  /*5920*/  FADD.FTZ R4, -R112.reuse, R17 ;  /* 0x0000001170047221 */ /* 0x040fe60000010100 */
[C---:B------:R-:W-:Y:S01]  /*5930*/  FADD.FTZ R100, -R112.reuse, R5 ;  /* 0x0000000570647221 */ /* 0x040fe20000010100 */
[-C--:B------:R-:W-:Y:S01]  /*5940*/  FSEL R17, R101, R112.reuse, P4 ;  /* 0x0000007065117208 */ /* 0x080fe20002000000 */
[----:B------:R-:W-:Y:S01]  /*5950*/  FADD.FTZ R5, -R112, R16 ;  /* 0x0000001070057221 */ /* 0x000fe20000010100 */
[-C--:B------:R-:W-:Y:S01]  /*5960*/  FSEL R4, R4, R112.reuse, P0 ;  /* 0x0000007004047208 */ /* 0x080fe20000000000 */
[----:B------:R-:W-:Y:S01]  /*5970*/  FADD.FTZ R20, -R112, R20 ;  /* 0x0000001470147221 */ /* 0x000fe20000010100 */
[----:B------:R-:W-:Y:S01]  /*5980*/  FSETP.GE.FTZ.AND P0, PT, R130, RZ, PT ;  /* 0x000000ff8200720b */ /* 0x000fe20003f16000 */
[----:B------:R-:W-:Y:S01]  /*5990*/  FADD.FTZ R21, -R112, R21 ;  /* 0x0000001570157221 */ /* 0x000fe20000010100 */
[----:B------:R-:W-:Y:S01]  /*59a0*/  FSEL R5, R5, R112, P1 ;  /* 0x0000007005057208 */ /* 0x000fe20000800000 */
[----:B------:R-:W-:Y:S01]  /*59b0*/  FMUL.FTZ R179, R179, R4 ;  /* 0x00000004b3b37220 */ /* 0x000fe20000410000 */
[----:B------:R-:W-:Y:S01]  /*59c0*/  FSETP.GE.FTZ.AND P1, PT, R118, RZ, PT ;  /* 0x000000ff7600720b */ /* 0x000fe20003f36000 */
[----:B------:R-:W-:Y:S01]  /*59d0*/  FADD.FTZ R12, -R2, R12 ;  /* 0x0000000c020c7221 */ /* 0x000fe20000010100 */
[-C--:B------:R-:W-:Y:S01]  /*59e0*/  FSEL R20, R20, R112.reuse, P0 ;  /* 0x0000007014147208 */ /* 0x080fe20000000000 */
[----:B------:R-:W-:Y:S01]  /*59f0*/  FMUL.FTZ R180, R180, R5 ;  /* 0x00000005b4b47220 */ /* 0x000fe20000410000 */
[----:B------:R-:W-:Y:S01]  /*5a00*/  FSETP.GE.FTZ.AND P0, PT, R190, RZ, PT ;  /* 0x000000ffbe00720b */ /* 0x000fe20003f16000 */
[----:B------:R-:W-:Y:S01]  /*5a10*/  FADD.FTZ R5, -R112, R32 ;  /* 0x0000002070057221 */ /* 0x000fe20000010100 */
[-C--:B------:R-:W-:Y:S01]  /*5a20*/  FSEL R16, R100, R112.reuse, P3 ;  /* 0x0000007064107208 */ /* 0x080fe20001800000 */
[C---:B------:R-:W-:Y:S01]  /*5a30*/  FADD.FTZ R25, -R2.reuse, R25 ;  /* 0x0000001902197221 */ /* 0x040fe20000010100 */
[----:B------:R-:W-:Y:S01]  /*5a40*/  FSETP.GE.FTZ.AND P3, PT, R119, RZ, PT ;  /* 0x000000ff7700720b */ /* 0x000fe20003f76000 */
[C---:B------:R-:W-:Y:S01]  /*5a50*/  FADD.FTZ R13, -R2.reuse, R13 ;  /* 0x0000000d020d7221 */ /* 0x040fe20000010100 */
[----:B------:R-:W-:Y:S01]  /*5a60*/  FSETP.GE.FTZ.AND P4, PT, R129, RZ, PT ;  /* 0x000000ff8100720b */ /* 0x000fe20003f96000 */
[C---:B------:R-:W-:Y:S01]  /*5a70*/  FADD.FTZ R24, -R2.reuse, R24 ;  /* 0x0000001802187221 */ /* 0x040fe20000010100 */
[-C--:B------:R-:W-:Y:S01]  /*5a80*/  FSEL R5, R5, R112.reuse, P3 ;  /* 0x0000007005057208 */ /* 0x080fe20001800000 */
[----:B------:R-:W-:Y:S01]  /*5a90*/  FADD.FTZ R28, -R2, R28 ;  /* 0x0000001c021c7221 */ /* 0x000fe20000010100 */
[----:B------:R-:W-:Y:S01]  /*5aa0*/  FSEL R21, R21, R112, P4 ;  /* 0x0000007015157208 */ /* 0x000fe20002000000 */
[----:B------:R-:W-:Y:S01]  /*5ab0*/  @P1 FADD.FTZ R112, -R112, R33 ;  /* 0x0000002170701221 */ /* 0x000fe20000010100 */
[----:B------:R-:W-:Y:S01]  /*5ac0*/  FSETP.GE.FTZ.AND P1, PT, R131, RZ, PT ;  /* 0x000000ff8300720b */ /* 0x000fe20003f36000 */
[----:B------:R-:W-:Y:S01]  /*5ad0*/  FMUL.FTZ R119, R119, R5 ;  /* 0x0000000577777220 */ /* 0x000fe20000410000 */
[----:B------:R-:W-:Y:S01]  /*5ae0*/  FSETP.GE.FTZ.AND P3, PT, R178, RZ, PT ;  /* 0x000000ffb200720b */ /* 0x000fe20003f76000 */
[----:B------:R-:W-:Y:S01]  /*5af0*/  FMUL.FTZ R191, R191, R17 ;  /* 0x00000011bfbf7220 */ /* 0x000fe20000410000 */
[----:B------:R-:W-:Y:S01]  /*5b00*/  FSETP.GE.FTZ.AND P4, PT, R117, RZ, PT ;  /* 0x000000ff7500720b */ /* 0x000fe20003f96000 */
[----:B------:R-:W-:Y:S02]  /*5b10*/  FMUL.FTZ R186, R186, R16 ;  /* 0x00000010baba7220 */ /* 0x000fe40000410000 */
[----:B------:R-:W-:Y:S02]  /*5b20*/  FMUL.FTZ R20, R130, R20 ;  /* 0x0000001482147220 */ /* 0x000fe40000410000 */
[----:B------:R-:W-:Y:S02]  /*5b30*/  FMUL.FTZ R21, R129, R21 ;  /* 0x0000001581157220 */ /* 0x000fe40000410000 */
[----:B------:R-:W-:Y:S02]  /*5b40*/  FMUL.FTZ R112, R118, R112 ;  /* 0x0000007076707220 */ /* 0x000fe40000410000 */
[C---:B--2---:R-:W-:Y:S02]  /*5b50*/  FADD.FTZ R4, -R108.reuse, R6 ;  /* 0x000000066c047221 */ /* 0x044fe40000010100 */
[C---:B------:R-:W-:Y:S02]  /*5b60*/  FADD.FTZ R6, -R108.reuse, R7 ;  /* 0x000000076c067221 */ /* 0x040fe40000010100 */
[----:B------:R-:W-:Y:S01]  /*5b70*/  FADD.FTZ R5, -R108, R19 ;  /* 0x000000136c057221 */ /* 0x000fe20000010100 */
[-C--:B------:R-:W-:Y:S01]  /*5b80*/  FSEL R4, R4, R108.reuse, P0 ;  /* 0x0000006c04047208 */ /* 0x080fe20000000000 */
[----:B------:R-:W-:Y:S01]  /*5b90*/  FADD.FTZ R18, -R108, R18 ;  /* 0x000000126c127221 */ /* 0x000fe20000010100 */
[----:B------:R-:W-:Y:S01]  /*5ba0*/  FSETP.GE.FTZ.AND P0, PT, R188, RZ, PT ;  /* 0x000000ffbc00720b */ /* 0x000fe20003f16000 */
[----:B------:R-:W-:Y:S01]  /*5bb0*/  FADD.FTZ R7, -R108, R23 ;  /* 0x000000176c077221 */ /* 0x000fe20000010100 */
[----:B------:R-:W-:Y:S01]  /*5bc0*/  FSEL R5, R5, R108, P1 ;  /* 0x0000006c05057208 */ /* 0x000fe20000800000 */
[----:B------:R-:W-:Y:S01]  /*5bd0*/  FMUL.FTZ R190, R190, R4 ;  /* 0x00000004bebe7220 */ /* 0x000fe20000410000 */
[----:B------:R-:W-:Y:S01]  /*5be0*/  FSEL R6, R6, R108, P0 ;  /* 0x0000006c06067208 */ /* 0x000fe20000000000 */
[----:B------:R-:W-:Y:S01]  /*5bf0*/  FADD.FTZ R4, -R108, R22 ;  /* 0x000000166c047221 */ /* 0x000fe20000010100 */
[----:B------:R-:W-:Y:S01]  /*5c00*/  FSETP.GE.FTZ.AND P0, PT, R128, RZ, PT ;  /* 0x000000ff8000720b */ /* 0x000fe20003f16000 */
[----:B------:R-:W-:Y:S01]  /*5c10*/  FMUL.FTZ R131, R131, R5 ;  /* 0x0000000583837220 */ /* 0x000fe20000410000 */
[----:B------:R-:W-:Y:S01]  /*5c20*/  FSETP.GE.FTZ.AND P1, PT, R189, RZ, PT ;  /* 0x000000ffbd00720b */ /* 0x000fe20003f36000 */
[----:B------:R-:W-:Y:S01]  /*5c30*/  FMUL.FTZ R188, R188, R6 ;  /* 0x00000006bcbc7220 */ /* 0x000fe20000410000 */
[-C--:B------:R-:W-:Y:S01]  /*5c40*/  FSEL R4, R4, R108.reuse, P0 ;  /* 0x0000006c04047208 */ /* 0x080fe20000000000 */
[----:B------:R-:W-:Y:S01]  /*5c50*/  FADD.FTZ R5, -R2, R8 ;  /* 0x0000000802057221 */ /* 0x000fe20000010100 */
[----:B------:R-:W-:Y:S02]  /*5c60*/  FSEL R6, R18, R108, P3 ;  /* 0x0000006c12067208 */ /* 0x000fe40001800000 */
[----:B------:R-:W-:Y:S01]  /*5c70*/  FSETP.GE.FTZ.AND P3, PT, R116, RZ, PT ;  /* 0x000000ff7400720b */ /* 0x000fe20003f76000 */
[----:B------:R-:W-:Y:S01]  /*5c80*/  FMUL.FTZ R128, R128, R4 ;  /* 0x0000000480807220 */ /* 0x000fe20000410000 */
        /* <DEDUP_REMOVED lines=9> */
[----:B---3--:R-:W-:Y:S01]  /*5d20*/  FADD.FTZ R5, -R0, R11 ;  /* 0x0000000b00057221 */ /* 0x008fe20000010100 */
[----:B------:R-:W-:Y:S01]  /*5d30*/  FSEL R12, R12, R2, P1 ;  /* 0x000000020c0c7208 */ /* 0x000fe20000800000 */
[----:B------:R-:W-:Y:S01]  /*5d40*/  FMUL.FTZ R17, R185, R4 ;  /* 0x00000004b9117220 */ /* 0x000fe20000410000 */
[----:B------:R-:W-:Y:S01]  /*5d50*/  FSETP.GE.FTZ.AND P1, PT, R125, RZ, PT ;  /* 0x000000ff7d00720b */ /* 0x000fe20003f36000 */
[----:B------:R-:W-:Y:S01]  /*5d60*/  FADD.FTZ R4, -R0, R14 ;  /* 0x0000000e00047221 */ /* 0x000fe20000010100 */
[----:B------:R-:W-:Y:S01]  /*5d70*/  FSEL R7, R7, R108, P5 ;  /* 0x0000006c07077208 */ /* 0x000fe20002800000 */
[----:B------:R-:W-:Y:S01]  /*5d80*/  FMUL.FTZ R182, R182, R12 ;  /* 0x0000000cb6b67220 */ /* 0x000fe20000410000 */
[----:B------:R-:W-:Y:S01]  /*5d90*/  FSEL R6, R6, R108, P4 ;  /* 0x0000006c06067208 */ /* 0x000fe20002000000 */
[----:B------:R-:W-:Y:S01]  /*5da0*/  @P3 FADD.FTZ R108, -R108, R35 ;  /* 0x000000236c6c3221 */ /* 0x000fe20000010100 */
        /* <DEDUP_REMOVED lines=8> */
[----:B------:R-:W-:Y:S01]  /*5e30*/  FSEL R13, R13, R2, P4 ;  /* 0x000000020d0d7208 */ /* 0x000fe20002000000 */
[----:B------:R-:W-:Y:S01]  /*5e40*/  FMUL.FTZ R108, R116, R108 ;  /* 0x0000006c746c7220 */ /* 0x000fe20000410000 */
[-C--:B------:R-:W-:Y:S01]  /*5e50*/  FSEL R24, R24, R2.reuse, P3 ;  /* 0x0000000218187208 */ /* 0x080fe20001800000 */
[----:B------:R-:W-:Y:S01]  /*5e60*/  FMUL.FTZ R9, R125, R25 ;  /* 0x000000197d097220 */ /* 0x000fe20000410000 */
[----:B------:R-:W-:Y:S01]  /*5e70*/  FSEL R28, R28, R2, P1 ;  /* 0x000000021c1c7208 */ /* 0x000fe20000800000 */
[----:B------:R-:W-:Y:S01]  /*5e80*/  @P0 FADD.FTZ R2, -R2, R29 ;  /* 0x0000001d02020221 */ /* 0x000fe20000010100 */
[----:B------:R-:W-:Y:S01]  /*5e90*/  FSETP.GE.FTZ.AND P0, PT, R183, RZ, PT ;  /* 0x000000ffb700720b */ /* 0x000fe20003f16000 */
[----:B------:R-:W-:Y:S01]  /*5ea0*/  FMUL.FTZ R13, R181, R13 ;  /* 0x0000000db50d7220 */ /* 0x000fe20000410000 */
[----:B------:R-:W-:Y:S01]  /*5eb0*/  FSETP.GE.FTZ.AND P1, PT, R187, RZ, PT ;  /* 0x000000ffbb00720b */ /* 0x000fe20003f36000 */
[----:B------:R-:W-:Y:S01]  /*5ec0*/  FMUL.FTZ R121, R121, R2 ;  /* 0x0000000279797220 */ /* 0x000fe20000410000 */
[----:B------:R-:W-:Y:S01]  /*5ed0*/  FSEL R4, R4, R0, P0 ;  /* 0x0000000004047208 */ /* 0x000fe20000000000 */
[----:B------:R-:W-:Y:S01]  /*5ee0*/  FADD.FTZ R2, -R0, R30 ;  /* 0x0000001e00027221 */ /* 0x000fe20000010100 */
[----:B------:R-:W-:Y:S01]  /*5ef0*/  FSETP.GE.FTZ.AND P0, PT, R113, RZ, PT ;  /* 0x000000ff7100720b */ /* 0x000fe20003f16000 */
[----:B------:R-:W-:Y:S01]  /*5f00*/  FMUL.FTZ R24, R126, R24 ;  /* 0x000000187e187220 */ /* 0x000fe20000410000 */
[----:B------:R-:W-:Y:S01]  /*5f10*/  FSEL R5, R5, R0, P1 ;  /* 0x0000000005057208 */ /* 0x000fe20000800000 */
[----:B------:R-:W-:Y:S01]  /*5f20*/  FMUL.FTZ R12, R183, R4 ;  /* 0x00000004b70c7220 */ /* 0x000fe20000410000 */
[----:B------:R-:W-:Y:S01]  /*5f30*/  FSETP.GE.FTZ.AND P3, PT, R192, RZ, PT ;  /* 0x000000ffc000720b */ /* 0x000fe20003f76000 */
[----:B------:R-:W-:Y:S01]  /*5f40*/  FADD.FTZ R4, -R0, R27 ;  /* 0x0000001b00047221 */ /* 0x000fe20000010100 */
[----:B------:R-:W-:Y:S01]  /*5f50*/  FSETP.GE.FTZ.AND P5, PT, R184, RZ, PT ;  /* 0x000000ffb800720b */ /* 0x000fe20003fb6000 */
[----:B------:R-:W-:Y:S01]  /*5f60*/  FMUL.FTZ R16, R187, R5 ;  /* 0x00000005bb107220 */ /* 0x000fe20000410000 */
[----:B------:R-:W-:Y:S01]  /*5f70*/  FSEL R7, R7, R0, P3 ;  /* 0x0000000007077208 */ /* 0x000fe20001800000 */
[----:B------:R-:W-:Y:S01]  /*5f80*/  FADD.FTZ R5, -R0, R26 ;  /* 0x0000001a00057221 */ /* 0x000fe20000010100 */
[----:B------:R-:W-:Y:S01]  /*5f90*/  FSETP.GE.FTZ.AND P4, PT, R124, RZ, PT ;  /* 0x000000ff7c00720b */ /* 0x000fe20003f96000 */
[----:B------:R-:W-:Y:S01]  /*5fa0*/  FMUL.FTZ R28, R122, R28 ;  /* 0x0000001c7a1c7220 */ /* 0x000fe20000410000 */
[----:B------:R-:W-:Y:S01]  /*5fb0*/  FSETP.GE.FTZ.AND P3, PT, R123, RZ, PT ;  /* 0x000000ff7b00720b */ /* 0x000fe20003f76000 */
[----:B------:R-:W-:Y:S01]  /*5fc0*/  FMUL.FTZ R7, R192, R7 ;  /* 0x00000007c0077220 */ /* 0x000fe20000410000 */
[----:B------:R-:W-:Y:S01]  /*5fd0*/  FSETP.GE.FTZ.AND P1, PT, R120, RZ, PT ;  /* 0x000000ff7800720b */ /* 0x000fe20003f36000 */
[----:B------:R-:W-:Y:S01]  /*5fe0*/  IMAD.MOV.U32 R122, RZ, RZ, R205 ;  /* 0x000000ffff7a7224 */ /* 0x000fe200078e00cd */
[-C--:B------:R-:W-:Y:S02]  /*5ff0*/  FSEL R6, R6, R0.reuse, P5 ;  /* 0x0000000006067208 */ /* 0x080fe40002800000 */
[-C--:B------:R-:W-:Y:S02]  /*6000*/  FSEL R5, R5, R0.reuse, P4 ;  /* 0x0000000005057208 */ /* 0x080fe40002000000 */
[----:B------:R-:W-:Y:S01]  /*6010*/  FSEL R4, R4, R0, P3 ;  /* 0x0000000004047208 */ /* 0x000fe20001800000 */
[----:B------:R-:W-:Y:S01]  /*6020*/  FMUL.FTZ R6, R184, R6 ;  /* 0x00000006b8067220 */ /* 0x000fe20000410000 */
[----:B------:R-:W-:Y:S01]  /*6030*/  FSEL R2, R2, R0, P1 ;  /* 0x0000000002027208 */ /* 0x000fe20000800000 */
[----:B------:R-:W-:Y:S02]  /*6040*/  @P0 FADD.FTZ R0, -R0, R31 ;  /* 0x0000001f00000221 */ /* 0x000fe40000010100 */
[----:B------:R-:W-:Y:S02]  /*6050*/  FMUL.FTZ R124, R124, R5 ;  /* 0x000000057c7c7220 */ /* 0x000fe40000410000 */
        /* <DEDUP_REMOVED lines=39> */
.L_x_462:
        /* <DEDUP_REMOVED lines=109> */
.L_x_463:
        /* <DEDUP_REMOVED lines=53> */
[----:B------:R-:W2:Y:S04]  /*6cf0*/  LDSM.16.MT88.4 R24, [R2+0x9800] ;  /* 0x009800000218783b */ /* 0x000ea80000004200 */
[----:B------:R-:W-:Y:S03]  /*6d00*/  LDSM.16.MT88.4 R100, [R3+0xd000] ;  /* 0x00d000000364783b */ /* 0x000fe60000004200 */
[C---:B------:R-:W-:Y:S08]  /*6d10*/  HMMA.16816.F32.BF16 R4, R108.reuse, R112, R4 ;  /* 0x000000706c04723c */ /* 0x040ff00000041804 */
[C---:B------:R-:W-:Y:S08]  /*6d20*/  HMMA.16816.F32.BF16 R8, R108.reuse, R114, R8 ;  /* 0x000000726c08723c */ /* 0x040ff00000041808 */
[C---:B-1----:R-:W-:Y:S07]  /*6d30*/  HMMA.16816.F32.BF16 R12, R108.reuse, R20, R12 ;  /* 0x000000146c0c723c */ /* 0x042fee000004180c */
[----:B------:R-:W-:Y:S01]  /*6d40*/  IMAD.MOV.U32 R20, RZ, RZ, R205 ;  /* 0x000000ffff147224 */ /* 0x000fe200078e00cd */
[----:B------:R-:W-:Y:S04]  /*6d50*/  HMMA.16816.F32.BF16 R16, R108, R22, R16 ;  /* 0x000000166c10723c */ /* 0x000fe80000041810 */
[----:B------:R-:W-:Y:S03]  /*6d60*/  IMAD.MOV.U32 R21, RZ, RZ, R204 ;  /* 0x000000ffff157224 */ /* 0x000fe600078e00cc */
[----:B------:R-:W-:Y:S01]  /*6d70*/  @P6 IADD3 R22, R215, -0x40, RZ ;  /* 0xffffffc0d7166810 */ /* 0x000fe20007ffe0ff */
[C---:B------:R-:W-:Y:S05]  /*6d80*/  HMMA.16816.F32.BF16 R4, R28.reuse, R32, R4 ;  /* 0x000000201c04723c */ /* 0x040fea0000041804 */
[----:B------:R-:W-:Y:S03]  /*6d90*/  @P6 IMAD.WIDE R22, R22, 0x4, R208 ;  /* 0x0000000416166825 */ /* 0x000fe600078e02d0 */
[C---:B------:R-:W-:Y:S01]  /*6da0*/  HMMA.16816.F32.BF16 R8, R28.reuse, R34, R8 ;  /* 0x000000221c08723c */ /* 0x040fe20000041808 */
[----:B------:R-:W-:Y:S04]  /*6db0*/  LDSM.16.MT88.4 R32, [R3+0xc800] ;  /* 0x00c800000320783b */ /* 0x000fe80000004200 */
[----:B------:R1:W5:Y:S03]  /*6dc0*/  @P6 LDG.E R213, [R22.64] ;  /* 0x0000000816d56981 */ /* 0x000366000c1e1900 */
[C---:B--2---:R-:W-:Y:S01]  /*6dd0*/  HMMA.16816.F32.BF16 R12, R28.reuse, R24, R12 ;  /* 0x000000181c0c723c */ /* 0x044fe2000004180c */
[----:B------:R1:W5:Y:S04]  /*6de0*/  @P6 LDG.E R214, [R22.64+0x20] ;  /* 0x0000200816d66981 */ /* 0x000368000c1e1900 */
[----:B------:R1:W5:Y:S02]  /*6df0*/  @P6 LDG.E R207, [R22.64+0x80] ;  /* 0x0000800816cf6981 */ /* 0x000364000c1e1900 */
[CC--:B------:R-:W-:Y:S01]  /*6e00*/  LEA R24, P1, R227.reuse, R20.reuse, 0x2 ;  /* 0x00000014e3187211 */ /* 0x0c0fe200078210ff */
[----:B------:R-:W-:Y:S01]  /*6e10*/  HMMA.16816.F32.BF16 R16, R28, R26, R16 ;  /* 0x0000001a1c10723c */ /* 0x000fe20000041810 */
[----:B------:R1:W5:Y:S03]  /*6e20*/  @P6 LDG.E R212, [R22.64+0xa0] ;  /* 0x0000a00816d46981 */ /* 0x000366000c1e1900 */
[-C--:B------:R-:W-:Y:S01]  /*6e30*/  LEA.HI.X.SX32 R25, R227, R21.reuse, 0x2, P1 ;  /* 0x00000015e3197211 */ /* 0x080fe200008f16ff */
[----:B------:R2:W-:Y:S04]  /*6e40*/  RED.E.ADD.F32.FTZ.RN.STRONG.GPU [R20.64], R4 ;  /* 0x000000041400798e */ /* 0x0005e8000c10e788 */
[----:B------:R3:W-:Y:S04]  /*6e50*/  RED.E.ADD.F32.FTZ.RN.STRONG.GPU [R24.64], R5 ;  /* 0x000000051800798e */ /* 0x0007e8000c10e788 */
[----:B------:R-:W-:Y:S01]  /*6e60*/  LDSM.16.MT88.4 R28, [R3+0xa800] ;  /* 0x00a80000031c783b */ /* 0x000fe20000004200 */
[CC--:B-1----:R-:W-:Y:S04]  /*6e70*/  LEA R22, P0, R240.reuse, R20.reuse, 0x2 ;  /* 0x00000014f0167211 */ /* 0x0c2fe800078010ff */
[-C--:B------:R-:W-:Y:S02]  /*6e80*/  LEA.HI.X.SX32 R23, R240, R21.reuse, 0x2, P0 ;  /* 0x00000015f0177211 */ /* 0x080fe400000f16ff */
[CC--:B--2---:R-:W-:Y:S02]  /*6e90*/  LEA R4, P1, R249.reuse, R20.reuse, 0x2 ;  /* 0x00000014f9047211 */ /* 0x0c4fe400078210ff */
[CC--:B------:R-:W-:Y:S01]  /*6ea0*/  LEA R26, P0, R248.reuse, R20.reuse, 0x2 ;  /* 0x00000014f81a7211 */ /* 0x0c0fe200078010ff */
[----:B------:R1:W-:Y:S01]  /*6eb0*/  RED.E.ADD.F32.FTZ.RN.STRONG.GPU [R22.64], R6 ;  /* 0x000000061600798e */ /* 0x0003e2000c10e788 */
[-C--:B---3--:R-:W-:Y:S02]  /*6ec0*/  LEA.HI.X.SX32 R5, R249, R21.reuse, 0x2, P1 ;  /* 0x00000015f9057211 */ /* 0x088fe400008f16ff */
[-C--:B------:R-:W-:Y:S03]  /*6ed0*/  LEA.HI.X.SX32 R27, R248, R21.reuse, 0x2, P0 ;  /* 0x00000015f81b7211 */ /* 0x080fe600000f16ff */
[----:B------:R2:W-:Y:S04]  /*6ee0*/  RED.E.ADD.F32.FTZ.RN.STRONG.GPU [R4.64], R7 ;  /* 0x000000070400798e */ /* 0x0005e8000c10e788 */
[----:B------:R3:W-:Y:S01]  /*6ef0*/  RED.E.ADD.F32.FTZ.RN.STRONG.GPU [R26.64], R8 ;  /* 0x000000081a00798e */ /* 0x0007e2000c10e788 */
[CC--:B-1----:R-:W-:Y:S02]  /*6f00*/  LEA R22, P3, R247.reuse, R20.reuse, 0x2 ;  /* 0x00000014f7167211 */ /* 0x0c2fe400078610ff */
[CC--:B------:R-:W-:Y:S02]  /*6f10*/  LEA R6, P1, R246.reuse, R20.reuse, 0x2 ;  /* 0x00000014f6067211 */ /* 0x0c0fe400078210ff */
[-C--:B------:R-:W-:Y:S02]  /*6f20*/  LEA.HI.X.SX32 R23, R247, R21.reuse, 0x2, P3 ;  /* 0x00000015f7177211 */ /* 0x080fe400018f16ff */
[CC--:B--2---:R-:W-:Y:S02]  /*6f30*/  LEA R4, P0, R245.reuse, R20.reuse, 0x2 ;  /* 0x00000014f5047211 */ /* 0x0c4fe400078010ff */
[-C--:B------:R-:W-:Y:S01]  /*6f40*/  LEA.HI.X.SX32 R7, R246, R21.reuse, 0x2, P1 ;  /* 0x00000015f6077211 */ /* 0x080fe200008f16ff */
[----:B------:R1:W-:Y:S01]  /*6f50*/  RED.E.ADD.F32.FTZ.RN.STRONG.GPU [R22.64], R9 ;  /* 0x000000091600798e */ /* 0x0003e2000c10e788 */
[-C--:B------:R-:W-:Y:S02]  /*6f60*/  LEA.HI.X.SX32 R5, R245, R21.reuse, 0x2, P0 ;  /* 0x00000015f5057211 */ /* 0x080fe400000f16ff */
[CC--:B---3--:R-:W-:Y:S01]  /*6f70*/  LEA R26, P0, R237.reuse, R20.reuse, 0x2 ;  /* 0x00000014ed1a7211 */ /* 0x0c8fe200078010ff */
[----:B------:R2:W-:Y:S01]  /*6f80*/  RED.E.ADD.F32.FTZ.RN.STRONG.GPU [R6.64], R10 ;  /* 0x0000000a0600798e */ /* 0x0005e2000c10e788 */
[CC--:B------:R-:W-:Y:S02]  /*6f90*/  LEA R8, P3, R222.reuse, R20.reuse, 0x2 ;  /* 0x00000014de087211 */ /* 0x0c0fe400078610ff */
[-C--:B------:R-:W-:Y:S01]  /*6fa0*/  LEA.HI.X.SX32 R27, R237, R21.reuse, 0x2, P0 ;  /* 0x00000015ed1b7211 */ /* 0x080fe200000f16ff */
[----:B------:R3:W-:Y:S04]  /*6fb0*/  RED.E.ADD.F32.FTZ.RN.STRONG.GPU [R4.64], R11 ;  /* 0x0000000b0400798e */ /* 0x0007e8000c10e788 */
[----:B------:R-:W-:Y:S04]  /*6fc0*/  RED.E.ADD.F32.FTZ.RN.STRONG.GPU [R20.64+0x80], R12 ;  /* 0x0000800c1400798e */ /* 0x000fe8000c10e788 */
[----:B------:R-:W-:Y:S04]  /*6fd0*/  RED.E.ADD.F32.FTZ.RN.STRONG.GPU [R24.64+0x80], R13 ;  /* 0x0000800d1800798e */ /* 0x000fe8000c10e788 */
[----:B------:R-:W-:Y:S04]  /*6fe0*/  RED.E.ADD.F32.FTZ.RN.STRONG.GPU [R26.64], R14 ;  /* 0x0000000e1a00798e */ /* 0x000fe8000c10e788 */
[----:B------:R-:W-:Y:S01]  /*6ff0*/  LDSM.16.MT88.4 R24, [R0] ;  /* 0x000000000018783b */ /* 0x000fe20000004200 */
[CC--:B-1----:R-:W-:Y:S02]  /*7000*/  LEA R22, P5, R233.reuse, R20.reuse, 0x2 ;  /* 0x00000014e9167211 */ /* 0x0c2fe400078a10ff */
[-C--:B------:R-:W-:Y:S02]  /*7010*/  LEA.HI.X.SX32 R9, R222, R21.reuse, 0x2, P3 ;  /* 0x00000015de097211 */ /* 0x080fe400018f16ff */
[CC--:B--2---:R-:W-:Y:S02]  /*7020*/  LEA R10, P4, R250.reuse, R20.reuse, 0x2 ;  /* 0x00000014fa0a7211 */ /* 0x0c4fe400078810ff */
[-C--:B------:R-:W-:Y:S02]  /*7030*/  LEA.HI.X.SX32 R23, R233, R21.reuse, 0x2, P5 ;  /* 0x00000015e9177211 */ /* 0x080fe400028f16ff */
[-C--:B---3--:R-:W-:Y:S02]  /*7040*/  LEA.HI.X.SX32 R11, R250, R21.reuse, 0x2, P4 ;  /* 0x00000015fa0b7211 */ /* 0x088fe400020f16ff */
[-C--:B------:R-:W-:Y:S01]  /*7050*/  LEA R6, P1, R219, R20.reuse, 0x2 ;  /* 0x00000014db067211 */ /* 0x080fe200078210ff */
[----:B------:R-:W-:Y:S01]  /*7060*/  RED.E.ADD.F32.FTZ.RN.STRONG.GPU [R22.64], R15 ;  /* 0x0000000f1600798e */ /* 0x000fe2000c10e788 */
        /* <DEDUP_REMOVED lines=13> */
[----:B------:R-:W3:Y:S04]  /*7140*/  LDSM.16.MT88.4 R12, [R165+0x800] ;  /* 0x00080000a50c783b */ /* 0x000ee80000004200 */
[----:B------:R-:W4:Y:S01]  /*7150*/  LDSM.16.MT88.4 R16, [R0+0x800] ;  /* 0x000800000010783b */ /* 0x000f220000004200 */
        /* <DEDUP_REMOVED lines=12> */
[-C--:B---3--:R-:W-:Y:S08]  /*7220*/  HMMA.16816.F32.BF16 R68, R28, R12.reuse, R68 ;  /* 0x0000000c1c44723c */ /* 0x088ff00000041844 */
[C---:B------:R-:W-:Y:S08]  /*7230*/  HMMA.16816.F32.BF16 R72, R32.reuse, R12, R72 ;  /* 0x0000000c2048723c */ /* 0x040ff00000041848 */
[-C--:B------:R-:W-:Y:S08]  /*7240*/  HMMA.16816.F32.BF16 R76, R32, R14.reuse, R76 ;  /* 0x0000000e204c723c */ /* 0x080ff0000004184c */
[C---:B------:R-:W-:Y:S01]  /*7250*/  HMMA.16816.F32.BF16 R80, R28.reuse, R14, R80 ;  /* 0x0000000e1c50723c */ /* 0x040fe20000041850 */
[----:B------:R-:W3:Y:S07]  /*7260*/  LDSM.16.MT88.4 R12, [R3+0xb800] ;  /* 0x00b80000030c783b */ /* 0x000eee0000004200 */
[-C--:B----4-:R-:W-:Y:S08]  /*7270*/  HMMA.16816.F32.BF16 R84, R28, R16.reuse, R84 ;  /* 0x000000101c54723c */ /* 0x090ff00000041854 */
[C---:B------:R-:W-:Y:S08]  /*7280*/  HMMA.16816.F32.BF16 R88, R32.reuse, R16, R88 ;  /* 0x000000102058723c */ /* 0x040ff00000041858 */
[-C--:B------:R-:W-:Y:S01]  /*7290*/  HMMA.16816.F32.BF16 R92, R32, R18.reuse, R92 ;  /* 0x00000012205c723c */ /* 0x080fe2000004185c */
[----:B------:R-:W4:Y:S07]  /*72a0*/  LDSM.16.MT88.4 R32, [R3+0xd800] ;  /* 0x00d800000320783b */ /* 0x000f2e0000004200 */
[----:B------:R-:W-:Y:S01]  /*72b0*/  HMMA.16816.F32.BF16 R96, R28, R18, R96 ;  /* 0x000000121c60723c */ /* 0x000fe20000041860 */
[----:B------:R2:W3:Y:S07]  /*72c0*/  LDSM.16.MT88.4 R16, [R0+0x1800] ;  /* 0x001800000010783b */ /* 0x0004ee0000004200 */
[-C--:B-1----:R-:W-:Y:S08]  /*72d0*/  HMMA.16816.F32.BF16 R68, R8, R20.reuse, R68 ;  /* 0x000000140844723c */ /* 0x082ff00000041844 */
[C---:B------:R-:W-:Y:S08]  /*72e0*/  HMMA.16816.F32.BF16 R72, R100.reuse, R20, R72 ;  /* 0x000000146448723c */ /* 0x040ff00000041848 */
[-C--:B------:R-:W-:Y:S04]  /*72f0*/  HMMA.16816.F32.BF16 R76, R100, R22.reuse, R76 ;  /* 0x00000016644c723c */ /* 0x080fe8000004184c */
[----:B--2---:R-:W-:Y:S04]  /*7300*/  LOP3.LUT R0, R194, 0x1, RZ, 0xc0, !PT ;  /* 0x00000001c2007812 */ /* 0x004fe800078ec0ff */
[C---:B------:R-:W-:Y:S04]  /*7310*/  HMMA.16816.F32.BF16 R80, R8.reuse, R22, R80 ;  /* 0x000000160850723c */ /* 0x040fe80000041850 */
[----:B------:R-:W-:Y:S02]  /*7320*/  ISETP.NE.U32.AND P0, PT, R0, 0x1, PT ;  /* 0x000000010000780c */ /* 0x000fe40003f05070 */
[C---:B------:R-:W-:Y:S02]  /*7330*/  IADD3 R0, R165.reuse, -0x2000, RZ ;  /* 0xffffe000a5007810 */ /* 0x040fe40007ffe0ff */
[-C--:B------:R-:W-:Y:S08]  /*7340*/  HMMA.16816.F32.BF16 R84, R8, R4.reuse, R84 ;  /* 0x000000040854723c */ /* 0x080ff00000041854 */
[C---:B------:R-:W-:Y:S04]  /*7350*/  HMMA.16816.F32.BF16 R88, R100.reuse, R4, R88 ;  /* 0x000000046458723c */ /* 0x040fe80000041858 */
[----:B------:R-:W-:Y:S03]  /*7360*/  @P0 IADD3 R0, R165, 0x2000, RZ ;  /* 0x00002000a5000810 */ /* 0x000fe60007ffe0ff */
[----:B------:R-:W-:Y:S01]  /*7370*/  @P6 IADD3 R4, P3, R208, -0x100, RZ ;  /* 0xffffff00d0046810 */ /* 0x000fe20007f7e0ff */
[-C--:B------:R-:W-:Y:S04]  /*7380*/  HMMA.16816.F32.BF16 R92, R100, R6.reuse, R92 ;  /* 0x00000006645c723c */ /* 0x080fe8000004185c */
[----:B------:R-:W-:Y:S01]  /*7390*/  IADD3 R5, R194, -0x1, RZ ;  /* 0xffffffffc2057810 */ /* 0x000fe20007ffe0ff */
[----:B------:R-:W-:Y:S01]  /*73a0*/  IMAD.MOV.U32 R165, RZ, RZ, R0 ;  /* 0x000000ffffa57224 */ /* 0x000fe200078e0000 */
[----:B------:R-:W-:Y:S01]  /*73b0*/  @P6 IADD3.X R2, R209, -0x1, RZ, P3, !PT ;  /* 0xffffffffd1026810 */ /* 0x000fe20001ffe4ff */
[----:B------:R-:W-:Y:S01]  /*73c0*/  @P6 IMAD.MOV.U32 R208, RZ, RZ, R4 ;  /* 0x000000ffffd06224 */ /* 0x000fe200078e0004 */
[----:B------:R-:W-:Y:S04]  /*73d0*/  HMMA.16816.F32.BF16 R96, R8, R6, R96 ;  /* 0x000000060860723c */ /* 0x000fe80000041860 */
[----:B------:R-:W-:Y:S02]  /*73e0*/  IMAD.MOV.U32 R194, RZ, RZ, R5 ;  /* 0x000000ffffc27224 */ /* 0x000fe400078e0005 */
[----:B------:R-:W-:Y:S02]  /*73f0*/  @P6 IMAD.MOV.U32 R209, RZ, RZ, R2 ;  /* 0x000000ffffd16224 */ /* 0x000fe400078e0002 */
[-C--:B---3--:R-:W-:Y:S08]  /*7400*/  HMMA.16816.F32.BF16 R68, R12, R24.reuse, R68 ;  /* 0x000000180c44723c */ /* 0x088ff00000041844 */
[C---:B----4-:R-:W-:Y:S08]  /*7410*/  HMMA.16816.F32.BF16 R72, R32.reuse, R24, R72 ;  /* 0x000000182048723c */ /* 0x050ff00000041848 */
        /* <DEDUP_REMOVED lines=9> */
[----:B------:R-:W-:Y:S01]  /*74b0*/  ISETP.NE.AND P0, PT, R239, -0x1, PT ;  /* 0xffffffffef00780c */ /* 0x000fe20003f05270 */
[----:B------:R-:W-:-:S02]  /*74c0*/  FMUL.FTZ R32, R69, c[0x0][0x2e0] ;  /* 0x0000b80045207a20 */ /* 0x000fc40000410000 */
[----:B------:R-:W-:Y:S02]  /*74d0*/  FMUL.FTZ R70, R70, c[0x0][0x2e0] ;  /* 0x0000b80046467a20 */ /* 0x000fe40000410000 */
        /* <DEDUP_REMOVED lines=95> */
[----:B------:R-:W-:-:S04]  /*7ad0*/  F2FP.BF16.PACK_AB R0, R0, R62 ;  /* 0x0000003e0000723e */ /* 0x000fc800000010ff */
[----:B------:R-:W-:Y:S01]  /*7ae0*/  F2FP.BF16.PACK_AB R2, R2, R60 ;  /* 0x0000003c0202723e */ /* 0x000fe200000010ff */
        /* <DEDUP_REMOVED lines=27> */
[----:B------:R2:W-:Y:S04]  /*7ca0*/  STS [R243+0x6400], R0 ;  /* 0x00640000f3007388 */ /* 0x0005e80000000800 */
[----:B------:R3:W-:Y:S01]  /*7cb0*/  STS [R243+0x6000], R2 ;  /* 0x00600002f3007388 */ /* 0x0007e20000000800 */
[----:B-1----:R-:W-:-:S02]  /*7cc0*/  SHF.R.S32.HI R6, RZ, 0x1f, R252 ;  /* 0x0000001fff067819 */ /* 0x002fc400000114fc */
[----:B--2---:R-:W-:-:S05]  /*7cd0*/  @P0 IADD3 R0, R228, R239, RZ ;  /* 0x000000efe4000210 */ /* 0x004fca0007ffe0ff */
[----:B------:R-:W-:-:S04]  /*7ce0*/  @P0 IMAD.WIDE.U32 R4, R0, c[0x0][0x3a0], RZ ;  /* 0x0000e80000040a25 */ /* 0x000fc800078e00ff */
[----:B------:R-:W-:Y:S01]  /*7cf0*/  @P0 IMAD R8, R0, c[0x0][0x3a4], R5 ;  /* 0x0000e90000080a24 */ /* 0x000fe200078e0205 */
[----:B---3--:R-:W-:Y:S01]  /*7d00*/  @P0 MOV R2, R4 ;  /* 0x0000000400020202 */ /* 0x008fe20000000f00 */
        /* <DEDUP_REMOVED lines=11> */
.L_x_465:
        /* <DEDUP_REMOVED lines=15> */
.L_x_466:
[----:B------:R-:W-:Y:S01]  /*7eb0*/  BAR.SYNC.DEFER_BLOCKING 0x0 ;  /* 0x0000000000007b1d */ /* 0x000fe20000010000 */
[----:B------:R-:W-:Y:S01]  /*7ec0*/  SHF.R.S32.HI R14, RZ, 0x1f, R234 ;  /* 0x0000001fff0e7819 */ /* 0x000fe200000114ea */
[--C-:B------:R-:W-:Y:S01]  /*7ed0*/  IMAD.MOV.U32 R6, RZ, RZ, R210.reuse ;  /* 0x000000ffff067224 */ /* 0x100fe200078e00d2 */
[----:B------:R-:W-:Y:S01]  /*7ee0*/  SHF.R.S32.HI R7, RZ, 0x1f, R210 ;  /* 0x0000001fff077819 */ /* 0x000fe200000114d2 */
[----:B------:R-:W-:Y:S01]  /*7ef0*/  IMAD R13, R226, -0x80, R203 ;  /* 0xffffff80e20d7824 */ /* 0x000fe200078e02cb */
[----:B------:R-:W-:Y:S01]  /*7f00*/  ISETP.GE.AND P1, PT, R210, c[0x0][0x220], PT ;  /* 0x00008800d2007a0c */ /* 0x000fe20003f26270 */
[----:B------:R-:W1:Y:S01]  /*7f10*/  S2R R31, SR_CTAID.Z ;  /* 0x00000000001f7919 */ /* 0x000e620000002700 */
        /* <DEDUP_REMOVED lines=31> */
.L_x_468:
[----:B------:R-:W-:Y:S05]  /*8110*/  BSYNC B0 ;  /* 0x0000000000007941 */ /* 0x000fea0003800000 */
.L_x_467:
        /* <DEDUP_REMOVED lines=10> */
[----:B--2---:R-:W-:-:S03]  /*81c0*/  LEA R10, P0, R8, c[0x0][0x340], 0x1 ;  /* 0x0000d000080a7a11 */ /* 0x004fc600078008ff */
[----:B------:R-:W-:-:S05]  /*81d0*/  IMAD R0, R0, c[0x0][0x3a4], R2 ;  /* 0x0000e90000007a24 */ /* 0x000fca00078e0202 */
[----:B------:R-:W-:-:S04]  /*81e0*/  IADD3 R0, R0, R9, RZ ;  /* 0x0000000900007210 */ /* 0x000fc80007ffe0ff */
[----:B------:R-:W-:-:S05]  /*81f0*/  LEA.HI.X R11, R8, c[0x0][0x344], R0, 0x1, P0 ;  /* 0x0000d100080b7a11 */ /* 0x000fca00000f0c00 */
[----:B---3--:R2:W-:Y:S02]  /*8200*/  STG.E.128 [R10.64], R16 ;  /* 0x000000100a007986 */ /* 0x0085e4000c101d08 */
.L_x_470:
[----:B------:R-:W-:Y:S05]  /*8210*/  BSYNC B0 ;  /* 0x0000000000007941 */ /* 0x000fea0003800000 */
.L_x_469:
        /* <DEDUP_REMOVED lines=14> */
[----:B----4-:R2:W-:Y:S02]  /*8300*/  STG.E.128 [R10.64], R20 ;  /* 0x000000140a007986 */ /* 0x0105e4000c101d08 */
.L_x_472:
[----:B------:R-:W-:Y:S05]  /*8310*/  BSYNC B0 ;  /* 0x0000000000007941 */ /* 0x000fea0003800000 */
.L_x_471:
        /* <DEDUP_REMOVED lines=14> */
.L_x_474:
[----:B------:R-:W-:Y:S05]  /*8400*/  BSYNC B0 ;  /* 0x0000000000007941 */ /* 0x000fea0003800000 */
.L_x_473:
        /* <DEDUP_REMOVED lines=20> */
.L_x_476:
[----:B------:R-:W-:Y:S05]  /*8550*/  BSYNC B0 ;  /* 0x0000000000007941 */ /* 0x000fea0003800000 */
.L_x_475:
        /* <DEDUP_REMOVED lines=13> */
.L_x_478:
[----:B------:R-:W-:Y:S05]  /*8630*/  BSYNC B0 ;  /* 0x0000000000007941 */ /* 0x000fea0003800000 */
.L_x_477:
        /* <DEDUP_REMOVED lines=13> */
.L_x_480:
[----:B------:R-:W-:Y:S05]  /*8710*/  BSYNC B0 ;  /* 0x0000000000007941 */ /* 0x000fea0003800000 */
.L_x_479:
        /* <DEDUP_REMOVED lines=11> */
.L_x_437:
[----:B------:R-:W-:Y:S05]  /*87d0*/  BSYNC B1 ;  /* 0x0000000000017941 */ /* 0x000fea0003800000 */
.L_x_415:
        /* <DEDUP_REMOVED lines=9> */
.L_x_481:
[----:B------:R-:W-:Y:S05]  /*8870*/  EXIT ;  /* 0x000000000000794d */ /* 0x000fea0003800000 */
.L_x_483:
        /* <DEDUP_REMOVED lines=16> */
.L_x_1260:


//--------------------- .text._ZN5flash44flash_bwd_dq_dk_dv_loop_seqk_parallel_kernelI23Flash_bwd_kernel_traitsILi64ELi64ELi128ELi8ELi2ELi4ELi4ELb1ELb0EN7cutlass10bfloat16_tE19Flash_kernel_traitsILi64ELi64ELi128ELi8ES3_EELb0ELb1ELb0ELb0ELb0ELb0ELb1EEEvNS_16Flash_bwd_paramsE --------------------------
	.section	.text._ZN5flash44flash_bwd_dq_dk_dv_loop_seqk_parallel_kernelI23Flash_bwd_kernel_traitsILi64ELi64ELi128ELi8ELi2ELi4ELi4ELb1ELb0EN7cutlass10bfloat16_tE19Flash_kernel_traitsILi64ELi64ELi128ELi8ES3_EELb0ELb1ELb0ELb0ELb0ELb0ELb1EEEvNS_16Flash_bwd_paramsE,"ax",@progbits
	.sectioninfo	@"SHI_REGISTERS=255"
	.align	128
        .global         _ZN5flash44flash_bwd_dq_dk_dv_loop_seqk_parallel_kernelI23Flash_bwd_kernel_traitsILi64ELi64ELi128ELi8ELi2ELi4ELi4ELb1ELb0EN7cutlass10bfloat16_tE19Flash_kernel_traitsILi64ELi64ELi128ELi8ES3_EELb0ELb1ELb0ELb0ELb0ELb0ELb1EEEvNS_16Flash_bwd_paramsE
        .type           _ZN5flash44flash_bwd_dq_dk_dv_loop_seqk_parallel_kernelI23Flash_bwd_kernel_traitsILi64ELi64ELi128ELi8ELi2ELi4ELi4ELb1ELb0EN7cutlass10bfloat16_tE19Flash_kernel_traitsILi64ELi64ELi128ELi8ES3_EELb0ELb1ELb0ELb0ELb0ELb0ELb1EEEvNS_16Flash_bwd_paramsE,@function
        .size           _ZN5flash44flash_bwd_dq_dk_dv_loop_seqk_parallel_kernelI23Flash_bwd_kernel_traitsILi64ELi64ELi128ELi8ELi2ELi4ELi4ELb1ELb0EN7cutlass10bfloat16_tE19Flash_kernel_traitsILi64ELi64ELi128ELi8ES3_EELb0ELb1ELb0ELb0ELb0ELb0ELb1EEEvNS_16Flash_bwd_paramsE,(.L_x_1261 - _ZN5flash44flash_bwd_dq_dk_dv_loop_seqk_parallel_kernelI23Flash_bwd_kernel_traitsILi64ELi64ELi128ELi8ELi2ELi4ELi4ELb1ELb0EN7cutlass10bfloat16_tE19Flash_kernel_traitsILi64ELi64ELi128ELi8ES3_EELb0ELb1ELb0ELb0ELb0ELb0ELb1EEEvNS_16Flash_bwd_paramsE)
        .other          _ZN5flash44flash_bwd_dq_dk_dv_loop_seqk_parallel_kernelI23Flash_bwd_kernel_traitsILi64ELi64ELi128ELi8ELi2ELi4ELi4ELb1ELb0EN7cutlass10bfloat16_tE19Flash_kernel_traitsILi64ELi64ELi128ELi8ES3_EELb0ELb1ELb0ELb0ELb0ELb0ELb1EEEvNS_16Flash_bwd_paramsE,@"STO_CUDA_ENTRY STV_DEFAULT"
_ZN5flash44flash_bwd_dq_dk_dv_loop_seqk_parallel_kernelI23Flash_bwd_kernel_traitsILi64ELi64ELi128ELi8ELi2ELi4ELi4ELb1ELb0EN7cutlass10bfloat16_tE19Flash_kernel_traitsILi64ELi64ELi128ELi8ES3_EELb0ELb1ELb0ELb0ELb0ELb0ELb1EEEvNS_16Flash_bwd_paramsE:
.text._ZN5flash44flash_bwd_dq_dk_dv_loop_seqk_parallel_kernelI23Flash_bwd_kernel_traitsILi64ELi64ELi128ELi8ELi2ELi4ELi4ELb1ELb0EN7cutlass10bfloat16_tE19Flash_kernel_traitsILi64ELi64ELi128ELi8ES3_EELb0ELb1ELb0ELb0ELb0ELb0ELb1EEEvNS_16Flash_bwd_paramsE:
        /* <DEDUP_REMOVED lines=13> */
[----:B------:R-:W-:Y:S01]  /*00d0*/  UMOV UR8, 0x80 ;  /* 0x0000008000087882 */ /* 0x000fe20000000000 */
[----:B------:R-:W-:Y:S01]  /*00e0*/  IMAD.MOV.U32 R187, RZ, RZ, -0x10 ;  /* 0xfffffff0ffbb7424 */ /* 0x000fe200078e00ff */
[----:B------:R-:W-:Y:S02]  /*00f0*/  ULDC UR7, c[0x0][0x210] ;  /* 0x0000840000077ab9 */ /* 0x000fe40000000800 */
[----:B------:R-:W-:Y:S02]  /*0100*/  ULDC UR6, c[0x0][0x234] ;  /* 0x00008d0000067ab9 */ /* 0x000fe40000000800 */
[----:B------:R-:W-:Y:S01]  /*0110*/  UIMAD UR6, UR8, UR7, UR6 ;  /* 0x00000007080672a4 */ /* 0x000fe2000f8e0206 */
[----:B------:R-:W3:Y:S01]  /*0120*/  S2UR UR45, SR_CTAID.Y ;  /* 0x00000000002d79c3 */ /* 0x000ee20000002600 */
[----:B------:R-:W-:-:S02]  /*0130*/  ULDC UR14, c[0x0][0x1c8] ;  /* 0x00007200000e7ab9 */ /* 0x000fc40000000800 */
[----:B------:R-:W-:Y:S02]  /*0140*/  ULDC.U8 UR10, c[0x0][0x328] ;  /* 0x0000ca00000a7ab9 */ /* 0x000fe40000000000 */
[----:B------:R-:W-:Y:S02]  /*0150*/  UISETP.NE.AND UP5, UPT, UR10, URZ, UPT ;  /* 0x0000003f0a00728c */ /* 0x000fe4000bfa5270 */
[----:B------:R-:W-:Y:S02]  /*0160*/  ULDC UR9, c[0x0][0x1c0] ;  /* 0x0000700000097ab9 */ /* 0x000fe40000000800 */
[----:B------:R-:W-:Y:S02]  /*0170*/  ULDC UR12, c[0x0][0x214] ;  /* 0x00008500000c7ab9 */ /* 0x000fe40000000800 */
[----:B------:R-:W-:Y:S02]  /*0180*/  ULDC UR16, c[0x0][0x224] ;  /* 0x0000890000107ab9 */ /* 0x000fe40000000800 */
[----:B------:R-:W-:Y:S01]  /*0190*/  ULDC UR17, c[0x0][0x224] ;  /* 0x0000890000117ab9 */ /* 0x000fe20000000800 */
[----:B-1----:R-:W-:Y:S01]  /*01a0*/  SHF.R.S32.HI R12, RZ, 0x1f, R9 ;  /* 0x0000001fff0c7819 */ /* 0x002fe20000011409 */
[----:B--2---:R-:W-:Y:S01]  /*01b0*/  ULOP3.LUT UR8, UR49, UR14, URZ, 0x3c, !UPT ;  /* 0x0000000e31087292 */ /* 0x004fe2000f8e3c3f */
[----:B------:R-:W-:Y:S01]  /*01c0*/  IMAD.SHL.U32 R246, R9, 0x2, RZ ;  /* 0x0000000209f67824 */ /* 0x000fe200078e00ff */
[----:B------:R-:W-:Y:S01]  /*01d0*/  USHF.R.S32.HI UR7, URZ, 0x1f, UR17 ;  /* 0x0000001f3f077899 */ /* 0x000fe20008011411 */
[CC--:B------:R-:W-:Y:S01]  /*01e0*/  LEA.HI R8, R12.reuse, R9.reuse, RZ, 0x5 ;  /* 0x000000090c087211 */ /* 0x0c0fe200078f28ff */
[----:B------:R-:W-:Y:S01]  /*01f0*/  ULDC UR58, c[0x0][0x22c] ;  /* 0x00008b00003a7ab9 */ /* 0x000fe20000000800 */
[----:B------:R-:W-:Y:S01]  /*0200*/  LEA.HI R7, R12, R9, RZ, 0x4 ;  /* 0x000000090c077211 */ /* 0x000fe200078f20ff */
[----:B------:R-:W-:Y:S01]  /*0210*/  UIMAD UR59, UR49, UR58, URZ ;  /* 0x0000003a313b72a4 */ /* 0x000fe2000f8e023f */
[--C-:B------:R-:W-:Y:S01]  /*0220*/  SHF.R.S32.HI R3, RZ, 0x5, R8.reuse ;  /* 0x00000005ff037819 */ /* 0x100fe20000011408 */
[----:B---3--:R-:W-:Y:S01]  /*0230*/  @UP5 UIMAD UR10, UR45, UR12, URZ ;  /* 0x0000000c2d0a52a4 */ /* 0x008fe2000f8e023f */
[----:B------:R-:W-:Y:S01]  /*0240*/  SHF.R.S32.HI R0, RZ, 0x1f, R8 ;  /* 0x0000001fff007819 */ /* 0x000fe20000011408 */
[----:B------:R-:W-:Y:S01]  /*0250*/  ULDC UR50, c[0x0][0x1c0] ;  /* 0x0000700000327ab9 */ /* 0x000fe20000000800 */
[-C--:B------:R-:W-:Y:S01]  /*0260*/  LEA.HI R2, R8, R3.reuse, RZ, 0x1 ;  /* 0x0000000308027211 */ /* 0x080fe200078f08ff */
[----:B------:R-:W-:Y:S01]  /*0270*/  UIMAD.WIDE UR50, UR58, UR50, URZ ;  /* 0x000000323a3272a5 */ /* 0x000fe2000f8e023f */
[----:B------:R-:W-:Y:S01]  /*0280*/  LEA.HI R0, R0, R3, RZ, 0x2 ;  /* 0x0000000300007211 */ /* 0x000fe200078f10ff */
[----:B------:R-:W-:Y:S01]  /*0290*/  UIMAD.WIDE.U32 UR60, UR45, UR17, URZ ;  /* 0x000000112d3c72a5 */ /* 0x000fe2000f8e003f */
[----:B------:R-:W-:Y:S01]  /*02a0*/  SHF.R.S32.HI R4, RZ, 0x4, R7 ;  /* 0x00000004ff047819 */ /* 0x000fe20000011407 */
[----:B------:R-:W-:Y:S01]  /*02b0*/  ULDC UR15, c[0x0][0x1c0] ;  /* 0x00007000000f7ab9 */ /* 0x000fe20000000800 */
[----:B------:R-:W-:Y:S01]  /*02c0*/  LOP3.LUT R0, R0, 0xfffffffc, RZ, 0xc0, !PT ;  /* 0xfffffffc00007812 */ /* 0x000fe200078ec0ff */
[----:B------:R-:W-:Y:S01]  /*02d0*/  ULDC UR13, c[0x0][0x1c0] ;  /* 0x00007000000d7ab9 */ /* 0x000fe20000000800 */
[----:B------:R-:W-:Y:S01]  /*02e0*/  LOP3.LUT R2, R2, 0xfffffffe, RZ, 0xc0, !PT ;  /* 0xfffffffe02027812 */ /* 0x000fe200078ec0ff */
[----:B------:R-:W-:Y:S01]  /*02f0*/  UIMAD UR58, UR58, UR13, URZ ;  /* 0x0000000d3a3a72a4 */ /* 0x000fe2000f8e023f */
[-C--:B------:R-:W-:Y:S01]  /*0300*/  LEA.HI R15, R12, R9.reuse, RZ, 0x2 ;  /* 0x000000090c0f7211 */ /* 0x080fe200078f10ff */
[----:B------:R-:W-:Y:S01]  /*0310*/  IMAD.IADD R175, R3, 0x1, -R0 ;  /* 0x0000000103af7824 */ /* 0x000fe200078e0a00 */
[----:B------:R-:W-:Y:S01]  /*0320*/  LEA.HI R0, R7, R4, RZ, 0x1 ;  /* 0x0000000407007211 */ /* 0x000fe200078f08ff */
[----:B------:R-:W-:Y:S01]  /*0330*/  IMAD.IADD R184, R3, 0x1, -R2 ;  /* 0x0000000103b87824 */ /* 0x000fe200078e0a02 */
[--C-:B------:R-:W-:Y:S01]  /*0340*/  SHF.R.S32.HI R5, RZ, 0x2, R15.reuse ;  /* 0x00000002ff057819 */ /* 0x100fe2000001140f */
[----:B------:R-:W-:Y:S01]  /*0350*/  USHF.L.U32 UR20, UR58, 0x4, URZ ;  /* 0x000000043a147899 */ /* 0x000fe2000800063f */
[----:B------:R-:W-:Y:S01]  /*0360*/  LOP3.LUT R2, R0, 0xfffffffe, RZ, 0xc0, !PT ;  /* 0xfffffffe00027812 */ /* 0x000fe200078ec0ff */
[----:B------:R-:W-:Y:S01]  /*0370*/  USHF.L.U32 UR14, UR58, 0x3, URZ ;  /* 0x000000033a0e7899 */ /* 0x000fe2000800063f */
[----:B------:R-:W-:Y:S01]  /*0380*/  SHF.R.S32.HI R3, RZ, 0x1f, R15 ;  /* 0x0000001fff037819 */ /* 0x000fe2000001140f */
[----:B------:R-:W-:Y:S01]  /*0390*/  UIADD3 UR19, UR20, 0x20, URZ ;  /* 0x0000002014137890 */ /* 0x000fe2000fffe03f */
[----:B------:R-:W-:Y:S01]  /*03a0*/  LEA.HI R14, R12, R9, RZ, 0x3 ;  /* 0x000000090c0e7211 */ /* 0x000fe200078f18ff */
[----:B------:R-:W-:Y:S01]  /*03b0*/  IMAD.IADD R10, R4, 0x1, -R2 ;  /* 0x00000001040a7824 */ /* 0x000fe200078e0a02 */
[----:B------:R-:W-:Y:S01]  /*03c0*/  LEA.HI R0, R3, R5, RZ, 0x3 ;  /* 0x0000000503007211 */ /* 0x000fe200078f18ff */
[----:B------:R-:W-:Y:S01]  /*03d0*/  IMAD.U32 R2, RZ, RZ, UR6 ;  /* 0x00000006ff027e24 */ /* 0x000fe2000f8e00ff */
[----:B------:R-:W-:Y:S01]  /*03e0*/  SHF.R.S32.HI R239, RZ, 0x3, R14 ;  /* 0x00000003ffef7819 */ /* 0x000fe2000001140e */
[----:B------:R-:W-:Y:S01]  /*03f0*/  UIMAD UR6, UR45, UR9, UR49 ;  /* 0x000000092d0672a4 */ /* 0x000fe2000f8e0231 */
[----:B------:R-:W-:Y:S01]  /*0400*/  LOP3.LUT R0, R0, 0xfffffff8, RZ, 0xc0, !PT ;  /* 0xfffffff800007812 */ /* 0x000fe200078ec0ff */
[----:B------:R-:W-:Y:S01]  /*0410*/  USHF.R.S32.HI UR9, URZ, 0x1f, UR49 ;  /* 0x0000001f3f097899 */ /* 0x000fe20008011431 */
[----:B------:R1:W-:Y:S01]  /*0420*/  STL [R1+0x8], R2 ;  /* 0x0000080201007387 */ /* 0x0003e20000100800 */
[----:B------:R-:W-:Y:S01]  /*0430*/  IMAD.SHL.U32 R3, R239, 0x40, RZ ;  /* 0x00000040ef037824 */ /* 0x000fe200078e00ff */
[----:B------:R-:W-:Y:S01]  /*0440*/  USHF.L.U32 UR55, UR58, 0x6, URZ ;  /* 0x000000063a377899 */ /* 0x000fe2000800063f */
[----:B------:R-:W-:Y:S01]  /*0450*/  IMAD.IADD R6, R5, 0x1, -R0 ;  /* 0x0000000105067824 */ /* 0x000fe200078e0a00 */
[----:B------:R-:W-:Y:S01]  /*0460*/  LOP3.LUT R0, R14, 0xfffffff8, RZ, 0xc0, !PT ;  /* 0xfffffff80e007812 */ /* 0x000fe200078ec0ff */
[----:B------:R-:W-:Y:S01]  /*0470*/  UIADD3 UR18, UR14, UR19, URZ ;  /* 0x000000130e127290 */ /* 0x000fe2000fffe03f */
[----:B------:R-:W-:Y:S01]  /*0480*/  LOP3.LUT R3, R3, 0x1c0, RZ, 0xc0, !PT ;  /* 0x000001c003037812 */ /* 0x000fe200078ec0ff */
[----:B------:R-:W-:-:S02]  /*0490*/  ULDC.U8 UR11, c[0x0][0x3d0] ;  /* 0x0000f400000b7ab9 */ /* 0x000fc40000000000 */
[----:B------:R-:W-:Y:S01]  /*04a0*/  IMAD.IADD R0, R9, 0x1, -R0 ;  /* 0x0000000109007824 */ /* 0x000fe200078e0a00 */
[----:B------:R-:W-:Y:S01]  /*04b0*/  SHF.R.U32.HI R4, RZ, 0x3, R3 ;  /* 0x00000003ff047819 */ /* 0x000fe20000011603 */
[----:B------:R-:W-:Y:S02]  /*04c0*/  UIADD3 UR17, UR14, UR18, URZ ;  /* 0x000000120e117290 */ /* 0x000fe4000fffe03f */
[C---:B------:R-:W-:Y:S01]  /*04d0*/  IMAD.SHL.U32 R220, R0.reuse, 0x8, RZ ;  /* 0x0000000800dc7824 */ /* 0x040fe200078e00ff */
[C---:B------:R-:W-:Y:S01]  /*04e0*/  LOP3.LUT P4, RZ, R0.reuse, 0x2, RZ, 0xc0, !PT ;  /* 0x0000000200ff7812 */ /* 0x040fe2000788c0ff */
[----:B------:R-:W-:Y:S01]  /*04f0*/  ULDC.64 UR4, c[0x0][0x118] ;  /* 0x0000460000047ab9 */ /* 0x000fe20000000a00 */
[C---:B------:R-:W-:Y:S01]  /*0500*/  LOP3.LUT P3, RZ, R0.reuse, 0x4, RZ, 0xc0, !PT ;  /* 0x0000000400ff7812 */ /* 0x040fe2000786c0ff */
[----:B------:R-:W-:Y:S01]  /*0510*/  IMAD.SHL.U32 R0, R0, 0x40, RZ ;  /* 0x0000004000007824 */ /* 0x000fe200078e00ff */
[----:B------:R-:W-:Y:S01]  /*0520*/  LOP3.LUT R3, R3, 0x38, R220, 0xf8, !PT ;  /* 0x0000003803037812 */ /* 0x000fe200078ef8dc */
[----:B------:R-:W-:-:S02]  /*0530*/  UISETP.NE.AND UP6, UPT, UR11, URZ, UPT ;  /* 0x0000003f0b00728c */ /* 0x000fc4000bfc5270 */
[----:B------:R-:W-:Y:S01]  /*0540*/  UIMAD.WIDE.U32 UR56, UR50, UR60, URZ ;  /* 0x0000003c323872a5 */ /* 0x000fe2000f8e003f */
[----:B------:R-:W-:Y:S01]  /*0550*/  LOP3.LUT R243, R3, R4, RZ, 0x3c, !PT ;  /* 0x0000000403f37212 */ /* 0x000fe200078e3cff */
[----:B------:R-:W-:Y:S01]  /*0560*/  UIMAD UR26, UR58, 0x18, URZ ;  /* 0x000000183a1a78a4 */ /* 0x000fe2000f8e023f */
[----:B------:R-:W-:Y:S01]  /*0570*/  LOP3.LUT R0, R0, 0x1c0, RZ, 0xc0, !PT ;  /* 0x000001c000007812 */ /* 0x000fe200078ec0ff */
[----:B------:R-:W-:Y:S01]  /*0580*/  USHF.L.U32 UR25, UR58, 0x5, URZ ;  /* 0x000000053a197899 */ /* 0x000fe2000800063f */
[----:B-1----:R-:W-:Y:S01]  /*0590*/  LOP3.LUT R2, R7, 0xfffffff0, RZ, 0xc0, !PT ;  /* 0xfffffff007027812 */ /* 0x002fe200078ec0ff */
[----:B------:R-:W-:Y:S01]  /*05a0*/  UIMAD UR24, UR58, 0x28, URZ ;  /* 0x000000283a1878a4 */ /* 0x000fe2000f8e023f */
[----:B------:R-:W-:Y:S01]  /*05b0*/  LOP3.LUT R178, R0, 0x8, R14, 0xf8, !PT ;  /* 0x0000000800b27812 */ /* 0x000fe200078ef80e */
[----:B------:R-:W-:Y:S02]  /*05c0*/  UIMAD UR23, UR58, 0x30, URZ ;  /* 0x000000303a1778a4 */ /* 0x000fe4000f8e023f */
[----:B------:R-:W-:Y:S01]  /*05d0*/  IMAD.IADD R2, R9, 0x1, -R2 ;  /* 0x0000000109027824 */ /* 0x000fe200078e0a02 */
[----:B------:R-:W-:-:S02]  /*05e0*/  UIMAD UR22, UR58, 0x38, URZ ;  /* 0x000000383a1678a4 */ /* 0x000fc4000f8e023f */
[----:B------:R-:W-:Y:S02]  /*05f0*/  UMOV UR54, 0xffffe000 ;  /* 0xffffe00000367882 */ /* 0x000fe40000000000 */
[----:B------:R-:W-:-:S04]  /*0600*/  SHF.R.S32.HI R5, RZ, 0x1f, R2 ;  /* 0x0000001fff057819 */ /* 0x000fc80000011402 */
[----:B------:R-:W-:Y:S01]  /*0610*/  LEA.HI R11, R5, R2, RZ, 0x3 ;  /* 0x00000002050b7211 */ /* 0x000fe200078f18ff */
[----:B------:R-:W-:Y:S01]  /*0620*/  IMAD.U32 R5, RZ, RZ, UR8 ;  /* 0x00000008ff057e24 */ /* 0x000fe2000f8e00ff */
[----:B------:R-:W-:Y:S02]  /*0630*/  USHF.R.S32.HI UR8, URZ, 0x1f, UR49 ;  /* 0x0000001f3f087899 */ /* 0x000fe40008011431 */
[----:B------:R-:W-:Y:S02]  /*0640*/  LOP3.LUT R3, R11, 0xfffffff8, RZ, 0xc0, !PT ;  /* 0xfffffff80b037812 */ /* 0x000fe400078ec0ff */
[----:B------:R1:W-:Y:S02]  /*0650*/  STL [R1+0x1c], R5 ;  /* 0x00001c0501007387 */ /* 0x0003e40000100800 */
[----:B------:R-:W-:Y:S01]  /*0660*/  IMAD.U32 R4, RZ, RZ, UR8 ;  /* 0x00000008ff047e24 */ /* 0x000fe2000f8e00ff */
[----:B------:R-:W-:Y:S01]  /*0670*/  USHF.L.U32 UR8, UR45, 0x7, URZ ;  /* 0x000000072d087899 */ /* 0x000fe2000800063f */
[----:B------:R-:W-:Y:S01]  /*0680*/  IMAD.IADD R13, R2, 0x1, -R3 ;  /* 0x00000001020d7824 */ /* 0x000fe200078e0a03 */
[----:B------:R-:W-:Y:S01]  /*0690*/  LEA.HI R2, R12, R9, RZ, 0x6 ;  /* 0x000000090c027211 */ /* 0x000fe200078f30ff */
[----:B------:R-:W-:Y:S01]  /*06a0*/  IMAD.SHL.U32 R3, R175, 0x10, RZ ;  /* 0x00000010af037824 */ /* 0x000fe200078e00ff */
[----:B------:R-:W-:-:S02]  /*06b0*/  LOP3.LUT R4, R6, 0x1, RZ, 0xc0, !PT ;  /* 0x0000000106047812 */ /* 0x000fc400078ec0ff */
[----:B------:R-:W-:Y:S02]  /*06c0*/  SHF.R.S32.HI R2, RZ, 0x6, R2 ;  /* 0x00000006ff027819 */ /* 0x000fe40000011402 */
[----:B------:R-:W-:-:S03]  /*06d0*/  ISETP.NE.U32.AND P0, PT, R4, 0x1, PT ;  /* 0x000000010400780c */ /* 0x000fc60003f05070 */
[----:B------:R-:W-:Y:S01]  /*06e0*/  IMAD R243, R2, 0x200, R243 ;  /* 0x0000020002f37824 */ /* 0x000fe200078e02f3 */
[----:B------:R-:W-:Y:S02]  /*06f0*/  R2P PR, R6, 0x6 ;  /* 0x0000000606007804 */ /* 0x000fe40000000000 */
[----:B------:R-:W-:Y:S01]  /*0700*/  SEL R187, R187, 0x10, !P0 ;  /* 0x00000010bbbb7807 */ /* 0x000fe20004000000 */
[----:B-1----:R-:W-:Y:S01]  /*0710*/  IMAD.U32 R5, RZ, RZ, UR8 ;  /* 0x00000008ff057e24 */ /* 0x002fe2000f8e00ff */
[----:B------:R-:W-:Y:S01]  /*0720*/  USHF.R.S32.HI UR8, URZ, 0x1f, UR45 ;  /* 0x0000001f3f087899 */ /* 0x000fe2000801142d */
[----:B------:R-:W-:Y:S01]  /*0730*/  LOP3.LUT R5, R0, 0x30, R3, 0xf8, !PT ;  /* 0x0000003000057812 */ /* 0x000fe200078ef803 */
[----:B------:R-:W-:Y:S01]  /*0740*/  IMAD.SHL.U32 R3, R10, 0x200, RZ ;  /* 0x000002000a037824 */ /* 0x000fe200078e00ff */
[----:B------:R-:W-:Y:S02]  /*0750*/  SHF.R.U32.HI R0, RZ, 0x3, R0 ;  /* 0x00000003ff007819 */ /* 0x000fe40000011600 */
[----:B------:R-:W-:Y:S01]  /*0760*/  LOP3.LUT R5, R5, 0x8, R14, 0xf8, !PT ;  /* 0x0000000805057812 */ /* 0x000fe200078ef80e */
[----:B------:R-:W-:Y:S01]  /*0770*/  IMAD.U32 R7, RZ, RZ, UR8 ;  /* 0x00000008ff077e24 */ /* 0x000fe2000f8e00ff */
[----:B------:R-:W-:Y:S01]  /*0780*/  LOP3.LUT R178, R178, R0, RZ, 0x3c, !PT ;  /* 0x00000000b2b27212 */ /* 0x000fe200078e3cff */
[----:B------:R-:W-:Y:S01]  /*0790*/  IMAD.U32 R7, RZ, RZ, UR9 ;  /* 0x00000009ff077e24 */ /* 0x000fe2000f8e00ff */
[----:B------:R-:W-:Y:S01]  /*07a0*/  UIMAD UR9, UR6, UR16, URZ ;  /* 0x00000010060972a4 */ /* 0x000fe2000f8e023f */
[----:B------:R-:W-:Y:S01]  /*07b0*/  IMAD R4, R2, 0x800, R3 ;  /* 0x0000080002047824 */ /* 0x000fe200078e0203 */
[----:B------:R-:W-:Y:S01]  /*07c0*/  LOP3.LUT R3, R3, R5, R0, 0xf6, !PT ;  /* 0x0000000503037212 */ /* 0x000fe200078ef600 */
[----:B------:R-:W-:Y:S01]  /*07d0*/  IMAD.U32 R0, RZ, RZ, UR10 ;  /* 0x0000000aff007e24 */ /* 0x000fe2000f8e00ff */
[----:B------:R-:W-:Y:S01]  /*07e0*/  UIMAD UR6, UR7, UR45, URZ ;  /* 0x0000002d070672a4 */ /* 0x000fe2000f8e023f */
[----:B------:R-:W-:Y:S01]  /*07f0*/  IMAD.IADD R178, R4, 0x1, R178 ;  /* 0x0000000104b27824 */ /* 0x000fe200078e02b2 */
[----:B------:R-:W-:Y:S01]  /*0800*/  LOP3.LUT R5, R8, 0xffffffe0, RZ, 0xc0, !PT ;  /* 0xffffffe008057812 */ /* 0x000fe200078ec0ff */
[----:B------:R-:W-:Y:S01]  /*0810*/  IMAD.U32 R7, RZ, RZ, UR9 ;  /* 0x00000009ff077e24 */ /* 0x000fe2000f8e00ff */
[----:B------:R1:W-:Y:S01]  /*0820*/  STL [R1+0x18], R0 ;  /* 0x0000180001007387 */ /* 0x0003e20000100800 */
[----:B------:R-:W-:Y:S01]  /*0830*/  LEA.HI R4, R12, R9, RZ, 0x7 ;  /* 0x000000090c047211 */ /* 0x000fe200078f38ff */
[----:B------:R-:W-:Y:S01]  /*0840*/  IMAD.SHL.U32 R2, R2, 0x20, RZ ;  /* 0x0000002002027824 */ /* 0x000fe200078e00ff */
[----:B------:R-:W-:Y:S01]  /*0850*/  @!UP5 UIMAD UR8, UR45, UR15, UR49 ;  /* 0x0000000f2d08d2a4 */ /* 0x000fe2000f8e0231 */
[----:B------:R2:W-:Y:S01]  /*0860*/  STL [R1+0x14], R7 ;  /* 0x0000140701007387 */ /* 0x0005e20000100800 */
[----:B------:R-:W-:Y:S01]  /*0870*/  SHF.R.S32.HI R4, RZ, 0x7, R4 ;  /* 0x00000007ff047819 */ /* 0x000fe20000011404 */
[----:B------:R-:W-:Y:S01]  /*0880*/  IMAD.IADD R12, R9, 0x1, -R5 ;  /* 0x00000001090c7824 */ /* 0x000fe200078e0a05 */
[----:B------:R-:W-:Y:S01]  /*0890*/  LOP3.LUT R246, R2, 0x6, R246, 0xf8, !PT ;  /* 0x0000000602f67812 */ /* 0x000fe200078ef8f6 */
[----:B------:R-:W-:Y:S01]  /*08a0*/  IMAD.SHL.U32 R178, R178, 0x2, RZ ;  /* 0x00000002b2b27824 */ /* 0x000fe200078e00ff */
[----:B------:R-:W-:Y:S01]  /*08b0*/  UIADD3 UR16, UR14, UR17, URZ ;  /* 0x000000110e107290 */ /* 0x000fe2000fffe03f */
[----:B------:R-:W-:-:S03]  /*08c0*/  IMAD.SHL.U32 R3, R3, 0x2, RZ ;  /* 0x0000000203037824 */ /* 0x000fc600078e00ff */
[----:B------:R-:W-:-:S04]  /*08d0*/  UIADD3 UR15, UR14, UR16, URZ ;  /* 0x000000100e0f7290 */ /* 0x000fc8000fffe03f */
[----:B------:R-:W-:Y:S01]  /*08e0*/  UIADD3 UR21, UR14, UR15, URZ ;  /* 0x0000000f0e157290 */ /* 0x000fe2000fffe03f */
[----:B-1----:R-:W-:Y:S01]  /*08f0*/  LOP3.LUT R0, R15, 0x7ffffffc, RZ, 0xc0, !PT ;  /* 0x7ffffffc0f007812 */ /* 0x002fe200078ec0ff */
[----:B--2---:R-:W-:Y:S01]  /*0900*/  IMAD.U32 R7, RZ, RZ, UR6 ;  /* 0x00000006ff077e24 */ /* 0x004fe2000f8e00ff */
[----:B------:R-:W-:-:S03]  /*0910*/  USHF.R.S32.HI UR6, URZ, 0x1f, UR59 ;  /* 0x0000001f3f067899 */ /* 0x000fc6000801143b */
[----:B------:R-:W-:Y:S01]  /*0920*/  IMAD.IADD R0, R9, 0x1, -R0 ;  /* 0x0000000109007824 */ /* 0x000fe200078e0a00 */
[----:B------:R1:W-:Y:S02]  /*0930*/  STL [R1+0x10], R7 ;  /* 0x0000100701007387 */ /* 0x0003e40000100800 */
[----:B------:R-:W-:Y:S01]  /*0940*/  IMAD.U32 R5, RZ, RZ, UR6 ;  /* 0x00000006ff057e24 */ /* 0x000fe2000f8e00ff */
[----:B------:R-:W-:Y:S01]  /*0950*/  UIMAD UR6, UR51, UR60, URZ ;  /* 0x0000003c330672a4 */ /* 0x000fe2000f8e023f */
[----:B------:R-:W-:Y:S01]  /*0960*/  IMAD.SHL.U32 R5, R6, 0x40, RZ ;  /* 0x0000004006057824 */ /* 0x000fe200078e00ff */
[----:B------:R-:W-:Y:S01]  /*0970*/  STL [R1+0x4], R12 ;  /* 0x0000040c01007387 */ /* 0x000fe20000100800 */
[----:B------:R-:W-:-:S03]  /*0980*/  IMAD.SHL.U32 R6, R0, 0x2, RZ ;  /* 0x0000000200067824 */ /* 0x000fc600078e00ff */
[----:B------:R-:W-:Y:S01]  /*0990*/  LOP3.LUT R0, R5, 0x1c0, RZ, 0xc0, !PT ;  /* 0x000001c005007812 */ /* 0x000fe200078ec0ff */
[----:B------:R-:W-:Y:S02]  /*09a0*/  IMAD R8, R4, 0x1000, R6 ;  /* 0x0000100004087824 */ /* 0x000fe400078e0206 */
[----:B------:R-:W-:Y:S01]  /*09b0*/  IMAD.U32 R14, RZ, RZ, UR6 ;  /* 0x00000006ff0e7e24 */ /* 0x000fe2000f8e00ff */
[----:B------:R-:W-:Y:S01]  /*09c0*/  @!UP5 UIMAD UR6, UR8, UR12, URZ ;  /* 0x0000000c0806d2a4 */ /* 0x000fe2000f8e023f */
[----:B------:R-:W-:Y:S02]  /*09d0*/  IMAD R8, R184, 0x400, R8 ;  /* 0x00000400b8087824 */ /* 0x000fe400078e0208 */
[----:B-1----:R-:W-:Y:S02]  /*09e0*/  IMAD.SHL.U32 R7, R4, 0x8, RZ ;  /* 0x0000000804077824 */ /* 0x002fe400078e00ff */
[----:B------:R-:W-:-:S03]  /*09f0*/  IMAD.SHL.U32 R4, R10, 0x10, RZ ;  /* 0x000000100a047824 */ /* 0x000fc600078e00ff */
[----:B------:R-:W-:Y:S02]  /*0a00*/  LOP3.LUT R5, R7, 0x8, RZ, 0xc0, !PT ;  /* 0x0000000807057812 */ /* 0x000fe400078ec0ff */
[----:B------:R-:W-:Y:S02]  /*0a10*/  LOP3.LUT R7, R0, 0x20, R2, 0xf8, !PT ;  /* 0x0000002000077812 */ /* 0x000fe400078ef802 */
[----:B------:R-:W-:Y:S02]  /*0a20*/  SHF.R.U32.HI R2, RZ, 0x3, R0 ;  /* 0x00000003ff027819 */ /* 0x000fe40000011600 */
[----:B------:R-:W-:Y:S02]  /*0a30*/  LOP3.LUT R9, R5, 0x10, R4, 0xf8, !PT ;  /* 0x0000001005097812 */ /* 0x000fe400078ef804 */
[----:B------:R-:W-:Y:S02]  /*0a40*/  LOP3.LUT R7, R7, R2, RZ, 0x3c, !PT ;  /* 0x0000000207077212 */ /* 0x000fe400078e3cff */
[----:B------:R-:W-:Y:S01]  /*0a50*/  LOP3.LUT R5, R2, R0, R5, 0x1e, !PT ;  /* 0x0000000002057212 */ /* 0x000fe200078e1e05 */
[----:B------:R-:W-:-:S02]  /*0a60*/  IMAD.SHL.U32 R2, R13, 0x40, RZ ;  /* 0x000000400d027824 */ /* 0x000fc400078e00ff */
[----:B------:R-:W-:Y:S02]  /*0a70*/  IMAD R0, R175, 0x400, R6 ;  /* 0x00000400af007824 */ /* 0x000fe400078e0206 */
[----:B------:R-:W-:Y:S01]  /*0a80*/  IMAD.SHL.U32 R6, R11, 0x40, RZ ;  /* 0x000000400b067824 */ /* 0x000fe200078e00ff */
[----:B------:R-:W-:Y:S01]  /*0a90*/  LOP3.LUT R2, R2, 0x1c0, RZ, 0xc0, !PT ;  /* 0x000001c002027812 */ /* 0x000fe200078ec0ff */
[----:B------:R-:W-:Y:S01]  /*0aa0*/  IMAD.IADD R248, R0, 0x1, R5 ;  /* 0x0000000100f87824 */ /* 0x000fe200078e0205 */
[----:B------:R-:W-:Y:S01]  /*0ab0*/  SHF.R.S32.HI R5, RZ, 0x1f, R12 ;  /* 0x0000001fff057819 */ /* 0x000fe2000001140c */
[----:B------:R-:W-:Y:S01]  /*0ac0*/  IMAD.SHL.U32 R0, R10, 0x8, RZ ;  /* 0x000000080a007824 */ /* 0x000fe200078e00ff */
[----:B------:R-:W-:Y:S01]  /*0ad0*/  SHF.R.U32.HI R4, RZ, 0x3, R2 ;  /* 0x00000003ff047819 */ /* 0x000fe20000011602 */
[----:B------:R-:W-:Y:S01]  /*0ae0*/  IMAD.IADD R8, R7, 0x1, R8 ;  /* 0x0000000107087824 */ /* 0x000fe200078e0208 */
[----:B------:R-:W-:Y:S02]  /*0af0*/  LEA R248, R248, 0x6000, 0x1 ;  /* 0x00006000f8f87811 */ /* 0x000fe400078e08ff */
[----:B------:R-:W-:Y:S01]  /*0b00*/  LOP3.LUT R7, R2, 0x8, R0, 0xf8, !PT ;  /* 0x0000000802077812 */ /* 0x000fe200078ef800 */
[----:B------:R-:W-:Y:S01]  /*0b10*/  IMAD.SHL.U32 R189, R8, 0x2, RZ ;  /* 0x0000000208bd7824 */ /* 0x000fe200078e00ff */
[----:B------:R-:W-:-:S02]  /*0b20*/  LOP3.LUT R2, R4, R9, R2, 0x1e, !PT ;  /* 0x0000000904027212 */ /* 0x000fc400078e1e02 */
[----:B------:R-:W-:Y:S01]  /*0b30*/  LOP3.LUT R0, R6, 0xfffffe00, RZ, 0xc0, !PT ;  /* 0xfffffe0006007812 */ /* 0x000fe200078ec0ff */
[----:B------:R-:W-:Y:S01]  /*0b40*/  IMAD.IADD R190, R189, 0x1, R187 ;  /* 0x00000001bdbe7824 */ /* 0x000fe200078e02bb */
[----:B------:R-:W-:Y:S02]  /*0b50*/  IADD3 R6, R248, 0x420, RZ ;  /* 0x00000420f8067810 */ /* 0x000fe40007ffe0ff */
[----:B------:R-:W-:Y:S01]  /*0b60*/  LOP3.LUT R183, R2, R0, RZ, 0xfc, !PT ;  /* 0x0000000002b77212 */ /* 0x000fe200078efcff */
[----:B------:R-:W-:Y:S01]  /*0b70*/  IMAD.U32 R2, RZ, RZ, UR6 ;  /* 0x00000006ff027e24 */ /* 0x000fe2000f8e00ff */
[----:B------:R-:W-:Y:S01]  /*0b80*/  LEA.HI R5, R5, R12, RZ, 0x2 ;  /* 0x0000000c05057211 */ /* 0x000fe200078f10ff */
[----:B------:R-:W-:Y:S01]  /*0b90*/  IMAD R175, R175, 0x400, R0 ;  /* 0x00000400afaf7824 */ /* 0x000fe200078e0200 */
[----:B------:R-:W-:Y:S01]  /*0ba0*/  @P1 IADD3 R6, R248, 0x3e0, RZ ;  /* 0x000003e0f8061810 */ /* 0x000fe20007ffe0ff */
[----:B------:R-:W-:Y:S01]  /*0bb0*/  USHF.R.S32.HI UR6, URZ, 0x1f, UR55 ;  /* 0x0000001f3f067899 */ /* 0x000fe20008011437 */
[----:B------:R-:W-:Y:S01]  /*0bc0*/  SHF.R.S32.HI R5, RZ, 0x2, R5 ;  /* 0x00000002ff057819 */ /* 0x000fe20000011405 */
[----:B------:R1:W-:Y:S01]  /*0bd0*/  STL [R1+0xc], R2 ;  /* 0x00000c0201007387 */ /* 0x0003e20000100800 */
[----:B------:R-:W-:-:S02]  /*0be0*/  LOP3.LUT R4, R7, R4, RZ, 0x3c, !PT ;  /* 0x0000000407047212 */ /* 0x000fc400078e3cff */
[----:B------:R-:W-:Y:S01]  /*0bf0*/  IADD3 R249, R248, 0x40, RZ ;  /* 0x00000040f8f97810 */ /* 0x000fe20007ffe0ff */
[----:B------:R2:W-:Y:S01]  /*0c00*/  STL [R1], R6 ;  /* 0x0000000601007387 */ /* 0x0005e20000100800 */
[----:B------:R-:W-:Y:S01]  /*0c10*/  IMAD R247, R184, 0x10, R5 ;  /* 0x00000010b8f77824 */ /* 0x000fe200078e0205 */
[----:B------:R-:W-:Y:S01]  /*0c20*/  @P2 IADD3 R249, R248, -0x40, RZ ;  /* 0xffffffc0f8f92810 */ /* 0x000fe20007ffe0ff */
[----:B------:R-:W-:Y:S02]  /*0c30*/  IMAD R184, R184, 0x400, R0 ;  /* 0x00000400b8b87824 */ /* 0x000fe400078e0200 */
[----:B------:R-:W-:Y:S02]  /*0c40*/  IMAD.MOV.U32 R5, RZ, RZ, 0x20 ;  /* 0x00000020ff057424 */ /* 0x000fe400078e00ff */
[----:B------:R-:W-:Y:S02]  /*0c50*/  IMAD.MOV.U32 R0, RZ, RZ, 0x40 ;  /* 0x00000040ff007424 */ /* 0x000fe400078e00ff */
[----:B------:R-:W-:Y:S01]  /*0c60*/  IMAD.IADD R184, R184, 0x1, R4 ;  /* 0x00000001b8b87824 */ /* 0x000fe200078e0204 */
[C---:B------:R-:W-:Y:S01]  /*0c70*/  SEL R180, R5.reuse, 0xffffffe0, !P4 ;  /* 0xffffffe005b47807 */ /* 0x040fe20006000000 */
[----:B------:R-:W-:Y:S01]  /*0c80*/  IMAD.IADD R175, R4, 0x1, R175 ;  /* 0x0000000104af7824 */ /* 0x000fe200078e02af */
[----:B------:R-:W-:Y:S01]  /*0c90*/  SEL R0, R0, 0xffffffc0, !P3 ;  /* 0xffffffc000007807 */ /* 0x000fe20005800000 */
[----:B------:R-:W-:Y:S01]  /*0ca0*/  IMAD.U32 R4, RZ, RZ, UR6 ;  /* 0x00000006ff047e24 */ /* 0x000fe2000f8e00ff */
[----:B------:R-:W-:Y:S01]  /*0cb0*/  SEL R5, R5, 0xffffffe0, !P1 ;  /* 0xffffffe005057807 */ /* 0x000fe20004800000 */
[C---:B------:R-:W-:Y:S01]  /*0cc0*/  IMAD.IADD R181, R178.reuse, 0x1, R180 ;  /* 0x00000001b2b57824 */ /* 0x040fe200078e02b4 */
[----:B------:R-:W-:Y:S01]  /*0cd0*/  LEA R175, R175, 0xa000, 0x1 ;  /* 0x0000a000afaf7811 */ /* 0x000fe200078e08ff */
[----:B------:R-:W-:-:S02]  /*0ce0*/  IMAD.IADD R179, R178, 0x1, R0 ;  /* 0x00000001b2b37824 */ /* 0x000fc400078e0200 */
[----:B------:R-:W-:Y:S01]  /*0cf0*/  IMAD.IADD R188, R189, 0x1, R5 ;  /* 0x00000001bdbc7824 */ /* 0x000fe200078e0205 */
[----:B-1----:R-:W-:Y:S01]  /*0d00*/  IADD3 R2, R247, -0x40, RZ ;  /* 0xffffffc0f7027810 */ /* 0x002fe20007ffe0ff */
[----:B------:R-:W-:Y:S02]  /*0d10*/  IMAD.IADD R180, R180, 0x1, R179 ;  /* 0x00000001b4b47824 */ /* 0x000fe400078e02b3 */
[----:B------:R-:W-:Y:S01]  /*0d20*/  IMAD.IADD R251, R5, 0x1, R248 ;  /* 0x0000000105fb7824 */ /* 0x000fe200078e02f8 */
[----:B------:R-:W-:Y:S01]  /*0d30*/  SHF.R.S32.HI R4, RZ, 0x1f, R2 ;  /* 0x0000001fff047819 */ /* 0x000fe20000011402 */
[C---:B------:R-:W-:Y:S02]  /*0d40*/  IMAD.SHL.U32 R244, R2.reuse, 0x4, RZ ;  /* 0x0000000402f47824 */ /* 0x040fe400078e00ff */
[----:B------:R-:W-:Y:S01]  /*0d50*/  IMAD.IADD R187, R187, 0x1, R188 ;  /* 0x00000001bbbb7824 */ /* 0x000fe200078e02bc */
[----:B------:R-:W-:Y:S01]  /*0d60*/  SHF.L.U64.HI R245, R2, 0x2, R4 ;  /* 0x0000000202f57819 */ /* 0x000fe20000010204 */
[----:B--2---:R-:W-:-:S02]  /*0d70*/  IMAD.IADD R250, R5, 0x1, R249 ;  /* 0x0000000105fa7824 */ /* 0x004fc400078e02f9 */
.L_x_552:
[----:B------:R-:W-:Y:S02]  /*0d80*/  USHF.L.U32 UR12, UR45, 0x2, URZ ;  /* 0x000000022d0c7899 */ /* 0x000fe4000800063f */
[----:B------:R-:W-:-:S02]  /*0d90*/  ULDC.64 UR10, c[0x0][0x240] ;  /* 0x00009000000a7ab9 */ /* 0x000fc40000000a00 */
[----:B------:R-:W-:Y:S02]  /*0da0*/  UISETP.NE.U32.AND UP1, UPT, URZ, UR10, UPT ;  /* 0x0000000a3f00728c */ /* 0x000fe4000bf25070 */
[----:B------:R-:W-:Y:S02]  /*0db0*/  UIADD3 UR6, UP2, UR12, UR10, URZ ;  /* 0x0000000a0c067290 */ /* 0x000fe4000ff5e03f */
[----:B------:R-:W-:Y:S02]  /*0dc0*/  USHF.R.S32.HI UR53, URZ, 0x1f, UR45 ;  /* 0x0000001f3f357899 */ /* 0x000fe4000801142d */
[----:B------:R-:W-:Y:S02]  /*0dd0*/  UISETP.NE.AND.EX UP1, UPT, URZ, UR11, UPT, UP1 ;  /* 0x0000000b3f00728c */ /* 0x000fe4000bf25310 */
[----:B------:R-:W-:Y:S01]  /*0de0*/  ULDC.64 UR8, c[0x0][0x250] ;  /* 0x0000940000087ab9 */ /* 0x000fe20000000a00 */
[----:B------:R-:W-:Y:S01]  /*0df0*/  IMAD.U32 R6, RZ, RZ, UR6 ;  /* 0x00000006ff067e24 */ /* 0x000fe2000f8e00ff */
[----:B------:R-:W-:-:S02]  /*0e00*/  UISETP.NE.U32.AND UP3, UPT, URZ, UR8, UPT ;  /* 0x000000083f00728c */ /* 0x000fc4000bf65070 */
[----:B------:R-:W-:Y:S01]  /*0e10*/  USHF.L.U64.HI UR7, UR45, 0x2, UR53 ;  /* 0x000000022d077899 */ /* 0x000fe20008010235 */
[----:B------:R-:W-:Y:S01]  /*0e20*/  PLOP3.LUT P2, PT, PT, PT, UP1, 0x80, 0x0 ;  /* 0x000000000000781c */ /* 0x000fe20003f4f018 */
[----:B------:R-:W-:Y:S02]  /*0e30*/  ULDC.U8 UR6, c[0x0][0x312] ;  /* 0x0000c48000067ab9 */ /* 0x000fe40000000000 */
[----:B------:R-:W-:Y:S02]  /*0e40*/  UISETP.NE.AND UP4, UPT, UR6, URZ, UPT ;  /* 0x0000003f0600728c */ /* 0x000fe4000bf85270 */
[----:B------:R-:W-:Y:S02]  /*0e50*/  UISETP.NE.AND.EX UP3, UPT, URZ, UR9, UPT, UP3 ;  /* 0x000000093f00728c */ /* 0x000fe4000bf65330 */
[----:B------:R-:W-:-:S03]  /*0e60*/  UIADD3.X UR6, UR7, UR11, URZ, UP2, !UPT ;  /* 0x0000000b07067290 */ /* 0x000fc600097fe43f */
[----:B------:R-:W-:Y:S01]  /*0e70*/  ULDC.64 UR10, c[0x0][0x248] ;  /* 0x00009200000a7ab9 */ /* 0x000fe20000000a00 */
[----:B------:R-:W-:Y:S01]  /*0e80*/  PLOP3.LUT P0, PT, PT, PT, UP3, 0x80, 0x0 ;  /* 0x000000000000781c */ /* 0x000fe20003f0f038 */
[----:B------:R-:W-:Y:S01]  /*0e90*/  UISETP.EQ.U32.AND UP2, UPT, URZ, UR10, UPT ;  /* 0x0000000a3f00728c */ /* 0x000fe2000bf42070 */
[----:B------:R-:W-:-:S03]  /*0ea0*/  IMAD.U32 R7, RZ, RZ, UR6 ;  /* 0x00000006ff077e24 */ /* 0x000fc6000f8e00ff */
[----:B------:R-:W-:Y:S02]  /*0eb0*/  @UP3 UIADD3 UR8, UP0, UR12, UR8, URZ ;  /* 0x000000080c083290 */ /* 0x000fe4000ff1e03f */
[----:B-12---:R1:W2:Y:S01]  /*0ec0*/  @P2 LDG.E R2, [R6.64] ;  /* 0x0000000406022981 */ /* 0x0062a2000c1e1900 */
[----:B------:R-:W-:Y:S02]  /*0ed0*/  UISETP.EQ.OR.EX UP2, UPT, URZ, UR11, !UP4, UP2 ;  /* 0x0000000b3f00728c */ /* 0x000fe4000e742720 */
[----:B------:R-:W-:Y:S01]  /*0ee0*/  @UP3 UIADD3.X UR9, UR7, UR9, URZ, UP0, !UPT ;  /* 0x0000000907093290 */ /* 0x000fe200087fe43f */
[----:B------:R-:W-:Y:S01]  /*0ef0*/  MOV R8, UR8 ;  /* 0x0000000800087c02 */ /* 0x000fe20008000f00 */
[----:B------:R-:W-:Y:S02]  /*0f00*/  UIADD3 UR10, UP0, UR12, UR10, URZ ;  /* 0x0000000a0c0a7290 */ /* 0x000fe4000ff1e03f */
[----:B------:R-:W-:Y:S02]  /*0f10*/  PLOP3.LUT P1, PT, PT, PT, UP2, 0x80, 0x0 ;  /* 0x000000000000781c */ /* 0x000fe40003f2f028 */
[----:B------:R-:W-:Y:S01]  /*0f20*/  IMAD.U32 R9, RZ, RZ, UR9 ;  /* 0x00000009ff097e24 */ /* 0x000fe2000f8e00ff */
[----:B------:R-:W-:Y:S01]  /*0f30*/  UIADD3.X UR11, UR7, UR11, URZ, UP0, !UPT ;  /* 0x0000000b070b7290 */ /* 0x000fe200087fe43f */
[----:B----4-:R-:W-:-:S03]  /*0f40*/  IMAD.U32 R4, RZ, RZ, UR10 ;  /* 0x0000000aff047e24 */ /* 0x010fc6000f8e00ff */
[----:B---3--:R-:W3:Y:S02]  /*0f50*/  @P0 LDG.E R8, [R8.64] ;  /* 0x0000000408080981 */ /* 0x008ee4000c1e1900 */
[----:B------:R-:W-:-:S05]  /*0f60*/  MOV R5, UR11 ;  /* 0x0000000b00057c02 */ /* 0x000fca0008000f00 */
[----:B------:R-:W4:Y:S04]  /*0f70*/  @!P1 LDG.E R0, [R4.64] ;  /* 0x0000000404009981 */ /* 0x000f28000c1e1900 */
[----:B-1---5:R-:W5:Y:S01]  /*0f80*/  @P2 LDG.E R6, [R6.64+0x4] ;  /* 0x0000040406062981 */ /* 0x022f62000c1e1900 */
[----:B------:R-:W-:Y:S02]  /*0f90*/  UMOV UR6, 0xffffffff ;  /* 0xffffffff00067882 */ /* 0x000fe40000000000 */
[----:B------:R-:W-:Y:S02]  /*0fa0*/  UMOV UR27, URZ ;  /* 0x0000003f001b7c82 */ /* 0x000fe40008000000 */
[----:B------:R-:W-:Y:S01]  /*0fb0*/  UMOV UR34, 0xffffffff ;  /* 0xffffffff00227882 */ /* 0x000fe20000000000 */
[----:B--2---:R-:W1:Y:S08]  /*0fc0*/  @P2 R2UR UR6, R2 ;  /* 0x00000000020623c2 */ /* 0x004e7000000e0000 */
[----:B-----5:R-:W1:Y:S08]  /*0fd0*/  @P2 R2UR UR8, R6 ;  /* 0x00000000060823c2 */ /* 0x020e7000000e0000 */
[----:B---3--:R2:W3:Y:S01]  /*0fe0*/  @P0 R2UR UR27, R8 ;  /* 0x00000000081b03c2 */ /* 0x0084e200000e0000 */
[----:B------:R-:W-:-:S04]  /*0ff0*/  ISETP.NE.U32.AND P0, PT, RZ, c[0x0][0x248], PT ;  /* 0x00009200ff007a0c */ /* 0x000fc80003f05070 */
[----:B------:R-:W-:-:S03]  /*1000*/  ISETP.NE.AND.EX P0, PT, RZ, c[0x0][0x24c], PT, P0 ;  /* 0x00009300ff007a0c */ /* 0x000fc60003f05300 */
[----:B----4-:R2:W4:Y:S01]  /*1010*/  @!P1 R2UR UR34, R0 ;  /* 0x00000000002293c2 */ /* 0x01052200000e0000 */
[----:B-1----:R-:W-:-:S03]  /*1020*/  @UP1 UIADD3 UR33, UR8, -UR6, URZ ;  /* 0x8000000608211290 */ /* 0x002fc6000fffe03f */
[----:B------:R-:W-:-:S04]  /*1030*/  ULDC UR8, c[0x0][0x218] ;  /* 0x0000860000087ab9 */ /* 0x000fc80000000800 */
[----:B------:R-:W-:Y:S02]  /*1040*/  @!UP1 ULDC UR33, c[0x0][0x214] ;  /* 0x0000850000219ab9 */ /* 0x000fe40000000800 */
[----:B------:R-:W-:Y:S05]  /*1050*/  @!P0 BRA `(.L_x_484) ;  /* 0x0000007000008947 */ /* 0x000fea0003800000 */
[----:B---3--:R-:W-:-:S13]  /*1060*/  PLOP3.LUT P0, PT, PT, PT, UP4, 0x80, 0x0 ;  /* 0x000000000000781c */ /* 0x008fda0003f0f048 */
[----:B--2---:R-:W2:Y:S04]  /*1070*/  @P0 LDG.E R0, [R4.64+0x4] ;  /* 0x0000040404000981 */ /* 0x004ea8000c1e1900 */
[----:B------:R-:W3:Y:S01]  /*1080*/  @!P0 LDG.E R4, [R4.64] ;  /* 0x0000000404048981 */ /* 0x000ee2000c1e1900 */
[----:B--2---:R-:W1:Y:S02]  /*1090*/  @P0 R2UR UR8, R0 ;  /* 0x00000000000803c2 */ /* 0x004e6400000e0000 */
[----:B-1--4-:R-:W-:-:S11]  /*10a0*/  @UP4 UIADD3 UR8, UR8, -UR34, URZ ;  /* 0x8000002208084290 */ /* 0x012fd6000fffe03f */
[----:B---3--:R1:W2:Y:S01]  /*10b0*/  @!P0 R2UR UR8, R4 ;  /* 0x00000000040883c2 */ /* 0x0082a200000e0000 */
[----:B------:R-:W-:-:S07]  /*10c0*/  DEPBAR.LE SB1, 0x0, {2} ;  /* 0x000090040000791a */ /* 0x000fce0000000000 */
.L_x_484:
[----:B---3--:R-:W-:Y:S02]  /*10d0*/  ULDC.64 UR10, c[0x0][0x258] ;  /* 0x00009600000a7ab9 */ /* 0x008fe40000000a00 */
[----:B------:R-:W-:Y:S02]  /*10e0*/  UISETP.NE.U32.AND UP2, UPT, URZ, UR10, UPT ;  /* 0x0000000a3f00728c */ /* 0x000fe4000bf45070 */
[----:B------:R-:W-:Y:S02]  /*10f0*/  ULDC UR9, c[0x0][0x21c] ;  /* 0x0000870000097ab9 */ /* 0x000fe40000000800 */
[----:B------:R-:W-:-:S06]  /*1100*/  UISETP.NE.AND.EX UP2, UPT, URZ, UR11, UPT, UP2 ;  /* 0x0000000b3f00728c */ /* 0x000fcc000bf45320 */
[----:B------:R-:W-:-:S05]  /*1110*/  PLOP3.LUT P0, PT, PT, PT, UP2, 0x80, 0x0 ;  /* 0x000000000000781c */ /* 0x000fca0003f0f028 */
[----:B------:R-:W-:-:S04]  /*1120*/  @UP2 UIADD3 UR10, UP0, UR12, UR10, URZ ;  /* 0x0000000a0c0a2290 */ /* 0x000fc8000ff1e03f */
[----:B------:R-:W-:Y:S02]  /*1130*/  @UP2 UIADD3.X UR11, UR7, UR11, URZ, UP0, !UPT ;  /* 0x0000000b070b2290 */ /* 0x000fe400087fe43f */
[----:B------:R-:W-:-:S04]  /*1140*/  IMAD.U32 R4, RZ, RZ, UR10 ;  /* 0x0000000aff047e24 */ /* 0x000fc8000f8e00ff */
[----:B------:R-:W-:Y:S01]  /*1150*/  IMAD.U32 R5, RZ, RZ, UR11 ;  /* 0x0000000bff057e24 */ /* 0x000fe2000f8e00ff */
[----:B------:R-:W-:Y:S02]  /*1160*/  ULDC.64 UR10, c[0x0][0x268] ;  /* 0x00009a00000a7ab9 */ /* 0x000fe40000000a00 */
[----:B------:R-:W-:Y:S02]  /*1170*/  @!UP2 UISETP.NE.U32.AND UP0, UPT, URZ, UR10, UPT ;  /* 0x0000000a3f00a28c */ /* 0x000fe4000bf05070 */
[----:B--2---:R-:W2:Y:S02]  /*1180*/  @P0 LDG.E R0, [R4.64] ;  /* 0x0000000404000981 */ /* 0x004ea4000c1e1900 */
[----:B------:R-:W-:-:S04]  /*1190*/  @!UP2 UISETP.NE.AND.EX UP0, UPT, URZ, UR11, UPT, UP0 ;  /* 0x0000000b3f00a28c */ /* 0x000fc8000bf05300 */
[----:B------:R-:W-:Y:S02]  /*11a0*/  @!UP2 USEL UR9, URZ, UR9, !UP0 ;  /* 0x000000093f09a287 */ /* 0x000fe4000c000000 */
[----:B------:R-:W-:Y:S01]  /*11b0*/  USHF.L.U32 UR29, UR28, 0x7, URZ ;  /* 0x000000071c1d7899 */ /* 0x000fe2000800063f */
[----:B--2---:R-:W1:Y:S02]  /*11c0*/  @P0 R2UR UR7, R0 ;  /* 0x00000000000703c2 */ /* 0x004e6400000e0000 */
[----:B-1----:R-:W-:Y:S02]  /*11d0*/  @UP2 UIADD3 UR7, UR7, -UR27, URZ ;  /* 0x8000001b07072290 */ /* 0x002fe4000fffe03f */
[----:B------:R-:W-:-:S04]  /*11e0*/  @!UP2 UIADD3 UR7, UR9, UR8, -UR27 ;  /* 0x000000080907a290 */ /* 0x000fc8000fffe81b */
[----:B------:R-:W-:-:S06]  /*11f0*/  UISETP.GT.AND UP0, UPT, UR7, UR29, UPT ;  /* 0x0000001d0700728c */ /* 0x000fcc000bf04270 */
[----:B------:R-:W-:-:S13]  /*1200*/  PLOP3.LUT P0, PT, PT, PT, UP0, 0x80, 0x0 ;  /* 0x000000000000781c */ /* 0x000fda0003f0f008 */
[----:B------:R-:W-:Y:S05]  /*1210*/  @!P0 BRA `(.L_x_485) ;  /* 0x00007ac000008947 */ /* 0x000fea0003800000 */
[----:B------:R-:W-:Y:S02]  /*1220*/  ULDC.64 UR10, c[0x0][0x178] ;  /* 0x00005e00000a7ab9 */ /* 0x000fe40000000a00 */
[----:B------:R-:W-:Y:S02]  /*1230*/  UIMAD UR8, UR53, UR10, URZ ;  /* 0x0000000a350872a4 */ /* 0x000fe4000f8e023f */
[----:B------:R-:W-:Y:S02]  /*1240*/  UISETP.NE.AND UP2, UPT, UR6, -0x1, UPT ;  /* 0xffffffff0600788c */ /* 0x000fe4000bf45270 */
[----:B------:R-:W-:Y:S02]  /*1250*/  UIMAD UR8, UR45, UR11, UR8 ;  /* 0x0000000b2d0872a4 */ /* 0x000fe4000f8e0208 */
[----:B------:R-:W-:Y:S02]  /*1260*/  UIMAD.WIDE.U32 UR10, UR45, UR10, URZ ;  /* 0x0000000a2d0a72a5 */ /* 0x000fe4000f8e003f */
[----:B------:R-:W-:-:S02]  /*1270*/  ULDC.64 UR12, c[0x0][0x190] ;  /* 0x00006400000c7ab9 */ /* 0x000fc40000000a00 */
[----:B------:R-:W-:Y:S02]  /*1280*/  UIADD3 UR48, UR11, UR8, URZ ;  /* 0x000000080b307290 */ /* 0x000fe4000fffe03f */
[----:B------:R-:W-:Y:S02]  /*1290*/  UIMAD.WIDE.U32 UR8, UR6, UR12, URZ ;  /* 0x0000000c060872a5 */ /* 0x000fe4000f8e003f */
[----:B----4-:R-:W-:Y:S02]  /*12a0*/  UISETP.NE.AND UP0, UPT, UR34, -0x1, UPT ;  /* 0xffffffff2200788c */ /* 0x010fe4000bf05270 */
[----:B------:R-:W-:Y:S02]  /*12b0*/  USEL UR52, UR10, UR8, !UP2 ;  /* 0x000000080a347287 */ /* 0x000fe4000d000000 */
[----:B------:R-:W-:Y:S02]  /*12c0*/  UIMAD UR8, UR6, UR13, URZ ;  /* 0x0000000d060872a4 */ /* 0x000fe4000f8e023f */
[----:B------:R-:W-:Y:S01]  /*12d0*/  PLOP3.LUT P1, PT, PT, PT, UP0, 0x80, 0x0 ;  /* 0x000000000000781c */ /* 0x000fe20003f2f008 */
[----:B------:R-:W-:-:S02]  /*12e0*/  ULDC.64 UR12, c[0x0][0x198] ;  /* 0x00006600000c7ab9 */ /* 0x000fc40000000a00 */
[----:B------:R-:W-:Y:S02]  /*12f0*/  @UP2 UIADD3 UR48, UR9, UR8, URZ ;  /* 0x0000000809302290 */ /* 0x000fe4000fffe03f */
[----:B------:R-:W-:Y:S02]  /*1300*/  UIADD3 UR8, UR33, 0x3f, URZ ;  /* 0x0000003f21087890 */ /* 0x000fe4000fffe03f */
[----:B------:R-:W-:Y:S02]  /*1310*/  @UP0 UIADD3 UR10, UR27, UR34, URZ ;  /* 0x000000221b0a0290 */ /* 0x000fe4000fffe03f */
[----:B------:R-:W-:-:S04]  /*1320*/  USHF.R.S32.HI UR11, URZ, 0x1f, UR8 ;  /* 0x0000001f3f0b7899 */ /* 0x000fc80008011408 */
[----:B------:R-:W-:Y:S02]  /*1330*/  ULEA.HI UR11, UR11, UR8, URZ, 0x6 ;  /* 0x000000080b0b7291 */ /* 0x000fe4000f8f303f */
[----:B------:R-:W-:Y:S02]  /*1340*/  @UP0 UIMAD.WIDE.U32 UR8, UR10, UR12, URZ ;  /* 0x0000000c0a0802a5 */ /* 0x000fe4000f8e003f */
[----:B------:R-:W-:Y:S02]  /*1350*/  USHF.R.S32.HI UR47, URZ, 0x6, UR11 ;  /* 0x000000063f2f7899 */ /* 0x000fe4000801140b */
[----:B------:R-:W-:-:S03]  /*1360*/  @UP0 UIMAD UR40, UR10, UR13, UR9 ;  /* 0x0000000d0a2802a4 */ /* 0x000fc6000f8e0209 */
[----:B------:R-:W-:Y:S02]  /*1370*/  @UP0 UMOV UR37, UR8 ;  /* 0x0000000800250c82 */ /* 0x000fe40008000000 */
[----:B------:R-:W-:-:S04]  /*1380*/  ULOP3.LUT UR8, UR11, 0xffffffc0, URZ, 0xc0, !UPT ;  /* 0xffffffc00b087892 */ /* 0x000fc8000f8ec03f */
[----:B------:R-:W-:-:S04]  /*1390*/  UIADD3 UR30, UR8, -0x40, URZ ;  /* 0xffffffc0081e7890 */ /* 0x000fc8000fffe03f */
[----:B------:R-:W-:Y:S01]  /*13a0*/  USHF.R.S32.HI UR41, URZ, 0x1f, UR30 ;  /* 0x0000001f3f297899 */ /* 0x000fe2000801141e */
[----:B------:R-:W-:Y:S05]  /*13b0*/  @P1 BRA `(.L_x_486) ;  /* 0x000000c000001947 */ /* 0x000fea0003800000 */
[----:B------:R-:W-:Y:S02]  /*13c0*/  USHF.R.S32.HI UR10, URZ, 0x1f, UR27 ;  /* 0x0000001f3f0a7899 */ /* 0x000fe4000801141b */
[----:B------:R-:W-:Y:S02]  /*13d0*/  ULDC.64 UR8, c[0x0][0x198] ;  /* 0x0000660000087ab9 */ /* 0x000fe40000000a00 */
[----:B------:R-:W-:-:S04]  /*13e0*/  UIMAD UR10, UR10, UR8, URZ ;  /* 0x000000080a0a72a4 */ /* 0x000fc8000f8e023f */
[----:B------:R-:W-:-:S03]  /*13f0*/  UIMAD UR12, UR27, UR9, UR10 ;  /* 0x000000091b0c72a4 */ /* 0x000fc6000f8e020a */
[----:B------:R-:W-:Y:S02]  /*1400*/  ULDC.64 UR10, c[0x0][0x180] ;  /* 0x00006000000a7ab9 */ /* 0x000fe40000000a00 */
[----:B------:R-:W-:-:S04]  /*1410*/  UIMAD UR9, UR53, UR10, URZ ;  /* 0x0000000a350972a4 */ /* 0x000fc8000f8e023f */
[----:B------:R-:W-:Y:S02]  /*1420*/  UIMAD UR11, UR45, UR11, UR9 ;  /* 0x0000000b2d0b72a4 */ /* 0x000fe4000f8e0209 */
[----:B------:R-:W-:-:S04]  /*1430*/  UIMAD.WIDE.U32 UR8, UR27, UR8, URZ ;  /* 0x000000081b0872a5 */ /* 0x000fc8000f8e003f */
[----:B------:R-:W-:-:S04]  /*1440*/  UIADD3 UR9, UR9, UR12, URZ ;  /* 0x0000000c09097290 */ /* 0x000fc8000fffe03f */
[----:B------:R-:W-:-:S04]  /*1450*/  UIMAD.WIDE.U32 UR8, UR45, UR10, UR8 ;  /* 0x0000000a2d0872a5 */ /* 0x000fc8000f8e0008 */
[----:B------:R-:W-:-:S03]  /*1460*/  UIADD3 UR40, UR9, UR11, URZ ;  /* 0x0000000b09287290 */ /* 0x000fc6000fffe03f */
[----:B------:R-:W-:Y:S02]  /*1470*/  UMOV UR37, UR8 ;  /* 0x0000000800257c82 */ /* 0x000fe40008000000 */
.L_x_486:
        /* <DEDUP_REMOVED lines=18> */
.L_x_487:
[----:B------:R-:W2:Y:S01]  /*15a0*/  LDL R0, [R1+0x10] ;  /* 0x0000100001007983 */ /* 0x000ea20000100800 */
[----:B------:R-:W-:-:S03]  /*15b0*/  ULDC.64 UR10, c[0x0][0x370] ;  /* 0x0000dc00000a7ab9 */ /* 0x000fc60000000a00 */
[----:B------:R-:W3:Y:S04]  /*15c0*/  LDL R4, [R1+0x1c] ;  /* 0x00001c0001047983 */ /* 0x000ee80000100800 */
[----:B------:R-:W4:Y:S01]  /*15d0*/  LDL R2, [R1+0x18] ;  /* 0x0000180001027983 */ /* 0x000f220000100800 */
[----:B------:R-:W-:-:S04]  /*15e0*/  @UP2 UIMAD.WIDE.U32 UR8, UR6, UR10, URZ ;  /* 0x0000000a060822a5 */ /* 0x000fc8000f8e003f */
[----:B------:R-:W-:-:S03]  /*15f0*/  @UP2 UIMAD UR42, UR6, UR11, UR9 ;  /* 0x0000000b062a22a4 */ /* 0x000fc6000f8e0209 */
[----:B------:R-:W-:Y:S02]  /*1600*/  @UP2 UMOV UR39, UR8 ;  /* 0x0000000800272c82 */ /* 0x000fe40008000000 */
[----:B------:R-:W-:Y:S02]  /*1610*/  ULDC.64 UR8, c[0x0][0x368] ;  /* 0x0000da0000087ab9 */ /* 0x000fe40000000a00 */
[----:B------:R-:W-:Y:S01]  /*1620*/  @!UP2 UIMAD UR10, UR53, UR8, URZ ;  /* 0x00000008350aa2a4 */ /* 0x000fe2000f8e023f */
[----:B------:R-:W-:-:S03]  /*1630*/  IABS R6, c[0x0][0x1c8] ;  /* 0x0000720000067a13 */ /* 0x000fc60000000000 */
[----:B------:R-:W-:Y:S02]  /*1640*/  @!UP2 UIMAD UR10, UR45, UR9, UR10 ;  /* 0x000000092d0aa2a4 */ /* 0x000fe4000f8e020a */
[----:B------:R-:W-:Y:S02]  /*1650*/  @!UP2 UIMAD.WIDE.U32 UR8, UR45, UR8, URZ ;  /* 0x000000082d08a2a5 */ /* 0x000fe4000f8e003f */
[----:B------:R-:W-:Y:S02]  /*1660*/  ULDC UR13, c[0x0][0x224] ;  /* 0x00008900000d7ab9 */ /* 0x000fe40000000800 */
[----:B------:R-:W-:-:S03]  /*1670*/  UIMAD UR12, UR51, UR60, URZ ;  /* 0x0000003c330c72a4 */ /* 0x000fc6000f8e023f */
[----:B------:R-:W-:Y:S01]  /*1680*/  @!UP2 UMOV UR39, UR8 ;  /* 0x000000080027ac82 */ /* 0x000fe20008000000 */
[----:B--2---:R1:W2:Y:S02]  /*1690*/  R2UR UR31, R0 ;  /* 0x00000000001f73c2 */ /* 0x0042a400000e0000 */
[----:B-1----:R-:W5:Y:S06]  /*16a0*/  LDL R0, [R1+0xc] ;  /* 0x00000c0001007983 */ /* 0x002f6c0000100800 */
[----:B---3--:R1:W3:Y:S01]  /*16b0*/  R2UR UR32, R4 ;  /* 0x00000000042073c2 */ /* 0x0082e200000e0000 */
[----:B--2---:R-:W-:-:S04]  /*16c0*/  UIMAD UR8, UR53, UR13, UR31 ;  /* 0x0000000d350872a4 */ /* 0x004fc8000f8e021f */
[----:B------:R-:W-:Y:S01]  /*16d0*/  UIADD3 UR8, UR61, UR8, URZ ;  /* 0x000000083d087290 */ /* 0x000fe2000fffe03f */
[----:B-1----:R-:W1:Y:S03]  /*16e0*/  I2F.RP R4, R6 ;  /* 0x0000000600047306 */ /* 0x002e660000209400 */
[----:B------:R-:W-:Y:S01]  /*16f0*/  UIMAD UR8, UR50, UR8, UR12 ;  /* 0x00000008320872a4 */ /* 0x000fe2000f8e020c */
[----:B------:R-:W2:Y:S04]  /*1700*/  S2UR UR12, SR_CTAID.X ;  /* 0x00000000000c79c3 */ /* 0x000ea80000002500 */
[----:B-1----:R-:W1:Y:S01]  /*1710*/  MUFU.RCP R4, R4 ;  /* 0x0000000400047308 */ /* 0x002e620000001000 */
[----:B------:R-:W-:-:S02]  /*1720*/  @!UP2 UIADD3 UR42, UR9, UR10, URZ ;  /* 0x0000000a092aa290 */ /* 0x000fc4000fffe03f */
[----:B------:R-:W-:Y:S02]  /*1730*/  UIMAD UR10, UR51, UR6, URZ ;  /* 0x00000006330a72a4 */ /* 0x000fe4000f8e023f */
[----:B------:R-:W-:Y:S02]  /*1740*/  UIADD3 UR13, UR57, UR8, URZ ;  /* 0x00000008390d7290 */ /* 0x000fe4000fffe03f */
[----:B------:R-:W-:-:S04]  /*1750*/  UIMAD.WIDE.U32 UR8, UR50, UR6, URZ ;  /* 0x00000006320872a5 */ /* 0x000fc8000f8e003f */
[----:B------:R-:W-:Y:S01]  /*1760*/  @UP2 UIADD3 UR13, UR9, UR10, URZ ;  /* 0x0000000a090d2290 */ /* 0x000fe2000fffe03f */
[----:B-1----:R-:W-:Y:S02]  /*1770*/  IADD3 R4, R4, 0xffffffe, RZ ;  /* 0x0ffffffe04047810 */ /* 0x002fe40007ffe0ff */
[----:B------:R-:W-:Y:S02]  /*1780*/  ULDC.64 UR10, c[0x0][0x3d8] ;  /* 0x0000f600000a7ab9 */ /* 0x000fe40000000a00 */
[----:B------:R1:W1:Y:S01]  /*1790*/  F2I.FTZ.U32.TRUNC.NTZ R5, R4 ;  /* 0x0000000400057305 */ /* 0x000262000021f000 */
[----:B------:R-:W-:Y:S02]  /*17a0*/  USEL UR36, UR56, UR8, !UP2 ;  /* 0x0000000838247287 */ /* 0x000fe4000d000000 */
[----:B--2---:R-:W-:Y:S02]  /*17b0*/  UIMAD.WIDE.U32 UR8, UR12, UR10, URZ ;  /* 0x0000000a0c0872a5 */ /* 0x004fe4000f8e003f */
[----:B------:R-:W-:-:S02]  /*17c0*/  USHF.L.U32 UR31, UR45, 0x7, URZ ;  /* 0x000000072d1f7899 */ /* 0x000fc4000800063f */
[----:B------:R-:W-:Y:S02]  /*17d0*/  USEL UR35, UR8, URZ, UP6 ;  /* 0x0000003f08237287 */ /* 0x000fe4000b000000 */
[----:B------:R-:W-:Y:S02]  /*17e0*/  USHF.L.U64.HI UR8, UR45, 0x7, UR53 ;  /* 0x000000072d087899 */ /* 0x000fe40008010235 */
[----:B------:R-:W-:Y:S02]  /*17f0*/  UIMAD UR12, UR12, UR11, UR9 ;  /* 0x0000000b0c0c72a4 */ /* 0x000fe4000f8e0209 */
[----:B------:R-:W-:Y:S02]  /*1800*/  USEL UR9, UR8, URZ, UP1 ;  /* 0x0000003f08097287 */ /* 0x000fe40008800000 */
[----:B------:R-:W-:Y:S01]  /*1810*/  USEL UR8, UR31, URZ, UP1 ;  /* 0x0000003f1f087287 */ /* 0x000fe20008800000 */
[----:B-1----:R-:W-:Y:S01]  /*1820*/  IMAD.MOV.U32 R4, RZ, RZ, RZ ;  /* 0x000000ffff047224 */ /* 0x002fe200078e00ff */
[----:B----4-:R1:W2:Y:S02]  /*1830*/  R2UR UR38, R2 ;  /* 0x00000000022673c2 */ /* 0x0102a400000e0000 */
[----:B-1----:R-:W-:Y:S01]  /*1840*/  IABS R2, UR49 ;  /* 0x0000003100027c13 */ /* 0x002fe20008000000 */
[----:B------:R-:W-:-:S04]  /*1850*/  UIADD3 UR8, UP1, UR30, UR8, URZ ;  /* 0x000000081e087290 */ /* 0x000fc8000ff3e03f */
[----:B------:R-:W-:Y:S02]  /*1860*/  UIADD3.X UR10, UR41, UR9, URZ, UP1, !UPT ;  /* 0x00000009290a7290 */ /* 0x000fe40008ffe43f */
[----:B------:R-:W-:Y:S01]  /*1870*/  UIMAD UR9, UR51, UR8, URZ ;  /* 0x00000008330972a4 */ /* 0x000fe2000f8e023f */
[----:B------:R-:W-:-:S03]  /*1880*/  ISETP.NE.AND P2, PT, RZ, c[0x0][0x1c8], PT ;  /* 0x00007200ff007a0c */ /* 0x000fc60003f45270 */
[----:B------:R-:W-:Y:S02]  /*1890*/  UIMAD UR11, UR50, UR10, UR9 ;  /* 0x0000000a320b72a4 */ /* 0x000fe4000f8e0209 */
[----:B--2---:R-:W-:Y:S01]  /*18a0*/  @UP5 USEL UR9, UR38, UR6, !UP2 ;  /* 0x0000000626095287 */ /* 0x004fe2000d000000 */
[----:B-----5:R1:W2:Y:S02]  /*18b0*/  R2UR UR31, R0 ;  /* 0x00000000001f73c2 */ /* 0x0202a400000e0000 */
[----:B-1----:R-:W-:-:S04]  /*18c0*/  IMAD.MOV R0, RZ, RZ, -R5 ;  /* 0x000000ffff007224 */ /* 0x002fc800078e0a05 */
[----:B------:R-:W-:-:S04]  /*18d0*/  IMAD R0, R0, R6, RZ ;  /* 0x0000000600007224 */ /* 0x000fc800078e02ff */
[----:B------:R-:W-:-:S06]  /*18e0*/  IMAD.HI.U32 R0, R5, R0, R4 ;  /* 0x0000000005007227 */ /* 0x000fcc00078e0004 */
[----:B------:R-:W-:-:S04]  /*18f0*/  IMAD.HI.U32 R0, R0, R2, RZ ;  /* 0x0000000200007227 */ /* 0x000fc800078e00ff */
[----:B------:R-:W-:-:S04]  /*1900*/  IMAD.MOV R4, RZ, RZ, -R0 ;  /* 0x000000ffff047224 */ /* 0x000fc800078e0a00 */
[----:B------:R-:W-:-:S05]  /*1910*/  IMAD R2, R6, R4, R2 ;  /* 0x0000000406027224 */ /* 0x000fca00078e0202 */
[----:B------:R-:W-:-:S13]  /*1920*/  ISETP.GT.U32.AND P0, PT, R6, R2, PT ;  /* 0x000000020600720c */ /* 0x000fda0003f04070 */
[----:B------:R-:W-:-:S05]  /*1930*/  @!P0 IMAD.IADD R2, R2, 0x1, -R6 ;  /* 0x0000000102028824 */ /* 0x000fca00078e0a06 */
[----:B------:R-:W-:Y:S02]  /*1940*/  ISETP.GE.U32.AND P3, PT, R2, R6, PT ;  /* 0x000000060200720c */ /* 0x000fe40003f66070 */
[----:B------:R-:W-:Y:S02]  /*1950*/  @!P0 IADD3 R0, R0, 0x1, RZ ;  /* 0x0000000100008810 */ /* 0x000fe40007ffe0ff */
[----:B---3--:R-:W-:-:S09]  /*1960*/  ISETP.LE.AND P0, PT, RZ, UR32, PT ;  /* 0x00000020ff007c0c */ /* 0x008fd2000bf03270 */
[----:B------:R-:W-:-:S05]  /*1970*/  @P3 IADD3 R0, R0, 0x1, RZ ;  /* 0x0000000100003810 */ /* 0x000fca0007ffe0ff */
[----:B------:R-:W-:Y:S01]  /*1980*/  IMAD.MOV.U32 R11, RZ, RZ, R0 ;  /* 0x000000ffff0b7224 */ /* 0x000fe200078e0000 */
[----:B------:R-:W-:-:S03]  /*1990*/  ULDC UR32, c[0x0][0x234] ;  /* 0x00008d0000207ab9 */ /* 0x000fc60000000800 */
[----:B------:R-:W-:Y:S01]  /*19a0*/  @!P0 IMAD.MOV R11, RZ, RZ, -R11 ;  /* 0x000000ffff0b8224 */ /* 0x000fe200078e0a0b */
[----:B------:R-:W-:Y:S01]  /*19b0*/  PLOP3.LUT P0, PT, PT, PT, UP5, 0x80, 0x0 ;  /* 0x000000000000781c */ /* 0x000fe20003f0f058 */
[----:B------:R-:W-:Y:S02]  /*19c0*/  @UP5 UIMAD UR10, UR49, UR32, UR9 ;  /* 0x00000020310a52a4 */ /* 0x000fe4000f8e0209 */
[----:B------:R-:W-:Y:S01]  /*19d0*/  UIMAD.WIDE.U32 UR8, UR50, UR8, URZ ;  /* 0x00000008320872a5 */ /* 0x000fe2000f8e003f */
[----:B------:R-:W-:Y:S01]  /*19e0*/  @!P2 LOP3.LUT R11, RZ, c[0x0][0x1c8], RZ, 0x33, !PT ;  /* 0x00007200ff0baa12 */ /* 0x000fe200078e33ff */
[----:B------:R-:W-:-:S03]  /*19f0*/  USHF.R.S32.HI UR32, URZ, 0x1f, UR29 ;  /* 0x0000001f3f207899 */ /* 0x000fc6000801141d */
[----:B--2---:R-:W-:Y:S02]  /*1a00*/  @!UP5 UMOV UR10, UR31 ;  /* 0x0000001f000adc82 */ /* 0x004fe40008000000 */
[----:B------:R-:W-:Y:S02]  /*1a10*/  USEL UR31, UR12, URZ, UP6 ;  /* 0x0000003f0c1f7287 */ /* 0x000fe4000b000000 */
[----:B------:R-:W-:Y:S01]  /*1a20*/  UIADD3 UR12, UR9, UR11, URZ ;  /* 0x0000000b090c7290 */ /* 0x000fe2000fffe03f */
[----:B------:R-:W-:Y:S01]  /*1a30*/  SHF.R.S32.HI R12, RZ, 0x1f, R11 ;  /* 0x0000001fff0c7819 */ /* 0x000fe2000001140b */
[----:B------:R-:W-:Y:S05]  /*1a40*/  @!P0 BRA `(.L_x_488) ;  /* 0x0000007000008947 */ /* 0x000fea0003800000 */
[----:B------:R-:W2:Y:S01]  /*1a50*/  LDL R7, [R1+0x8] ;  /* 0x0000080001077983 */ /* 0x000ea20000100800 */
[----:B------:R-:W-:Y:S02]  /*1a60*/  ULDC UR38, c[0x0][0x224] ;  /* 0x0000890000267ab9 */ /* 0x000fe40000000800 */
[----:B------:R-:W-:-:S04]  /*1a70*/  @!UP2 UIMAD UR6, UR45, UR38, URZ ;  /* 0x000000262d06a2a4 */ /* 0x000fc8000f8e023f */
[----:B------:R-:W-:Y:S01]  /*1a80*/  ULEA UR6, UR45, UR6, 0x7 ;  /* 0x000000062d067291 */ /* 0x000fe2000f8e383f */
[----:B--2---:R-:W1:Y:S03]  /*1a90*/  R2UR UR11, R7 ;  /* 0x00000000070b73c2 */ /* 0x004e6600000e0000 */
[----:B-1----:R-:W-:Y:S01]  /*1aa0*/  UIMAD UR11, UR11, UR49, UR6 ;  /* 0x000000310b0b72a4 */ /* 0x002fe2000f8e0206 */
[----:B------:R-:W-:Y:S05]  /*1ab0*/  BRA `(.L_x_489) ;  /* 0x0000003000007947 */ /* 0x000fea0003800000 */
.L_x_488:
[----:B------:R-:W2:Y:S02]  /*1ac0*/  LDL R0, [R1+0x14] ;  /* 0x0000140001007983 */ /* 0x000ea40000100800 */
[----:B--2---:R1:W2:Y:S01]  /*1ad0*/  R2UR UR11, R0 ;  /* 0x00000000000b73c2 */ /* 0x0042a200000e0000 */
[----:B------:R-:W-:-:S07]  /*1ae0*/  DEPBAR.LE SB1, 0x0, {2} ;  /* 0x000090040000791a */ /* 0x000fce0000000000 */
.L_x_489:
[----:B------:R-:W2:Y:S01]  /*1af0*/  LDL R10, [R1+0x4] ;  /* 0x00000400010a7983 */ /* 0x000ea20000100800 */
[----:B------:R-:W-:Y:S01]  /*1b00*/  USHF.R.S32.HI UR6, URZ, 0x1f, UR55 ;  /* 0x0000001f3f067899 */ /* 0x000fe20008011437 */
[----:B------:R-:W-:Y:S01]  /*1b10*/  IMAD.U32 R9, RZ, RZ, UR5 ;  /* 0x00000005ff097e24 */ /* 0x000fe2000f8e00ff */
[----:B------:R-:W-:Y:S01]  /*1b20*/  USHF.R.S32.HI UR38, URZ, 0x1f, UR59 ;  /* 0x0000001f3f267899 */ /* 0x000fe2000801143b */
[----:B------:R-:W1:Y:S01]  /*1b30*/  S2R R16, SR_TID.X ;  /* 0x0000000000107919 */ /* 0x000e620000002100 */
[----:B------:R-:W-:Y:S01]  /*1b40*/  UIADD3 UR8, UP4, UP3, UR8, UR55, UR59 ;  /* 0x0000003708087290 */ /* 0x000fe2000fb9e03b */
[----:B------:R-:W-:Y:S01]  /*1b50*/  SHF.R.S32.HI R14, RZ, 0x1f, R239 ;  /* 0x0000001fff0e7819 */ /* 0x000fe200000114ef */
[----:B------:R-:W-:Y:S01]  /*1b60*/  USHF.R.S32.HI UR5, URZ, 0x1f, UR49 ;  /* 0x0000001f3f057899 */ /* 0x000fe20008011431 */
[----:B------:R-:W-:Y:S01]  /*1b70*/  IADD3 R0, P0, R239, UR30, RZ ;  /* 0x0000001eef007c10 */ /* 0x000fe2000ff1e0ff */
[----:B------:R-:W-:Y:S01]  /*1b80*/  UIADD3 UR43, UP2, UP1, UR35, UR8, UR36 ;  /* 0x00000008232b7290 */ /* 0x000fe2000f95e024 */
[--C-:B------:R-:W-:Y:S01]  /*1b90*/  SHF.R.S32.HI R221, RZ, 0x1f, R220.reuse ;  /* 0x0000001fffdd7819 */ /* 0x100fe200000114dc */
[----:B------:R-:W-:Y:S01]  /*1ba0*/  UIADD3.X UR6, UR12, UR6, UR38, UP4, UP3 ;  /* 0x000000060c067290 */ /* 0x000fe2000a7e6426 */
[----:B------:R-:W-:Y:S01]  /*1bb0*/  IADD3.X R2, R14, UR41, RZ, P0, !PT ;  /* 0x000000290e027c10 */ /* 0x000fe200087fe4ff */
[----:B------:R-:W-:Y:S01]  /*1bc0*/  ULDC.64 UR8, c[0x0][0x1a8] ;  /* 0x00006a0000087ab9 */ /* 0x000fe20000000a00 */
[----:B------:R-:W-:Y:S01]  /*1bd0*/  IMAD.U32 R8, RZ, RZ, UR4 ;  /* 0x00000004ff087e24 */ /* 0x000fe2000f8e00ff */
[----:B------:R-:W-:Y:S01]  /*1be0*/  UIADD3.X UR38, UR31, UR6, UR13, UP2, UP1 ;  /* 0x000000061f267290 */ /* 0x000fe200097e240d */
[----:B------:R-:W-:Y:S01]  /*1bf0*/  IMAD.WIDE.U32 R4, R0, c[0x0][0x190], R220 ;  /* 0x0000640000047a25 */ /* 0x000fe200078e00dc */
[----:B------:R-:W-:Y:S01]  /*1c00*/  UIMAD UR6, UR5, UR8, URZ ;  /* 0x00000008050672a4 */ /* 0x000fe2000f8e023f */
[----:B------:R-:W-:Y:S01]  /*1c10*/  BSSY B1, `(.L_x_485) ;  /* 0x000070c000017945 */ /* 0x000fe20003800000 */
[----:B------:R-:W-:Y:S01]  /*1c20*/  UMOV UR13, 0x4 ;  /* 0x00000004000d7882 */ /* 0x000fe20000000000 */
[----:B------:R-:W-:Y:S01]  /*1c30*/  IMAD R2, R2, c[0x0][0x190], RZ ;  /* 0x0000640002027a24 */ /* 0x000fe200078e02ff */
[----:B------:R-:W-:Y:S01]  /*1c40*/  UIMAD UR36, UR49, UR9, UR6 ;  /* 0x00000009312472a4 */ /* 0x000fe2000f8e0206 */
[----:B------:R-:W-:Y:S01]  /*1c50*/  IADD3 R6, P0, R4, UR52, RZ ;  /* 0x0000003404067c10 */ /* 0x000fe2000ff1e0ff */
[----:B------:R-:W-:Y:S01]  /*1c60*/  UIADD3 UR12, UR30, UR11, URZ ;  /* 0x0000000b1e0c7290 */ /* 0x000fe2000fffe03f */
[----:B------:R-:W-:Y:S01]  /*1c70*/  IMAD R0, R0, c[0x0][0x194], R2 ;  /* 0x0000650000007a24 */ /* 0x000fe200078e0202 */
[----:B------:R-:W-:Y:S01]  /*1c80*/  ULDC.64 UR8, c[0x0][0x378] ;  /* 0x0000de0000087ab9 */ /* 0x000fe20000000a00 */
[----:B------:R-:W-:Y:S01]  /*1c90*/  IMAD.U32 R2, RZ, RZ, UR30 ;  /* 0x0000001eff027e24 */ /* 0x000fe2000f8e00ff */
[----:B------:R-:W-:Y:S01]  /*1ca0*/  UIMAD UR6, UR5, UR8, URZ ;  /* 0x00000008050672a4 */ /* 0x000fe2000f8e023f */
[----:B-1----:R-:W-:-:S02]  /*1cb0*/  SHF.R.S32.HI R15, RZ, 0x1f, R16 ;  /* 0x0000001fff0f7819 */ /* 0x002fc40000011410 */
[----:B------:R-:W-:Y:S01]  /*1cc0*/  ULDC.64 UR4, c[0x0][0x200] ;  /* 0x0000800000047ab9 */ /* 0x000fe20000000a00 */
[----:B------:R-:W-:Y:S01]  /*1cd0*/  IADD3.X R7, R5, UR48, R0, P0, !PT ;  /* 0x0000003005077c10 */ /* 0x000fe200087fe400 */
[----:B------:R-:W-:Y:S01]  /*1ce0*/  UIMAD UR35, UR49, UR9, UR6 ;  /* 0x00000009312372a4 */ /* 0x000fe2000f8e0206 */
[----:B------:R-:W-:Y:S02]  /*1cf0*/  LEA.HI R0, R15, R16, RZ, 0x5 ;  /* 0x000000100f007211 */ /* 0x000fe400078f28ff */
[----:B------:R-:W-:Y:S01]  /*1d00*/  ULDC.64 UR8, c[0x0][0x370] ;  /* 0x0000dc0000087ab9 */ /* 0x000fe20000000a00 */
[----:B------:R-:W-:Y:S01]  /*1d10*/  IADD3 R4, P0, R220, UR39, RZ ;  /* 0x00000027dc047c10 */ /* 0x000fe2000ff1e0ff */
[----:B------:R-:W-:Y:S01]  /*1d20*/  UIMAD UR6, UR41, UR8, URZ ;  /* 0x00000008290672a4 */ /* 0x000fe2000f8e023f */
[----:B------:R-:W-:Y:S01]  /*1d30*/  SHF.R.S32.HI R0, RZ, 0x5, R0 ;  /* 0x00000005ff007819 */ /* 0x000fe20000011400 */
[----:B------:R-:W-:Y:S01]  /*1d40*/  UIADD3 UR8, UR30, UR10, URZ ;  /* 0x0000000a1e087290 */ /* 0x000fe2000fffe03f */
[----:B------:R-:W-:Y:S01]  /*1d50*/  IADD3.X R5, R221, UR42, RZ, P0, !PT ;  /* 0x0000002add057c10 */ /* 0x000fe200087fe4ff */
[----:B------:R-:W-:-:S02]  /*1d60*/  UIMAD UR31, UR30, UR9, UR6 ;  /* 0x000000091e1f72a4 */ /* 0x000fc4000f8e0206 */
[----:B------:R-:W-:Y:S02]  /*1d70*/  UIMAD.WIDE UR8, UR8, UR13, UR4 ;  /* 0x0000000d080872a5 */ /* 0x000fe4000f8e0204 */
[----:B------:R-:W-:Y:S01]  /*1d80*/  UIADD3 UR6, -UR7, UR33, UR29 ;  /* 0x0000002107067290 */ /* 0x000fe2000fffe11d */
[----:B------:R-:W-:Y:S01]  /*1d90*/  IMAD.WIDE.U32 R4, R2, c[0x0][0x370], R4 ;  /* 0x0000dc0002047a25 */ /* 0x000fe200078e0004 */
[----:B------:R-:W-:Y:S02]  /*1da0*/  ULDC.64 UR4, c[0x0][0x3c8] ;  /* 0x0000f20000047ab9 */ /* 0x000fe40000000a00 */
[----:B------:R-:W-:Y:S02]  /*1db0*/  UIMAD.WIDE UR12, UR12, UR13, UR4 ;  /* 0x0000000d0c0c72a5 */ /* 0x000fe4000f8e0204 */
[----:B------:R-:W-:Y:S01]  /*1dc0*/  ULDC UR41, c[0x0][0x2e8] ;  /* 0x0000ba0000297ab9 */ /* 0x000fe20000000800 */
[----:B------:R1:W3:Y:S01]  /*1dd0*/  R2UR UR4, R8 ;  /* 0x00000000080473c2 */ /* 0x0002e200000e0000 */
[----:B------:R-:W-:Y:S01]  /*1de0*/  UIADD3 UR6, UR6, -UR41, URZ ;  /* 0x8000002906067290 */ /* 0x000fe2000fffe03f */
[----:B------:R-:W-:Y:S01]  /*1df0*/  IADD3 R5, R5, UR31, RZ ;  /* 0x0000001f05057c10 */ /* 0x000fe2000fffe0ff */
[----:B------:R-:W-:-:S02]  /*1e00*/  UMOV UR10, UR8 ;  /* 0x00000008000a7c82 */ /* 0x000fc40008000000 */
[----:B------:R-:W-:Y:S02]  /*1e10*/  UMOV UR11, UR13 ;  /* 0x0000000d000b7c82 */ /* 0x000fe40008000000 */
[----:B------:R-:W-:Y:S01]  /*1e20*/  USHF.R.S32.HI UR13, URZ, 0x1f, UR6 ;  /* 0x0000001f3f0d7899 */ /* 0x000fe20008011406 */
[----:B------:R4:W1:Y:S03]  /*1e30*/  R2UR UR5, R9 ;  /* 0x00000000090573c2 */ /* 0x00086600000e0000 */
[----:B------:R-:W-:Y:S02]  /*1e40*/  ULEA.HI UR13, UR13, UR6, URZ, 0x6 ;  /* 0x000000060d0d7291 */ /* 0x000fe4000f8f303f */
[----:B------:R-:W-:Y:S02]  /*1e50*/  UIADD3 UR6, UR47, -0x1, URZ ;  /* 0xffffffff2f067890 */ /* 0x000fe4000fffe03f */
[----:B------:R-:W-:-:S04]  /*1e60*/  USHF.R.S32.HI UR13, URZ, 0x6, UR13 ;  /* 0x000000063f0d7899 */ /* 0x000fc8000801140d */
[----:B------:R-:W-:-:S04]  /*1e70*/  UISETP.LT.AND UP1, UPT, URZ, UR13, UPT ;  /* 0x0000000d3f00728c */ /* 0x000fc8000bf21270 */
[----:B------:R-:W-:-:S04]  /*1e80*/  USEL UR13, URZ, UR13, !UP1 ;  /* 0x0000000d3f0d7287 */ /* 0x000fc8000c800000 */
[----:B------:R-:W-:Y:S01]  /*1e90*/  UISETP.GT.AND UP1, UPT, UR47, UR13, UPT ;  /* 0x0000000d2f00728c */ /* 0x000fe2000bf24270 */
[----:B--2---:R-:W-:-:S05]  /*1ea0*/  IMAD R0, R0, UR58, R10 ;  /* 0x0000003a00007c24 */ /* 0x004fca000f8e020a */
[----:B-1----:R-:W-:-:S04]  /*1eb0*/  IADD3 R8, P0, R0, UR43, RZ ;  /* 0x0000002b00087c10 */ /* 0x002fc8000ff1e0ff */
        /* <DEDUP_REMOVED lines=17> */
[----:B---34-:R-:W-:Y:S05]  /*1fd0*/  @P0 BRA `(.L_x_490) ;  /* 0x00000b2000000947 */ /* 0x018fea0003800000 */
        /* <DEDUP_REMOVED lines=11> */
[----:B------:R-:W-:-:S02]  /*2090*/  UIMAD.WIDE.U32 UR8, UR27, UR8, URZ ;  /* 0x000000081b0872a5 */ /* 0x000fc4000f8e003f */
[----:B------:R-:W-:Y:S02]  /*20a0*/  UIMAD UR6, UR53, UR10, URZ ;  /* 0x0000000a350672a4 */ /* 0x000fe4000f8e023f */
[----:B------:R-:W-:Y:S02]  /*20b0*/  UIADD3 UR9, UR9, UR12, URZ ;  /* 0x0000000c09097290 */ /* 0x000fe4000fffe03f */
[----:B------:R-:W-:Y:S02]  /*20c0*/  UIMAD UR6, UR45, UR11, UR6 ;  /* 0x0000000b2d0672a4 */ /* 0x000fe4000f8e0206 */
[----:B------:R-:W-:-:S04]  /*20d0*/  UIMAD.WIDE.U32 UR8, UR45, UR10, UR8 ;  /* 0x0000000a2d0872a5 */ /* 0x000fc8000f8e0008 */
[----:B------:R-:W-:-:S03]  /*20e0*/  UIADD3 UR30, UR9, UR6, URZ ;  /* 0x00000006091e7290 */ /* 0x000fc6000fffe03f */
[----:B------:R-:W-:Y:S02]  /*20f0*/  UMOV UR13, UR8 ;  /* 0x00000008000d7c82 */ /* 0x000fe40008000000 */
.L_x_491:
[----:B------:R-:W-:Y:S02]  /*2100*/  @UP0 UIADD3 UR6, UR27, UR34, URZ ;  /* 0x000000221b060290 */ /* 0x000fe4000fffe03f */
[----:B------:R-:W-:Y:S02]  /*2110*/  ULDC.64 UR10, c[0x0][0x3a8] ;  /* 0x0000ea00000a7ab9 */ /* 0x000fe40000000a00 */
[----:B------:R-:W-:-:S04]  /*2120*/  @UP0 UIMAD.WIDE.U32 UR8, UR6, UR10, URZ ;  /* 0x0000000a060802a5 */ /* 0x000fc8000f8e003f */
[----:B------:R-:W-:Y:S01]  /*2130*/  @UP0 UIMAD UR6, UR6, UR11, UR9 ;  /* 0x0000000b060602a4 */ /* 0x000fe2000f8e0209 */
        /* <DEDUP_REMOVED lines=11> */
[----:B------:R-:W-:Y:S02]  /*21f0*/  UIADD3 UR6, UR9, UR6, URZ ;  /* 0x0000000609067290 */ /* 0x000fe4000fffe03f */
.L_x_492:
[----:B------:R-:W-:Y:S01]  /*2200*/  ULDC.64 UR10, c[0x0][0x3a0] ;  /* 0x0000e800000a7ab9 */ /* 0x000fe20000000a00 */
[----:B------:R-:W-:Y:S01]  /*2210*/  IMAD.U32 R4, RZ, RZ, UR29 ;  /* 0x0000001dff047e24 */ /* 0x000fe2000f8e00ff */
[----:B------:R-:W-:Y:S01]  /*2220*/  UIMAD UR9, UR32, UR10, URZ ;  /* 0x0000000a200972a4 */ /* 0x000fe2000f8e023f */
[----:B------:R-:W-:Y:S01]  /*2230*/  ISETP.GE.AND P4, PT, R220, c[0x0][0x220], PT ;  /* 0x00008800dc007a0c */ /* 0x000fe20003f86270 */
[----:B------:R-:W-:Y:S01]  /*2240*/  UIMAD UR7, UR28, -0x80, UR7 ;  /* 0xffffff801c0778a4 */ /* 0x000fe2000f8e0207 */
[----:B------:R-:W-:Y:S01]  /*2250*/  IMAD.WIDE.U32 R4, R4, c[0x0][0x3a0], R220 ;  /* 0x0000e80004047a25 */ /* 0x000fe200078e00dc */
[----:B------:R-:W-:Y:S01]  /*2260*/  UIMAD UR9, UR29, UR11, UR9 ;  /* 0x0000000b1d0972a4 */ /* 0x000fe2000f8e0209 */
[----:B------:R-:W-:Y:S01]  /*2270*/  BSSY B0, `(.L_x_493) ;  /* 0x0000016000007945 */ /* 0x000fe20003800000 */
[----:B------:R-:W-:Y:S02]  /*2280*/  USHF.R.S32.HI UR12, URZ, 0x1f, UR49 ;  /* 0x0000001f3f0c7899 */ /* 0x000fe40008011431 */
[----:B------:R-:W-:Y:S01]  /*2290*/  IADD3 R4, P0, R4, UR13, RZ ;  /* 0x0000000d04047c10 */ /* 0x000fe2000ff1e0ff */
[----:B------:R-:W-:Y:S01]  /*22a0*/  ULDC.64 UR10, c[0x0][0x3b8] ;  /* 0x0000ee00000a7ab9 */ /* 0x000fe20000000a00 */
[----:B------:R-:W-:Y:S01]  /*22b0*/  IMAD.U32 R0, RZ, RZ, UR9 ;  /* 0x00000009ff007e24 */ /* 0x000fe2000f8e00ff */
[----:B------:R-:W-:Y:S01]  /*22c0*/  ISETP.GE.OR P3, PT, R239, UR7, P4 ;  /* 0x00000007ef007c0c */ /* 0x000fe2000a766670 */
[----:B------:R-:W-:-:S03]  /*22d0*/  UIMAD UR9, UR12, UR10, URZ ;  /* 0x0000000a0c0972a4 */ /* 0x000fc6000f8e023f */
        /* <DEDUP_REMOVED lines=15> */
.L_x_494:
[----:B------:R-:W-:Y:S05]  /*23d0*/  BSYNC B0 ;  /* 0x0000000000007941 */ /* 0x000fea0003800000 */
.L_x_493:
[----:B------:R-:W-:Y:S01]  /*23e0*/  IADD3 R0, R239, 0x20, RZ ;  /* 0x00000020ef007810 */ /* 0x000fe20007ffe0ff */
[----:B------:R-:W-:Y:S03]  /*23f0*/  BSSY B0, `(.L_x_495) ;  /* 0x000000e000007945 */ /* 0x000fe60003800000 */
[----:B------:R-:W-:-:S13]  /*2400*/  ISETP.GE.OR P2, PT, R0, UR7, P4 ;  /* 0x0000000700007c0c */ /* 0x000fda000a746670 */
        /* <DEDUP_REMOVED lines=12> */
.L_x_496:
[----:B------:R-:W-:Y:S05]  /*24d0*/  BSYNC B0 ;  /* 0x0000000000007941 */ /* 0x000fea0003800000 */
.L_x_495:
        /* <DEDUP_REMOVED lines=15> */
.L_x_498:
[----:B------:R-:W-:Y:S05]  /*25d0*/  BSYNC B0 ;  /* 0x0000000000007941 */ /* 0x000fea0003800000 */
.L_x_497:
[----:B------:R-:W-:Y:S01]  /*25e0*/  IADD3 R0, R239, 0x60, RZ ;  /* 0x00000060ef007810 */ /* 0x000fe20007ffe0ff */
[----:B------:R-:W-:Y:S03]  /*25f0*/  BSSY B0, `(.L_x_499) ;  /* 0x000000d000007945 */ /* 0x000fe60003800000 */
[----:B------:R-:W-:-:S13]  /*2600*/  ISETP.GE.OR P0, PT, R0, UR7, P4 ;  /* 0x0000000700007c0c */ /* 0x000fda000a706670 */
        /* <DEDUP_REMOVED lines=11> */
.L_x_500:
[----:B------:R-:W-:Y:S05]  /*26c0*/  BSYNC B0 ;  /* 0x0000000000007941 */ /* 0x000fea0003800000 */
.L_x_499:
[----:B------:R-:W-:Y:S01]  /*26d0*/  ULDC.64 UR10, c[0x0][0x3a8] ;  /* 0x0000ea00000a7ab9 */ /* 0x000fe20000000a00 */
[----:B--2---:R-:W-:Y:S01]  /*26e0*/  IMAD.U32 R4, RZ, RZ, UR29 ;  /* 0x0000001dff047e24 */ /* 0x004fe2000f8e00ff */
[----:B------:R-:W-:Y:S01]  /*26f0*/  UIMAD UR7, UR32, UR10, URZ ;  /* 0x0000000a200772a4 */ /* 0x000fe2000f8e023f */
[----:B------:R-:W-:Y:S01]  /*2700*/  BSSY B0, `(.L_x_501) ;  /* 0x0000017000007945 */ /* 0x000fe20003800000 */
[----:B------:R-:W-:Y:S01]  /*2710*/  USHF.R.S32.HI UR12, URZ, 0x1f, UR49 ;  /* 0x0000001f3f0c7899 */ /* 0x000fe20008011431 */
[----:B------:R-:W-:Y:S01]  /*2720*/  IMAD.WIDE.U32 R4, R4, c[0x0][0x3a8], R220 ;  /* 0x0000ea0004047a25 */ /* 0x000fe200078e00dc */
[----:B------:R-:W-:-:S04]  /*2730*/  UIMAD UR29, UR29, UR11, UR7 ;  /* 0x0000000b1d1d72a4 */ /* 0x000fc8000f8e0207 */
[----:B------:R-:W-:Y:S01]  /*2740*/  IADD3 R4, P4, R4, UR8, RZ ;  /* 0x0000000804047c10 */ /* 0x000fe2000ff9e0ff */
[----:B------:R-:W-:Y:S01]  /*2750*/  ULDC.64 UR8, c[0x0][0x3c0] ;  /* 0x0000f00000087ab9 */ /* 0x000fe20000000a00 */
[----:B------:R-:W-:Y:S01]  /*2760*/  MOV R0, UR29 ;  /* 0x0000001d00007c02 */ /* 0x000fe20008000f00 */
        /* <DEDUP_REMOVED lines=16> */
.L_x_502:
[----:B------:R-:W-:Y:S05]  /*2870*/  BSYNC B0 ;  /* 0x0000000000007941 */ /* 0x000fea0003800000 */
.L_x_501:
        /* <DEDUP_REMOVED lines=13> */
.L_x_504:
[----:B------:R-:W-:Y:S05]  /*2950*/  BSYNC B0 ;  /* 0x0000000000007941 */ /* 0x000fea0003800000 */
.L_x_503:
        /* <DEDUP_REMOVED lines=13> */
.L_x_506:
[----:B------:R-:W-:Y:S05]  /*2a30*/  BSYNC B0 ;  /* 0x0000000000007941 */ /* 0x000fea0003800000 */
.L_x_505:
        /* <DEDUP_REMOVED lines=12> */
.L_x_490:
[----:B------:R-:W-:Y:S01]  /*2b00*/  ULDC.64 UR30, c[0x0][0x1a0] ;  /* 0x00006800001e7ab9 */ /* 0x000fe20000000a00 */
[----:B------:R-:W-:Y:S01]  /*2b10*/  IMAD.U32 R4, RZ, RZ, UR29 ;  /* 0x0000001dff047e24 */ /* 0x000fe2000f8e00ff */
[----:B------:R-:W-:Y:S01]  /*2b20*/  UIMAD UR8, UR32, UR30, URZ ;  /* 0x0000001e200872a4 */ /* 0x000fe2000f8e023f */
[----:B------:R-:W-:Y:S01]  /*2b30*/  IMAD R2, R12, c[0x0][0x1b8], RZ ;  /* 0x00006e000c027a24 */ /* 0x000fe200078e02ff */
[----:B------:R-:W-:Y:S01]  /*2b40*/  BSSY B0, `(.L_x_508) ;  /* 0x0000023000007945 */ /* 0x000fe20003800000 */
[----:B------:R-:W-:Y:S01]  /*2b50*/  IMAD.WIDE.U32 R4, R4, c[0x0][0x1a0], R220 ;  /* 0x0000680004047a25 */ /* 0x000fe200078e00dc */
[----:B------:R-:W-:-:S03]  /*2b60*/  UIMAD UR8, UR29, UR31, UR8 ;  /* 0x0000001f1d0872a4 */ /* 0x000fc6000f8e0208 */
[----:B------:R-:W-:Y:S01]  /*2b70*/  IMAD R2, R11, c[0x0][0x1bc], R2 ;  /* 0x00006f000b027a24 */ /* 0x000fe200078e0202 */
[----:B------:R-:W-:Y:S02]  /*2b80*/  IADD3 R4, P0, R4, UR44, RZ ;  /* 0x0000002c04047c10 */ /* 0x000fe4000ff1e0ff */
[----:B------:R-:W-:Y:S01]  /*2b90*/  IMAD.U32 R0, RZ, RZ, UR8 ;  /* 0x00000008ff007e24 */ /* 0x000fe2000f8e00ff */
[----:B------:R-:W-:-:S04]  /*2ba0*/  ULEA.HI UR8, UR6, UR6, URZ, 0x1 ;  /* 0x0000000606087291 */ /* 0x000fc8000f8f083f */
[----:B------:R-:W-:Y:S01]  /*2bb0*/  IADD3.X R5, R5, UR46, R0, P0, !PT ;  /* 0x0000002e05057c10 */ /* 0x000fe200087fe400 */
[----:B------:R-:W-:Y:S01]  /*2bc0*/  ULOP3.LUT UR8, UR8, 0xfffffffe, URZ, 0xc0, !UPT ;  /* 0xfffffffe08087892 */ /* 0x000fe2000f8ec03f */
[----:B------:R-:W-:Y:S02]  /*2bd0*/  PLOP3.LUT P0, PT, PT, PT, UP6, 0x80, 0x0 ;  /* 0x000000000000781c */ /* 0x000fe40003f0f068 */
[----:B------:R-:W-:Y:S01]  /*2be0*/  SHF.L.U32 R0, R243, 0x1, RZ ;  /* 0x00000001f3007819 */ /* 0x000fe200000006ff */
[----:B------:R-:W-:Y:S01]  /*2bf0*/  UIADD3 UR8, UR6, -UR8, URZ ;  /* 0x8000000806087290 */ /* 0x000fe2000fffe03f */
[----:B------:R-:W-:-:S03]  /*2c00*/  IMAD.WIDE.U32 R4, R11, c[0x0][0x1b8], R4 ;  /* 0x00006e000b047a25 */ /* 0x000fc600078e0004 */
[----:B------:R-:W-:Y:S02]  /*2c10*/  UISETP.NE.AND UP0, UPT, UR8, 0x1, UPT ;  /* 0x000000010800788c */ /* 0x000fe4000bf05270 */
[----:B------:R-:W-:Y:S01]  /*2c20*/  UIMAD UR8, UR28, -0x80, UR7 ;  /* 0xffffff801c0878a4 */ /* 0x000fe2000f8e0207 */
[----:B------:R-:W-:-:S03]  /*2c30*/  IADD3 R10, R5, R2, RZ ;  /* 0x00000002050a7210 */ /* 0x000fc60007ffe0ff */
[----:B------:R-:W-:Y:S02]  /*2c40*/  @P0 BAR.SYNC.DEFER_BLOCKING 0x0 ;  /* 0x0000000000000b1d */ /* 0x000fe40000010000 */
[----:B------:R-:W-:-:S13]  /*2c50*/  ISETP.GE.AND P6, PT, R239, UR8, PT ;  /* 0x00000008ef007c0c */ /* 0x000fda000bfc6270 */
[----:B------:R1:W-:Y:S01]  /*2c60*/  @P6 STS.128 [R0+0xa000], RZ ;  /* 0x00a000ff00006388 */ /* 0x0003e20000000c00 */
        /* <DEDUP_REMOVED lines=16> */
.L_x_509:
[----:B------:R-:W-:Y:S05]  /*2d70*/  BSYNC B0 ;  /* 0x0000000000007941 */ /* 0x000fea0003800000 */
.L_x_508:
        /* <DEDUP_REMOVED lines=22> */
.L_x_511:
[----:B------:R-:W-:Y:S05]  /*2ee0*/  BSYNC B0 ;  /* 0x0000000000007941 */ /* 0x000fea0003800000 */
.L_x_510:
        /* <DEDUP_REMOVED lines=22> */
.L_x_513:
[----:B------:R-:W-:Y:S05]  /*3050*/  BSYNC B0 ;  /* 0x0000000000007941 */ /* 0x000fea0003800000 */
.L_x_512:
        /* <DEDUP_REMOVED lines=21> */
.L_x_515:
[----:B------:R-:W-:Y:S05]  /*31b0*/  BSYNC B0 ;  /* 0x0000000000007941 */ /* 0x000fea0003800000 */
.L_x_514:
[----:B------:R-:W-:Y:S01]  /*31c0*/  UIMAD UR8, UR6, -0x40, UR33 ;  /* 0xffffffc0060878a4 */ /* 0x000fe2000f8e0221 */
[----:B------:R-:W0:Y:S01]  /*31d0*/  LDGDEPBAR ;  /* 0x00000000000079af */ /* 0x000e220000000000 */
[----:B------:R-:W-:Y:S04]  /*31e0*/  BSSY B0, `(.L_x_516) ;  /* 0x000000b000007945 */ /* 0x000fe80003800000 */
[----:B------:R-:W-:-:S13]  /*31f0*/  ISETP.GE.AND P2, PT, R239, UR8, PT ;  /* 0x00000008ef007c0c */ /* 0x000fda000bf46270 */
        /* <DEDUP_REMOVED lines=9> */
.L_x_517:
[----:B------:R-:W-:Y:S05]  /*3290*/  BSYNC B0 ;  /* 0x0000000000007941 */ /* 0x000fea0003800000 */
.L_x_516:
[----:B------:R-:W-:Y:S01]  /*32a0*/  ISETP.GE.AND P1, PT, R13, UR8, PT ;  /* 0x000000080d007c0c */ /* 0x000fe2000bf26270 */
[----:B------:R-:W-:-:S12]  /*32b0*/  BSSY B0, `(.L_x_518) ;  /* 0x000000e000007945 */ /* 0x000fd80003800000 */
[----:B------:R1:W-:Y:S01]  /*32c0*/  @P1 STS.128 [R0+0x5000], RZ ;  /* 0x005000ff00001388 */ /* 0x0003e20000000c00 */
[----:B------:R-:W-:Y:S05]  /*32d0*/  @P1 BRA `(.L_x_519) ;  /* 0x000000b000001947 */ /* 0x000fea0003800000 */
[----:B------:R-:W-:-:S13]  /*32e0*/  ISETP.GE.AND P0, PT, R220, c[0x0][0x220], PT ;  /* 0x00008800dc007a0c */ /* 0x000fda0003f06270 */
[----:B------:R1:W-:Y:S01]  /*32f0*/  @P0 STS.128 [R0+0x5000], RZ ;  /* 0x005000ff00000388 */ /* 0x0003e20000000c00 */
[----:B------:R-:W-:Y:S05]  /*3300*/  @P0 BRA `(.L_x_519) ;  /* 0x0000008000000947 */ /* 0x000fea0003800000 */
[----:B------:R-:W-:Y:S02]  /*3310*/  IMAD.MOV.U32 R2, RZ, RZ, c[0x0][0x370] ;  /* 0x0000dc00ff027624 */ /* 0x000fe400078e00ff */
[----:B---3--:R-:W-:-:S03]  /*3320*/  IMAD.MOV.U32 R5, RZ, RZ, c[0x0][0x374] ;  /* 0x0000dd00ff057624 */ /* 0x008fc600078e00ff */
[----:B------:R-:W-:-:S04]  /*3330*/  LEA R4, P0, R2, R192, 0x6 ;  /* 0x000000c002047211 */ /* 0x000fc800078030ff */
[----:B------:R-:W-:-:S05]  /*3340*/  LEA.HI.X R5, R2, R193, R5, 0x6, P0 ;  /* 0x000000c102057211 */ /* 0x000fca00000f3405 */
[----:B------:R-:W-:Y:S01]  /*3350*/  @!PT LDS RZ, [RZ] ;  /* 0x00000000fffff984 */ /* 0x000fe20000000800 */
[----:B------:R-:W-:Y:S01]  /*3360*/  @!PT LDS RZ, [RZ] ;  /* 0x00000000fffff984 */ /* 0x000fe20000000800 */
[----:B------:R-:W-:Y:S01]  /*3370*/  @!PT LDS RZ, [RZ] ;  /* 0x00000000fffff984 */ /* 0x000fe20000000800 */
[----:B------:R3:W-:Y:S04]  /*3380*/  LDGSTS.E.BYPASS.LTC128B.128 [R0+0x5000], [R4.64] ;  /* 0x0500000004007fae */ /* 0x0007e8000b901d44 */
.L_x_519:
[----:B------:R-:W-:Y:S05]  /*3390*/  BSYNC B0 ;  /* 0x0000000000007941 */ /* 0x000fea0003800000 */
.L_x_518:
[----:B------:R-:W-:Y:S01]  /*33a0*/  PLOP3.LUT P0, PT, PT, PT, UP0, 0x40, 0x0 ;  /* 0x000000000000781c */ /* 0x000fe20003f0e808 */
[----:B------:R-:W-:Y:S01]  /*33b0*/  BSSY B0, `(.L_x_520) ;  /* 0x0000013000007945 */ /* 0x000fe20003800000 */
[----:B------:R-:W-:-:S04]  /*33c0*/  IADD3 R2, R243, 0x1000, RZ ;  /* 0x00001000f3027810 */ /* 0x000fc80007ffe0ff */
[----:B------:R-:W-:-:S05]  /*33d0*/  SEL R2, R2, R243, P0 ;  /* 0x000000f302027207 */ /* 0x000fca0000000000 */
        /* <DEDUP_REMOVED lines=16> */
.L_x_521:
[----:B------:R-:W-:Y:S05]  /*34e0*/  BSYNC B0 ;  /* 0x0000000000007941 */ /* 0x000fea0003800000 */
.L_x_520:
        /* <DEDUP_REMOVED lines=20> */
.L_x_523:
[----:B------:R-:W-:Y:S05]  /*3630*/  BSYNC B0 ;  /* 0x0000000000007941 */ /* 0x000fea0003800000 */
.L_x_522:
[----:B------:R-:W-:Y:S01]  /*3640*/  ULDC.64 UR30, c[0x0][0x198] ;  /* 0x00006600001e7ab9 */ /* 0x000fe20000000a00 */
[----:B---3--:R-:W-:Y:S01]  /*3650*/  IMAD.U32 R4, RZ, RZ, UR29 ;  /* 0x0000001dff047e24 */ /* 0x008fe2000f8e00ff */
[----:B------:R-:W-:Y:S01]  /*3660*/  UIMAD UR30, UR32, UR30, URZ ;  /* 0x0000001e201e72a4 */ /* 0x000fe2000f8e023f */
[----:B------:R-:W-:Y:S01]  /*3670*/  SHF.R.S32.HI R13, RZ, 0x1f, R247 ;  /* 0x0000001fff0d7819 */ /* 0x000fe200000114f7 */
[----:B------:R-:W-:Y:S01]  /*3680*/  IMAD.MOV.U32 R238, RZ, RZ, 0x7f800000 ;  /* 0x7f800000ffee7424 */ /* 0x000fe200078e00ff */
[C---:B------:R-:W-:Y:S01]  /*3690*/  ISETP.GE.AND P2, PT, R247.reuse, UR8, PT ;  /* 0x00000008f7007c0c */ /* 0x040fe2000bf46270 */
[----:B------:R-:W-:Y:S01]  /*36a0*/  UIMAD UR30, UR29, UR31, UR30 ;  /* 0x0000001f1d1e72a4 */ /* 0x000fe2000f8e021e */
[----:B------:R-:W-:Y:S01]  /*36b0*/  IMAD.WIDE.U32 R4, R4, c[0x0][0x198], R220 ;  /* 0x0000660004047a25 */ /* 0x000fe200078e00dc */
[----:B------:R-:W-:-:S04]  /*36c0*/  IADD3 R10, R247, 0x8, RZ ;  /* 0x00000008f70a7810 */ /* 0x000fc80007ffe0ff */
[----:B------:R-:W-:Y:S01]  /*36d0*/  IMAD.U32 R2, RZ, RZ, UR30 ;  /* 0x0000001eff027e24 */ /* 0x000fe2000f8e00ff */
[----:B------:R-:W-:-:S04]  /*36e0*/  IADD3 R6, P0, R4, UR37, RZ ;  /* 0x0000002504067c10 */ /* 0x000fc8000ff1e0ff */
[----:B------:R-:W-:Y:S01]  /*36f0*/  IADD3.X R7, R5, UR40, R2, P0, !PT ;  /* 0x0000002805077c10 */ /* 0x000fe200087fe402 */
[----:B------:R-:W-:Y:S01]  /*3700*/  IMAD.MOV.U32 R236, RZ, RZ, 0x7f800000 ;  /* 0x7f800000ffec7424 */ /* 0x000fe200078e00ff */
[C---:B------:R-:W-:Y:S01]  /*3710*/  IADD3 R2, R247.reuse, 0x28, RZ ;  /* 0x00000028f7027810 */ /* 0x040fe20007ffe0ff */
[----:B------:R-:W-:-:S03]  /*3720*/  IMAD.SHL.U32 R5, R247, 0x4, RZ ;  /* 0x00000004f7057824 */ /* 0x000fc600078e00ff */
[----:B------:R-:W-:Y:S02]  /*3730*/  ISETP.GE.AND P1, PT, R2, UR8, PT ;  /* 0x0000000802007c0c */ /* 0x000fe4000bf26270 */
[----:B------:R-:W-:-:S11]  /*3740*/  SHF.R.S32.HI R4, RZ, 0x1f, R2 ;  /* 0x0000001fff047819 */ /* 0x000fd60000011402 */
[----:B------:R-:W-:-:S04]  /*3750*/  @!P1 LEA R8, P0, R2, UR10, 0x2 ;  /* 0x0000000a02089c11 */ /* 0x000fc8000f8010ff */
[----:B------:R-:W-:Y:S02]  /*3760*/  @!P1 LEA.HI.X R9, R2, UR9, R4, 0x2, P0 ;  /* 0x0000000902099c11 */ /* 0x000fe400080f1404 */
[----:B------:R-:W-:Y:S02]  /*3770*/  IADD3 R4, P0, R5, UR10, RZ ;  /* 0x0000000a05047c10 */ /* 0x000fe4000ff1e0ff */
[C---:B------:R-:W-:Y:S01]  /*3780*/  SHF.L.U64.HI R2, R247.reuse, 0x2, R13 ;  /* 0x00000002f7027819 */ /* 0x040fe2000001020d */
[----:B------:R3:W5:Y:S03]  /*3790*/  @!P1 LDG.E R236, [R8.64] ;  /* 0x0000000408ec9981 */ /* 0x000766000c1e1900 */
[----:B------:R-:W-:Y:S02]  /*37a0*/  IADD3.X R5, R2, UR9, RZ, P0, !PT ;  /* 0x0000000902057c10 */ /* 0x000fe400087fe4ff */
[----:B------:R-:W-:Y:S01]  /*37b0*/  IADD3 R2, R247, 0x20, RZ ;  /* 0x00000020f7027810 */ /* 0x000fe20007ffe0ff */
[----:B------:R3:W-:Y:S01]  /*37c0*/  @P6 STS.128 [R0+0x6000], RZ ;  /* 0x006000ff00006388 */ /* 0x0007e20000000c00 */
[----:B------:R-:W-:-:S03]  /*37d0*/  ISETP.GE.AND P0, PT, R10, UR8, PT ;  /* 0x000000080a007c0c */ /* 0x000fc6000bf06270 */
[----:B------:R1:W5:Y:S01]  /*37e0*/  @!P2 LDG.E R238, [R4.64] ;  /* 0x0000000404eea981 */ /* 0x000362000c1e1900 */
[----:B------:R-:W-:Y:S01]  /*37f0*/  ISETP.GE.AND P2, PT, R2, UR8, PT ;  /* 0x0000000802007c0c */ /* 0x000fe2000bf46270 */
[----:B------:R-:W-:Y:S02]  /*3800*/  IMAD.MOV.U32 R237, RZ, RZ, 0x7f800000 ;  /* 0x7f800000ffed7424 */ /* 0x000fe400078e00ff */
[----:B------:R-:W-:Y:S02]  /*3810*/  IMAD.MOV.U32 R235, RZ, RZ, 0x7f800000 ;  /* 0x7f800000ffeb7424 */ /* 0x000fe400078e00ff */
[----:B------:R-:W-:Y:S01]  /*3820*/  IMAD R2, R12, c[0x0][0x1b0], RZ ;  /* 0x00006c000c027a24 */ /* 0x000fe200078e02ff */
[----:B------:R-:W-:Y:S03]  /*3830*/  BSSY B0, `(.L_x_524) ;  /* 0x0000016000007945 */ /* 0x000fe60003800000 */
[----:B------:R1:W5:Y:S01]  /*3840*/  @!P0 LDG.E R237, [R4.64+0x20] ;  /* 0x0000200404ed8981 */ /* 0x000362000c1e1900 */
[----:B------:R-:W-:-:S03]  /*3850*/  IMAD R2, R11, c[0x0][0x1b4], R2 ;  /* 0x00006d000b027a24 */ /* 0x000fc600078e0202 */
[----:B------:R1:W5:Y:S02]  /*3860*/  @!P2 LDG.E R235, [R4.64+0x80] ;  /* 0x0000800404eba981 */ /* 0x000364000c1e1900 */
[----:B-1----:R-:W-:-:S04]  /*3870*/  IMAD.WIDE.U32 R4, R11, c[0x0][0x1b0], R6 ;  /* 0x00006c000b047a25 */ /* 0x002fc800078e0006 */
        /* <DEDUP_REMOVED lines=17> */
.L_x_525:
[----:B---3--:R-:W-:Y:S05]  /*3990*/  BSYNC B0 ;  /* 0x0000000000007941 */ /* 0x008fea0003800000 */
.L_x_524:
        /* <DEDUP_REMOVED lines=20> */
.L_x_527:
[----:B------:R-:W-:Y:S05]  /*3ae0*/  BSYNC B0 ;  /* 0x0000000000007941 */ /* 0x000fea0003800000 */
.L_x_526:
        /* <DEDUP_REMOVED lines=20> */
.L_x_529:
[----:B------:R-:W-:Y:S05]  /*3c30*/  BSYNC B0 ;  /* 0x0000000000007941 */ /* 0x000fea0003800000 */
.L_x_528:
        /* <DEDUP_REMOVED lines=19> */
.L_x_531:
[----:B------:R-:W-:Y:S05]  /*3d70*/  BSYNC B0 ;  /* 0x0000000000007941 */ /* 0x000fea0003800000 */
.L_x_530:
[----:B------:R-:W0:Y:S01]  /*3d80*/  LDGDEPBAR ;  /* 0x00000000000079af */ /* 0x000e220000000000 */
[----:B-1234-:R-:W-:Y:S01]  /*3d90*/  LEA.HI R0, R15, R16, RZ, 0x4 ;  /* 0x000000100f007211 */ /* 0x01efe200078f20ff */
[----:B------:R-:W-:Y:S01]  /*3da0*/  IMAD.MOV.U32 R182, RZ, RZ, 0x20 ;  /* 0x00000020ffb67424 */ /* 0x000fe200078e00ff */
[----:B------:R-:W-:Y:S01]  /*3db0*/  PLOP3.LUT P3, PT, PT, PT, UP0, 0x40, 0x0 ;  /* 0x000000000000781c */ /* 0x000fe20003f6e808 */
[----:B------:R-:W-:Y:S01]  /*3dc0*/  IMAD.U32 R4, RZ, RZ, UR33 ;  /* 0x00000021ff047e24 */ /* 0x000fe2000f8e00ff */
[----:B------:R-:W-:Y:S01]  /*3dd0*/  LOP3.LUT R0, R0, 0xfffffff0, RZ, 0xc0, !PT ;  /* 0xfffffff000007812 */ /* 0x000fe200078ec0ff */
[----:B------:R-:W-:Y:S01]  /*3de0*/  IMAD.MOV.U32 R128, RZ, RZ, 0x40 ;  /* 0x00000040ff807424 */ /* 0x000fe200078e00ff */
[----:B------:R-:W-:Y:S01]  /*3df0*/  PLOP3.LUT P2, PT, PT, PT, UP0, 0x40, 0x0 ;  /* 0x000000000000781c */ /* 0x000fe20003f4e808 */
[----:B------:R-:W-:Y:S01]  /*3e00*/  IMAD.SHL.U32 R174, R184, 0x2, RZ ;  /* 0x00000002b8ae7824 */ /* 0x000fe200078e00ff */
[----:B------:R-:W-:Y:S01]  /*3e10*/  IADD3 R5, R247, 0x1, RZ ;  /* 0x00000001f7057810 */ /* 0x000fe20007ffe0ff */
[----:B------:R-:W-:Y:S01]  /*3e20*/  IMAD.IADD R0, R16, 0x1, -R0 ;  /* 0x0000000110007824 */ /* 0x000fe200078e0a00 */
[----:B------:R-:W-:Y:S01]  /*3e30*/  UIADD3 UR31, UR33, 0x80, UR29 ;  /* 0x00000080211f7890 */ /* 0x000fe2000fffe01d */
[----:B------:R-:W-:Y:S01]  /*3e40*/  IMAD.MOV.U32 R203, RZ, RZ, R186 ;  /* 0x000000ffffcb7224 */ /* 0x000fe200078e00ba */
[----:B------:R-:W-:Y:S01]  /*3e50*/  IADD3 R242, R5, UR7, -R4 ;  /* 0x0000000705f27c10 */ /* 0x000fe2000fffe804 */
[----:B------:R-:W-:Y:S01]  /*3e60*/  IMAD R252, RZ, RZ, -UR55 ;  /* 0x80000037fffc7e24 */ /* 0x000fe2000f8e02ff */
[----:B------:R-:W-:Y:S01]  /*3e70*/  SHF.R.S32.HI R2, RZ, 0x1f, R0 ;  /* 0x0000001fff027819 */ /* 0x000fe20000011400 */
        /* <DEDUP_REMOVED lines=8> */
[----:B------:R-:W-:-:S04]  /*3f00*/  DEPBAR.LE SB0, 0x1 ;  /* 0x000080400000791a */ /* 0x000fc80000000000 */
[----:B------:R-:W-:Y:S01]  /*3f10*/  BAR.SYNC.DEFER_BLOCKING 0x0 ;  /* 0x0000000000007b1d */ /* 0x000fe20000010000 */
[----:B------:R-:W-:Y:S01]  /*3f20*/  IMAD.IADD R0, R0, 0x1, -R2 ;  /* 0x0000000100007824 */ /* 0x000fe200078e0a02 */
[----:B------:R-:W-:Y:S01]  /*3f30*/  IADD3 R2, R184, 0x1000, RZ ;  /* 0x00001000b8027810 */ /* 0x000fe20007ffe0ff */
[----:B------:R-:W-:Y:S01]  /*3f40*/  CS2R R86, SRZ ;  /* 0x0000000000567805 */ /* 0x000fe2000001ff00 */
[----:B------:R-:W-:Y:S01]  /*3f50*/  CS2R R84, SRZ ;  /* 0x0000000000547805 */ /* 0x000fe2000001ff00 */
[----:B------:R-:W-:Y:S01]  /*3f60*/  CS2R R78, SRZ ;  /* 0x00000000004e7805 */ /* 0x000fe2000001ff00 */
[C---:B------:R-:W-:Y:S01]  /*3f70*/  LOP3.LUT P0, RZ, R0.reuse, 0x2, RZ, 0xc0, !PT ;  /* 0x0000000200ff7812 */ /* 0x040fe2000780c0ff */
[----:B------:R-:W-:Y:S01]  /*3f80*/  CS2R R76, SRZ ;  /* 0x00000000004c7805 */ /* 0x000fe2000001ff00 */
[----:B------:R-:W-:Y:S01]  /*3f90*/  LOP3.LUT P1, RZ, R0, 0x4, RZ, 0xc0, !PT ;  /* 0x0000000400ff7812 */ /* 0x000fe2000782c0ff */
[----:B------:R-:W-:Y:S01]  /*3fa0*/  CS2R R82, SRZ ;  /* 0x0000000000527805 */ /* 0x000fe2000001ff00 */
[----:B------:R-:W-:Y:S01]  /*3fb0*/  IADD3 R0, R183, 0x1000, RZ ;  /* 0x00001000b7007810 */ /* 0x000fe20007ffe0ff */
[----:B------:R-:W-:Y:S01]  /*3fc0*/  CS2R R80, SRZ ;  /* 0x0000000000507805 */ /* 0x000fe2000001ff00 */
[----:B------:R-:W-:Y:S01]  /*3fd0*/  SEL R2, R2, R184, P3 ;  /* 0x000000b802027207 */ /* 0x000fe20001800000 */
[----:B------:R-:W-:Y:S01]  /*3fe0*/  CS2R R74, SRZ ;  /* 0x00000000004a7805 */ /* 0x000fe2000001ff00 */
[----:B------:R-:W-:Y:S01]  /*3ff0*/  SEL R0, R0, R183, P2 ;  /* 0x000000b700007207 */ /* 0x000fe20001000000 */
[----:B------:R-:W-:Y:S01]  /*4000*/  CS2R R72, SRZ ;  /* 0x0000000000487805 */ /* 0x000fe2000001ff00 */
[----:B------:R-:W-:Y:S01]  /*4010*/  SEL R182, R182, 0xffffffe0, !P0 ;  /* 0xffffffe0b6b67807 */ /* 0x000fe20004000000 */
[----:B------:R-:W-:Y:S01]  /*4020*/  CS2R R70, SRZ ;  /* 0x0000000000467805 */ /* 0x000fe2000001ff00 */
[----:B------:R-:W-:Y:S01]  /*4030*/  CS2R R68, SRZ ;  /* 0x0000000000447805 */ /* 0x000fe2000001ff00 */
[----:B------:R-:W-:Y:S01]  /*4040*/  CS2R R62, SRZ ;  /* 0x00000000003e7805 */ /* 0x000fe2000001ff00 */
[----:B------:R-:W-:Y:S01]  /*4050*/  CS2R R60, SRZ ;  /* 0x00000000003c7805 */ /* 0x000fe2000001ff00 */
        /* <DEDUP_REMOVED lines=11> */
[----:B------:R1:W4:Y:S01]  /*4110*/  LDSM.16.M88.4 R148, [R181+0xa000] ;  /* 0x00a00000b594783b */ /* 0x0003220000000200 */
[----:B------:R-:W-:Y:S01]  /*4120*/  CS2R R48, SRZ ;  /* 0x0000000000307805 */ /* 0x000fe2000001ff00 */
[----:B------:R-:W-:Y:S01]  /*4130*/  CS2R R42, SRZ ;  /* 0x00000000002a7805 */ /* 0x000fe2000001ff00 */
[----:B------:R-:W-:Y:S01]  /*4140*/  CS2R R40, SRZ ;  /* 0x0000000000287805 */ /* 0x000fe2000001ff00 */
[----:B------:R1:W1:Y:S01]  /*4150*/  LDSM.16.M88.4 R152, [R181+0xa800] ;  /* 0x00a80000b598783b */ /* 0x0002620000000200 */
[----:B------:R-:W-:Y:S01]  /*4160*/  CS2R R38, SRZ ;  /* 0x0000000000267805 */ /* 0x000fe2000001ff00 */
[----:B------:R-:W-:Y:S01]  /*4170*/  CS2R R36, SRZ ;  /* 0x0000000000247805 */ /* 0x000fe2000001ff00 */
[----:B------:R-:W-:Y:S01]  /*4180*/  IMAD.SHL.U32 R173, R2, 0x2, RZ ;  /* 0x0000000202ad7824 */ /* 0x000fe200078e00ff */
[----:B------:R1:W1:Y:S01]  /*4190*/  LDSM.16.M88.4 R156, [R179+0xa000] ;  /* 0x00a00000b39c783b */ /* 0x0002620000000200 */
[----:B------:R-:W-:Y:S01]  /*41a0*/  IMAD.SHL.U32 R172, R0, 0x2, RZ ;  /* 0x0000000200ac7824 */ /* 0x000fe200078e00ff */
[----:B------:R-:W-:Y:S01]  /*41b0*/  SEL R128, R128, 0xffffffc0, !P1 ;  /* 0xffffffc080807807 */ /* 0x000fe20004800000 */
[C---:B------:R-:W-:Y:S01]  /*41c0*/  IMAD.SHL.U32 R241, R247.reuse, 0x4, RZ ;  /* 0x00000004f7f17824 */ /* 0x040fe200078e00ff */
[----:B------:R1:W1:Y:S01]  /*41d0*/  LDSM.16.M88.4 R160, [R179+0xa800] ;  /* 0x00a80000b3a0783b */ /* 0x0002620000000200 */
[----:B------:R-:W-:Y:S01]  /*41e0*/  SHF.L.U64.HI R240, R247, 0x2, R13 ;  /* 0x00000002f7f07819 */ /* 0x000fe2000001020d */
[----:B------:R-:W-:Y:S01]  /*41f0*/  IMAD.IADD R176, R175, 0x1, R182 ;  /* 0x00000001afb07824 */ /* 0x000fe200078e02b6 */
[----:B------:R-:W-:Y:S01]  /*4200*/  UIADD3 UR31, UR31, -UR7, URZ ;  /* 0x800000071f1f7290 */ /* 0x000fe2000fffe03f */
[----:B------:R1:W1:Y:S01]  /*4210*/  LDSM.16.M88.4 R164, [R180+0xa000] ;  /* 0x00a00000b4a4783b */ /* 0x0002620000000200 */
[----:B------:R-:W-:Y:S01]  /*4220*/  IMAD.IADD R177, R182, 0x1, R174 ;  /* 0x00000001b6b17824 */ /* 0x000fe200078e02ae */
[----:B------:R-:W-:-:S02]  /*4230*/  UIADD3 UR30, UR29, 0x80, URZ ;  /* 0x000000801d1e7890 */ /* 0x000fc4000fffe03f */
[----:B------:R1:W1:Y:S04]  /*4240*/  LDSM.16.M88.4 R168, [R180+0xa800] ;  /* 0x00a80000b4a8783b */ /* 0x0002680000000200 */
.L_x_534:
[----:B------:R-:W0:Y:S01]  /*4250*/  LDGDEPBAR ;  /* 0x00000000000079af */ /* 0x000e220000000000 */
[C---:B------:R-:W-:Y:S01]  /*4260*/  IADD3 R0, R173.reuse, R182, RZ ;  /* 0x000000b6ad007210 */ /* 0x040fe20007ffe0ff */
[----:B------:R-:W-:Y:S01]  /*4270*/  USHF.L.U32 UR8, UR6, 0x6, URZ ;  /* 0x0000000606087899 */ /* 0x000fe2000800063f */
[-C--:B------:R-:W-:Y:S01]  /*4280*/  IADD3 R2, R173, R128.reuse, RZ ;  /* 0x00000080ad027210 */ /* 0x080fe20007ffe0ff */
[----:B------:R-:W-:Y:S01]  /*4290*/  UISETP.GT.AND UP3, UPT, UR6, UR13, UPT ;  /* 0x0000000d0600728c */ /* 0x000fe2000bf64270 */
[----:B-----5:R-:W-:Y:S01]  /*42a0*/  FSETP.NEU.FTZ.AND P2, PT, R238, -INF , PT ;  /* 0xff800000ee00780b */ /* 0x020fe20003f5d000 */
[----:B------:R-:W-:Y:S04]  /*42b0*/  UISETP.GE.AND UP0, UPT, UR8, UR31, UPT ;  /* 0x0000001f0800728c */ /* 0x000fe8000bf06270 */
[----:B------:R-:W-:Y:S06]  /*42c0*/  UISETP.LT.AND UP0, UPT, UR30, UR7, UP0 ;  /* 0x000000071e00728c */ /* 0x000fec0008701270 */
[----:B------:R-:W-:Y:S01]  /*42d0*/  PLOP3.LUT P0, PT, PT, PT, UP0, 0x80, 0x0 ;  /* 0x000000000000781c */ /* 0x000fe20003f0f008 */
[----:B------:R-:W-:Y:S04]  /*42e0*/  DEPBAR.LE SB0, 0x0 ;  /* 0x000080000000791a */ /* 0x000fe80000000000 */
[----:B------:R-:W-:Y:S08]  /*42f0*/  BAR.SYNC.DEFER_BLOCKING 0x0 ;  /* 0x0000000000007b1d */ /* 0x000ff00000010000 */
[----:B------:R-:W-:Y:S01]  /*4300*/  @!P0 IADD3 R185, R242, UR8, RZ ;  /* 0x00000008f2b98c10 */ /* 0x000fe2000fffe0ff */
[----:B------:R-:W-:Y:S08]  /*4310*/  LDSM.16.M88.4 R32, [R173] ;  /* 0x00000000ad20783b */ /* 0x000ff00000000200 */
[----:B------:R-:W4:Y:S08]  /*4320*/  LDSM.16.M88.4 R16, [R178+0x6000] ;  /* 0x00600000b210783b */ /* 0x000f300000000200 */
[----:B------:R-:W3:Y:S08]  /*4330*/  LDSM.16.M88.4 R28, [R173+0x1000] ;  /* 0x00100000ad1c783b */ /* 0x000ef00000000200 */
[----:B------:R-:W2:Y:S08]  /*4340*/  LDSM.16.M88.4 R100, [R178+0x6800] ;  /* 0x00680000b264783b */ /* 0x000eb00000000200 */
[----:B------:R-:W-:Y:S08]  /*4350*/  LDSM.16.M88.4 R104, [R0] ;  /* 0x000000000068783b */ /* 0x000ff00000000200 */
[----:B------:R-:W1:Y:S01]  /*4360*/  LDSM.16.M88.4 R108, [R181+0x6000] ;  /* 0x00600000b56c783b */ /* 0x000e620000000200 */
[-C--:B----4-:R-:W-:Y:S07]  /*4370*/  HMMA.16816.F32.BF16 R4, R32, R16.reuse, RZ ;  /* 0x000000102004723c */ /* 0x090fee00000418ff */
[----:B------:R4:W1:Y:S01]  /*4380*/  LDSM.16.M88.4 R112, [R0+0x1000] ;  /* 0x001000000070783b */ /* 0x0008620000000200 */
[C---:B---3--:R-:W-:Y:S07]  /*4390*/  HMMA.16816.F32.BF16 R8, R28.reuse, R16, RZ ;  /* 0x000000101c08723c */ /* 0x048fee00000418ff */
[----:B------:R-:W3:Y:S01]  /*43a0*/  LDSM.16.M88.4 R116, [R181+0x6800] ;  /* 0x00680000b574783b */ /* 0x000ee20000000200 */
[-C--:B------:R-:W-:Y:S07]  /*43b0*/  HMMA.16816.F32.BF16 R12, R28, R18.reuse, RZ ;  /* 0x000000121c0c723c */ /* 0x080fee00000418ff */
[----:B------:R-:W-:Y:S01]  /*43c0*/  LDSM.16.M88.4 R120, [R2] ;  /* 0x000000000278783b */ /* 0x000fe20000000200 */
[C---:B------:R-:W-:Y:S07]  /*43d0*/  HMMA.16816.F32.BF16 R16, R32.reuse, R18, RZ ;  /* 0x000000122010723c */ /* 0x040fee00000418ff */
[----:B------:R-:W3:Y:S01]  /*43e0*/  LDSM.16.M88.4 R124, [R179+0x6000] ;  /* 0x00600000b37c783b */ /* 0x000ee20000000200 */
[----:B----4-:R-:W-:Y:S01]  /*43f0*/  IADD3 R0, R0, R128, RZ ;  /* 0x0000008000007210 */ /* 0x010fe20007ffe0ff */
[-C--:B--2---:R-:W-:Y:S06]  /*4400*/  HMMA.16816.F32.BF16 R20, R32, R100.reuse, RZ ;  /* 0x000000642014723c */ /* 0x084fec00000418ff */
[----:B------:R-:W-:Y:S02]  /*4410*/  LDSM.16.M88.4 R128, [R179+0x6800] ;  /* 0x00680000b380783b */ /* 0x000fe40000000200 */
[C---:B------:R-:W-:Y:S06]  /*4420*/  HMMA.16816.F32.BF16 R24, R28.reuse, R100, RZ ;  /* 0x000000641c18723c */ /* 0x040fec00000418ff */
[----:B------:R-:W-:Y:S02]  /*4430*/  LDSM.16.M88.4 R132, [R0] ;  /* 0x000000000084783b */ /* 0x000fe40000000200 */
[-C--:B------:R-:W-:Y:S06]  /*4440*/  HMMA.16816.F32.BF16 R28, R28, R102.reuse, RZ ;  /* 0x000000661c1c723c */ /* 0x080fec00000418ff */
[----:B------:R-:W-:Y:S02]  /*4450*/  LDSM.16.M88.4 R136, [R180+0x6000] ;  /* 0x00600000b488783b */ /* 0x000fe40000000200 */
[----:B------:R-:W-:Y:S06]  /*4460*/  HMMA.16816.F32.BF16 R32, R32, R102, RZ ;  /* 0x000000662020723c */ /* 0x000fec00000418ff */
[----:B------:R-:W2:Y:S02]  /*4470*/  LDSM.16.M88.4 R100, [R2+0x1000] ;  /* 0x001000000264783b */ /* 0x000ea40000000200 */
[-C--:B-1----:R-:W-:Y:S08]  /*4480*/  HMMA.16816.F32.BF16 R4, R104, R108.reuse, R4 ;  /* 0x0000006c6804723c */ /* 0x082ff00000041804 */
[C---:B------:R-:W-:Y:S07]  /*4490*/  HMMA.16816.F32.BF16 R8, R112.reuse, R108, R8 ;  /* 0x0000006c7008723c */ /* 0x040fee0000041808 */
[----:B------:R-:W-:Y:S01]  /*44a0*/  MOV R108, 0x40 ;  /* 0x00000040006c7802 */ /* 0x000fe20000000f00 */
[-C--:B------:R-:W-:Y:S08]  /*44b0*/  HMMA.16816.F32.BF16 R12, R112, R110.reuse, R12 ;  /* 0x0000006e700c723c */ /* 0x080ff0000004180c */
[C---:B------:R-:W-:Y:S08]  /*44c0*/  HMMA.16816.F32.BF16 R16, R104.reuse, R110, R16 ;  /* 0x0000006e6810723c */ /* 0x040ff00000041810 */
[-C--:B---3--:R-:W-:Y:S08]  /*44d0*/  HMMA.16816.F32.BF16 R20, R104, R116.reuse, R20 ;  /* 0x000000746814723c */ /* 0x088ff00000041814 */
[C---:B------:R-:W-:Y:S08]  /*44e0*/  HMMA.16816.F32.BF16 R24, R112.reuse, R116, R24 ;  /* 0x000000747018723c */ /* 0x040ff00000041818 */
[-C--:B------:R-:W-:Y:S08]  /*44f0*/  HMMA.16816.F32.BF16 R28, R112, R118.reuse, R28 ;  /* 0x00000076701c723c */ /* 0x080ff0000004181c */
[----:B------:R-:W-:Y:S01]  /*4500*/  HMMA.16816.F32.BF16 R32, R104, R118, R32 ;  /* 0x000000766820723c */ /* 0x000fe20000041820 */
[----:B------:R1:W3:Y:S07]  /*4510*/  LDSM.16.M88.4 R104, [R0+0x1000] ;  /* 0x001000000068783b */ /* 0x0002ee0000000200 */
[-C--:B------:R-:W-:Y:S08]  /*4520*/  HMMA.16816.F32.BF16 R4, R120, R124.reuse, R4 ;  /* 0x0000007c7804723c */ /* 0x080ff00000041804 */
[C---:B--2---:R-:W-:Y:S08]  /*4530*/  HMMA.16816.F32.BF16 R8, R100.reuse, R124, R8 ;  /* 0x0000007c6408723c */ /* 0x044ff00000041808 */
[-C--:B------:R-:W-:Y:S01]  /*4540*/  HMMA.16816.F32.BF16 R12, R100, R126.reuse, R12 ;  /* 0x0000007e640c723c */ /* 0x080fe2000004180c */
[----:B-1----:R-:W-:Y:S04]  /*4550*/  MOV R0, UR28 ;  /* 0x0000001c00007c02 */ /* 0x002fe80008000f00 */
[----:B------:R-:W-:Y:S03]  /*4560*/  @!P0 LEA R0, R0, R246, 0x7 ;  /* 0x000000f600008211 */ /* 0x000fe600078e38ff */
[C---:B------:R-:W-:Y:S08]  /*4570*/  HMMA.16816.F32.BF16 R16, R120.reuse, R126, R16 ;  /* 0x0000007e7810723c */ /* 0x040ff00000041810 */
[-C--:B------:R-:W-:Y:S08]  /*4580*/  HMMA.16816.F32.BF16 R20, R120, R128.reuse, R20 ;  /* 0x000000807814723c */ /* 0x080ff00000041814 */
[C---:B------:R-:W-:Y:S07]  /*4590*/  HMMA.16816.F32.BF16 R24, R100.reuse, R128, R24 ;  /* 0x000000806418723c */ /* 0x040fee0000041818 */
[----:B------:R-:W-:Y:S01]  /*45a0*/  SEL R128, R108, 0xffffffc0, !P1 ;  /* 0xffffffc06c807807 */ /* 0x000fe20004800000 */
[-C--:B------:R-:W-:Y:S08]  /*45b0*/  HMMA.16816.F32.BF16 R28, R100, R130.reuse, R28 ;  /* 0x00000082641c723c */ /* 0x080ff0000004181c */
[----:B------:R-:W-:Y:S08]  /*45c0*/  HMMA.16816.F32.BF16 R32, R120, R130, R32 ;  /* 0x000000827820723c */ /* 0x000ff00000041820 */
[-C--:B------:R-:W-:Y:S08]  /*45d0*/  HMMA.16816.F32.BF16 R4, R132, R136.reuse, R4 ;  /* 0x000000888404723c */ /* 0x080ff00000041804 */
[C---:B---3--:R-:W-:Y:S08]  /*45e0*/  HMMA.16816.F32.BF16 R8, R104.reuse, R136, R8 ;  /* 0x000000886808723c */ /* 0x048ff00000041808 */
[-C--:B------:R-:W-:Y:S08]  /*45f0*/  HMMA.16816.F32.BF16 R12, R104, R138.reuse, R12 ;  /* 0x0000008a680c723c */ /* 0x080ff0000004180c */
[----:B------:R-:W-:Y:S01]  /*4600*/  FMUL.FTZ R4, R4, c[0x0][0x2ec] ;  /* 0x0000bb0004047a20 */ /* 0x000fe20000410000 */
[C---:B------:R-:W-:Y:S03]  /*4610*/  HMMA.16816.F32.BF16 R16, R132.reuse, R138, R16 ;  /* 0x0000008a8410723c */ /* 0x040fe60000041810 */
[----:B------:R-:W1:Y:S01]  /*4620*/  MUFU.TANH R109, R4 ;  /* 0x00000004006d7308 */ /* 0x000e620000002400 */
[----:B------:R-:W-:Y:S02]  /*4630*/  FMUL.FTZ R5, R5, c[0x0][0x2ec] ;  /* 0x0000bb0005057a20 */ /* 0x000fe40000410000 */
[----:B------:R-:W-:Y:S02]  /*4640*/  FMUL.FTZ R6, R6, c[0x0][0x2ec] ;  /* 0x0000bb0006067a20 */ /* 0x000fe40000410000 */
[----:B------:R-:W-:Y:S04]  /*4650*/  FMUL.FTZ R7, R7, c[0x0][0x2ec] ;  /* 0x0000bb0007077a20 */ /* 0x000fe80000410000 */
[----:B------:R-:W-:Y:S01]  /*4660*/  FMUL.FTZ R11, R11, c[0x0][0x2ec] ;  /* 0x0000bb000b0b7a20 */ /* 0x000fe20000410000 */
[----:B------:R-:W2:Y:S01]  /*4670*/  MUFU.TANH R112, R5 ;  /* 0x0000000500707308 */ /* 0x000ea20000002400 */
[----:B------:R-:W-:Y:S02]  /*4680*/  FMUL.FTZ R10, R10, c[0x0][0x2ec] ;  /* 0x0000bb000a0a7a20 */ /* 0x000fe40000410000 */
[----:B------:R-:W-:Y:S02]  /*4690*/  FMUL.FTZ R14, R14, c[0x0][0x2ec] ;  /* 0x0000bb000e0e7a20 */ /* 0x000fe40000410000 */
[----:B------:R-:W-:Y:S02]  /*46a0*/  FMUL.FTZ R13, R13, c[0x0][0x2ec] ;  /* 0x0000bb000d0d7a20 */ /* 0x000fe40000410000 */
[----:B------:R-:W-:Y:S02]  /*46b0*/  FMUL.FTZ R8, R8, c[0x0][0x2ec] ;  /* 0x0000bb0008087a20 */ /* 0x000fe40000410000 */
[----:B------:R-:W-:Y:S01]  /*46c0*/  FMUL.FTZ R9, R9, c[0x0][0x2ec] ;  /* 0x0000bb0009097a20 */ /* 0x000fe20000410000 */
[----:B------:R3:W-:Y:S01]  /*46d0*/  MUFU.TANH R218, R14 ;  /* 0x0000000e00da7308 */ /* 0x0007e20000002400 */
[----:B------:R-:W-:Y:S02]  /*46e0*/  FMUL.FTZ R17, R17, c[0x0][0x2ec] ;  /* 0x0000bb0011117a20 */ /* 0x000fe40000410000 */
[----:B------:R-:W-:Y:S01]  /*46f0*/  FMUL.FTZ R18, R18, c[0x0][0x2ec] ;  /* 0x0000bb0012127a20 */ /* 0x000fe20000410000 */
[----:B-1----:R-:W-:Y:S01]  /*4700*/  MOV R2, R109 ;  /* 0x0000006d00027202 */ /* 0x002fe20000000f00 */
[----:B------:R-:W-:Y:S02]  /*4710*/  FMUL.FTZ R19, R19, c[0x0][0x2ec] ;  /* 0x0000bb0013137a20 */ /* 0x000fe40000410000 */
[----:B------:R-:W-:Y:S02]  /*4720*/  FMUL.FTZ R12, R12, c[0x0][0x2ec] ;  /* 0x0000bb000c0c7a20 */ /* 0x000fe40000410000 */
[----:B------:R-:W-:Y:S01]  /*4730*/  FMUL.FTZ R15, R15, c[0x0][0x2ec] ;  /* 0x0000bb000f0f7a20 */ /* 0x000fe20000410000 */
[----:B------:R-:W1:Y:S01]  /*4740*/  MUFU.TANH R202, R6 ;  /* 0x0000000600ca7308 */ /* 0x000e620000002400 */
[----:B------:R-:W-:Y:S09]  /*4750*/  FMUL.FTZ R16, R16, c[0x0][0x2ec] ;  /* 0x0000bb0010107a20 */ /* 0x000ff20000410000 */
[----:B------:R4:W-:Y:S01]  /*4760*/  MUFU.TANH R214, R8 ;  /* 0x0000000800d67308 */ /* 0x0009e20000002400 */
[----:B---3--:R-:W-:Y:S04]  /*4770*/  @!P0 IMNMX R14, R185, UR7, PT ;  /* 0x00000007b90e8c17 */ /* 0x008fe8000b800200 */
[-C--:B------:R-:W-:Y:S05]  /*4780*/  @!P0 ISETP.GE.AND P3, PT, R0, R14.reuse, PT ;  /* 0x0000000e0000820c */ /* 0x080fea0003f66270 */
[----:B------:R3:W1:Y:S01]  /*4790*/  MUFU.TANH R201, R7 ;  /* 0x0000000700c97308 */ /* 0x0006620000002400 */
[----:B------:R-:W-:Y:S09]  /*47a0*/  @!P0 FSEL R2, R109, -INF , !P3 ;  /* 0xff8000006d028808 */ /* 0x000ff20005800000 */
[----:B------:R1:W-:Y:S01]  /*47b0*/  MUFU.TANH R219, R11 ;  /* 0x0000000b00db7308 */ /* 0x0003e20000002400 */
[----:B----4-:R-:W-:Y:S05]  /*47c0*/  FMUL.FTZ R8, R238, 1.4426950216293334961 ;  /* 0x3fb8aa3bee087820 */ /* 0x010fea0000410000 */
[----:B------:R-:W-:Y:S04]  /*47d0*/  FSEL R8, R8, RZ, P2 ;  /* 0x000000ff08087208 */ /* 0x000fe80001000000 */
[----:B------:R4:W2:Y:S01]  /*47e0*/  MUFU.TANH R211, R9 ;  /* 0x0000000900d37308 */ /* 0x0008a20000002400 */
[----:B---3--:R-:W3:Y:S09]  /*47f0*/  LDSM.16.M88.4 R4, [R180+0x6800] ;  /* 0x00680000b404783b */ /* 0x008ef20000000200 */
[----:B------:R2:W-:Y:S01]  /*4800*/  MUFU.TANH R206, R13 ;  /* 0x0000000d00ce7308 */ /* 0x0005e20000002400 */
[----:B-1----:R-:W-:Y:S04]  /*4810*/  @!P0 IADD3 R11, R0, 0x1, RZ ;  /* 0x00000001000b8810 */ /* 0x002fe80007ffe0ff */
[----:B------:R-:W-:Y:S05]  /*4820*/  @!P0 ISETP.GE.AND P2, PT, R11, R14, PT ;  /* 0x0000000e0b00820c */ /* 0x000fea0003f46270 */
[----:B------:R1:W-:Y:S01]  /*4830*/  MUFU.TANH R222, R10 ;  /* 0x0000000a00de7308 */ /* 0x0003e20000002400 */
[--C-:B----4-:R-:W-:Y:S01]  /*4840*/  FFMA.FTZ R9, R2, c[0x0][0x23c], -R8.reuse ;  /* 0x00008f0002097a23 */ /* 0x110fe20000010808 */
[----:B--2---:R-:W-:Y:S02]  /*4850*/  MOV R2, R112 ;  /* 0x0000007000027202 */ /* 0x004fe40000000f00 */
[----:B------:R-:W-:Y:S02]  /*4860*/  @!P0 FSEL R2, R112, -INF , !P2 ;  /* 0xff80000070028808 */ /* 0x000fe40005000000 */
[----:B------:R-:W-:Y:S04]  /*4870*/  FSETP.NEU.FTZ.AND P2, PT, R237, -INF , PT ;  /* 0xff800000ed00780b */ /* 0x000fe80003f5d000 */
[----:B------:R-:W2:Y:S01]  /*4880*/  MUFU.TANH R209, R12 ;  /* 0x0000000c00d17308 */ /* 0x000ea20000002400 */
[----:B------:R-:W-:Y:S04]  /*4890*/  @!P0 IADD3 R13, R185, 0x8, RZ ;  /* 0x00000008b90d8810 */ /* 0x000fe80007ffe0ff */
[----:B------:R-:W-:Y:S05]  /*48a0*/  @!P0 IMNMX R13, R13, UR7, PT ;  /* 0x000000070d0d8c17 */ /* 0x000fea000b800200 */
[----:B------:R4:W-:Y:S01]  /*48b0*/  MUFU.EX2 R198, R9 ;  /* 0x0000000900c67308 */ /* 0x0009e20000000800 */
[-C--:B------:R-:W-:Y:S01]  /*48c0*/  @!P0 ISETP.GE.AND P3, PT, R0, R13.reuse, PT ;  /* 0x0000000d0000820c */ /* 0x080fe20003f66270 */
[-C--:B---3--:R-:W-:Y:S01]  /*48d0*/  HMMA.16816.F32.BF16 R20, R132, R4.reuse, R20 ;  /* 0x000000048414723c */ /* 0x088fe20000041814 */
[C---:B-1----:R-:W-:Y:S04]  /*48e0*/  @!P0 IADD3 R10, R185.reuse, 0x20, RZ ;  /* 0x00000020b90a8810 */ /* 0x042fe80007ffe0ff */
[----:B------:R-:W-:Y:S03]  /*48f0*/  @!P0 IMNMX R10, R10, UR7, PT ;  /* 0x000000070a0a8c17 */ /* 0x000fe6000b800200 */
[----:B------:R1:W3:Y:S01]  /*4900*/  MUFU.TANH R216, R15 ;  /* 0x0000000f00d87308 */ /* 0x0002e20000002400 */
[C---:B------:R-:W-:Y:S07]  /*4910*/  HMMA.16816.F32.BF16 R24, R104.reuse, R4, R24 ;  /* 0x000000046818723c */ /* 0x040fee0000041818 */
[----:B------:R-:W-:Y:S02]  /*4920*/  FFMA.FTZ R4, R2, c[0x0][0x23c], -R8 ;  /* 0x00008f0002047a23 */ /* 0x000fe40000010808 */
[----:B------:R-:W2:Y:S01]  /*4930*/  MUFU.TANH R125, R16 ;  /* 0x00000010007d7308 */ /* 0x000ea20000002400 */
[-C--:B------:R-:W-:Y:S02]  /*4940*/  HMMA.16816.F32.BF16 R28, R104, R6.reuse, R28 ;  /* 0x00000006681c723c */ /* 0x080fe4000004181c */
[----:B----4-:R-:W-:Y:S01]  /*4950*/  @!P0 IADD3 R9, R185, 0x28, RZ ;  /* 0x00000028b9098810 */ /* 0x010fe20007ffe0ff */
[----:B------:R-:W-:Y:S01]  /*4960*/  FMUL.FTZ R5, R237, 1.4426950216293334961 ;  /* 0x3fb8aa3bed057820 */ /* 0x000fe20000410000 */
[----:B------:R-:W-:Y:S02]  /*4970*/  MOV R2, R202 ;  /* 0x000000ca00027202 */ /* 0x000fe40000000f00 */
[----:B------:R-:W-:Y:S02]  /*4980*/  @!P0 FSEL R2, R202, -INF , !P3 ;  /* 0xff800000ca028808 */ /* 0x000fe40005800000 */
[----:B------:R-:W-:Y:S01]  /*4990*/  HMMA.16816.F32.BF16 R32, R132, R6, R32 ;  /* 0x000000068420723c */ /* 0x000fe20000041820 */
[----:B------:R4:W-:Y:S01]  /*49a0*/  MUFU.EX2 R113, R4 ;  /* 0x0000000400717308 */ /* 0x0009e20000000800 */
[----:B------:R-:W-:Y:S02]  /*49b0*/  @!P0 ISETP.GE.AND P3, PT, R0, R10, PT ;  /* 0x0000000a0000820c */ /* 0x000fe40003f66270 */
[----:B------:R-:W-:Y:S01]  /*49c0*/  FSEL R5, R5, RZ, P2 ;  /* 0x000000ff05057208 */ /* 0x000fe20001000000 */
[----:B-1----:R-:W-:Y:S01]  /*49d0*/  FMUL.FTZ R15, R236, 1.4426950216293334961 ;  /* 0x3fb8aa3bec0f7820 */ /* 0x002fe20000410000 */
[----:B------:R-:W-:Y:S01]  /*49e0*/  @!P0 ISETP.GE.AND P2, PT, R11, R13, PT ;  /* 0x0000000d0b00820c */ /* 0x000fe20003f46270 */
[----:B------:R-:W-:Y:S01]  /*49f0*/  FMUL.FTZ R20, R20, c[0x0][0x2ec] ;  /* 0x0000bb0014147a20 */ /* 0x000fe20000410000 */
[----:B------:R-:W-:Y:S01]  /*4a00*/  @!P0 IMNMX R9, R9, UR7, PT ;  /* 0x0000000709098c17 */ /* 0x000fe2000b800200 */
[----:B------:R-:W-:Y:S02]  /*4a10*/  FMUL.FTZ R21, R21, c[0x0][0x2ec] ;  /* 0x0000bb0015157a20 */ /* 0x000fe40000410000 */
[----:B------:R-:W1:Y:S01]  /*4a20*/  MUFU.TANH R123, R17 ;  /* 0x00000011007b7308 */ /* 0x000e620000002400 */
[----:B------:R-:W-:Y:S01]  /*4a30*/  MOV R6, R218 ;  /* 0x000000da00067202 */ /* 0x000fe20000000f00 */
[----:B------:R-:W-:Y:S02]  /*4a40*/  FMUL.FTZ R22, R22, c[0x0][0x2ec] ;  /* 0x0000bb0016167a20 */ /* 0x000fe40000410000 */
[----:B------:R-:W-:Y:S02]  /*4a50*/  FMUL.FTZ R23, R23, c[0x0][0x2ec] ;  /* 0x0000bb0017177a20 */ /* 0x000fe40000410000 */
[----:B------:R-:W-:Y:S02]  /*4a60*/  FMUL.FTZ R28, R28, c[0x0][0x2ec] ;  /* 0x0000bb001c1c7a20 */ /* 0x000fe40000410000 */
[----:B------:R-:W-:Y:S02]  /*4a70*/  FMUL.FTZ R29, R29, c[0x0][0x2ec] ;  /* 0x0000bb001d1d7a20 */ /* 0x000fe40000410000 */
[----:B------:R-:W-:Y:S01]  /*4a80*/  MUFU.TANH R136, R28 ;  /* 0x0000001c00887308 */ /* 0x000fe20000002400 */
[----:B------:R-:W-:Y:S02]  /*4a90*/  FMUL.FTZ R30, R30, c[0x0][0x2ec] ;  /* 0x0000bb001e1e7a20 */ /* 0x000fe40000410000 */
[----:B------:R-:W-:Y:S02]  /*4aa0*/  FMUL.FTZ R32, R32, c[0x0][0x2ec] ;  /* 0x0000bb0020207a20 */ /* 0x000fe40000410000 */
[--C-:B----4-:R-:W-:Y:S01]  /*4ab0*/  FFMA.FTZ R4, R2, c[0x0][0x23c], -R5.reuse ;  /* 0x00008f0002047a23 */ /* 0x110fe20000010805 */
[----:B------:R-:W-:Y:S01]  /*4ac0*/  MOV R2, R201 ;  /* 0x000000c900027202 */ /* 0x000fe20000000f00 */
[----:B------:R-:W-:Y:S01]  /*4ad0*/  FMUL.FTZ R33, R33, c[0x0][0x2ec] ;  /* 0x0000bb0021217a20 */ /* 0x000fe20000410000 */
[----:B------:R-:W-:Y:S01]  /*4ae0*/  @!P0 FSEL R2, R201, -INF , !P2 ;  /* 0xff800000c9028808 */ /* 0x000fe20005000000 */
[----:B------:R-:W-:Y:S01]  /*4af0*/  FMUL.FTZ R34, R34, c[0x0][0x2ec] ;  /* 0x0000bb0022227a20 */ /* 0x000fe20000410000 */
[----:B------:R-:W4:Y:S01]  /*4b00*/  MUFU.TANH R138, R18 ;  /* 0x00000012008a7308 */ /* 0x000f220000002400 */
[----:B------:R-:W-:Y:S01]  /*4b10*/  FMUL.FTZ R35, R35, c[0x0][0x2ec] ;  /* 0x0000bb0023237a20 */ /* 0x000fe20000410000 */
[----:B------:R-:W-:Y:S01]  /*4b20*/  FSETP.NEU.FTZ.AND P2, PT, R235, -INF , PT ;  /* 0xff800000eb00780b */ /* 0x000fe20003f5d000 */
[----:B------:R-:W-:Y:S02]  /*4b30*/  FMUL.FTZ R31, R31, c[0x0][0x2ec] ;  /* 0x0000bb001f1f7a20 */ /* 0x000fe40000410000 */
[--C-:B------:R-:W-:Y:S02]  /*4b40*/  FFMA.FTZ R2, R2, c[0x0][0x23c], -R5.reuse ;  /* 0x00008f0002027a23 */ /* 0x100fe40000010805 */
[----:B------:R-:W-:Y:S02]  /*4b50*/  FMUL.FTZ R24, R24, c[0x0][0x2ec] ;  /* 0x0000bb0018187a20 */ /* 0x000fe40000410000 */
[----:B------:R-:W-:Y:S01]  /*4b60*/  FMUL.FTZ R25, R25, c[0x0][0x2ec] ;  /* 0x0000bb0019197a20 */ /* 0x000fe20000410000 */
[----:B------:R1:W-:Y:S01]  /*4b70*/  MUFU.EX2 R226, R4 ;  /* 0x0000000400e27308 */ /* 0x0003e20000000800 */
[----:B------:R-:W-:Y:S02]  /*4b80*/  FMUL.FTZ R26, R26, c[0x0][0x2ec] ;  /* 0x0000bb001a1a7a20 */ /* 0x000fe40000410000 */
[----:B------:R-:W-:Y:S07]  /*4b90*/  FMUL.FTZ R27, R27, c[0x0][0x2ec] ;  /* 0x0000bb001b1b7a20 */ /* 0x000fee0000410000 */
[----:B------:R-:W2:Y:S10]  /*4ba0*/  MUFU.TANH R137, R19 ;  /* 0x0000001300897308 */ /* 0x000eb40000002400 */
[----:B------:R2:W-:Y:S01]  /*4bb0*/  MUFU.EX2 R224, R2 ;  /* 0x0000000200e07308 */ /* 0x0005e20000000800 */
[----:B-1----:R-:W-:Y:S05]  /*4bc0*/  FMUL.FTZ R4, R235, 1.4426950216293334961 ;  /* 0x3fb8aa3beb047820 */ /* 0x002fea0000410000 */
[----:B------:R-:W-:Y:S04]  /*4bd0*/  FSEL R4, R4, RZ, P2 ;  /* 0x000000ff04047208 */ /* 0x000fe80001000000 */
[----:B------:R-:W1:Y:S01]  /*4be0*/  MUFU.TANH R127, R20 ;  /* 0x00000014007f7308 */ /* 0x000e620000002400 */
[----:B------:R-:W-:Y:S09]  /*4bf0*/  @!P0 ISETP.GE.AND P2, PT, R11, R10, PT ;  /* 0x0000000a0b00820c */ /* 0x000ff20003f46270 */
[----:B------:R-:W-:Y:S01]  /*4c00*/  MUFU.TANH R131, R29 ;  /* 0x0000001d00837308 */ /* 0x000fe20000002400 */
[----:B--2---:R-:W-:Y:S02]  /*4c10*/  MOV R2, R214 ;  /* 0x000000d600027202 */ /* 0x004fe40000000f00 */
[----:B------:R-:W-:Y:S02]  /*4c20*/  @!P0 FSEL R2, R214, -INF , !P3 ;  /* 0xff800000d6028808 */ /* 0x000fe40005800000 */
[----:B------:R-:W-:Y:S05]  /*4c30*/  @!P0 ISETP.GE.AND P3, PT, R0, R9, PT ;  /* 0x000000090000820c */ /* 0x000fea0003f66270 */
[----:B------:R-:W2:Y:S01]  /*4c40*/  MUFU.TANH R126, R21 ;  /* 0x00000015007e7308 */ /* 0x000ea20000002400 */
[--C-:B------:R-:W-:Y:S01]  /*4c50*/  FFMA.FTZ R12, R2, c[0x0][0x23c], -R4.reuse ;  /* 0x00008f00020c7a23 */ /* 0x100fe20000010804 */
[----:B------:R-:W-:Y:S02]  /*4c60*/  MOV R2, R211 ;  /* 0x000000d300027202 */ /* 0x000fe40000000f00 */
[----:B------:R-:W-:Y:S02]  /*4c70*/  @!P0 FSEL R2, R211, -INF , !P2 ;  /* 0xff800000d3028808 */ /* 0x000fe40005000000 */
[----:B------:R-:W-:Y:S03]  /*4c80*/  FSETP.NEU.FTZ.AND P2, PT, R236, -INF , PT ;  /* 0xff800000ec00780b */ /* 0x000fe60003f5d000 */
[----:B------:R-:W-:Y:S01]  /*4c90*/  FFMA.FTZ R16, R2, c[0x0][0x23c], -R4 ;  /* 0x00008f0002107a23 */ /* 0x000fe20000010804 */
[----:B------:R1:W-:Y:S01]  /*4ca0*/  MUFU.EX2 R230, R12 ;  /* 0x0000000c00e67308 */ /* 0x0003e20000000800 */
[----:B------:R-:W-:Y:S02]  /*4cb0*/  FSEL R2, R15, RZ, P2 ;  /* 0x000000ff0f027208 */ /* 0x000fe40001000000 */
[----:B------:R-:W-:Y:S02]  /*4cc0*/  @!P0 ISETP.GE.AND P2, PT, R11, R9, PT ;  /* 0x000000090b00820c */ /* 0x000fe40003f46270 */
[----:B------:R-:W-:Y:S02]  /*4cd0*/  MOV R11, R219 ;  /* 0x000000db000b7202 */ /* 0x000fe40000000f00 */
[----:B------:R-:W-:Y:S02]  /*4ce0*/  @!P0 FSEL R11, R219, -INF , !P2 ;  /* 0xff800000db0b8808 */ /* 0x000fe40005000000 */
[----:B------:R-:W-:Y:S01]  /*4cf0*/  MOV R15, R209 ;  /* 0x000000d1000f7202 */ /* 0x000fe20000000f00 */
[----:B------:R-:W2:Y:S02]  /*4d00*/  MUFU.TANH R197, R22 ;  /* 0x0000001600c57308 */ /* 0x000ea40000002400 */
[--C-:B------:R-:W-:Y:S08]  /*4d10*/  FFMA.FTZ R11, R11, c[0x0][0x23c], -R2.reuse ;  /* 0x00008f000b0b7a23 */ /* 0x100ff00000010802 */
[----:B------:R-:W-:Y:S01]  /*4d20*/  MUFU.EX2 R229, R16 ;  /* 0x0000001000e57308 */ /* 0x000fe20000000800 */
[----:B-1----:R-:W-:Y:S02]  /*4d30*/  MOV R12, R222 ;  /* 0x000000de000c7202 */ /* 0x002fe40000000f00 */
[----:B------:R-:W-:Y:S07]  /*4d40*/  @!P0 FSEL R12, R222, -INF , !P3 ;  /* 0xff800000de0c8808 */ /* 0x000fee0005800000 */
[----:B------:R1:W-:Y:S01]  /*4d50*/  MUFU.EX2 R233, R11 ;  /* 0x0000000b00e97308 */ /* 0x0003e20000000800 */
[----:B------:R-:W-:Y:S09]  /*4d60*/  FFMA.FTZ R12, R12, c[0x0][0x23c], -R2 ;  /* 0x00008f000c0c7a23 */ /* 0x000ff20000010802 */
[----:B------:R2:W-:Y:S10]  /*4d70*/  MUFU.EX2 R234, R12 ;  /* 0x0000000c00ea7308 */ /* 0x0005f40000000800 */
[----:B------:R-:W3:Y:S01]  /*4d80*/  MUFU.TANH R139, R23 ;  /* 0x00000017008b7308 */ /* 0x000ee20000002400 */
[C---:B-1----:R-:W-:Y:S09]  /*4d90*/  @!P0 IADD3 R11, R0.reuse, 0x9, RZ ;  /* 0x00000009000b8810 */ /* 0x042ff20007ffe0ff */
[----:B------:R-:W1:Y:S01]  /*4da0*/  MUFU.TANH R200, R24 ;  /* 0x0000001800c87308 */ /* 0x000e620000002400 */
[----:B--2---:R-:W-:Y:S04]  /*4db0*/  @!P0 IADD3 R12, R0, 0x8, RZ ;  /* 0x00000008000c8810 */ /* 0x004fe80007ffe0ff */
[-C--:B------:R-:W-:Y:S05]  /*4dc0*/  @!P0 ISETP.GE.AND P2, PT, R12, R10.reuse, PT ;  /* 0x0000000a0c00820c */ /* 0x080fea0003f46270 */
[----:B------:R-:W2:Y:S01]  /*4dd0*/  MUFU.TANH R199, R25 ;  /* 0x0000001900c77308 */ /* 0x000ea20000002400 */
[----:B------:R-:W-:Y:S02]  /*4de0*/  @!P0 FSEL R15, R209, -INF , !P2 ;  /* 0xff800000d10f8808 */ /* 0x000fe40005000000 */
[----:B------:R-:W-:Y:S03]  /*4df0*/  @!P0 ISETP.GE.AND P2, PT, R11, R10, PT ;  /* 0x0000000a0b00820c */ /* 0x000fe60003f46270 */
[--C-:B------:R-:W-:Y:S01]  /*4e00*/  FFMA.FTZ R16, R15, c[0x0][0x23c], -R4.reuse ;  /* 0x00008f000f107a23 */ /* 0x100fe20000010804 */
[----:B------:R-:W-:Y:S02]  /*4e10*/  MOV R15, R206 ;  /* 0x000000ce000f7202 */ /* 0x000fe40000000f00 */
[----:B------:R-:W-:Y:S01]  /*4e20*/  @!P0 FSEL R15, R206, -INF , !P2 ;  /* 0xff800000ce0f8808 */ /* 0x000fe20005000000 */
[----:B------:R-:W-:Y:S01]  /*4e30*/  MUFU.TANH R204, R30 ;  /* 0x0000001e00cc7308 */ /* 0x000fe20000002400 */
[-C--:B------:R-:W-:Y:S03]  /*4e40*/  @!P0 ISETP.GE.AND P2, PT, R12, R9.reuse, PT ;  /* 0x000000090c00820c */ /* 0x080fe60003f46270 */
[----:B------:R-:W-:Y:S01]  /*4e50*/  FFMA.FTZ R7, R15, c[0x0][0x23c], -R4 ;  /* 0x00008f000f077a23 */ /* 0x000fe20000010804 */
[----:B------:R-:W-:Y:S02]  /*4e60*/  @!P0 FSEL R6, R218, -INF , !P2 ;  /* 0xff800000da068808 */ /* 0x000fe40005000000 */
[----:B------:R-:W-:Y:S03]  /*4e70*/  @!P0 ISETP.GE.AND P2, PT, R11, R9, PT ;  /* 0x000000090b00820c */ /* 0x000fe60003f46270 */
[----:B------:R1:W-:Y:S10]  /*4e80*/  MUFU.EX2 R217, R7 ;  /* 0x0000000700d97308 */ /* 0x0003f40000000800 */
[----:B------:R-:W-:Y:S10]  /*4e90*/  MUFU.TANH R115, R32 ;  /* 0x0000002000737308 */ /* 0x000ff40000002400 */
[----:B------:R-:W-:Y:S01]  /*4ea0*/  MUFU.TANH R114, R33 ;  /* 0x0000002100727308 */ /* 0x000fe20000002400 */
[--C-:B-1----:R-:W-:Y:S01]  /*4eb0*/  FFMA.FTZ R7, R6, c[0x0][0x23c], -R2.reuse ;  /* 0x00008f0006077a23 */ /* 0x102fe20000010802 */
[----:B---3--:R-:W-:Y:S02]  /*4ec0*/  MOV R6, R216 ;  /* 0x000000d800067202 */ /* 0x008fe40000000f00 */
[----:B------:R-:W-:Y:S02]  /*4ed0*/  @!P0 FSEL R6, R216, -INF , !P2 ;  /* 0xff800000d8068808 */ /* 0x000fe40005000000 */
[-C--:B------:R-:W-:Y:S04]  /*4ee0*/  @!P0 ISETP.GE.AND P2, PT, R12, R14.reuse, PT ;  /* 0x0000000e0c00820c */ /* 0x080fe80003f46270 */
[----:B------:R-:W-:Y:S01]  /*4ef0*/  MUFU.TANH R117, R34 ;  /* 0x0000002200757308 */ /* 0x000fe20000002400 */
[----:B------:R-:W-:Y:S09]  /*4f00*/  FFMA.FTZ R6, R6, c[0x0][0x23c], -R2 ;  /* 0x00008f0006067a23 */ /* 0x000ff20000010802 */
[----:B------:R1:W-:Y:S10]  /*4f10*/  MUFU.EX2 R231, R6 ;  /* 0x0000000600e77308 */ /* 0x0003f40000000800 */
[----:B------:R3:W-:Y:S10]  /*4f20*/  MUFU.EX2 R232, R7 ;  /* 0x0000000700e87308 */ /* 0x0007f40000000800 */
[----:B------:R-:W2:Y:S01]  /*4f30*/  MUFU.TANH R210, R26 ;  /* 0x0000001a00d27308 */ /* 0x000ea20000002400 */
[----:B-1----:R-:W-:Y:S02]  /*4f40*/  MOV R6, R125 ;  /* 0x0000007d00067202 */ /* 0x002fe40000000f00 */
[----:B------:R-:W-:Y:S02]  /*4f50*/  @!P0 FSEL R6, R125, -INF , !P2 ;  /* 0xff8000007d068808 */ /* 0x000fe40005000000 */
[----:B------:R-:W-:Y:S05]  /*4f60*/  @!P0 ISETP.GE.AND P2, PT, R11, R14, PT ;  /* 0x0000000e0b00820c */ /* 0x000fea0003f46270 */
[----:B------:R-:W-:Y:S01]  /*4f70*/  MUFU.TANH R116, R35 ;  /* 0x0000002300747308 */ /* 0x000fe20000002400 */
[--C-:B---3--:R-:W-:Y:S01]  /*4f80*/  FFMA.FTZ R7, R6, c[0x0][0x23c], -R8.reuse ;  /* 0x00008f0006077a23 */ /* 0x108fe20000010808 */
[----:B------:R-:W-:Y:S02]  /*4f90*/  MOV R6, R123 ;  /* 0x0000007b00067202 */ /* 0x000fe40000000f00 */
[----:B------:R-:W-:Y:S02]  /*4fa0*/  @!P0 FSEL R6, R123, -INF , !P2 ;  /* 0xff8000007b068808 */ /* 0x000fe40005000000 */
[-C--:B------:R-:W-:Y:S04]  /*4fb0*/  @!P0 ISETP.GE.AND P2, PT, R12, R13.reuse, PT ;  /* 0x0000000d0c00820c */ /* 0x080fe80003f46270 */
[----:B------:R1:W-:Y:S10]  /*4fc0*/  MUFU.EX2 R124, R7 ;  /* 0x00000007007c7308 */ /* 0x0003f40000000800 */
[----:B------:R-:W-:Y:S10]  /*4fd0*/  MUFU.TANH R185, R31 ;  /* 0x0000001f00b97308 */ /* 0x000ff40000002400 */
[----:B------:R-:W-:Y:S01]  /*4fe0*/  MUFU.EX2 R225, R16 ;  /* 0x0000001000e17308 */ /* 0x000fe20000000800 */
[--C-:B-1----:R-:W-:Y:S01]  /*4ff0*/  FFMA.FTZ R7, R6, c[0x0][0x23c], -R8.reuse ;  /* 0x00008f0006077a23 */ /* 0x102fe20000010808 */
[----:B----4-:R-:W-:Y:S02]  /*5000*/  MOV R6, R138 ;  /* 0x0000008a00067202 */ /* 0x010fe40000000f00 */
[----:B------:R-:W-:Y:S02]  /*5010*/  @!P0 FSEL R6, R138, -INF , !P2 ;  /* 0xff8000008a068808 */ /* 0x000fe40005000000 */
[----:B------:R-:W-:Y:S04]  /*5020*/  @!P0 ISETP.GE.AND P2, PT, R11, R13, PT ;  /* 0x0000000d0b00820c */ /* 0x000fe80003f46270 */
[----:B------:R1:W-:Y:S01]  /*5030*/  MUFU.EX2 R122, R7 ;  /* 0x00000007007a7308 */ /* 0x0003e20000000800 */
[--C-:B------:R-:W-:Y:S01]  /*5040*/  FFMA.FTZ R11, R6, c[0x0][0x23c], -R5.reuse ;  /* 0x00008f00060b7a23 */ /* 0x100fe20000010805 */
[----:B------:R-:W-:Y:S02]  /*5050*/  MOV R6, R137 ;  /* 0x0000008900067202 */ /* 0x000fe40000000f00 */
[----:B------:R-:W-:Y:S05]  /*5060*/  @!P0 FSEL R6, R137, -INF , !P2 ;  /* 0xff80000089068808 */ /* 0x000fea0005000000 */
[--C-:B------:R-:W-:Y:S01]  /*5070*/  FFMA.FTZ R12, R6, c[0x0][0x23c], -R5.reuse ;  /* 0x00008f00060c7a23 */ /* 0x100fe20000010805 */
[----:B------:R3:W-:Y:S01]  /*5080*/  MUFU.EX2 R135, R11 ;  /* 0x0000000b00877308 */ /* 0x0007e20000000800 */
[C---:B------:R-:W-:Y:S09]  /*5090*/  @!P0 IADD3 R6, R0.reuse, 0x11, RZ ;  /* 0x0000001100068810 */ /* 0x040ff20007ffe0ff */
[----:B------:R4:W-:Y:S01]  /*50a0*/  MUFU.EX2 R134, R12 ;  /* 0x0000000c00867308 */ /* 0x0009e20000000800 */
[----:B-1----:R-:W-:Y:S04]  /*50b0*/  @!P0 IADD3 R7, R0, 0x10, RZ ;  /* 0x0000001000078810 */ /* 0x002fe80007ffe0ff */
[-C--:B------:R-:W-:Y:S05]  /*50c0*/  @!P0 ISETP.GE.AND P2, PT, R7, R14.reuse, PT ;  /* 0x0000000e0700820c */ /* 0x080fea0003f46270 */
[----:B------:R-:W1:Y:S01]  /*50d0*/  MUFU.TANH R208, R27 ;  /* 0x0000001b00d07308 */ /* 0x000e620000002400 */
[----:B---3--:R-:W-:Y:S02]  /*50e0*/  MOV R11, R127 ;  /* 0x0000007f000b7202 */ /* 0x008fe40000000f00 */
[----:B------:R-:W-:Y:S02]  /*50f0*/  @!P0 FSEL R11, R127, -INF , !P2 ;  /* 0xff8000007f0b8808 */ /* 0x000fe40005000000 */
[----:B------:R-:W-:Y:S03]  /*5100*/  @!P0 ISETP.GE.AND P2, PT, R6, R14, PT ;  /* 0x0000000e0600820c */ /* 0x000fe60003f46270 */
[--C-:B----4-:R-:W-:Y:S01]  /*5110*/  FFMA.FTZ R12, R11, c[0x0][0x23c], -R8.reuse ;  /* 0x00008f000b0c7a23 */ /* 0x110fe20000010808 */
[----:B------:R-:W-:Y:S02]  /*5120*/  MOV R11, R126 ;  /* 0x0000007e000b7202 */ /* 0x000fe40000000f00 */
[----:B------:R-:W-:Y:S01]  /*5130*/  @!P0 FSEL R11, R126, -INF , !P2 ;  /* 0xff8000007e0b8808 */ /* 0x000fe20005000000 */
[----:B------:R3:W-:Y:S01]  /*5140*/  MUFU.EX2 R121, R12 ;  /* 0x0000000c00797308 */ /* 0x0007e20000000800 */
[----:B------:R-:W-:Y:S03]  /*5150*/  @!P0 ISETP.GE.AND P2, PT, R7, R13, PT ;  /* 0x0000000d0700820c */ /* 0x000fe60003f46270 */
[----:B---3--:R-:W-:Y:S01]  /*5160*/  FFMA.FTZ R12, R11, c[0x0][0x23c], -R8 ;  /* 0x00008f000b0c7a23 */ /* 0x008fe20000010808 */
[----:B------:R-:W-:Y:S02]  /*5170*/  MOV R11, R197 ;  /* 0x000000c5000b7202 */ /* 0x000fe40000000f00 */
[----:B------:R-:W-:Y:S03]  /*5180*/  @!P0 FSEL R11, R197, -INF , !P2 ;  /* 0xff800000c50b8808 */ /* 0x000fe60005000000 */
[----:B------:R3:W-:Y:S01]  /*5190*/  MUFU.EX2 R120, R12 ;  /* 0x0000000c00787308 */ /* 0x0007e20000000800 */
[----:B------:R-:W-:Y:S01]  /*51a0*/  @!P0 ISETP.GE.AND P2, PT, R6, R13, PT ;  /* 0x0000000d0600820c */ /* 0x000fe20003f46270 */
[--C-:B---3--:R-:W-:Y:S01]  /*51b0*/  FFMA.FTZ R12, R11, c[0x0][0x23c], -R5.reuse ;  /* 0x00008f000b0c7a23 */ /* 0x108fe20000010805 */
[----:B------:R-:W-:Y:S02]  /*51c0*/  MOV R11, R139 ;  /* 0x0000008b000b7202 */ /* 0x000fe40000000f00 */
[----:B------:R-:W-:Y:S05]  /*51d0*/  @!P0 FSEL R11, R139, -INF , !P2 ;  /* 0xff8000008b0b8808 */ /* 0x000fea0005000000 */
        /* <DEDUP_REMOVED lines=8> */
[----:B--2---:R-:W-:Y:S02]  /*5260*/  MOV R11, R199 ;  /* 0x000000c7000b7202 */ /* 0x004fe40000000f00 */
[----:B------:R-:W-:Y:S05]  /*5270*/  @!P0 FSEL R11, R199, -INF , !P2 ;  /* 0xff800000c70b8808 */ /* 0x000fea0005000000 */
[----:B------:R-:W-:Y:S01]  /*5280*/  MUFU.EX2 R213, R12 ;  /* 0x0000000c00d57308 */ /* 0x000fe20000000800 */
[-C--:B------:R-:W-:Y:S02]  /*5290*/  @!P0 ISETP.GE.AND P2, PT, R7, R9.reuse, PT ;  /* 0x000000090700820c */ /* 0x080fe40003f46270 */
[----:B------:R-:W-:Y:S01]  /*52a0*/  MOV R7, R210 ;  /* 0x000000d200077202 */ /* 0x000fe20000000f00 */
[----:B------:R-:W-:Y:S01]  /*52b0*/  FFMA.FTZ R11, R11, c[0x0][0x23c], -R4 ;  /* 0x00008f000b0b7a23 */ /* 0x000fe20000010804 */
[----:B------:R-:W-:Y:S02]  /*52c0*/  @!P0 FSEL R7, R210, -INF , !P2 ;  /* 0xff800000d2078808 */ /* 0x000fe40005000000 */
[----:B------:R-:W-:Y:S02]  /*52d0*/  @!P0 ISETP.GE.AND P2, PT, R6, R9, PT ;  /* 0x000000090600820c */ /* 0x000fe40003f46270 */
[C---:B------:R-:W-:Y:S01]  /*52e0*/  @!P0 IADD3 R6, R0.reuse, 0x18, RZ ;  /* 0x0000001800068810 */ /* 0x040fe20007ffe0ff */
[----:B------:R2:W-:Y:S01]  /*52f0*/  MUFU.EX2 R212, R11 ;  /* 0x0000000b00d47308 */ /* 0x0005e20000000800 */
[----:B------:R-:W-:Y:S02]  /*5300*/  @!P0 IADD3 R0, R0, 0x19, RZ ;  /* 0x0000001900008810 */ /* 0x000fe40007ffe0ff */
[----:B------:R-:W-:Y:S01]  /*5310*/  @!P0 ISETP.GE.AND P3, PT, R6, R10, PT ;  /* 0x0000000a0600820c */ /* 0x000fe20003f66270 */
[--C-:B--2---:R-:W-:Y:S01]  /*5320*/  FFMA.FTZ R11, R7, c[0x0][0x23c], -R2.reuse ;  /* 0x00008f00070b7a23 */ /* 0x104fe20000010802 */
[----:B-1----:R-:W-:Y:S02]  /*5330*/  MOV R7, R208 ;  /* 0x000000d000077202 */ /* 0x002fe40000000f00 */
[----:B------:R-:W-:Y:S03]  /*5340*/  @!P0 FSEL R7, R208, -INF , !P2 ;  /* 0xff800000d0078808 */ /* 0x000fe60005000000 */
[----:B------:R1:W-:Y:S01]  /*5350*/  MUFU.EX2 R228, R11 ;  /* 0x0000000b00e47308 */ /* 0x0003e20000000800 */
[----:B------:R-:W-:Y:S01]  /*5360*/  @!P0 ISETP.GE.AND P2, PT, R0, R10, PT ;  /* 0x0000000a0000820c */ /* 0x000fe20003f46270 */
[----:B------:R-:W-:Y:S01]  /*5370*/  FFMA.FTZ R12, R7, c[0x0][0x23c], -R2 ;  /* 0x00008f00070c7a23 */ /* 0x000fe20000010802 */
[----:B------:R-:W-:Y:S02]  /*5380*/  MOV R7, R131 ;  /* 0x0000008300077202 */ /* 0x000fe40000000f00 */
[----:B------:R-:W-:Y:S02]  /*5390*/  @!P0 FSEL R7, R131, -INF , !P2 ;  /* 0xff80000083078808 */ /* 0x000fe40005000000 */
[----:B------:R-:W-:Y:S03]  /*53a0*/  @!P0 ISETP.GE.AND P2, PT, R6, R9, PT ;  /* 0x000000090600820c */ /* 0x000fe60003f46270 */
[----:B------:R-:W-:Y:S01]  /*53b0*/  MUFU.EX2 R227, R12 ;  /* 0x0000000c00e37308 */ /* 0x000fe20000000800 */
[----:B-1----:R-:W-:Y:S02]  /*53c0*/  MOV R11, R136 ;  /* 0x00000088000b7202 */ /* 0x002fe40000000f00 */
[----:B------:R-:W-:Y:S05]  /*53d0*/  @!P0 FSEL R11, R136, -INF , !P3 ;  /* 0xff800000880b8808 */ /* 0x000fea0005800000 */
[--C-:B------:R-:W-:Y:S02]  /*53e0*/  FFMA.FTZ R10, R11, c[0x0][0x23c], -R4.reuse ;  /* 0x00008f000b0a7a23 */ /* 0x100fe40000010804 */
[----:B------:R-:W-:Y:S01]  /*53f0*/  FFMA.FTZ R4, R7, c[0x0][0x23c], -R4 ;  /* 0x00008f0007047a23 */ /* 0x000fe20000010804 */
[----:B------:R-:W-:Y:S01]  /*5400*/  MOV R7, R204 ;  /* 0x000000cc00077202 */ /* 0x000fe20000000f00 */
[----:B------:R-:W-:Y:S01]  /*5410*/  MUFU.EX2 R207, R10 ;  /* 0x0000000a00cf7308 */ /* 0x000fe20000000800 */
[----:B------:R-:W-:Y:S02]  /*5420*/  @!P0 FSEL R7, R204, -INF , !P2 ;  /* 0xff800000cc078808 */ /* 0x000fe40005000000 */
[-C--:B------:R-:W-:Y:S03]  /*5430*/  @!P0 ISETP.GE.AND P2, PT, R6, R14.reuse, PT ;  /* 0x0000000e0600820c */ /* 0x080fe60003f46270 */
[----:B------:R-:W-:Y:S04]  /*5440*/  FFMA.FTZ R7, R7, c[0x0][0x23c], -R2 ;  /* 0x00008f0007077a23 */ /* 0x000fe80000010802 */
[----:B------:R1:W-:Y:S10]  /*5450*/  MUFU.EX2 R205, R4 ;  /* 0x0000000400cd7308 */ /* 0x0003f40000000800 */
[----:B------:R2:W-:Y:S01]  /*5460*/  MUFU.EX2 R223, R7 ;  /* 0x0000000700df7308 */ /* 0x0005e20000000800 */
[----:B-1----:R-:W-:Y:S02]  /*5470*/  MOV R4, R115 ;  /* 0x0000007300047202 */ /* 0x002fe40000000f00 */
[----:B------:R-:W-:Y:S02]  /*5480*/  @!P0 FSEL R4, R115, -INF , !P2 ;  /* 0xff80000073048808 */ /* 0x000fe40005000000 */
[----:B------:R-:W-:Y:S03]  /*5490*/  @!P0 ISETP.GE.AND P2, PT, R0, R14, PT ;  /* 0x0000000e0000820c */ /* 0x000fe60003f46270 */
[--C-:B--2---:R-:W-:Y:S01]  /*54a0*/  FFMA.FTZ R7, R4, c[0x0][0x23c], -R8.reuse ;  /* 0x00008f0004077a23 */ /* 0x104fe20000010808 */
[----:B------:R-:W-:Y:S02]  /*54b0*/  MOV R4, R114 ;  /* 0x0000007200047202 */ /* 0x000fe40000000f00 */
[----:B------:R-:W-:Y:S01]  /*54c0*/  @!P0 FSEL R4, R114, -INF , !P2 ;  /* 0xff80000072048808 */ /* 0x000fe20005000000 */
[----:B------:R-:W-:Y:S01]  /*54d0*/  MUFU.EX2 R119, R7 ;  /* 0x0000000700777308 */ /* 0x000fe20000000800 */
[----:B------:R-:W-:Y:S03]  /*54e0*/  @!P0 ISETP.GE.AND P2, PT, R6, R13, PT ;  /* 0x0000000d0600820c */ /* 0x000fe60003f46270 */
[----:B------:R-:W-:Y:S01]  /*54f0*/  FFMA.FTZ R8, R4, c[0x0][0x23c], -R8 ;  /* 0x00008f0004087a23 */ /* 0x000fe20000010808 */
[----:B------:R-:W-:Y:S02]  /*5500*/  MOV R4, R117 ;  /* 0x0000007500047202 */ /* 0x000fe40000000f00 */
[----:B------:R-:W-:Y:S02]  /*5510*/  @!P0 FSEL R4, R117, -INF , !P2 ;  /* 0xff80000075048808 */ /* 0x000fe40005000000 */
[----:B------:R-:W-:Y:S01]  /*5520*/  @!P0 ISETP.GE.AND P2, PT, R0, R13, PT ;  /* 0x0000000d0000820c */ /* 0x000fe20003f46270 */
[----:B------:R-:W1:Y:S02]  /*5530*/  MUFU.EX2 R118, R8 ;  /* 0x0000000800767308 */ /* 0x000e640000000800 */
[--C-:B------:R-:W-:Y:S01]  /*5540*/  FFMA.FTZ R6, R4, c[0x0][0x23c], -R5.reuse ;  /* 0x00008f0004067a23 */ /* 0x100fe20000010805 */
[----:B------:R-:W-:Y:S02]  /*5550*/  MOV R4, R116 ;  /* 0x0000007400047202 */ /* 0x000fe40000000f00 */
[----:B------:R-:W-:Y:S02]  /*5560*/  @!P0 FSEL R4, R116, -INF , !P2 ;  /* 0xff80000074048808 */ /* 0x000fe40005000000 */
[----:B------:R-:W-:Y:S02]  /*5570*/  @!P0 ISETP.GE.AND P2, PT, R0, R9, PT ;  /* 0x000000090000820c */ /* 0x000fe40003f46270 */
[----:B------:R-:W-:Y:S01]  /*5580*/  F2FP.BF16.PACK_AB R0, R113, R198 ;  /* 0x000000c67100723e */ /* 0x000fe200000010ff */
[----:B------:R-:W-:Y:S01]  /*5590*/  FFMA.FTZ R5, R4, c[0x0][0x23c], -R5 ;  /* 0x00008f0004057a23 */ /* 0x000fe20000010805 */
[----:B------:R-:W-:Y:S01]  /*55a0*/  MOV R4, R185 ;  /* 0x000000b900047202 */ /* 0x000fe20000000f00 */
[----:B------:R2:W-:Y:S01]  /*55b0*/  MUFU.EX2 R130, R6 ;  /* 0x0000000600827308 */ /* 0x0005e20000000800 */
[----:B------:R-:W-:Y:S01]  /*55c0*/  @!P0 FSEL R4, R185, -INF , !P2 ;  /* 0xff800000b9048808 */ /* 0x000fe20005000000 */
[----:B------:R3:W-:Y:S01]  /*55d0*/  STS [R189+0xe000], R0 ;  /* 0x00e00000bd007388 */ /* 0x0007e20000000800 */
[----:B------:R-:W-:Y:S02]  /*55e0*/  IADD3 R110, P0, R241, UR12, RZ ;  /* 0x0000000cf16e7c10 */ /* 0x000fe4000ff1e0ff */
[----:B------:R-:W-:Y:S01]  /*55f0*/  PLOP3.LUT P2, PT, PT, PT, UP3, 0x80, 0x0 ;  /* 0x000000000000781c */ /* 0x000fe20003f4f038 */
[----:B------:R-:W-:Y:S01]  /*5600*/  FFMA.FTZ R2, R4, c[0x0][0x23c], -R2 ;  /* 0x00008f0004027a23 */ /* 0x000fe20000010802 */
[----:B------:R-:W-:Y:S02]  /*5610*/  F2FP.BF16.PACK_AB R4, R233, R234 ;  /* 0x000000eae904723e */ /* 0x000fe400000010ff */
[----:B------:R-:W-:Y:S01]  /*5620*/  IADD3.X R111, R240, UR11, RZ, P0, !PT ;  /* 0x0000000bf06f7c10 */ /* 0x000fe200087fe4ff */
[----:B------:R3:W-:Y:S04]  /*5630*/  MUFU.EX2 R215, R2 ;  /* 0x0000000200d77308 */ /* 0x0007e80000000800 */
[----:B------:R-:W4:Y:S06]  /*5640*/  LDG.E R108, [R110.64] ;  /* 0x000000046e6c7981 */ /* 0x000f2c000c1e1900 */
[----:B------:R1:W1:Y:S01]  /*5650*/  MUFU.EX2 R129, R5 ;  /* 0x0000000500817308 */ /* 0x0002620000000800 */
[----:B--2---:R-:W-:Y:S02]  /*5660*/  F2FP.BF16.PACK_AB R6, R224, R226 ;  /* 0x000000e2e006723e */ /* 0x004fe400000010ff */
[----:B---3--:R-:W-:Y:S03]  /*5670*/  F2FP.BF16.PACK_AB R0, R134, R135 ;  /* 0x000000878600723e */ /* 0x008fe600000010ff */
[----:B------:R2:W-:Y:S04]  /*5680*/  STS [R189+0xe400], R6 ;  /* 0x00e40006bd007388 */ /* 0x0005e80000000800 */
[----:B------:R3:W-:Y:S01]  /*5690*/  STS [R190+0xe400], R0 ;  /* 0x00e40000be007388 */ /* 0x0007e20000000800 */
[----:B------:R-:W-:Y:S05]  /*56a0*/  F2FP.BF16.PACK_AB R2, R122, R124 ;  /* 0x0000007c7a02723e */ /* 0x000fea00000010ff */
[----:B------:R3:W-:Y:S04]  /*56b0*/  STS [R190+0xe000], R2 ;  /* 0x00e00002be007388 */ /* 0x0007e80000000800 */
[----:B------:R3:W-:Y:S01]  /*56c0*/  STS [R189+0xf400], R4 ;  /* 0x00f40004bd007388 */ /* 0x0007e20000000800 */
[----:B-1----:R-:W-:Y:S05]  /*56d0*/  F2FP.BF16.PACK_AB R5, R229, R230 ;  /* 0x000000e6e505723e */ /* 0x002fea00000010ff */
[----:B------:R1:W-:Y:S01]  /*56e0*/  STS [R189+0xf000], R5 ;  /* 0x00f00005bd007388 */ /* 0x0003e20000000800 */
[----:B--2---:R-:W-:Y:S02]  /*56f0*/  F2FP.BF16.PACK_AB R6, R217, R225 ;  /* 0x000000e1d906723e */ /* 0x004fe400000010ff */
[----:B---3--:R-:W-:Y:S03]  /*5700*/  F2FP.BF16.PACK_AB R0, R118, R119 ;  /* 0x000000777600723e */ /* 0x008fe600000010ff */
[----:B------:R2:W-:Y:S01]  /*5710*/  STS [R190+0xf000], R6 ;  /* 0x00f00006be007388 */ /* 0x0005e20000000800 */
[----:B------:R-:W-:Y:S02]  /*5720*/  F2FP.BF16.PACK_AB R2, R132, R133 ;  /* 0x000000858402723e */ /* 0x000fe400000010ff */
[----:B------:R-:W-:Y:S02]  /*5730*/  F2FP.BF16.PACK_AB R4, R120, R121 ;  /* 0x000000797804723e */ /* 0x000fe400000010ff */
[----:B-1----:R-:W-:Y:S05]  /*5740*/  F2FP.BF16.PACK_AB R5, R231, R232 ;  /* 0x000000e8e705723e */ /* 0x002fea00000010ff */
[----:B------:R1:W-:Y:S04]  /*5750*/  STS [R190+0xf400], R5 ;  /* 0x00f40005be007388 */ /* 0x0003e80000000800 */
[----:B------:R3:W-:Y:S01]  /*5760*/  STS [R188+0xe000], R4 ;  /* 0x00e00004bc007388 */ /* 0x0007e20000000800 */
[----:B--2---:R-:W-:Y:S03]  /*5770*/  F2FP.BF16.PACK_AB R6, R212, R213 ;  /* 0x000000d5d406723e */ /* 0x004fe600000010ff */
[----:B------:R2:W-:Y:S04]  /*5780*/  STS [R188+0xe400], R2 ;  /* 0x00e40002bc007388 */ /* 0x0005e80000000800 */
[----:B------:R2:W-:Y:S01]  /*5790*/  STS [R187+0xe000], R0 ;  /* 0x00e00000bb007388 */ /* 0x0005e20000000800 */
[----:B-1----:R-:W-:Y:S02]  /*57a0*/  F2FP.BF16.PACK_AB R5, R227, R228 ;  /* 0x000000e4e305723e */ /* 0x002fe400000010ff */
[----:B---3--:R-:W-:Y:S02]  /*57b0*/  F2FP.BF16.PACK_AB R4, R129, R130 ;  /* 0x000000828104723e */ /* 0x008fe400000010ff */
[----:B--2---:R-:W-:Y:S03]  /*57c0*/  F2FP.BF16.PACK_AB R2, R205, R207 ;  /* 0x000000cfcd02723e */ /* 0x004fe600000010ff */
[----:B------:R-:W-:Y:S01]  /*57d0*/  STS [R187+0xe400], R4 ;  /* 0x00e40004bb007388 */ /* 0x000fe20000000800 */
[----:B------:R-:W-:Y:S03]  /*57e0*/  F2FP.BF16.PACK_AB R0, R215, R223 ;  /* 0x000000dfd700723e */ /* 0x000fe600000010ff */
[----:B------:R-:W-:Y:S04]  /*57f0*/  STS [R188+0xf000], R6 ;  /* 0x00f00006bc007388 */ /* 0x000fe80000000800 */
[----:B------:R-:W-:Y:S04]  /*5800*/  STS [R188+0xf400], R5 ;  /* 0x00f40005bc007388 */ /* 0x000fe80000000800 */
[----:B------:R1:W-:Y:S04]  /*5810*/  STS [R187+0xf000], R2 ;  /* 0x00f00002bb007388 */ /* 0x0003e80000000800 */
[----:B------:R2:W-:Y:S04]  /*5820*/  STS [R187+0xf400], R0 ;  /* 0x00f40000bb007388 */ /* 0x0005e80000000800 */
[----:B------:R-:W3:Y:S08]  /*5830*/  LDSM.16.M88.4 R32, [R174+0x4000] ;  /* 0x00400000ae20783b */ /* 0x000ef00000000200 */
[----:B------:R-:W3:Y:S08]  /*5840*/  LDSM.16.M88.4 R28, [R174+0x5000] ;  /* 0x00500000ae1c783b */ /* 0x000ef00000000200 */
[----:B------:R-:W3:Y:S01]  /*5850*/  LDSM.16.M88.4 R100, [R177+0x4000] ;  /* 0x00400000b164783b */ /* 0x000ee20000000200 */
[----:B-1----:R-:W-:Y:S02]  /*5860*/  FFMA.FTZ R2, -R112, R112, 1 ;  /* 0x3f80000070027423 */ /* 0x002fe40000010170 */
[----:B--2---:R-:W-:Y:S05]  /*5870*/  FFMA.FTZ R0, -R109, R109, 1 ;  /* 0x3f8000006d007423 */ /* 0x004fea000001016d */
[----:B------:R-:W1:Y:S01]  /*5880*/  LDSM.16.M88.4 R104, [R177+0x5000] ;  /* 0x00500000b168783b */ /* 0x000e620000000200 */
[----:B------:R-:W-:Y:S01]  /*5890*/  FMUL.FTZ R0, R0, c[0x0][0x2ec] ;  /* 0x0000bb0000007a20 */ /* 0x000fe20000410000 */
[-C--:B---3--:R-:W-:Y:S08]  /*58a0*/  HMMA.16816.F32.BF16 R4, R32, R140.reuse, RZ ;  /* 0x0000008c2004723c */ /* 0x088ff000000418ff */
[C---:B------:R-:W-:Y:S08]  /*58b0*/  HMMA.16816.F32.BF16 R8, R28.reuse, R140, RZ ;  /* 0x0000008c1c08723c */ /* 0x040ff000000418ff */
        /* <DEDUP_REMOVED lines=12> */
[-C--:B------:R-:W-:Y:S07]  /*5980*/  HMMA.16816.F32.BF16 R28, R104, R154.reuse, R28 ;  /* 0x0000009a681c723c */ /* 0x080fee000004181c */
[C---:B------:R-:W-:Y:S01]  /*5990*/  IADD3 R104, R128.reuse, R174, RZ ;  /* 0x000000ae80687210 */ /* 0x040fe20007ffe0ff */
[----:B------:R-:W-:Y:S04]  /*59a0*/  HMMA.16816.F32.BF16 R32, R100, R154, R32 ;  /* 0x0000009a6420723c */ /* 0x000fe80000041820 */
[----:B------:R-:W1:Y:S08]  /*59b0*/  LDSM.16.M88.4 R100, [R104+0x4000] ;  /* 0x004000006864783b */ /* 0x000e700000000200 */
[----:B------:R-:W2:Y:S01]  /*59c0*/  LDSM.16.M88.4 R104, [R104+0x5000] ;  /* 0x005000006868783b */ /* 0x000ea20000000200 */
[-C--:B-1----:R-:W-:Y:S08]  /*59d0*/  HMMA.16816.F32.BF16 R4, R100, R156.reuse, R4 ;  /* 0x0000009c6404723c */ /* 0x082ff00000041804 */
[C---:B--2---:R-:W-:Y:S08]  /*59e0*/  HMMA.16816.F32.BF16 R8, R104.reuse, R156, R8 ;  /* 0x0000009c6808723c */ /* 0x044ff00000041808 */
[-C--:B------:R-:W-:Y:S08]  /*59f0*/  HMMA.16816.F32.BF16 R12, R104, R158.reuse, R12 ;  /* 0x0000009e680c723c */ /* 0x080ff0000004180c */
[C---:B------:R-:W-:Y:S08]  /*5a00*/  HMMA.16816.F32.BF16 R16, R100.reuse, R158, R16 ;  /* 0x0000009e6410723c */ /* 0x040ff00000041810 */
[-C--:B------:R-:W-:Y:S08]  /*5a10*/  HMMA.16816.F32.BF16 R20, R100, R160.reuse, R20 ;  /* 0x000000a06414723c */ /* 0x080ff00000041814 */
[C---:B------:R-:W-:Y:S08]  /*5a20*/  HMMA.16816.F32.BF16 R24, R104.reuse, R160, R24 ;  /* 0x000000a06818723c */ /* 0x040ff00000041818 */
[-C--:B------:R-:W-:Y:S07]  /*5a30*/  HMMA.16816.F32.BF16 R28, R104, R162.reuse, R28 ;  /* 0x000000a2681c723c */ /* 0x080fee000004181c */
[----:B------:R-:W-:Y:S01]  /*5a40*/  IADD3 R104, R128, R177, RZ ;  /* 0x000000b180687210 */ /* 0x000fe20007ffe0ff */
[----:B------:R-:W-:Y:S04]  /*5a50*/  HMMA.16816.F32.BF16 R32, R100, R162, R32 ;  /* 0x000000a26420723c */ /* 0x000fe80000041820 */
[----:B------:R-:W1:Y:S08]  /*5a60*/  LDSM.16.M88.4 R100, [R104+0x4000] ;  /* 0x004000006864783b */ /* 0x000e700000000200 */
[----:B------:R-:W2:Y:S01]  /*5a70*/  LDSM.16.M88.4 R104, [R104+0x5000] ;  /* 0x005000006868783b */ /* 0x000ea20000000200 */
[-C--:B-1----:R-:W-:Y:S08]  /*5a80*/  HMMA.16816.F32.BF16 R4, R100, R164.reuse, R4 ;  /* 0x000000a46404723c */ /* 0x082ff00000041804 */
[C---:B--2---:R-:W-:Y:S08]  /*5a90*/  HMMA.16816.F32.BF16 R8, R104.reuse, R164, R8 ;  /* 0x000000a46808723c */ /* 0x044ff00000041808 */
[-C--:B------:R-:W-:Y:S08]  /*5aa0*/  HMMA.16816.F32.BF16 R12, R104, R166.reuse, R12 ;  /* 0x000000a6680c723c */ /* 0x080ff0000004180c */
[C---:B----4-:R-:W-:Y:S01]  /*5ab0*/  FADD.FTZ R4, -R108.reuse, R4 ;  /* 0x000000046c047221 */ /* 0x050fe20000010100 */
[C---:B------:R-:W-:Y:S03]  /*5ac0*/  HMMA.16816.F32.BF16 R16, R100.reuse, R166, R16 ;  /* 0x000000a66410723c */ /* 0x040fe60000041810 */
[----:B------:R-:W-:Y:S02]  /*5ad0*/  FADD.FTZ R5, -R108, R5 ;  /* 0x000000056c057221 */ /* 0x000fe40000010100 */
[----:B------:R-:W-:Y:S02]  /*5ae0*/  FMUL.FTZ R4, R198, R4 ;  /* 0x00000004c6047220 */ /* 0x000fe40000410000 */
[----:B------:R-:W-:Y:S01]  /*5af0*/  FMUL.FTZ R5, R113, R5 ;  /* 0x0000000571057220 */ /* 0x000fe20000410000 */
[-C--:B------:R-:W-:Y:S01]  /*5b00*/  HMMA.16816.F32.BF16 R20, R100, R168.reuse, R20 ;  /* 0x000000a86414723c */ /* 0x080fe20000041814 */
[----:B------:R-:W-:Y:S02]  /*5b10*/  FMUL.FTZ R113, R4, R0 ;  /* 0x0000000004717220 */ /* 0x000fe40000410000 */
[----:B------:R-:W2:Y:S01]  /*5b20*/  LDG.E R4, [R110.64+0x20] ;  /* 0x000020046e047981 */ /* 0x000ea2000c1e1900 */
[----:B------:R-:W-:Y:S03]  /*5b30*/  FMUL.FTZ R0, R2, c[0x0][0x2ec] ;  /* 0x0000bb0002007a20 */ /* 0x000fe60000410000 */
[----:B------:R-:W3:Y:S01]  /*5b40*/  LDG.E R2, [R110.64+0x80] ;  /* 0x000080046e027981 */ /* 0x000ee2000c1e1900 */
[----:B------:R-:W-:Y:S01]  /*5b50*/  FMUL.FTZ R112, R5, R0 ;  /* 0x0000000005707220 */ /* 0x000fe20000410000 */
[C---:B------:R-:W-:Y:S02]  /*5b60*/  HMMA.16816.F32.BF16 R24, R104.reuse, R168, R24 ;  /* 0x000000a86818723c */ /* 0x040fe40000041818 */
[----:B------:R-:W4:Y:S01]  /*5b70*/  LDG.E R0, [R110.64+0xa0] ;  /* 0x0000a0046e007981 */ /* 0x000f22000c1e1900 */
[----:B------:R-:W-:Y:S04]  /*5b80*/  FFMA.FTZ R5, -R123, R123, 1 ;  /* 0x3f8000007b057423 */ /* 0x000fe8000001017b */
[C---:B------:R-:W-:Y:S01]  /*5b90*/  FADD.FTZ R16, -R108.reuse, R16 ;  /* 0x000000106c107221 */ /* 0x040fe20000010100 */
[-C--:B------:R-:W-:Y:S01]  /*5ba0*/  HMMA.16816.F32.BF16 R28, R104, R170.reuse, R28 ;  /* 0x000000aa681c723c */ /* 0x080fe2000004181c */
[----:B------:R-:W-:Y:S03]  /*5bb0*/  FADD.FTZ R17, -R108, R17 ;  /* 0x000000116c117221 */ /* 0x000fe60000010100 */
[----:B------:R-:W-:Y:S02]  /*5bc0*/  FMUL.FTZ R5, R5, c[0x0][0x2ec] ;  /* 0x0000bb0005057a20 */ /* 0x000fe40000410000 */
[----:B------:R-:W-:Y:S02]  /*5bd0*/  FMUL.FTZ R17, R122, R17 ;  /* 0x000000117a117220 */ /* 0x000fe40000410000 */
[C---:B------:R-:W-:Y:S01]  /*5be0*/  FADD.FTZ R21, -R108.reuse, R21 ;  /* 0x000000156c157221 */ /* 0x040fe20000010100 */
[----:B------:R-:W-:Y:S03]  /*5bf0*/  HMMA.16816.F32.BF16 R32, R100, R170, R32 ;  /* 0x000000aa6420723c */ /* 0x000fe60000041820 */
[----:B------:R-:W-:Y:S04]  /*5c00*/  FADD.FTZ R20, -R108, R20 ;  /* 0x000000146c147221 */ /* 0x000fe80000010100 */
[----:B------:R-:W-:Y:S02]  /*5c10*/  FMUL.FTZ R100, R124, R16 ;  /* 0x000000107c647220 */ /* 0x000fe40000410000 */
[----:B------:R-:W-:Y:S03]  /*5c20*/  FFMA.FTZ R16, -R125, R125, 1 ;  /* 0x3f8000007d107423 */ /* 0x000fe6000001017d */
[----:B------:R-:W-:Y:S02]  /*5c30*/  FMUL.FTZ R101, R120, R21 ;  /* 0x0000001578657220 */ /* 0x000fe40000410000 */
[----:B------:R-:W-:Y:S02]  /*5c40*/  FMUL.FTZ R16, R16, c[0x0][0x2ec] ;  /* 0x0000bb0010107a20 */ /* 0x000fe40000410000 */
[----:B------:R-:W-:Y:S02]  /*5c50*/  FMUL.FTZ R102, R121, R20 ;  /* 0x0000001479667220 */ /* 0x000fe40000410000 */
[----:B------:R-:W-:Y:S02]  /*5c60*/  FMUL.FTZ R109, R100, R16 ;  /* 0x00000010646d7220 */ /* 0x000fe40000410000 */
[----:B------:R-:W-:Y:S02]  /*5c70*/  FFMA.FTZ R16, -R115, R115, 1 ;  /* 0x3f80000073107423 */ /* 0x000fe40000010173 */
[----:B------:R-:W-:Y:S02]  /*5c80*/  FFMA.FTZ R20, -R127, R127, 1 ;  /* 0x3f8000007f147423 */ /* 0x000fe4000001017f */
[C---:B------:R-:W-:Y:S02]  /*5c90*/  FADD.FTZ R32, -R108.reuse, R32 ;  /* 0x000000206c207221 */ /* 0x040fe40000010100 */
[----:B------:R-:W-:Y:S02]  /*5ca0*/  FADD.FTZ R21, -R108, R33 ;  /* 0x000000216c157221 */ /* 0x000fe40000010100 */
[----:B------:R-:W-:Y:S02]  /*5cb0*/  FMUL.FTZ R108, R17, R5 ;  /* 0x00000005116c7220 */ /* 0x000fe40000410000 */
[----:B------:R-:W-:Y:S02]  /*5cc0*/  FFMA.FTZ R5, -R114, R114, 1 ;  /* 0x3f80000072057423 */ /* 0x000fe40000010172 */
[----:B------:R-:W-:Y:S02]  /*5cd0*/  FMUL.FTZ R32, R119, R32 ;  /* 0x0000002077207220 */ /* 0x000fe40000410000 */
[----:B------:R-:W-:Y:S02]  /*5ce0*/  FMUL.FTZ R21, R118, R21 ;  /* 0x0000001576157220 */ /* 0x000fe40000410000 */
[----:B------:R-:W-:Y:S02]  /*5cf0*/  FMUL.FTZ R16, R16, c[0x0][0x2ec] ;  /* 0x0000bb0010107a20 */ /* 0x000fe40000410000 */
[----:B------:R-:W-:Y:S02]  /*5d00*/  FMUL.FTZ R5, R5, c[0x0][0x2ec] ;  /* 0x0000bb0005057a20 */ /* 0x000fe40000410000 */
[----:B------:R-:W-:Y:S02]  /*5d10*/  FMUL.FTZ R105, R32, R16 ;  /* 0x0000001020697220 */ /* 0x000fe40000410000 */
[----:B------:R-:W-:Y:S02]  /*5d20*/  FMUL.FTZ R104, R21, R5 ;  /* 0x0000000515687220 */ /* 0x000fe40000410000 */
[----:B------:R-:W-:Y:S02]  /*5d30*/  FFMA.FTZ R5, -R201, R201, 1 ;  /* 0x3f800000c9057423 */ /* 0x000fe400000101c9 */
[----:B------:R-:W-:Y:S02]  /*5d40*/  FMUL.FTZ R20, R20, c[0x0][0x2ec] ;  /* 0x0000bb0014147a20 */ /* 0x000fe40000410000 */
[----:B------:R-:W-:Y:S02]  /*5d50*/  FMUL.FTZ R5, R5, c[0x0][0x2ec] ;  /* 0x0000bb0005057a20 */ /* 0x000fe40000410000 */
[----:B------:R-:W-:Y:S02]  /*5d60*/  FFMA.FTZ R17, -R126, R126, 1 ;  /* 0x3f8000007e117423 */ /* 0x000fe4000001017e */
[----:B------:R-:W-:Y:S02]  /*5d70*/  FMUL.FTZ R107, R102, R20 ;  /* 0x00000014666b7220 */ /* 0x000fe40000410000 */
[----:B------:R-:W-:Y:S02]  /*5d80*/  FMUL.FTZ R17, R17, c[0x0][0x2ec] ;  /* 0x0000bb0011117a20 */ /* 0x000fe40000410000 */
[----:B------:R-:W-:Y:S02]  /*5d90*/  FFMA.FTZ R20, -R210, R210, 1 ;  /* 0x3f800000d2147423 */ /* 0x000fe400000101d2 */
[----:B------:R-:W-:Y:S02]  /*5da0*/  FMUL.FTZ R106, R101, R17 ;  /* 0x00000011656a7220 */ /* 0x000fe40000410000 */
[----:B------:R-:W-:Y:S02]  /*5db0*/  FFMA.FTZ R21, -R185, R185, 1 ;  /* 0x3f800000b9157423 */ /* 0x000fe400000101b9 */
[----:B------:R-:W-:Y:S02]  /*5dc0*/  FMUL.FTZ R20, R20, c[0x0][0x2ec] ;  /* 0x0000bb0014147a20 */ /* 0x000fe40000410000 */
[----:B------:R-:W-:Y:S02]  /*5dd0*/  FMUL.FTZ R21, R21, c[0x0][0x2ec] ;  /* 0x0000bb0015157a20 */ /* 0x000fe40000410000 */
[C---:B--2---:R-:W-:Y:S02]  /*5de0*/  FADD.FTZ R16, -R4.reuse, R6 ;  /* 0x0000000604107221 */ /* 0x044fe40000010100 */
[----:B------:R-:W-:Y:S02]  /*5df0*/  FADD.FTZ R7, -R4, R7 ;  /* 0x0000000704077221 */ /* 0x000fe40000010100 */
[----:B------:R-:W-:Y:S02]  /*5e00*/  FFMA.FTZ R6, -R202, R202, 1 ;  /* 0x3f800000ca067423 */ /* 0x000fe400000101ca */
[----:B------:R-:W-:Y:S02]  /*5e10*/  FMUL.FTZ R16, R226, R16 ;  /* 0x00000010e2107220 */ /* 0x000fe40000410000 */
[----:B------:R-:W-:Y:S02]  /*5e20*/  FMUL.FTZ R7, R224, R7 ;  /* 0x00000007e0077220 */ /* 0x000fe40000410000 */
[----:B------:R-:W-:Y:S02]  /*5e30*/  FMUL.FTZ R6, R6, c[0x0][0x2ec] ;  /* 0x0000bb0006067a20 */ /* 0x000fe40000410000 */
[C---:B------:R-:W-:Y:S02]  /*5e40*/  FADD.FTZ R18, -R4.reuse, R18 ;  /* 0x0000001204127221 */ /* 0x040fe40000010100 */
[----:B------:R-:W-:Y:S02]  /*5e50*/  FADD.FTZ R19, -R4, R19 ;  /* 0x0000001304137221 */ /* 0x000fe40000010100 */
[----:B------:R-:W-:Y:S02]  /*5e60*/  FMUL.FTZ R103, R16, R6 ;  /* 0x0000000610677220 */ /* 0x000fe40000410000 */
[----:B------:R-:W-:Y:S02]  /*5e70*/  FMUL.FTZ R102, R7, R5 ;  /* 0x0000000507667220 */ /* 0x000fe40000410000 */
[----:B------:R-:W-:Y:S02]  /*5e80*/  FFMA.FTZ R6, -R138, R138, 1 ;  /* 0x3f8000008a067423 */ /* 0x000fe4000001018a */
[----:B------:R-:W-:Y:S02]  /*5e90*/  FFMA.FTZ R5, -R137, R137, 1 ;  /* 0x3f80000089057423 */ /* 0x000fe40000010189 */
[----:B------:R-:W-:Y:S02]  /*5ea0*/  FMUL.FTZ R16, R135, R18 ;  /* 0x0000001287107220 */ /* 0x000fe40000410000 */
[----:B------:R-:W-:Y:S02]  /*5eb0*/  FMUL.FTZ R7, R134, R19 ;  /* 0x0000001386077220 */ /* 0x000fe40000410000 */
[----:B------:R-:W-:Y:S02]  /*5ec0*/  FMUL.FTZ R6, R6, c[0x0][0x2ec] ;  /* 0x0000bb0006067a20 */ /* 0x000fe40000410000 */
[----:B------:R-:W-:Y:S02]  /*5ed0*/  FMUL.FTZ R5, R5, c[0x0][0x2ec] ;  /* 0x0000bb0005057a20 */ /* 0x000fe40000410000 */
[C---:B------:R-:W-:Y:S02]  /*5ee0*/  FADD.FTZ R19, -R4.reuse, R22 ;  /* 0x0000001604137221 */ /* 0x040fe40000010100 */
[C---:B------:R-:W-:Y:S02]  /*5ef0*/  FADD.FTZ R18, -R4.reuse, R23 ;  /* 0x0000001704127221 */ /* 0x040fe40000010100 */
[C---:B------:R-:W-:Y:S02]  /*5f00*/  FADD.FTZ R17, -R4.reuse, R34 ;  /* 0x0000002204117221 */ /* 0x040fe40000010100 */
[----:B------:R-:W-:Y:S02]  /*5f10*/  FADD.FTZ R35, -R4, R35 ;  /* 0x0000002304237221 */ /* 0x000fe40000010100 */
[----:B------:R-:W-:Y:S02]  /*5f20*/  FMUL.FTZ R101, R16, R6 ;  /* 0x0000000610657220 */ /* 0x000fe40000410000 */
[----:B------:R-:W-:Y:S02]  /*5f30*/  FMUL.FTZ R100, R7, R5 ;  /* 0x0000000507647220 */ /* 0x000fe40000410000 */
[----:B------:R-:W-:Y:S02]  /*5f40*/  FFMA.FTZ R6, -R139, R139, 1 ;  /* 0x3f8000008b067423 */ /* 0x000fe4000001018b */
[----:B------:R-:W-:Y:S01]  /*5f50*/  FFMA.FTZ R5, -R117, R117, 1 ;  /* 0x3f80000075057423 */ /* 0x000fe20000010175 */
[----:B------:R-:W-:Y:S01]  /*5f60*/  MOV R117, R191 ;  /* 0x000000bf00757202 */ /* 0x000fe20000000f00 */
[----:B------:R-:W-:Y:S01]  /*5f70*/  FFMA.FTZ R4, -R116, R116, 1 ;  /* 0x3f80000074047423 */ /* 0x000fe20000010174 */
[----:B------:R-:W-:Y:S01]  /*5f80*/  MOV R116, R196 ;  /* 0x000000c400747202 */ /* 0x000fe20000000f00 */
[----:B------:R-:W-:Y:S02]  /*5f90*/  FMUL.FTZ R18, R132, R18 ;  /* 0x0000001284127220 */ /* 0x000fe40000410000 */
[----:B------:R-:W-:Y:S02]  /*5fa0*/  FMUL.FTZ R17, R130, R17 ;  /* 0x0000001182117220 */ /* 0x000fe40000410000 */
[----:B------:R-:W-:Y:S02]  /*5fb0*/  FMUL.FTZ R16, R129, R35 ;  /* 0x0000002381107220 */ /* 0x000fe40000410000 */
[----:B------:R-:W-:Y:S02]  /*5fc0*/  FMUL.FTZ R6, R6, c[0x0][0x2ec] ;  /* 0x0000bb0006067a20 */ /* 0x000fe40000410000 */
[----:B------:R-:W-:Y:S02]  /*5fd0*/  FMUL.FTZ R5, R5, c[0x0][0x2ec] ;  /* 0x0000bb0005057a20 */ /* 0x000fe40000410000 */
[----:B------:R-:W-:Y:S02]  /*5fe0*/  FMUL.FTZ R4, R4, c[0x0][0x2ec] ;  /* 0x0000bb0004047a20 */ /* 0x000fe40000410000 */
[----:B------:R-:W-:Y:S02]  /*5ff0*/  FFMA.FTZ R7, -R197, R197, 1 ;  /* 0x3f800000c5077423 */ /* 0x000fe400000101c5 */
[----:B------:R-:W-:Y:S02]  /*6000*/  FMUL.FTZ R34, R18, R6 ;  /* 0x0000000612227220 */ /* 0x000fe40000410000 */
[----:B------:R-:W-:Y:S02]  /*6010*/  FMUL.FTZ R33, R17, R5 ;  /* 0x0000000511217220 */ /* 0x000fe40000410000 */
[----:B------:R-:W-:Y:S02]  /*6020*/  FMUL.FTZ R32, R16, R4 ;  /* 0x0000000410207220 */ /* 0x000fe40000410000 */
[C---:B---3--:R-:W-:Y:S02]  /*6030*/  FADD.FTZ R4, -R2.reuse, R8 ;  /* 0x0000000802047221 */ /* 0x048fe40000010100 */
[C---:B------:R-:W-:Y:S02]  /*6040*/  FADD.FTZ R5, -R2.reuse, R9 ;  /* 0x0000000902057221 */ /* 0x040fe40000010100 */
[----:B------:R-:W-:Y:S02]  /*6050*/  FADD.FTZ R6, -R2, R12 ;  /* 0x0000000c02067221 */ /* 0x000fe40000010100 */
[----:B------:R-:W-:Y:S02]  /*6060*/  FFMA.FTZ R9, -R214, R214, 1 ;  /* 0x3f800000d6097423 */ /* 0x000fe400000101d6 */
[----:B------:R-:W-:Y:S02]  /*6070*/  FFMA.FTZ R17, -R211, R211, 1 ;  /* 0x3f800000d3117423 */ /* 0x000fe400000101d3 */
[----:B------:R-:W-:Y:S02]  /*6080*/  FFMA.FTZ R23, -R209, R209, 1 ;  /* 0x3f800000d1177423 */ /* 0x000fe400000101d1 */
[----:B------:R-:W-:Y:S02]  /*6090*/  FMUL.FTZ R19, R133, R19 ;  /* 0x0000001385137220 */ /* 0x000fe40000410000 */
[----:B------:R-:W-:Y:S02]  /*60a0*/  FMUL.FTZ R7, R7, c[0x0][0x2ec] ;  /* 0x0000bb0007077a20 */ /* 0x000fe40000410000 */
[----:B------:R-:W-:Y:S02]  /*60b0*/  FMUL.FTZ R4, R230, R4 ;  /* 0x00000004e6047220 */ /* 0x000fe40000410000 */
[----:B------:R-:W-:Y:S02]  /*60c0*/  FMUL.FTZ R5, R229, R5 ;  /* 0x00000005e5057220 */ /* 0x000fe40000410000 */
[----:B------:R-:W-:Y:S02]  /*60d0*/  FMUL.FTZ R6, R225, R6 ;  /* 0x00000006e1067220 */ /* 0x000fe40000410000 */
[----:B------:R-:W-:Y:S02]  /*60e0*/  FMUL.FTZ R9, R9, c[0x0][0x2ec] ;  /* 0x0000bb0009097a20 */ /* 0x000fe40000410000 */
[----:B------:R-:W-:Y:S02]  /*60f0*/  FMUL.FTZ R17, R17, c[0x0][0x2ec] ;  /* 0x0000bb0011117a20 */ /* 0x000fe40000410000 */
[----:B------:R-:W-:Y:S02]  /*6100*/  FMUL.FTZ R23, R23, c[0x0][0x2ec] ;  /* 0x0000bb0017177a20 */ /* 0x000fe40000410000 */
[C---:B------:R-:W-:Y:S02]  /*6110*/  FADD.FTZ R24, -R2.reuse, R24 ;  /* 0x0000001802187221 */ /* 0x040fe40000010100 */
[----:B------:R-:W-:Y:S02]  /*6120*/  FMUL.FTZ R35, R19, R7 ;  /* 0x0000000713237220 */ /* 0x000fe40000410000 */
[----:B------:R-:W-:Y:S02]  /*6130*/  FADD.FTZ R7, -R2, R13 ;  /* 0x0000000d02077221 */ /* 0x000fe40000010100 */
[----:B------:R-:W-:Y:S02]  /*6140*/  FFMA.FTZ R13, -R206, R206, 1 ;  /* 0x3f800000ce0d7423 */ /* 0x000fe400000101ce */
[----:B------:R-:W-:Y:S02]  /*6150*/  FMUL.FTZ R9, R4, R9 ;  /* 0x0000000904097220 */ /* 0x000fe40000410000 */
[----:B------:R-:W-:Y:S02]  /*6160*/  FMUL.FTZ R17, R5, R17 ;  /* 0x0000001105117220 */ /* 0x000fe40000410000 */
[----:B------:R-:W-:Y:S02]  /*6170*/  FMUL.FTZ R23, R6, R23 ;  /* 0x0000001706177220 */ /* 0x000fe40000410000 */
[C---:B------:R-:W-:Y:S02]  /*6180*/  FADD.FTZ R4, -R2.reuse, R25 ;  /* 0x0000001902047221 */ /* 0x040fe40000010100 */
[C---:B------:R-:W-:Y:S02]  /*6190*/  FADD.FTZ R5, -R2.reuse, R28 ;  /* 0x0000001c02057221 */ /* 0x040fe40000010100 */
[----:B------:R-:W-:Y:S02]  /*61a0*/  FADD.FTZ R6, -R2, R29 ;  /* 0x0000001d02067221 */ /* 0x000fe40000010100 */
[----:B------:R-:W-:Y:S02]  /*61b0*/  FMUL.FTZ R2, R213, R24 ;  /* 0x00000018d5027220 */ /* 0x000fe40000410000 */
[----:B------:R-:W-:Y:S02]  /*61c0*/  FFMA.FTZ R25, -R200, R200, 1 ;  /* 0x3f800000c8197423 */ /* 0x000fe400000101c8 */
        /* <DEDUP_REMOVED lines=11> */
[----:B------:R-:W-:Y:S02]  /*6280*/  FMUL.FTZ R28, R28, c[0x0][0x2ec] ;  /* 0x0000bb001c1c7a20 */ /* 0x000fe40000410000 */
[----:B------:R-:W-:Y:S02]  /*6290*/  FMUL.FTZ R13, R7, R13 ;  /* 0x0000000d070d7220 */ /* 0x000fe40000410000 */
[----:B------:R-:W-:Y:S02]  /*62a0*/  FMUL.FTZ R25, R2, R25 ;  /* 0x0000001902197220 */ /* 0x000fe40000410000 */
[----:B------:R-:W-:Y:S02]  /*62b0*/  FMUL.FTZ R24, R4, R24 ;  /* 0x0000001804187220 */ /* 0x000fe40000410000 */
[----:B------:R-:W-:Y:S02]  /*62c0*/  FMUL.FTZ R29, R5, R29 ;  /* 0x0000001d051d7220 */ /* 0x000fe40000410000 */
[----:B------:R-:W-:Y:S02]  /*62d0*/  FMUL.FTZ R28, R6, R28 ;  /* 0x0000001c061c7220 */ /* 0x000fe40000410000 */
[C---:B----4-:R-:W-:Y:S02]  /*62e0*/  FADD.FTZ R2, -R0.reuse, R10 ;  /* 0x0000000a00027221 */ /* 0x050fe40000010100 */
[C---:B------:R-:W-:Y:S02]  /*62f0*/  FADD.FTZ R4, -R0.reuse, R11 ;  /* 0x0000000b00047221 */ /* 0x040fe40000010100 */
[C---:B------:R-:W-:Y:S02]  /*6300*/  FADD.FTZ R5, -R0.reuse, R14 ;  /* 0x0000000e00057221 */ /* 0x040fe40000010100 */
[----:B------:R-:W-:Y:S02]  /*6310*/  FADD.FTZ R8, -R0, R15 ;  /* 0x0000000f00087221 */ /* 0x000fe40000010100 */
[----:B------:R-:W-:Y:S02]  /*6320*/  FFMA.FTZ R6, -R222, R222, 1 ;  /* 0x3f800000de067423 */ /* 0x000fe400000101de */
[----:B------:R-:W-:Y:S02]  /*6330*/  FFMA.FTZ R16, -R219, R219, 1 ;  /* 0x3f800000db107423 */ /* 0x000fe400000101db */
[----:B------:R-:W-:Y:S02]  /*6340*/  FFMA.FTZ R7, -R218, R218, 1 ;  /* 0x3f800000da077423 */ /* 0x000fe400000101da */
[----:B------:R-:W-:Y:S02]  /*6350*/  FFMA.FTZ R12, -R216, R216, 1 ;  /* 0x3f800000d80c7423 */ /* 0x000fe400000101d8 */
[----:B------:R-:W-:Y:S02]  /*6360*/  FMUL.FTZ R2, R234, R2 ;  /* 0x00000002ea027220 */ /* 0x000fe40000410000 */
        /* <DEDUP_REMOVED lines=23> */
[----:B------:R-:W-:Y:S02]  /*64e0*/  FMUL.FTZ R20, R0, R20 ;  /* 0x0000001400147220 */ /* 0x000fe40000410000 */
[----:B------:R-:W-:Y:S02]  /*64f0*/  FMUL.FTZ R8, R2, R8 ;  /* 0x0000000802087220 */ /* 0x000fe40000410000 */
[----:B------:R-:W-:Y:S02]  /*6500*/  FMUL.FTZ R22, R4, R22 ;  /* 0x0000001604167220 */ /* 0x000fe40000410000 */
[----:B------:R-:W-:Y:S01]  /*6510*/  FMUL.FTZ R21, R5, R21 ;  /* 0x0000001505157220 */ /* 0x000fe20000410000 */
[----:B------:R-:W-:-:S05]  /*6520*/  @!P2 BRA `(.L_x_532) ;  /* 0x000002100000a947 */ /* 0x000fca0003800000 */
[----:B------:R-:W-:Y:S01]  /*6530*/  IMAD.MOV.U32 R10, RZ, RZ, c[0x0][0x190] ;  /* 0x00006400ff0a7624 */ /* 0x000fe200078e00ff */
[----:B------:R-:W-:Y:S01]  /*6540*/  ULOP3.LUT UR8, UR6, 0x1, URZ, 0xc0, !UPT ;  /* 0x0000000106087892 */ /* 0x000fe2000f8ec03f */
[----:B------:R-:W-:Y:S02]  /*6550*/  ISETP.GE.AND P3, PT, R220, c[0x0][0x220], PT ;  /* 0x00008800dc007a0c */ /* 0x000fe40003f66270 */
[----:B------:R-:W-:Y:S01]  /*6560*/  IMAD.U32 R0, R10, -0x40, RZ ;  /* 0xffffffc00a007824 */ /* 0x000fe200078e00ff */
[----:B------:R-:W-:Y:S04]  /*6570*/  UISETP.NE.U32.AND UP0, UPT, UR8, 0x1, UPT ;  /* 0x000000010800788c */ /* 0x000fe8000bf05070 */
[----:B------:R-:W-:Y:S01]  /*6580*/  USEL UR8, UR54, 0x2000, !UP0 ;  /* 0x0000200036087887 */ /* 0x000fe2000c000000 */
[C---:B------:R-:W-:Y:S04]  /*6590*/  LEA R2, P0, R0.reuse, R194, 0x1 ;  /* 0x000000c200027211 */ /* 0x040fe800078008ff */
[----:B------:R-:W-:Y:S01]  /*65a0*/  LEA.HI.X.SX32 R0, R0, R195, 0x1, P0 ;  /* 0x000000c300007211 */ /* 0x000fe200000f0eff */
[----:B------:R-:W-:Y:S01]  /*65b0*/  IMAD.MOV.U32 R194, RZ, RZ, R2 ;  /* 0x000000ffffc27224 */ /* 0x000fe200078e0002 */
[----:B------:R-:W-:Y:S01]  /*65c0*/  IADD3 R186, R186, UR8, RZ ;  /* 0x00000008baba7c10 */ /* 0x000fe2000fffe0ff */
[----:B------:R-:W-:Y:S01]  /*65d0*/  @!P3 IMAD.MOV.U32 R5, RZ, RZ, c[0x0][0x194] ;  /* 0x00006500ff05b624 */ /* 0x000fe200078e00ff */
[----:B------:R-:W-:Y:S01]  /*65e0*/  IADD3 R203, R203, UR8, RZ ;  /* 0x00000008cbcb7c10 */ /* 0x000fe2000fffe0ff */
[----:B------:R-:W-:Y:S01]  /*65f0*/  IMAD.MOV.U32 R195, RZ, RZ, R0 ;  /* 0x000000ffffc37224 */ /* 0x000fe200078e0000 */
[C---:B------:R-:W-:Y:S01]  /*6600*/  @!P3 LEA R4, P0, R10.reuse, R194, 0x6 ;  /* 0x000000c20a04b211 */ /* 0x040fe200078030ff */
[----:B------:R1:W-:Y:S01]  /*6610*/  @P3 STS [R186], RZ ;  /* 0x000000ffba003388 */ /* 0x0003e20000000800 */
[----:B------:R-:W-:Y:S02]  /*6620*/  IADD3 R173, R173, UR8, RZ ;  /* 0x00000008adad7c10 */ /* 0x000fe4000fffe0ff */
[----:B------:R-:W-:Y:S01]  /*6630*/  @!P3 LEA.HI.X R5, R10, R195, R5, 0x6, P0 ;  /* 0x000000c30a05b211 */ /* 0x000fe200000f3405 */
[----:B------:R1:W-:Y:S04]  /*6640*/  @P3 STS [R186+0x4], RZ ;  /* 0x000004ffba003388 */ /* 0x0003e80000000800 */
        /* <DEDUP_REMOVED lines=15> */
.L_x_532:
        /* <DEDUP_REMOVED lines=109> */
.L_x_533:
[----:B------:R-:W-:Y:S01]  /*6e10*/  LDSM.16.M88.4 R16, [R175] ;  /* 0x00000000af10783b */ /* 0x000fe20000000200 */
[--C-:B------:R-:W-:Y:S01]  /*6e20*/  IMAD.IADD R2, R0, 0x1, R128.reuse ;  /* 0x0000000100027824 */ /* 0x100fe200078e0280 */
[----:B------:R-:W-:Y:S01]  /*6e30*/  LEA R196, P0, R252, R116, 0x2 ;  /* 0x00000074fcc47211 */ /* 0x000fe200078010ff */
[----:B------:R-:W-:Y:S01]  /*6e40*/  IMAD.IADD R112, R175, 0x1, R128 ;  /* 0x00000001af707824 */ /* 0x000fe200078e0280 */
[----:B------:R-:W2:Y:S01]  /*6e50*/  LDSM.16.MT88.4 R8, [R0+0x6000] ;  /* 0x006000000008783b */ /* 0x000ea20000004200 */
[----:B------:R-:W-:Y:S01]  /*6e60*/  IMAD.IADD R113, R128, 0x1, R176 ;  /* 0x0000000180717824 */ /* 0x000fe200078e02b0 */
[----:B------:R-:W-:Y:S01]  /*6e70*/  LEA.HI.X.SX32 R191, R252, R117, 0x2, P0 ;  /* 0x00000075fcbf7211 */ /* 0x000fe200000f16ff */
[----:B------:R-:W-:Y:S01]  /*6e80*/  ULOP3.LUT UR8, UR6, 0x1, URZ, 0xc0, !UPT ;  /* 0x0000000106087892 */ /* 0x000fe2000f8ec03f */
[----:B------:R-:W3:Y:S01]  /*6e90*/  LDSM.16.MT88.4 R20, [R2+0x6000] ;  /* 0x006000000214783b */ /* 0x000ee20000004200 */
[----:B------:R-:W-:Y:S02]  /*6ea0*/  UISETP.GT.AND UP2, UPT, UR6, UR13, UPT ;  /* 0x0000000d0600728c */ /* 0x000fe4000bf44270 */
[----:B------:R-:W-:Y:S01]  /*6eb0*/  UISETP.NE.U32.AND UP0, UPT, UR8, 0x1, UPT ;  /* 0x000000010800788c */ /* 0x000fe2000bf05070 */
[----:B------:R-:W-:Y:S01]  /*6ec0*/  LDSM.16.M88.4 R24, [R176] ;  /* 0x00000000b018783b */ /* 0x000fe20000000200 */
[----:B------:R-:W-:Y:S03]  /*6ed0*/  UIADD3 UR6, UR6, -0x1, URZ ;  /* 0xffffffff06067890 */ /* 0x000fe6000fffe03f */
[----:B------:R-:W4:Y:S04]  /*6ee0*/  LDSM.16.MT88.4 R28, [R0+0x6800] ;  /* 0x00680000001c783b */ /* 0x000f280000004200 */
[----:B------:R-:W1:Y:S04]  /*6ef0*/  LDSM.16.MT88.4 R32, [R2+0x6800] ;  /* 0x006800000220783b */ /* 0x000e680000004200 */
[----:B------:R-:W-:Y:S04]  /*6f00*/  LDSM.16.MT88.4 R104, [R0+0x7000] ;  /* 0x007000000068783b */ /* 0x000fe80000004200 */
[----:B------:R-:W1:Y:S04]  /*6f10*/  LDSM.16.M88.4 R100, [R112] ;  /* 0x000000007064783b */ /* 0x000e680000000200 */
[----:B------:R-:W-:Y:S01]  /*6f20*/  LDSM.16.MT88.4 R108, [R0+0x7800] ;  /* 0x00780000006c783b */ /* 0x000fe20000004200 */
[C---:B-12---:R-:W-:Y:S08]  /*6f30*/  HMMA.16816.F32.BF16 R4, R16.reuse, R8, RZ ;  /* 0x000000081004723c */ /* 0x046ff000000418ff */
[C---:B------:R-:W-:Y:S08]  /*6f40*/  HMMA.16816.F32.BF16 R8, R16.reuse, R10, RZ ;  /* 0x0000000a1008723c */ /* 0x040ff000000418ff */
[C---:B---3--:R-:W-:Y:S08]  /*6f50*/  HMMA.16816.F32.BF16 R12, R16.reuse, R20, RZ ;  /* 0x00000014100c723c */ /* 0x048ff000000418ff */
[----:B------:R-:W-:Y:S01]  /*6f60*/  HMMA.16816.F32.BF16 R16, R16, R22, RZ ;  /* 0x000000161010723c */ /* 0x000fe200000418ff */
[----:B------:R-:W1:Y:S07]  /*6f70*/  LDSM.16.MT88.4 R20, [R2+0x7000] ;  /* 0x007000000214783b */ /* 0x000e6e0000004200 */
[C---:B----4-:R-:W-:Y:S08]  /*6f80*/  HMMA.16816.F32.BF16 R4, R24.reuse, R28, R4 ;  /* 0x0000001c1804723c */ /* 0x050ff00000041804 */
[C---:B------:R-:W-:Y:S01]  /*6f90*/  HMMA.16816.F32.BF16 R8, R24.reuse, R30, R8 ;  /* 0x0000001e1808723c */ /* 0x040fe20000041808 */
[----:B------:R-:W2:Y:S07]  /*6fa0*/  LDSM.16.M88.4 R28, [R113] ;  /* 0x00000000711c783b */ /* 0x000eae0000000200 */
[C---:B------:R-:W-:Y:S08]  /*6fb0*/  HMMA.16816.F32.BF16 R12, R24.reuse, R32, R12 ;  /* 0x00000020180c723c */ /* 0x040ff0000004180c */
        /* <DEDUP_REMOVED lines=26> */
[----:B------:R2:W1:Y:S07]  /*7160*/  LDSM.16.MT88.4 R108, [R0+0x9800] ;  /* 0x00980000006c783b */ /* 0x00046e0000004200 */
[C---:B---3--:R-:W-:Y:S08]  /*7170*/  HMMA.16816.F32.BF16 R12, R100.reuse, R24, R12 ;  /* 0x00000018640c723c */ /* 0x048ff0000004180c */
[----:B------:R-:W-:Y:S01]  /*7180*/  HMMA.16816.F32.BF16 R16, R100, R26, R16 ;  /* 0x0000001a6410723c */ /* 0x000fe20000041810 */
[----:B------:R3:W1:Y:S07]  /*7190*/  LDSM.16.MT88.4 R24, [R2+0x9800] ;  /* 0x009800000218783b */ /* 0x00066e0000004200 */
[C---:B----4-:R-:W-:Y:S01]  /*71a0*/  HMMA.16816.F32.BF16 R4, R28.reuse, R104, R4 ;  /* 0x000000681c04723c */ /* 0x050fe20000041804 */
[----:B--2---:R-:W-:Y:S07]  /*71b0*/  IMAD.U32 R0, RZ, RZ, UR14 ;  /* 0x0000000eff007e24 */ /* 0x004fee000f8e00ff */
[C---:B------:R-:W-:Y:S08]  /*71c0*/  HMMA.16816.F32.BF16 R8, R28.reuse, R106, R8 ;  /* 0x0000006a1c08723c */ /* 0x040ff00000041808 */
[C---:B-1----:R-:W-:Y:S01]  /*71d0*/  HMMA.16816.F32.BF16 R12, R28.reuse, R20, R12 ;  /* 0x000000141c0c723c */ /* 0x042fe2000004180c */
[----:B---3--:R-:W-:Y:S06]  /*71e0*/  IMAD.U32 R2, RZ, RZ, UR26 ;  /* 0x0000001aff027e24 */ /* 0x008fec000f8e00ff */
[----:B------:R-:W-:Y:S01]  /*71f0*/  @P2 IADD3 R20, P3, R244, UR10, RZ ;  /* 0x0000000af4142c10 */ /* 0x000fe2000ff7e0ff */
[----:B------:R-:W-:Y:S01]  /*7200*/  HMMA.16816.F32.BF16 R16, R28, R22, R16 ;  /* 0x000000161c10723c */ /* 0x000fe20000041810 */
[----:B------:R-:W-:Y:S03]  /*7210*/  @UP3 UIADD3 UR10, UP1, UR10, -0x100, URZ ;  /* 0xffffff000a0a3890 */ /* 0x000fe6000ff3e03f */
[----:B------:R-:W-:Y:S01]  /*7220*/  @P2 IADD3.X R21, R245, UR9, RZ, P3, !PT ;  /* 0x00000009f5152c10 */ /* 0x000fe20009ffe4ff */
[----:B------:R-:W-:Y:S02]  /*7230*/  @UP3 UIADD3.X UR9, UR9, -0x1, URZ, UP1, !UPT ;  /* 0xffffffff09093890 */ /* 0x000fe40008ffe43f */
[----:B------:R-:W-:Y:S01]  /*7240*/  IMAD.U32 R22, RZ, RZ, UR14 ;  /* 0x0000000eff167e24 */ /* 0x000fe2000f8e00ff */
[C---:B------:R-:W-:Y:S01]  /*7250*/  HMMA.16816.F32.BF16 R4, R32.reuse, R108, R4 ;  /* 0x0000006c2004723c */ /* 0x040fe20000041804 */
[----:B------:R1:W5:Y:S03]  /*7260*/  @P2 LDG.E R238, [R20.64] ;  /* 0x0000000414ee2981 */ /* 0x000366000c1e1900 */
[----:B------:R-:W-:Y:S01]  /*7270*/  IMAD.U32 R28, RZ, RZ, UR20 ;  /* 0x00000014ff1c7e24 */ /* 0x000fe2000f8e00ff */
[----:B------:R1:W5:Y:S03]  /*7280*/  @P2 LDG.E R237, [R20.64+0x20] ;  /* 0x0000200414ed2981 */ /* 0x000366000c1e1900 */
[C---:B------:R-:W-:Y:S01]  /*7290*/  HMMA.16816.F32.BF16 R8, R32.reuse, R110, R8 ;  /* 0x0000006e2008723c */ /* 0x040fe20000041808 */
[----:B------:R1:W5:Y:S04]  /*72a0*/  @P2 LDG.E R235, [R20.64+0x80] ;  /* 0x0000800414eb2981 */ /* 0x000368000c1e1900 */
[----:B------:R1:W5:Y:S03]  /*72b0*/  @P2 LDG.E R236, [R20.64+0xa0] ;  /* 0x0000a00414ec2981 */ /* 0x000366000c1e1900 */
[C---:B------:R-:W-:Y:S07]  /*72c0*/  HMMA.16816.F32.BF16 R12, R32.reuse, R24, R12 ;  /* 0x00000018200c723c */ /* 0x040fee000004180c */
[----:B------:R-:W-:Y:S01]  /*72d0*/  IMAD.U32 R24, RZ, RZ, UR26 ;  /* 0x0000001aff187e24 */ /* 0x000fe2000f8e00ff */
[----:B------:R-:W-:Y:S01]  /*72e0*/  HMMA.16816.F32.BF16 R16, R32, R26, R16 ;  /* 0x0000001a2010723c */ /* 0x000fe20000041810 */
[----:B------:R-:W-:Y:S01]  /*72f0*/  IMAD.U32 R25, RZ, RZ, UR20 ;  /* 0x00000014ff197e24 */ /* 0x000fe2000f8e00ff */
[----:B------:R-:W-:Y:S05]  /*7300*/  LDSM.16.MT88.4 R32, [R3+0xc800] ;  /* 0x00c800000320783b */ /* 0x000fea0000004200 */
[----:B------:R-:W-:Y:S02]  /*7310*/  IMAD.U32 R26, RZ, RZ, UR25 ;  /* 0x00000019ff1a7e24 */ /* 0x000fe4000f8e00ff */
[----:B-1----:R-:W-:Y:S03]  /*7320*/  IMAD.MOV.U32 R20, RZ, RZ, R196 ;  /* 0x000000ffff147224 */ /* 0x002fe600078e00c4 */
[----:B------:R-:W-:Y:S02]  /*7330*/  IMAD.MOV.U32 R21, RZ, RZ, R191 ;  /* 0x000000ffff157224 */ /* 0x000fe400078e00bf */
[-C--:B------:R-:W-:Y:S02]  /*7340*/  LEA R22, P3, R22, R20.reuse, 0x2 ;  /* 0x0000001416167211 */ /* 0x080fe400078610ff */
[-C--:B------:R-:W-:Y:S01]  /*7350*/  LEA R28, P2, R28, R20.reuse, 0x2 ;  /* 0x000000141c1c7211 */ /* 0x080fe200078410ff */
[----:B------:R1:W-:Y:S01]  /*7360*/  RED.E.ADD.F32.FTZ.RN.STRONG.GPU [R20.64], R4 ;  /* 0x000000041400798e */ /* 0x0003e2000c10e784 */
[-C--:B------:R-:W-:Y:S01]  /*7370*/  LEA.HI.X.SX32 R23, R0, R21.reuse, 0x2, P3 ;  /* 0x0000001500177211 */ /* 0x080fe200018f16ff */
[----:B------:R-:W-:Y:S01]  /*7380*/  IMAD.U32 R0, RZ, RZ, UR25 ;  /* 0x00000019ff007e24 */ /* 0x000fe2000f8e00ff */
[-C--:B------:R-:W-:Y:S02]  /*7390*/  LEA R24, P0, R24, R20.reuse, 0x2 ;  /* 0x0000001418187211 */ /* 0x080fe400078010ff */
[-C--:B------:R-:W-:Y:S01]  /*73a0*/  LEA.HI.X.SX32 R29, R25, R21.reuse, 0x2, P2 ;  /* 0x00000015191d7211 */ /* 0x080fe200010f16ff */
[----:B------:R2:W-:Y:S01]  /*73b0*/  RED.E.ADD.F32.FTZ.RN.STRONG.GPU [R22.64], R5 ;  /* 0x000000051600798e */ /* 0x0005e2000c10e784 */
[-C--:B------:R-:W-:Y:S01]  /*73c0*/  LEA.HI.X.SX32 R25, R2, R21.reuse, 0x2, P0 ;  /* 0x0000001502197211 */ /* 0x080fe200000f16ff */
[----:B------:R-:W-:Y:S01]  /*73d0*/  IMAD.U32 R2, RZ, RZ, UR23 ;  /* 0x00000017ff027e24 */ /* 0x000fe2000f8e00ff */
[-C--:B------:R-:W-:Y:S01]  /*73e0*/  LEA R26, P0, R26, R20.reuse, 0x2 ;  /* 0x000000141a1a7211 */ /* 0x080fe200078010ff */
[----:B------:R3:W-:Y:S03]  /*73f0*/  RED.E.ADD.F32.FTZ.RN.STRONG.GPU [R28.64], R6 ;  /* 0x000000061c00798e */ /* 0x0007e6000c10e784 */
[-C--:B------:R-:W-:Y:S01]  /*7400*/  LEA.HI.X.SX32 R27, R0, R21.reuse, 0x2, P0 ;  /* 0x00000015001b7211 */ /* 0x080fe200000f16ff */
[----:B------:R4:W-:Y:S01]  /*7410*/  RED.E.ADD.F32.FTZ.RN.STRONG.GPU [R24.64], R7 ;  /* 0x000000071800798e */ /* 0x0009e2000c10e784 */
[----:B------:R-:W-:Y:S03]  /*7420*/  IMAD.U32 R0, RZ, RZ, UR22 ;  /* 0x00000016ff007e24 */ /* 0x000fe6000f8e00ff */
[----:B------:R4:W-:Y:S04]  /*7430*/  RED.E.ADD.F32.FTZ.RN.STRONG.GPU [R26.64], R8 ;  /* 0x000000081a00798e */ /* 0x0009e8000c10e784 */
[----:B------:R-:W-:Y:S01]  /*7440*/  LDSM.16.MT88.4 R28, [R3+0xa800] ;  /* 0x00a80000031c783b */ /* 0x000fe20000004200 */
[----:B-1----:R-:W-:Y:S05]  /*7450*/  IMAD.U32 R4, RZ, RZ, UR22 ;  /* 0x00000016ff047e24 */ /* 0x002fea000f8e00ff */
[-C--:B------:R-:W-:Y:S01]  /*7460*/  LEA R4, P0, R4, R20.reuse, 0x2 ;  /* 0x0000001404047211 */ /* 0x080fe200078010ff */
[----:B--2---:R-:W-:Y:S02]  /*7470*/  IMAD.U32 R5, RZ, RZ, UR24 ;  /* 0x00000018ff057e24 */ /* 0x004fe4000f8e00ff */
[----:B---3--:R-:W-:Y:S02]  /*7480*/  IMAD.U32 R6, RZ, RZ, UR23 ;  /* 0x00000017ff067e24 */ /* 0x008fe4000f8e00ff */
[----:B----4-:R-:W-:Y:S03]  /*7490*/  IMAD.U32 R24, RZ, RZ, UR24 ;  /* 0x00000018ff187e24 */ /* 0x010fe6000f8e00ff */
[-C--:B------:R-:W-:Y:S01]  /*74a0*/  LEA R6, P2, R6, R20.reuse, 0x2 ;  /* 0x0000001406067211 */ /* 0x080fe200078410ff */
[----:B------:R-:W-:Y:S01]  /*74b0*/  IMAD.U32 R26, RZ, RZ, UR19 ;  /* 0x00000013ff1a7e24 */ /* 0x000fe2000f8e00ff */
[-C--:B------:R-:W-:Y:S01]  /*74c0*/  LEA R24, P3, R24, R20.reuse, 0x2 ;  /* 0x0000001418187211 */ /* 0x080fe200078610ff */
[----:B------:R-:W-:Y:S01]  /*74d0*/  IMAD.U32 R8, RZ, RZ, UR16 ;  /* 0x00000010ff087e24 */ /* 0x000fe2000f8e00ff */
[-C--:B------:R-:W-:Y:S01]  /*74e0*/  LEA.HI.X.SX32 R7, R2, R21.reuse, 0x2, P2 ;  /* 0x0000001502077211 */ /* 0x080fe200010f16ff */
[----:B------:R-:W-:Y:S01]  /*74f0*/  IMAD.U32 R2, RZ, RZ, UR15 ;  /* 0x0000000fff027e24 */ /* 0x000fe2000f8e00ff */
[-C--:B------:R-:W-:Y:S02]  /*7500*/  LEA.HI.X.SX32 R25, R5, R21.reuse, 0x2, P3 ;  /* 0x0000001505197211 */ /* 0x080fe400018f16ff */
[-C--:B------:R-:W-:Y:S01]  /*7510*/  LEA.HI.X.SX32 R5, R0, R21.reuse, 0x2, P0 ;  /* 0x0000001500057211 */ /* 0x080fe200000f16ff */
[----:B------:R-:W-:Y:S01]  /*7520*/  IMAD.U32 R0, RZ, RZ, UR21 ;  /* 0x00000015ff007e24 */ /* 0x000fe2000f8e00ff */
[-C--:B------:R-:W-:Y:S01]  /*7530*/  LEA R26, P6, R26, R20.reuse, 0x2 ;  /* 0x000000141a1a7211 */ /* 0x080fe200078c10ff */
[----:B------:R1:W-:Y:S01]  /*7540*/  RED.E.ADD.F32.FTZ.RN.STRONG.GPU [R24.64], R9 ;  /* 0x000000091800798e */ /* 0x0003e2000c10e784 */
[-C--:B------:R-:W-:Y:S03]  /*7550*/  LEA R8, P3, R8, R20.reuse, 0x2 ;  /* 0x0000001408087211 */ /* 0x080fe600078610ff */
[----:B------:R2:W-:Y:S04]  /*7560*/  RED.E.ADD.F32.FTZ.RN.STRONG.GPU [R6.64], R10 ;  /* 0x0000000a0600798e */ /* 0x0005e8000c10e784 */
[----:B------:R3:W-:Y:S04]  /*7570*/  RED.E.ADD.F32.FTZ.RN.STRONG.GPU [R4.64], R11 ;  /* 0x0000000b0400798e */ /* 0x0007e8000c10e784 */
[----:B------:R-:W-:Y:S04]  /*7580*/  RED.E.ADD.F32.FTZ.RN.STRONG.GPU [R20.64+0x80], R12 ;  /* 0x0000800c1400798e */ /* 0x000fe8000c10e784 */
[----:B------:R-:W-:Y:S01]  /*7590*/  RED.E.ADD.F32.FTZ.RN.STRONG.GPU [R22.64+0x80], R13 ;  /* 0x0000800d1600798e */ /* 0x000fe2000c10e784 */
[----:B-1----:R-:W-:Y:S02]  /*75a0*/  IMAD.U32 R24, RZ, RZ, UR18 ;  /* 0x00000012ff187e24 */ /* 0x002fe4000f8e00ff */
[----:B------:R-:W-:Y:S02]  /*75b0*/  IMAD.U32 R9, RZ, RZ, UR18 ;  /* 0x00000012ff097e24 */ /* 0x000fe4000f8e00ff */
[----:B--2---:R-:W-:Y:S01]  /*75c0*/  IMAD.U32 R10, RZ, RZ, UR17 ;  /* 0x00000011ff0a7e24 */ /* 0x004fe2000f8e00ff */
[-C--:B------:R-:W-:Y:S01]  /*75d0*/  LEA R24, P5, R24, R20.reuse, 0x2 ;  /* 0x0000001418187211 */ /* 0x080fe200078a10ff */
[----:B------:R-:W-:Y:S02]  /*75e0*/  IMAD.U32 R7, RZ, RZ, UR17 ;  /* 0x00000011ff077e24 */ /* 0x000fe4000f8e00ff */
[----:B---3--:R-:W-:Y:S01]  /*75f0*/  IMAD.U32 R11, RZ, RZ, UR19 ;  /* 0x00000013ff0b7e24 */ /* 0x008fe2000f8e00ff */
[-C--:B------:R-:W-:Y:S01]  /*7600*/  LEA R10, P4, R10, R20.reuse, 0x2 ;  /* 0x000000140a0a7211 */ /* 0x080fe200078810ff */
[----:B------:R-:W-:Y:S01]  /*7610*/  IMAD.U32 R6, RZ, RZ, UR15 ;  /* 0x0000000fff067e24 */ /* 0x000fe2000f8e00ff */
[-C--:B------:R-:W-:Y:S01]  /*7620*/  LEA.HI.X.SX32 R25, R9, R21.reuse, 0x2, P5 ;  /* 0x0000001509197211 */ /* 0x080fe200028f16ff */
[----:B------:R-:W-:Y:S01]  /*7630*/  IMAD.U32 R5, RZ, RZ, UR16 ;  /* 0x00000010ff057e24 */ /* 0x000fe2000f8e00ff */
[-C--:B------:R-:W-:Y:S01]  /*7640*/  LEA.HI.X.SX32 R27, R11, R21.reuse, 0x2, P6 ;  /* 0x000000150b1b7211 */ /* 0x080fe200030f16ff */
[----:B------:R-:W-:Y:S01]  /*7650*/  IMAD.U32 R4, RZ, RZ, UR21 ;  /* 0x00000015ff047e24 */ /* 0x000fe2000f8e00ff */
[-C--:B------:R-:W-:Y:S02]  /*7660*/  LEA.HI.X.SX32 R11, R7, R21.reuse, 0x2, P4 ;  /* 0x00000015070b7211 */ /* 0x080fe400020f16ff */
[-C--:B------:R-:W-:Y:S01]  /*7670*/  LEA R6, P2, R6, R20.reuse, 0x2 ;  /* 0x0000001406067211 */ /* 0x080fe200078410ff */
[----:B------:R-:W-:Y:S01]  /*7680*/  RED.E.ADD.F32.FTZ.RN.STRONG.GPU [R26.64], R14 ;  /* 0x0000000e1a00798e */ /* 0x000fe2000c10e784 */
[-C--:B------:R-:W-:Y:S02]  /*7690*/  LEA.HI.X.SX32 R9, R5, R21.reuse, 0x2, P3 ;  /* 0x0000001505097211 */ /* 0x080fe400018f16ff */
[----:B------:R-:W-:Y:S01]  /*76a0*/  LEA R4, P0, R4, R20, 0x2 ;  /* 0x0000001404047211 */ /* 0x000fe200078010ff */
[----:B------:R-:W-:Y:S01]  /*76b0*/  RED.E.ADD.F32.FTZ.RN.STRONG.GPU [R24.64], R15 ;  /* 0x0000000f1800798e */ /* 0x000fe2000c10e784 */
[-C--:B------:R-:W-:Y:S02]  /*76c0*/  LEA.HI.X.SX32 R7, R2, R21.reuse, 0x2, P2 ;  /* 0x0000001502077211 */ /* 0x080fe400010f16ff */
[----:B------:R-:W-:Y:S01]  /*76d0*/  LEA.HI.X.SX32 R5, R0, R21, 0x2, P0 ;  /* 0x0000001500057211 */ /* 0x000fe200000f16ff */
[----:B------:R-:W-:Y:S01]  /*76e0*/  RED.E.ADD.F32.FTZ.RN.STRONG.GPU [R10.64], R16 ;  /* 0x000000100a00798e */ /* 0x000fe2000c10e784 */
[----:B------:R-:W-:Y:S01]  /*76f0*/  IMAD.IADD R0, R128, 0x1, R172 ;  /* 0x0000000180007824 */ /* 0x000fe200078e02ac */
[----:B------:R-:W-:Y:S01]  /*7700*/  PLOP3.LUT P2, PT, PT, PT, UP0, 0x80, 0x0 ;  /* 0x000000000000781c */ /* 0x000fe20003f4f008 */
[----:B------:R-:W-:Y:S01]  /*7710*/  @UP3 UIADD3 UR12, UP0, UR12, -0x100, URZ ;  /* 0xffffff000c0c3890 */ /* 0x000fe2000ff1e03f */
[----:B------:R-:W-:Y:S01]  /*7720*/  RED.E.ADD.F32.FTZ.RN.STRONG.GPU [R8.64], R17 ;  /* 0x000000110800798e */ /* 0x000fe2000c10e784 */
[----:B------:R-:W-:Y:S02]  /*7730*/  PLOP3.LUT P0, PT, PT, PT, UP2, 0x80, 0x0 ;  /* 0x000000000000781c */ /* 0x000fe40003f0f028 */
[----:B------:R-:W-:Y:S01]  /*7740*/  @UP3 UIADD3.X UR11, UR11, -0x1, URZ, UP0, !UPT ;  /* 0xffffffff0b0b3890 */ /* 0x000fe200087fe43f */
[----:B------:R-:W-:Y:S04]  /*7750*/  RED.E.ADD.F32.FTZ.RN.STRONG.GPU [R6.64], R18 ;  /* 0x000000120600798e */ /* 0x000fe8000c10e784 */
[----:B------:R-:W-:Y:S04]  /*7760*/  LDSM.16.MT88.4 R8, [R172] ;  /* 0x00000000ac08783b */ /* 0x000fe80000004200 */
[----:B------:R-:W-:Y:S04]  /*7770*/  RED.E.ADD.F32.FTZ.RN.STRONG.GPU [R4.64], R19 ;  /* 0x000000130400798e */ /* 0x000fe8000c10e784 */
[----:B------:R-:W1:Y:S04]  /*7780*/  LDSM.16.MT88.4 R4, [R3+0xa000] ;  /* 0x00a000000304783b */ /* 0x000e680000004200 */
[----:B------:R-:W2:Y:S04]  /*7790*/  LDSM.16.MT88.4 R20, [R3+0xc000] ;  /* 0x00c000000314783b */ /* 0x000ea80000004200 */
[----:B------:R-:W3:Y:S04]  /*77a0*/  LDSM.16.MT88.4 R24, [R0] ;  /* 0x000000000018783b */ /* 0x000ee80000004200 */
[----:B------:R-:W4:Y:S04]  /*77b0*/  LDSM.16.MT88.4 R12, [R172+0x800] ;  /* 0x00080000ac0c783b */ /* 0x000f280000004200 */
        /* <DEDUP_REMOVED lines=14> */
[C---:B------:R-:W-:Y:S08]  /*78a0*/  HMMA.16816.F32.BF16 R72, R32.reuse, R12, R72 ;  /* 0x0000000c2048723c */ /* 0x040ff00000041848 */
[-C--:B------:R-:W-:Y:S08]  /*78b0*/  HMMA.16816.F32.BF16 R76, R32, R14.reuse, R76 ;  /* 0x0000000e204c723c */ /* 0x080ff0000004184c */
[C---:B------:R-:W-:Y:S01]  /*78c0*/  HMMA.16816.F32.BF16 R80, R28.reuse, R14, R80 ;  /* 0x0000000e1c50723c */ /* 0x040fe20000041850 */
[----:B------:R-:W-:Y:S07]  /*78d0*/  LDSM.16.MT88.4 R12, [R3+0xb800] ;  /* 0x00b80000030c783b */ /* 0x000fee0000004200 */
[-C--:B------:R-:W-:Y:S08]  /*78e0*/  HMMA.16816.F32.BF16 R84, R28, R16.reuse, R84 ;  /* 0x000000101c54723c */ /* 0x080ff00000041854 */
[C---:B------:R-:W-:Y:S08]  /*78f0*/  HMMA.16816.F32.BF16 R88, R32.reuse, R16, R88 ;  /* 0x000000102058723c */ /* 0x040ff00000041858 */
[-C--:B------:R-:W-:Y:S01]  /*7900*/  HMMA.16816.F32.BF16 R92, R32, R18.reuse, R92 ;  /* 0x00000012205c723c */ /* 0x080fe2000004185c */
[----:B------:R3:W-:Y:S07]  /*7910*/  LDSM.16.MT88.4 R32, [R0+0x1800] ;  /* 0x001800000020783b */ /* 0x0007ee0000004200 */
[----:B------:R-:W-:Y:S01]  /*7920*/  HMMA.16816.F32.BF16 R96, R28, R18, R96 ;  /* 0x000000121c60723c */ /* 0x000fe20000041860 */
[----:B------:R4:W2:Y:S04]  /*7930*/  LDSM.16.MT88.4 R16, [R172+0x1800] ;  /* 0x00180000ac10783b */ /* 0x0008a80000004200 */
[----:B------:R-:W2:Y:S03]  /*7940*/  LDSM.16.MT88.4 R28, [R3+0xd800] ;  /* 0x00d80000031c783b */ /* 0x000ea60000004200 */
[-C--:B-1----:R-:W-:Y:S08]  /*7950*/  HMMA.16816.F32.BF16 R68, R4, R8.reuse, R68 ;  /* 0x000000080444723c */ /* 0x082ff00000041844 */
[C---:B------:R-:W-:Y:S04]  /*7960*/  HMMA.16816.F32.BF16 R72, R20.reuse, R8, R72 ;  /* 0x000000081448723c */ /* 0x040fe80000041848 */
[C---:B---3--:R-:W-:Y:S02]  /*7970*/  IADD3 R0, R172.reuse, -0x2000, RZ ;  /* 0xffffe000ac007810 */ /* 0x048fe40007ffe0ff */
[----:B------:R-:W-:Y:S02]  /*7980*/  @P2 IADD3 R0, R172, 0x2000, RZ ;  /* 0x00002000ac002810 */ /* 0x000fe40007ffe0ff */
[-C--:B------:R-:W-:Y:S04]  /*7990*/  HMMA.16816.F32.BF16 R76, R20, R10.reuse, R76 ;  /* 0x0000000a144c723c */ /* 0x080fe8000004184c */
[----:B----4-:R-:W-:Y:S04]  /*79a0*/  IMAD.MOV.U32 R172, RZ, RZ, R0 ;  /* 0x000000ffffac7224 */ /* 0x010fe800078e0000 */
[C---:B------:R-:W-:Y:S08]  /*79b0*/  HMMA.16816.F32.BF16 R80, R4.reuse, R10, R80 ;  /* 0x0000000a0450723c */ /* 0x040ff00000041850 */
[-C--:B--2---:R-:W-:Y:S08]  /*79c0*/  HMMA.16816.F32.BF16 R84, R4, R24.reuse, R84 ;  /* 0x000000180454723c */ /* 0x084ff00000041854 */
[C---:B------:R-:W-:Y:S08]  /*79d0*/  HMMA.16816.F32.BF16 R88, R20.reuse, R24, R88 ;  /* 0x000000181458723c */ /* 0x040ff00000041858 */
[-C--:B------:R-:W-:Y:S08]  /*79e0*/  HMMA.16816.F32.BF16 R92, R20, R26.reuse, R92 ;  /* 0x0000001a145c723c */ /* 0x080ff0000004185c */
[----:B------:R-:W-:Y:S08]  /*79f0*/  HMMA.16816.F32.BF16 R96, R4, R26, R96 ;  /* 0x0000001a0460723c */ /* 0x000ff00000041860 */
[-C--:B------:R-:W-:Y:S08]  /*7a00*/  HMMA.16816.F32.BF16 R68, R12, R16.reuse, R68 ;  /* 0x000000100c44723c */ /* 0x080ff00000041844 */
[C---:B------:R-:W-:Y:S08]  /*7a10*/  HMMA.16816.F32.BF16 R72, R28.reuse, R16, R72 ;  /* 0x000000101c48723c */ /* 0x040ff00000041848 */
        /* <DEDUP_REMOVED lines=50> */
[----:B------:R1:W-:Y:S01]  /*7d40*/  STS [R251], R13 ;  /* 0x0000000dfb007388 */ /* 0x0003e20000000800 */
        /* <DEDUP_REMOVED lines=22> */
[----:B------:R-:W-:Y:S01]  /*7eb0*/  UISETP.NE.AND UP0, UPT, UR34, -0x1, UPT ;  /* 0xffffffff2200788c */ /* 0x000fe2000bf05270 */
[----:B------:R-:W-:Y:S01]  /*7ec0*/  F2FP.BF16.PACK_AB R60, R61, R60 ;  /* 0x0000003c3d3c723e */ /* 0x000fe200000010ff */
[----:B------:R-:W-:Y:S01]  /*7ed0*/  ULDC.64 UR10, c[0x0][0x3a0] ;  /* 0x0000e800000a7ab9 */ /* 0x000fe20000000a00 */
[----:B------:R-:W-:-:S02]  /*7ee0*/  F2FP.BF16.PACK_AB R0, R0, R94 ;  /* 0x0000005e0000723e */ /* 0x000fc400000010ff */
[----:B------:R-:W-:Y:S02]  /*7ef0*/  F2FP.BF16.PACK_AB R62, R63, R62 ;  /* 0x0000003e3f3e723e */ /* 0x000fe400000010ff */
[----:B------:R-:W-:-:S04]  /*7f00*/  PLOP3.LUT P0, PT, PT, PT, UP0, 0x80, 0x0 ;  /* 0x000000000000781c */ /* 0x000fc80003f0f008 */
[----:B------:R-:W-:-:S04]  /*7f10*/  @UP0 UIADD3 UR6, UR27, UR34, URZ ;  /* 0x000000221b060290 */ /* 0x000fc8000fffe03f */
[----:B------:R-:W-:-:S04]  /*7f20*/  @UP0 UIMAD.WIDE.U32 UR8, UR6, UR10, URZ ;  /* 0x0000000a060802a5 */ /* 0x000fc8000f8e003f */
[----:B------:R-:W-:-:S03]  /*7f30*/  @UP0 UIMAD UR30, UR6, UR11, UR9 ;  /* 0x0000000b061e02a4 */ /* 0x000fc6000f8e0209 */
[----:B------:R-:W-:Y:S01]  /*7f40*/  @UP0 UMOV UR13, UR8 ;  /* 0x00000008000d0c82 */ /* 0x000fe20008000000 */
[----:B--2---:R1:W-:Y:S04]  /*7f50*/  STS [R115], R12 ;  /* 0x0000000c73007388 */ /* 0x0043e80000000800 */
[----:B------:R1:W-:Y:S04]  /*7f60*/  STS [R248+0x2000], R15 ;  /* 0x0020000ff8007388 */ /* 0x0003e80000000800 */
[----:B------:R1:W-:Y:S04]  /*7f70*/  STS [R248+0x2400], R14 ;  /* 0x0024000ef8007388 */ /* 0x0003e80000000800 */
[----:B------:R1:W-:Y:S04]  /*7f80*/  STS [R251+0x2000], R11 ;  /* 0x0020000bfb007388 */ /* 0x0003e80000000800 */
[----:B------:R1:W-:Y:S04]  /*7f90*/  STS [R251+0x2400], R10 ;  /* 0x0024000afb007388 */ /* 0x0003e80000000800 */
[----:B------:R1:W-:Y:S04]  /*7fa0*/  STS [R249], R9 ;  /* 0x00000009f9007388 */ /* 0x0003e80000000800 */
[----:B------:R1:W-:Y:S04]  /*7fb0*/  STS [R249+0x400], R8 ;  /* 0x00040008f9007388 */ /* 0x0003e80000000800 */
        /* <DEDUP_REMOVED lines=26> */
[----:B------:R-:W-:Y:S02]  /*8160*/  USHF.R.S32.HI UR13, URZ, 0x1f, UR45 ;  /* 0x0000001f3f0d7899 */ /* 0x000fe4000801142d */
[----:B------:R-:W-:Y:S02]  /*8170*/  UIMAD UR12, UR27, UR9, UR6 ;  /* 0x000000091b0c72a4 */ /* 0x000fe4000f8e0206 */
[----:B------:R-:W-:Y:S02]  /*8180*/  UIMAD.WIDE.U32 UR8, UR27, UR8, URZ ;  /* 0x000000081b0872a5 */ /* 0x000fe4000f8e003f */
[----:B------:R-:W-:Y:S02]  /*8190*/  ULDC.64 UR10, c[0x0][0x388] ;  /* 0x0000e200000a7ab9 */ /* 0x000fe40000000a00 */
[----:B------:R-:W-:-:S02]  /*81a0*/  UIADD3 UR9, UR9, UR12, URZ ;  /* 0x0000000c09097290 */ /* 0x000fc4000fffe03f */
[----:B------:R-:W-:Y:S02]  /*81b0*/  UIMAD UR6, UR13, UR10, URZ ;  /* 0x0000000a0d0672a4 */ /* 0x000fe4000f8e023f */
[----:B------:R-:W-:Y:S02]  /*81c0*/  UIMAD.WIDE.U32 UR8, UR45, UR10, UR8 ;  /* 0x0000000a2d0872a5 */ /* 0x000fe4000f8e0008 */
[----:B------:R-:W-:-:S04]  /*81d0*/  UIMAD UR6, UR45, UR11, UR6 ;  /* 0x0000000b2d0672a4 */ /* 0x000fc8000f8e0206 */
[----:B------:R-:W-:Y:S02]  /*81e0*/  UIADD3 UR30, UR9, UR6, URZ ;  /* 0x00000006091e7290 */ /* 0x000fe4000fffe03f */
[----:B------:R-:W-:Y:S02]  /*81f0*/  UMOV UR13, UR8 ;  /* 0x00000008000d7c82 */ /* 0x000fe40008000000 */
.L_x_535:
        /* <DEDUP_REMOVED lines=8> */
[----:B------:R-:W-:Y:S02]  /*8280*/  USHF.R.S32.HI UR31, URZ, 0x1f, UR45 ;  /* 0x0000001f3f1f7899 */ /* 0x000fe4000801142d */
[----:B------:R-:W-:Y:S02]  /*8290*/  UIMAD UR12, UR27, UR9, UR6 ;  /* 0x000000091b0c72a4 */ /* 0x000fe4000f8e0206 */
[----:B------:R-:W-:-:S02]  /*82a0*/  UIMAD.WIDE.U32 UR8, UR27, UR8, URZ ;  /* 0x000000081b0872a5 */ /* 0x000fc4000f8e003f */
[----:B------:R-:W-:Y:S02]  /*82b0*/  ULDC.64 UR10, c[0x0][0x390] ;  /* 0x0000e400000a7ab9 */ /* 0x000fe40000000a00 */
[----:B------:R-:W-:Y:S02]  /*82c0*/  UIMAD UR6, UR31, UR10, URZ ;  /* 0x0000000a1f0672a4 */ /* 0x000fe4000f8e023f */
[----:B------:R-:W-:Y:S02]  /*82d0*/  UIADD3 UR9, UR9, UR12, URZ ;  /* 0x0000000c09097290 */ /* 0x000fe4000fffe03f */
[----:B------:R-:W-:Y:S02]  /*82e0*/  UIMAD UR6, UR45, UR11, UR6 ;  /* 0x0000000b2d0672a4 */ /* 0x000fe4000f8e0206 */
[----:B------:R-:W-:-:S04]  /*82f0*/  UIMAD.WIDE.U32 UR8, UR45, UR10, UR8 ;  /* 0x0000000a2d0872a5 */ /* 0x000fc8000f8e0008 */
[----:B------:R-:W-:Y:S02]  /*8300*/  UIADD3 UR9, UR9, UR6, URZ ;  /* 0x0000000609097290 */ /* 0x000fe4000fffe03f */
.L_x_536:
[----:B------:R-:W-:Y:S01]  /*8310*/  BAR.SYNC.DEFER_BLOCKING 0x0 ;  /* 0x0000000000007b1d */ /* 0x000fe20000010000 */
[----:B------:R-:W-:Y:S01]  /*8320*/  USHF.R.S32.HI UR6, URZ, 0x1f, UR29 ;  /* 0x0000001f3f067899 */ /* 0x000fe2000801141d */
[--C-:B-1----:R-:W-:Y:S01]  /*8330*/  SHF.R.S32.HI R7, RZ, 0x1f, R220.reuse ;  /* 0x0000001fff077819 */ /* 0x102fe200000114dc */
[----:B------:R-:W-:Y:S01]  /*8340*/  IMAD.U32 R4, RZ, RZ, UR29 ;  /* 0x0000001dff047e24 */ /* 0x000fe2000f8e00ff */
[----:B------:R-:W-:Y:S01]  /*8350*/  UIMAD UR7, UR28, -0x80, UR7 ;  /* 0xffffff801c0778a4 */ /* 0x000fe2000f8e0207 */
[----:B------:R-:W-:Y:S01]  /*8360*/  IMAD.MOV.U32 R6, RZ, RZ, R220 ;  /* 0x000000ffff067224 */ /* 0x000fe200078e00dc */
[----:B------:R-:W-:Y:S01]  /*8370*/  ULDC.64 UR10, c[0x0][0x3a0] ;  /* 0x0000e800000a7ab9 */ /* 0x000fe20000000a00 */
[----:B------:R-:W-:Y:S01]  /*8380*/  ISETP.GE.AND P1, PT, R220, c[0x0][0x220], PT ;  /* 0x00008800dc007a0c */ /* 0x000fe20003f26270 */
[----:B------:R-:W-:Y:S01]  /*8390*/  UIMAD UR10, UR6, UR10, URZ ;  /* 0x0000000a060a72a4 */ /* 0x000fe2000f8e023f */
[----:B------:R-:W-:Y:S01]  /*83a0*/  IMAD.WIDE.U32 R4, R4, c[0x0][0x3a0], R6 ;  /* 0x0000e80004047a25 */ /* 0x000fe200078e0006 */
[----:B------:R-:W-:Y:S01]  /*83b0*/  USHF.R.S32.HI UR12, URZ, 0x1f, UR49 ;  /* 0x0000001f3f0c7899 */ /* 0x000fe20008011431 */
[----:B------:R-:W-:Y:S01]  /*83c0*/  ISETP.GE.OR P4, PT, R239, UR7, P1 ;  /* 0x00000007ef007c0c */ /* 0x000fe20008f86670 */
[----:B------:R-:W-:Y:S01]  /*83d0*/  UIMAD UR10, UR29, UR11, UR10 ;  /* 0x0000000b1d0a72a4 */ /* 0x000fe2000f8e020a */
[----:B------:R-:W-:Y:S01]  /*83e0*/  BSSY B0, `(.L_x_537) ;  /* 0x000001d000007945 */ /* 0x000fe20003800000 */
[----:B------:R-:W-:-:S02]  /*83f0*/  IADD3 R4, P0, R4, UR13, RZ ;  /* 0x0000000d04047c10 */ /* 0x000fc4000ff1e0ff */
[----:B------:R-:W-:Y:S02]  /*8400*/  SHF.R.S32.HI R13, RZ, 0x1f, R239 ;  /* 0x0000001fff0d7819 */ /* 0x000fe400000114ef */
[----:B------:R-:W-:Y:S01]  /*8410*/  IMAD.U32 R0, RZ, RZ, UR10 ;  /* 0x0000000aff007e24 */ /* 0x000fe2000f8e00ff */
[----:B------:R-:W-:Y:S02]  /*8420*/  ULDC.64 UR10, c[0x0][0x3b8] ;  /* 0x0000ee00000a7ab9 */ /* 0x000fe40000000a00 */
[----:B------:R-:W-:Y:S02]  /*8430*/  UIMAD UR10, UR12, UR10, URZ ;  /* 0x0000000a0c0a72a4 */ /* 0x000fe4000f8e023f */
[----:B------:R-:W-:Y:S01]  /*8440*/  IADD3.X R5, R5, UR30, R0, P0, !PT ;  /* 0x0000001e05057c10 */ /* 0x000fe200087fe400 */
[----:B------:R1:W2:Y:S01]  /*8450*/  LDS.128 R16, [R114+0x7000] ;  /* 0x0070000072107984 */ /* 0x0002a20000000c00 */
[----:B------:R-:W-:Y:S01]  /*8460*/  IMAD.U32 R0, RZ, RZ, UR49 ;  /* 0x00000031ff007e24 */ /* 0x000fe2000f8e00ff */
[----:B------:R-:W-:-:S02]  /*8470*/  UIMAD UR10, UR49, UR11, UR10 ;  /* 0x0000000b310a72a4 */ /* 0x000fc4000f8e020a */
[----:B------:R1:W3:Y:S01]  /*8480*/  LDS.128 R20, [R114+0x8000] ;  /* 0x0080000072147984 */ /* 0x0002e20000000c00 */
[----:B------:R-:W-:-:S03]  /*8490*/  IMAD.WIDE.U32 R4, R0, c[0x0][0x3b8], R4 ;  /* 0x0000ee0000047a25 */ /* 0x000fc600078e0004 */
[----:B------:R1:W4:Y:S02]  /*84a0*/  LDS.128 R24, [R114+0x9000] ;  /* 0x0090000072187984 */ /* 0x0003240000000c00 */
[----:B------:R-:W-:Y:S02]  /*84b0*/  IADD3 R12, R5, UR10, RZ ;  /* 0x0000000a050c7c10 */ /* 0x000fe4000fffe0ff */
        /* <DEDUP_REMOVED lines=15> */
.L_x_538:
[----:B------:R-:W-:Y:S05]  /*85b0*/  BSYNC B0 ;  /* 0x0000000000007941 */ /* 0x000fea0003800000 */
.L_x_537:
        /* <DEDUP_REMOVED lines=15> */
.L_x_540:
[----:B------:R-:W-:Y:S05]  /*86b0*/  BSYNC B0 ;  /* 0x0000000000007941 */ /* 0x000fea0003800000 */
.L_x_539:
        /* <DEDUP_REMOVED lines=15> */
.L_x_542:
[----:B------:R-:W-:Y:S05]  /*87b0*/  BSYNC B0 ;  /* 0x0000000000007941 */ /* 0x000fea0003800000 */
.L_x_541:
        /* <DEDUP_REMOVED lines=14> */
.L_x_544:
[----:B------:R-:W-:Y:S05]  /*88a0*/  BSYNC B0 ;  /* 0x0000000000007941 */ /* 0x000fea0003800000 */
.L_x_543:
        /* <DEDUP_REMOVED lines=8> */
[----:B----4-:R-:W-:Y:S01]  /*8930*/  IADD3 R4, P0, R6, UR8, RZ ;  /* 0x0000000806047c10 */ /* 0x010fe2000ff1e0ff */
[----:B------:R-:W-:Y:S01]  /*8940*/  UIMAD UR6, UR12, UR6, URZ ;  /* 0x000000060c0672a4 */ /* 0x000fe2000f8e023f */
[----:B------:R-:W-:-:S03]  /*8950*/  MOV R0, UR29 ;  /* 0x0000001d00007c02 */ /* 0x000fc60008000f00 */
[----:B------:R-:W-:Y:S01]  /*8960*/  UIMAD UR6, UR49, UR7, UR6 ;  /* 0x00000007310672a4 */ /* 0x000fe2000f8e0206 */
[----:B------:R-:W-:Y:S01]  /*8970*/  IADD3.X R5, R7, UR9, R0, P0, !PT ;  /* 0x0000000907057c10 */ /* 0x000fe200087fe400 */
[----:B------:R-:W-:-:S04]  /*8980*/  IMAD.U32 R0, RZ, RZ, UR49 ;  /* 0x00000031ff007e24 */ /* 0x000fc8000f8e00ff */
        /* <DEDUP_REMOVED lines=12> */
.L_x_546:
[----:B------:R-:W-:Y:S05]  /*8a50*/  BSYNC B0 ;  /* 0x0000000000007941 */ /* 0x000fea0003800000 */
.L_x_545:
        /* <DEDUP_REMOVED lines=13> */
.L_x_548:
[----:B------:R-:W-:Y:S05]  /*8b30*/  BSYNC B0 ;  /* 0x0000000000007941 */ /* 0x000fea0003800000 */
.L_x_547:
        /* <DEDUP_REMOVED lines=13> */
.L_x_550:
[----:B------:R-:W-:Y:S05]  /*8c10*/  BSYNC B0 ;  /* 0x0000000000007941 */ /* 0x000fea0003800000 */
.L_x_549:
        /* <DEDUP_REMOVED lines=11> */
.L_x_507:
[----:B------:R-:W-:Y:S05]  /*8cd0*/  BSYNC B1 ;  /* 0x0000000000017941 */ /* 0x000fea0003800000 */
.L_x_485:
        /* <DEDUP_REMOVED lines=11> */
.L_x_551:
[----:B------:R-:W-:Y:S05]  /*8d90*/  EXIT ;  /* 0x000000000000794d */ /* 0x000fea0003800000 */
.L_x_553:
        /* <DEDUP_REMOVED lines=14> */
.L_x_1261:


//--------------------- .text._ZN5flash44flash_bwd_dq_dk_dv_loop_seqk_parallel_kernelI23Flash_bwd_kernel_traitsILi64ELi64ELi128ELi8ELi2ELi4ELi4ELb1ELb0EN7cutlass10bfloat16_tE19Flash_kernel_traitsILi64ELi64ELi128ELi8ES3_EELb1ELb1ELb0ELb0ELb1ELb1ELb0EEEvNS_16Flash_bwd_paramsE --------------------------
	.section	.text._ZN5flash44flash_bwd_dq_dk_dv_loop_seqk_parallel_kernelI23Flash_bwd_kernel_traitsILi64ELi64ELi128ELi8ELi2ELi4ELi4ELb1ELb0EN7cutlass10bfloat16_tE19Flash_kernel_traitsILi64ELi64ELi128ELi8ES3_EELb1ELb1ELb0ELb0ELb1ELb1ELb0EEEvNS_16Flash_bwd_paramsE,"ax",@progbits
	.sectioninfo	@"SHI_REGISTERS=255"
	.align	128
        .global         _ZN5flash44flash_bwd_dq_dk_dv_loop_seqk_parallel_kernelI23Flash_bwd_kernel_traitsILi64ELi64ELi128ELi8ELi2ELi4ELi4ELb1ELb0EN7cutlass10bfloat16_tE19Flash_kernel_traitsILi64ELi64ELi128ELi8ES3_EELb1ELb1ELb0ELb0ELb1ELb1ELb0EEEvNS_16Flash_bwd_paramsE
        .type           _ZN5flash44flash_bwd_dq_dk_dv_loop_seqk_parallel_kernelI23Flash_bwd_kernel_traitsILi64ELi64ELi128ELi8ELi2ELi4ELi4ELb1ELb0EN7cutlass10bfloat16_tE19Flash_kernel_traitsILi64ELi64ELi128ELi8ES3_EELb1ELb1ELb0ELb0ELb1ELb1ELb0EEEvNS_16Flash_bwd_paramsE,@function
        .size           _ZN5flash44flash_bwd_dq_dk_dv_loop_seqk_parallel_kernelI23Flash_bwd_kernel_traitsILi64ELi64ELi128ELi8ELi2ELi4ELi4ELb1ELb0EN7cutlass10bfloat16_tE19Flash_kernel_traitsILi64ELi64ELi128ELi8ES3_EELb1ELb1ELb0ELb0ELb1ELb1ELb0EEEvNS_16Flash_bwd_paramsE,(.L_x_1262 - _ZN5flash44flash_bwd_dq_dk_dv_loop_seqk_parallel_kernelI23Flash_bwd_kernel_traitsILi64ELi64ELi128ELi8ELi2ELi4ELi4ELb1ELb0EN7cutlass10bfloat16_tE19Flash_kernel_traitsILi64ELi64ELi128ELi8ES3_EELb1ELb1ELb0ELb0ELb1ELb1ELb0EEEvNS_16Flash_bwd_paramsE)
        .other          _ZN5flash44flash_bwd_dq_dk_dv_loop_seqk_parallel_kernelI23Flash_bwd_kernel_traitsILi64ELi64ELi128ELi8ELi2ELi4ELi4ELb1ELb0EN7cutlass10bfloat16_tE19Flash_kernel_traitsILi64ELi64ELi128ELi8ES3_EELb1ELb1ELb0ELb0ELb1ELb1ELb0EEEvNS_16Flash_bwd_paramsE,@"STO_CUDA_ENTRY STV_DEFAULT"
_ZN5flash44flash_bwd_dq_dk_dv_loop_seqk_parallel_kernelI23Flash_bwd_kernel_traitsILi64ELi64ELi128ELi8ELi2ELi4ELi4ELb1ELb0EN7cutlass10bfloat16_tE19Flash_kernel_traitsILi64ELi64ELi128ELi8ES3_EELb1ELb1ELb0ELb0ELb1ELb1ELb0EEEvNS_16Flash_bwd_paramsE:
.text._ZN5flash44flash_bwd_dq_dk_dv_loop_seqk_parallel_kernelI23Flash_bwd_kernel_traitsILi64ELi64ELi128ELi8ELi2ELi4ELi4ELb1ELb0EN7cutlass10bfloat16_tE19Flash_kernel_traitsILi64ELi64ELi128ELi8ES3_EELb1ELb1ELb0ELb0ELb1ELb1ELb0EEEvNS_16Flash_bwd_paramsE:
        /* <DEDUP_REMOVED lines=11> */
[----:B------:R-:W-:Y:S01]  /*00b0*/  IMAD.MOV.U32 R220, RZ, RZ, -0x10 ;  /* 0xfffffff0ffdc7424 */ /* 0x000fe200078e00ff */
[----:B------:R-:W-:Y:S02]  /*00c0*/  ULDC UR10, c[0x0][0x1c0] ;  /* 0x00007000000a7ab9 */ /* 0x000fe40000000800 */
[----:B------:R-:W-:Y:S02]  /*00d0*/  UIMAD UR26, UR9, UR10, URZ ;  /* 0x0000000a091a72a4 */ /* 0x000fe4000f8e023f */
        /* <DEDUP_REMOVED lines=16> */
[CC--:B------:R-:W-:Y:S01]  /*01e0*/  LEA.HI R14, R3.reuse, R0.reuse, RZ, 0x3 ;  /* 0x00000000030e7211 */ /* 0x0c0fe200078f18ff */
[----:B------:R-:W-:Y:S01]  /*01f0*/  UIMAD UR10, UR4, UR10, URZ ;  /* 0x0000000a040a72a4 */ /* 0x000fe2000f8e023f */
[CC--:B------:R-:W-:Y:S01]  /*0200*/  LEA.HI R5, R3.reuse, R0.reuse, RZ, 0x4 ;  /* 0x0000000003057211 */ /* 0x0c0fe200078f20ff */
[----:B------:R-:W-:Y:S01]  /*0210*/  UIMAD UR22, UR26, 0x18, URZ ;  /* 0x000000181a1678a4 */ /* 0x000fe2000f8e023f */
[CC--:B------:R-:W-:Y:S01]  /*0220*/  LEA.HI R193, R3.reuse, R0.reuse, RZ, 0x6 ;  /* 0x0000000003c17211 */ /* 0x0c0fe200078f30ff */
[----:B------:R-:W-:Y:S01]  /*0230*/  USHF.L.U32 UR21, UR26, 0x5, URZ ;  /* 0x000000051a157899 */ /* 0x000fe2000800063f */
[----:B------:R-:W-:Y:S01]  /*0240*/  LEA.HI R8, R3, R0, RZ, 0x7 ;  /* 0x0000000003087211 */ /* 0x000fe200078f38ff */
[----:B------:R-:W-:Y:S01]  /*0250*/  UIMAD UR20, UR26, 0x28, URZ ;  /* 0x000000281a1478a4 */ /* 0x000fe2000f8e023f */
[----:B------:R-:W-:Y:S01]  /*0260*/  LOP3.LUT R7, R10, 0xffffffe0, RZ, 0xc0, !PT ;  /* 0xffffffe00a077812 */ /* 0x000fe200078ec0ff */
[----:B------:R-:W-:Y:S01]  /*0270*/  UIMAD UR19, UR26, 0x30, URZ ;  /* 0x000000301a1378a4 */ /* 0x000fe2000f8e023f */
[----:B------:R-:W-:Y:S01]  /*0280*/  LOP3.LUT R9, R195, 0x7ffffffc, RZ, 0xc0, !PT ;  /* 0x7ffffffcc3097812 */ /* 0x000fe200078ec0ff */
[----:B------:R-:W-:Y:S01]  /*0290*/  UIMAD UR18, UR26, 0x38, URZ ;  /* 0x000000381a1278a4 */ /* 0x000fe2000f8e023f */
[----:B------:R-:W-:Y:S01]  /*02a0*/  LOP3.LUT R13, R14, 0xfffffff8, RZ, 0xc0, !PT ;  /* 0xfffffff80e0d7812 */ /* 0x000fe200078ec0ff */
[C---:B------:R-:W-:Y:S01]  /*02b0*/  IMAD.IADD R7, R0.reuse, 0x1, -R7 ;  /* 0x0000000100077824 */ /* 0x040fe200078e0a07 */
[----:B------:R-:W-:Y:S01]  /*02c0*/  LOP3.LUT R3, R5, 0xfffffff0, RZ, 0xc0, !PT ;  /* 0xfffffff005037812 */ /* 0x000fe200078ec0ff */
[C---:B------:R-:W-:Y:S01]  /*02d0*/  IMAD.IADD R9, R0.reuse, 0x1, -R9 ;  /* 0x0000000100097824 */ /* 0x040fe200078e0a09 */
[--C-:B------:R-:W-:Y:S01]  /*02e0*/  SHF.R.S32.HI R2, RZ, 0x1f, R10.reuse ;  /* 0x0000001fff027819 */ /* 0x100fe2000001140a */
[C---:B------:R-:W-:Y:S01]  /*02f0*/  IMAD.IADD R13, R0.reuse, 0x1, -R13 ;  /* 0x00000001000d7824 */ /* 0x040fe200078e0a0d */
[----:B------:R-:W-:Y:S01]  /*0300*/  SHF.R.S32.HI R6, RZ, 0x2, R195 ;  /* 0x00000002ff067819 */ /* 0x000fe200000114c3 */
[----:B------:R-:W-:Y:S01]  /*0310*/  IMAD.IADD R0, R0, 0x1, -R3 ;  /* 0x0000000100007824 */ /* 0x000fe200078e0a03 */
[----:B------:R-:W-:Y:S01]  /*0320*/  SHF.R.S32.HI R3, RZ, 0x5, R10 ;  /* 0x00000005ff037819 */ /* 0x000fe2000001140a */
[----:B------:R-:W-:Y:S01]  /*0330*/  IMAD.SHL.U32 R198, R13, 0x8, RZ ;  /* 0x000000080dc67824 */ /* 0x000fe200078e00ff */
[----:B------:R-:W-:Y:S01]  /*0340*/  SHF.R.S32.HI R195, RZ, 0x1f, R195 ;  /* 0x0000001fffc37819 */ /* 0x000fe200000114c3 */
[----:B------:R-:W-:Y:S01]  /*0350*/  IMAD.SHL.U32 R9, R9, 0x2, RZ ;  /* 0x0000000209097824 */ /* 0x000fe200078e00ff */
[-C--:B------:R-:W-:Y:S01]  /*0360*/  LEA.HI R10, R10, R3.reuse, RZ, 0x1 ;  /* 0x000000030a0a7211 */ /* 0x080fe200078f08ff */
[----:B------:R-:W-:Y:S01]  /*0370*/  USHF.R.S32.HI UR11, URZ, 0x1f, UR25 ;  /* 0x0000001f3f0b7899 */ /* 0x000fe20008011419 */
[----:B------:R-:W-:Y:S01]  /*0380*/  LEA.HI R2, R2, R3, RZ, 0x2 ;  /* 0x0000000302027211 */ /* 0x000fe200078f10ff */
[----:B------:R-:W-:Y:S01]  /*0390*/  UIADD3 UR12, UR24, UR13, URZ ;  /* 0x0000000d180c7290 */ /* 0x000fe2000fffe03f */
[----:B------:R-:W-:Y:S01]  /*03a0*/  LEA.HI R195, R195, R6, RZ, 0x3 ;  /* 0x00000006c3c37211 */ /* 0x000fe200078f18ff */
[----:B------:R-:W-:Y:S01]  /*03b0*/  UMOV UR6, 0x6 ;  /* 0x0000000600067882 */ /* 0x000fe20000000000 */
[----:B------:R-:W-:-:S02]  /*03c0*/  LOP3.LUT R10, R10, 0xfffffffe, RZ, 0xc0, !PT ;  /* 0xfffffffe0a0a7812 */ /* 0x000fc400078ec0ff */
[----:B------:R-:W-:Y:S02]  /*03d0*/  LOP3.LUT R2, R2, 0xfffffffc, RZ, 0xc0, !PT ;  /* 0xfffffffc02027812 */ /* 0x000fe400078ec0ff */
[----:B------:R-:W-:Y:S01]  /*03e0*/  SHF.R.S32.HI R194, RZ, 0x3, R14 ;  /* 0x00000003ffc27819 */ /* 0x000fe2000001140e */
[----:B------:R-:W-:Y:S01]  /*03f0*/  IMAD.IADD R191, R3, 0x1, -R10 ;  /* 0x0000000103bf7824 */ /* 0x000fe200078e0a0a */
[----:B------:R-:W-:Y:S01]  /*0400*/  LOP3.LUT R195, R195, 0xfffffff8, RZ, 0xc0, !PT ;  /* 0xfffffff8c3c37812 */ /* 0x000fe200078ec0ff */
[----:B------:R-:W-:Y:S01]  /*0410*/  IMAD.IADD R2, R3, 0x1, -R2 ;  /* 0x0000000103027824 */ /* 0x000fe200078e0a02 */
[----:B------:R-:W-:Y:S01]  /*0420*/  SHF.R.S32.HI R11, RZ, 0x1f, R0 ;  /* 0x0000001fff0b7819 */ /* 0x000fe20000011400 */
[----:B------:R-:W-:Y:S01]  /*0430*/  IMAD.SHL.U32 R3, R194, 0x40, RZ ;  /* 0x00000040c2037824 */ /* 0x000fe200078e00ff */
[----:B------:R-:W-:Y:S01]  /*0440*/  SHF.R.S32.HI R4, RZ, 0x4, R5 ;  /* 0x00000004ff047819 */ /* 0x000fe20000011405 */
[----:B------:R-:W-:Y:S01]  /*0450*/  IMAD.IADD R195, R6, 0x1, -R195 ;  /* 0x0000000106c37824 */ /* 0x000fe200078e0ac3 */
[----:B------:R-:W-:-:S02]  /*0460*/  LEA.HI R6, R11, R0, RZ, 0x3 ;  /* 0x000000000b067211 */ /* 0x000fc400078f18ff */
[----:B------:R-:W-:Y:S02]  /*0470*/  LEA.HI R5, R5, R4, RZ, 0x1 ;  /* 0x0000000405057211 */ /* 0x000fe400078f08ff */
[----:B------:R-:W-:Y:S02]  /*0480*/  LOP3.LUT R3, R3, 0x1c0, RZ, 0xc0, !PT ;  /* 0x000001c003037812 */ /* 0x000fe400078ec0ff */
[----:B------:R-:W-:Y:S02]  /*0490*/  LOP3.LUT R11, R6, 0xfffffff8, RZ, 0xc0, !PT ;  /* 0xfffffff8060b7812 */ /* 0x000fe400078ec0ff */
[----:B------:R-:W-:Y:S02]  /*04a0*/  LOP3.LUT R5, R5, 0xfffffffe, RZ, 0xc0, !PT ;  /* 0xfffffffe05057812 */ /* 0x000fe400078ec0ff */
[C---:B------:R-:W-:Y:S01]  /*04b0*/  LOP3.LUT P4, RZ, R13.reuse, 0x2, RZ, 0xc0, !PT ;  /* 0x000000020dff7812 */ /* 0x040fe2000788c0ff */
[----:B------:R-:W-:Y:S01]  /*04c0*/  IMAD.IADD R11, R0, 0x1, -R11 ;  /* 0x00000001000b7824 */ /* 0x000fe200078e0a0b */
[C---:B------:R-:W-:Y:S01]  /*04d0*/  LOP3.LUT P3, RZ, R13.reuse, 0x4, RZ, 0xc0, !PT ;  /* 0x000000040dff7812 */ /* 0x040fe2000786c0ff */
[----:B------:R-:W-:Y:S01]  /*04e0*/  IMAD.SHL.U32 R13, R13, 0x40, RZ ;  /* 0x000000400d0d7824 */ /* 0x000fe200078e00ff */
[----:B------:R-:W-:Y:S01]  /*04f0*/  SHF.R.U32.HI R192, RZ, 0x3, R3 ;  /* 0x00000003ffc07819 */ /* 0x000fe20000011603 */
[----:B------:R-:W-:Y:S01]  /*0500*/  IMAD.IADD R5, R4, 0x1, -R5 ;  /* 0x0000000104057824 */ /* 0x000fe200078e0a05 */
[----:B------:R-:W-:Y:S01]  /*0510*/  LOP3.LUT R3, R3, 0x38, R198, 0xf8, !PT ;  /* 0x0000003803037812 */ /* 0x000fe200078ef8c6 */
[----:B------:R-:W-:Y:S01]  /*0520*/  IMAD.SHL.U32 R0, R2, 0x10, RZ ;  /* 0x0000001002007824 */ /* 0x000fe200078e00ff */
[----:B------:R-:W-:Y:S01]  /*0530*/  SHF.R.S32.HI R4, RZ, 0x1f, R7 ;  /* 0x0000001fff047819 */ /* 0x000fe20000011407 */
[----:B------:R-:W-:Y:S01]  /*0540*/  IMAD.SHL.U32 R10, R5, 0x200, RZ ;  /* 0x00000200050a7824 */ /* 0x000fe200078e00ff */
[----:B------:R-:W-:Y:S01]  /*0550*/  LOP3.LUT R13, R13, 0x1c0, RZ, 0xc0, !PT ;  /* 0x000001c00d0d7812 */ /* 0x000fe200078ec0ff */
[----:B------:R-:W-:Y:S01]  /*0560*/  IMAD.SHL.U32 R11, R11, 0x40, RZ ;  /* 0x000000400b0b7824 */ /* 0x000fe200078e00ff */
[----:B------:R-:W-:-:S02]  /*0570*/  LOP3.LUT R192, R3, R192, RZ, 0x3c, !PT ;  /* 0x000000c003c07212 */ /* 0x000fc400078e3cff */
[----:B------:R-:W-:Y:S02]  /*0580*/  LOP3.LUT R3, R195, 0x1, RZ, 0xc0, !PT ;  /* 0x00000001c3037812 */ /* 0x000fe400078ec0ff */
[----:B------:R-:W-:Y:S02]  /*0590*/  LEA.HI R4, R4, R7, RZ, 0x2 ;  /* 0x0000000704047211 */ /* 0x000fe400078f10ff */
[C---:B------:R-:W-:Y:S02]  /*05a0*/  LOP3.LUT R183, R13.reuse, 0x30, R0, 0xf8, !PT ;  /* 0x000000300db77812 */ /* 0x040fe400078ef800 */
[----:B------:R-:W-:Y:S02]  /*05b0*/  SHF.R.S32.HI R193, RZ, 0x6, R193 ;  /* 0x00000006ffc17819 */ /* 0x000fe400000114c1 */
[----:B------:R-:W-:Y:S02]  /*05c0*/  LOP3.LUT R7, R13, 0x8, R14, 0xf8, !PT ;  /* 0x000000080d077812 */ /* 0x000fe400078ef80e */
[----:B------:R-:W-:Y:S01]  /*05d0*/  SHF.R.U32.HI R0, RZ, 0x3, R13 ;  /* 0x00000003ff007819 */ /* 0x000fe2000001160d */
[----:B------:R-:W-:Y:S01]  /*05e0*/  IMAD R12, R193, 0x800, R10 ;  /* 0x00000800c10c7824 */ /* 0x000fe200078e020a */
[----:B------:R-:W-:Y:S01]  /*05f0*/  ISETP.NE.U32.AND P0, PT, R3, 0x1, PT ;  /* 0x000000010300780c */ /* 0x000fe20003f05070 */
[----:B------:R-:W-:Y:S01]  /*0600*/  IMAD.SHL.U32 R13, R5, 0x10, RZ ;  /* 0x00000010050d7824 */ /* 0x000fe200078e00ff */
[----:B------:R-:W-:Y:S01]  /*0610*/  LOP3.LUT R3, R7, R0, RZ, 0x3c, !PT ;  /* 0x0000000007037212 */ /* 0x000fe200078e3cff */
[----:B------:R-:W-:Y:S01]  /*0620*/  IMAD R192, R193, 0x200, R192 ;  /* 0x00000200c1c07824 */ /* 0x000fe200078e02c0 */
[----:B------:R-:W-:-:S02]  /*0630*/  SHF.R.S32.HI R8, RZ, 0x7, R8 ;  /* 0x00000007ff087819 */ /* 0x000fc40000011408 */
[C---:B------:R-:W-:Y:S01]  /*0640*/  R2P PR, R195.reuse, 0x6 ;  /* 0x00000006c3007804 */ /* 0x040fe20000000000 */
[----:B------:R-:W-:Y:S01]  /*0650*/  IMAD.SHL.U32 R195, R195, 0x40, RZ ;  /* 0x00000040c3c37824 */ /* 0x000fe200078e00ff */
[----:B------:R-:W-:Y:S01]  /*0660*/  LOP3.LUT R183, R183, 0x8, R14, 0xf8, !PT ;  /* 0x00000008b7b77812 */ /* 0x000fe200078ef80e */
[----:B------:R-:W-:Y:S01]  /*0670*/  IMAD.IADD R3, R12, 0x1, R3 ;  /* 0x000000010c037824 */ /* 0x000fe200078e0203 */
[----:B------:R-:W-:Y:S01]  /*0680*/  LOP3.LUT R11, R11, 0x1c0, RZ, 0xc0, !PT ;  /* 0x000001c00b0b7812 */ /* 0x000fe200078ec0ff */
[C---:B------:R-:W-:Y:S01]  /*0690*/  IMAD.SHL.U32 R12, R8.reuse, 0x8, RZ ;  /* 0x00000008080c7824 */ /* 0x040fe200078e00ff */
[----:B------:R-:W-:Y:S01]  /*06a0*/  LOP3.LUT R195, R195, 0x1c0, RZ, 0xc0, !PT ;  /* 0x000001c0c3c37812 */ /* 0x000fe200078ec0ff */
[----:B------:R-:W-:Y:S01]  /*06b0*/  IMAD R8, R8, 0x1000, R9 ;  /* 0x0000100008087824 */ /* 0x000fe200078e0209 */
[----:B------:R-:W-:Y:S01]  /*06c0*/  LOP3.LUT R183, R10, R183, R0, 0xf6, !PT ;  /* 0x000000b70ab77212 */ /* 0x000fe200078ef600 */
[----:B------:R-:W-:Y:S01]  /*06d0*/  IMAD.SHL.U32 R10, R193, 0x20, RZ ;  /* 0x00000020c10a7824 */ /* 0x000fe200078e00ff */
[----:B------:R-:W-:Y:S01]  /*06e0*/  LOP3.LUT R12, R12, 0x8, RZ, 0xc0, !PT ;  /* 0x000000080c0c7812 */ /* 0x000fe200078ec0ff */
[----:B------:R-:W-:Y:S01]  /*06f0*/  IMAD R197, R191, 0x400, R8 ;  /* 0x00000400bfc57824 */ /* 0x000fe200078e0208 */
[----:B------:R-:W-:Y:S01]  /*0700*/  SHF.R.U32.HI R7, RZ, 0x3, R195 ;  /* 0x00000003ff077819 */ /* 0x000fe200000116c3 */
[----:B------:R-:W-:Y:S01]  /*0710*/  IMAD R8, R2, 0x400, R9 ;  /* 0x0000040002087824 */ /* 0x000fe200078e0209 */
[----:B------:R-:W-:Y:S01]  /*0720*/  LOP3.LUT R10, R195, 0x20, R10, 0xf8, !PT ;  /* 0x00000020c30a7812 */ /* 0x000fe200078ef80a */
[----:B------:R-:W-:Y:S01]  /*0730*/  IMAD.SHL.U32 R185, R3, 0x2, RZ ;  /* 0x0000000203b97824 */ /* 0x000fe200078e00ff */
[----:B------:R-:W-:Y:S01]  /*0740*/  LOP3.LUT R195, R7, R195, R12, 0x1e, !PT ;  /* 0x000000c307c37212 */ /* 0x000fe200078e1e0c */
[----:B------:R-:W-:Y:S01]  /*0750*/  IMAD.SHL.U32 R183, R183, 0x2, RZ ;  /* 0x00000002b7b77824 */ /* 0x000fe200078e00ff */
[----:B------:R-:W-:Y:S01]  /*0760*/  LOP3.LUT R10, R10, R7, RZ, 0x3c, !PT ;  /* 0x000000070a0a7212 */ /* 0x000fe200078e3cff */
[----:B------:R-:W-:Y:S01]  /*0770*/  IMAD.SHL.U32 R7, R6, 0x40, RZ ;  /* 0x0000004006077824 */ /* 0x000fe200078e00ff */
[----:B------:R-:W-:Y:S01]  /*0780*/  LOP3.LUT R0, R12, 0x10, R13, 0xf8, !PT ;  /* 0x000000100c007812 */ /* 0x000fe200078ef80d */
[----:B------:R-:W-:Y:S01]  /*0790*/  IMAD.IADD R195, R8, 0x1, R195 ;  /* 0x0000000108c37824 */ /* 0x000fe200078e02c3 */
[----:B------:R-:W-:Y:S01]  /*07a0*/  SEL R220, R220, 0x10, !P0 ;  /* 0x00000010dcdc7807 */ /* 0x000fe20004000000 */
[----:B------:R-:W-:Y:S01]  /*07b0*/  IMAD.SHL.U32 R8, R5, 0x8, RZ ;  /* 0x0000000805087824 */ /* 0x000fe200078e00ff */
[----:B------:R-:W-:Y:S01]  /*07c0*/  SHF.R.U32.HI R5, RZ, 0x3, R11 ;  /* 0x00000003ff057819 */ /* 0x000fe2000001160b */
[----:B------:R-:W-:Y:S01]  /*07d0*/  IMAD.IADD R197, R10, 0x1, R197 ;  /* 0x000000010ac57824 */ /* 0x000fe200078e02c5 */
[----:B------:R-:W-:-:S02]  /*07e0*/  LOP3.LUT R7, R7, 0xfffffe00, RZ, 0xc0, !PT ;  /* 0xfffffe0007077812 */ /* 0x000fc400078ec0ff */
[----:B------:R-:W-:Y:S01]  /*07f0*/  LOP3.LUT R0, R5, R0, R11, 0x1e, !PT ;  /* 0x0000000005007212 */ /* 0x000fe200078e1e0b */
[----:B------:R-:W-:Y:S01]  /*0800*/  IMAD.SHL.U32 R197, R197, 0x2, RZ ;  /* 0x00000002c5c57824 */ /* 0x000fe200078e00ff */
[----:B------:R-:W-:Y:S01]  /*0810*/  LOP3.LUT R6, R11, 0x8, R8, 0xf8, !PT ;  /* 0x000000080b067812 */ /* 0x000fe200078ef808 */
[--C-:B------:R-:W-:Y:S01]  /*0820*/  IMAD R184, R2, 0x400, R7.reuse ;  /* 0x0000040002b87824 */ /* 0x100fe200078e0207 */
[----:B------:R-:W-:Y:S01]  /*0830*/  LOP3.LUT R186, R0, R7, RZ, 0xfc, !PT ;  /* 0x0000000700ba7212 */ /* 0x000fe200078efcff */
[----:B------:R-:W-:Y:S01]  /*0840*/  IMAD.MOV.U32 R2, RZ, RZ, 0x20 ;  /* 0x00000020ff027424 */ /* 0x000fe200078e00ff */
[----:B------:R-:W-:Y:S01]  /*0850*/  LOP3.LUT R5, R6, R5, RZ, 0x3c, !PT ;  /* 0x0000000506057212 */ /* 0x000fe200078e3cff */
[----:B------:R-:W-:Y:S01]  /*0860*/  IMAD.MOV.U32 R0, RZ, RZ, 0x40 ;  /* 0x00000040ff007424 */ /* 0x000fe200078e00ff */
[----:B------:R-:W-:Y:S01]  /*0870*/  LEA R195, R195, 0x6000, 0x1 ;  /* 0x00006000c3c37811 */ /* 0x000fe200078e08ff */
[----:B------:R-:W-:Y:S01]  /*0880*/  IMAD R6, R191, 0x400, R7 ;  /* 0x00000400bf067824 */ /* 0x000fe200078e0207 */
[----:B------:R-:W-:Y:S01]  /*0890*/  SEL R176, R2, 0xffffffe0, !P4 ;  /* 0xffffffe002b07807 */ /* 0x000fe20006000000 */
[----:B------:R-:W-:Y:S01]  /*08a0*/  IMAD.IADD R184, R5, 0x1, R184 ;  /* 0x0000000105b87824 */ /* 0x000fe200078e02b8 */
[----:B------:R-:W-:Y:S01]  /*08b0*/  SEL R0, R0, 0xffffffc0, !P3 ;  /* 0xffffffc000007807 */ /* 0x000fe20005800000 */
[----:B------:R-:W-:Y:S01]  /*08c0*/  IMAD.IADD R204, R197, 0x1, R220 ;  /* 0x00000001c5cc7824 */ /* 0x000fe200078e02dc */
[----:B------:R-:W-:Y:S01]  /*08d0*/  SEL R2, R2, 0xffffffe0, !P1 ;  /* 0xffffffe002027807 */ /* 0x000fe20004800000 */
[----:B------:R-:W-:Y:S01]  /*08e0*/  IMAD R178, R3, 0x2, R176 ;  /* 0x0000000203b27824 */ /* 0x000fe200078e02b0 */
[----:B------:R-:W-:Y:S01]  /*08f0*/  IADD3 R200, R195, 0x40, RZ ;  /* 0x00000040c3c87810 */ /* 0x000fe20007ffe0ff */
[----:B------:R-:W-:Y:S01]  /*0900*/  IMAD R177, R3, 0x2, R0 ;  /* 0x0000000203b17824 */ /* 0x000fe200078e0200 */
[----:B------:R-:W-:Y:S01]  /*0910*/  SHF.R.S32.HI R4, RZ, 0x2, R4 ;  /* 0x00000002ff047819 */ /* 0x000fe20000011404 */
[----:B------:R-:W-:Y:S01]  /*0920*/  IMAD.IADD R203, R197, 0x1, R2 ;  /* 0x00000001c5cb7824 */ /* 0x000fe200078e0202 */
[C---:B------:R-:W-:Y:S01]  /*0930*/  @P2 IADD3 R200, R195.reuse, -0x40, RZ ;  /* 0xffffffc0c3c82810 */ /* 0x040fe20007ffe0ff */
[----:B------:R-:W-:Y:S01]  /*0940*/  IMAD.IADD R187, R6, 0x1, R5 ;  /* 0x0000000106bb7824 */ /* 0x000fe200078e0205 */
[----:B------:R-:W-:Y:S01]  /*0950*/  IADD3 R201, R195, 0x420, RZ ;  /* 0x00000420c3c97810 */ /* 0x000fe20007ffe0ff */
[----:B------:R-:W-:Y:S01]  /*0960*/  IMAD R190, R191, 0x10, R4 ;  /* 0x00000010bfbe7824 */ /* 0x000fe200078e0204 */
[----:B------:R-:W-:Y:S01]  /*0970*/  LEA R184, R184, 0xa000, 0x1 ;  /* 0x0000a000b8b87811 */ /* 0x000fe200078e08ff */
[----:B------:R-:W-:Y:S01]  /*0980*/  IMAD.IADD R176, R176, 0x1, R177 ;  /* 0x00000001b0b07824 */ /* 0x000fe200078e02b1 */
[----:B------:R-:W-:Y:S01]  /*0990*/  @P1 IADD3 R201, R195, 0x3e0, RZ ;  /* 0x000003e0c3c91810 */ /* 0x000fe20007ffe0ff */
[----:B------:R-:W-:-:S02]  /*09a0*/  IMAD.IADD R202, R2, 0x1, R195 ;  /* 0x0000000102ca7824 */ /* 0x000fc400078e02c3 */
[----:B------:R-:W-:Y:S02]  /*09b0*/  IMAD.IADD R220, R220, 0x1, R203 ;  /* 0x00000001dcdc7824 */ /* 0x000fe400078e02cb */
[----:B------:R-:W-:Y:S02]  /*09c0*/  IMAD.SHL.U32 R182, R186, 0x2, RZ ;  /* 0x00000002bab67824 */ /* 0x000fe400078e00ff */
[----:B------:R-:W-:Y:S02]  /*09d0*/  IMAD.IADD R209, R2, 0x1, R200 ;  /* 0x0000000102d17824 */ /* 0x000fe400078e02c8 */
.L_x_562:
[----:B------:R-:W-:Y:S01]  /*09e0*/  ISETP.NE.U32.AND P0, PT, RZ, c[0x0][0x250], PT ;  /* 0x00009400ff007a0c */ /* 0x000fe20003f05070 */
[----:B------:R-:W-:Y:S01]  /*09f0*/  IMAD.MOV.U32 R207, RZ, RZ, RZ ;  /* 0x000000ffffcf7224 */ /* 0x000fe200078e00ff */
[----:B------:R-:W-:Y:S02]  /*0a00*/  ISETP.NE.U32.AND P1, PT, RZ, c[0x0][0x258], PT ;  /* 0x00009600ff007a0c */ /* 0x000fe40003f25070 */
[----:B------:R-:W-:Y:S02]  /*0a10*/  ISETP.NE.AND.EX P0, PT, RZ, c[0x0][0x254], PT, P0 ;  /* 0x00009500ff007a0c */ /* 0x000fe40003f05300 */
[----:B------:R-:W-:-:S11]  /*0a20*/  ISETP.NE.AND.EX P1, PT, RZ, c[0x0][0x25c], PT, P1 ;  /* 0x00009700ff007a0c */ /* 0x000fd60003f25310 */
[----:B--2---:R-:W1:Y:S01]  /*0a30*/  @P0 S2R R5, SR_CTAID.Y ;  /* 0x0000000000050919 */ /* 0x004e620000002600 */
[----:B------:R-:W-:Y:S02]  /*0a40*/  @P0 IMAD.MOV.U32 R2, RZ, RZ, 0x4 ;  /* 0x00000004ff020424 */ /* 0x000fe400078e00ff */
[----:B------:R-:W-:Y:S01]  /*0a50*/  @P1 IMAD.MOV.U32 R0, RZ, RZ, 0x4 ;  /* 0x00000004ff001424 */ /* 0x000fe200078e00ff */
[----:B------:R-:W2:Y:S01]  /*0a60*/  @P1 S2R R3, SR_CTAID.Y ;  /* 0x0000000000031919 */ /* 0x000ea20000002600 */
        /* <DEDUP_REMOVED lines=32> */
[----:B------:R-:W-:Y:S02]  /*0c70*/  USHF.R.S32.HI UR4, URZ, 0x1f, UR32 ;  /* 0x0000001f3f047899 */ /* 0x000fe40008011420 */
[----:B------:R-:W-:Y:S01]  /*0c80*/  IMAD.U32 R12, RZ, RZ, UR32 ;  /* 0x00000020ff0c7e24 */ /* 0x000fe2000f8e00ff */
[----:B---3--:R-:W-:-:S03]  /*0c90*/  SHF.R.S32.HI R22, RZ, 0x1f, R7 ;  /* 0x0000001fff167819 */ /* 0x008fc60000011407 */
[----:B------:R-:W-:Y:S01]  /*0ca0*/  IMAD.U32 R13, RZ, RZ, UR4 ;  /* 0x00000004ff0d7e24 */ /* 0x000fe2000f8e00ff */
[----:B--2---:R-:W-:Y:S02]  /*0cb0*/  IADD3 R10, R10, 0xffffffe, RZ ;  /* 0x0ffffffe0a0a7810 */ /* 0x004fe40007ffe0ff */
[----:B------:R-:W-:Y:S02]  /*0cc0*/  LOP3.LUT R5, R6, c[0x0][0x1c8], RZ, 0x3c, !PT ;  /* 0x0000720006057a12 */ /* 0x000fe400078e3cff */
[----:B------:R-:W1:Y:S02]  /*0cd0*/  F2I.FTZ.U32.TRUNC.NTZ R11, R10 ;  /* 0x0000000a000b7305 */ /* 0x000e64000021f000 */
[----:B------:R-:W-:Y:S01]  /*0ce0*/  ISETP.GE.AND P2, PT, R5, RZ, PT ;  /* 0x000000ff0500720c */ /* 0x000fe20003f46270 */
[----:B-1----:R-:W-:Y:S02]  /*0cf0*/  IMAD.MOV R2, RZ, RZ, -R11 ;  /* 0x000000ffff027224 */ /* 0x002fe400078e0a0b */
[----:B------:R-:W-:-:S02]  /*0d00*/  IMAD.MOV.U32 R10, RZ, RZ, RZ ;  /* 0x000000ffff0a7224 */ /* 0x000fc400078e00ff */
[----:B------:R-:W-:Y:S02]  /*0d10*/  IMAD R8, R2, R4, RZ ;  /* 0x0000000402087224 */ /* 0x000fe400078e02ff */
[----:B------:R-:W1:Y:S02]  /*0d20*/  LDC.U8 R2, c[0x0][0x328] ;  /* 0x0000ca00ff027b82 */ /* 0x000e640000000000 */
[----:B------:R-:W-:-:S04]  /*0d30*/  IMAD.HI.U32 R8, R11, R8, R10 ;  /* 0x000000080b087227 */ /* 0x000fc800078e000a */
[----:B------:R-:W-:-:S04]  /*0d40*/  IMAD.WIDE R10, R7, 0x80, RZ ;  /* 0x00000080070a7825 */ /* 0x000fc800078e02ff */
[----:B------:R-:W-:Y:S02]  /*0d50*/  IMAD.HI.U32 R15, R8, R3, RZ ;  /* 0x00000003080f7227 */ /* 0x000fe400078e00ff */
[----:B------:R-:W2:Y:S02]  /*0d60*/  S2R R8, SR_CTAID.X ;  /* 0x0000000000087919 */ /* 0x000ea40000002500 */
[----:B------:R-:W-:-:S04]  /*0d70*/  IMAD.MOV R9, RZ, RZ, -R15 ;  /* 0x000000ffff097224 */ /* 0x000fc800078e0a0f */
[----:B------:R-:W-:Y:S01]  /*0d80*/  IMAD R9, R4, R9, R3 ;  /* 0x0000000904097224 */ /* 0x000fe200078e0203 */
[----:B------:R-:W-:-:S04]  /*0d90*/  SEL R3, R10, RZ, P1 ;  /* 0x000000ff0a037207 */ /* 0x000fc80000800000 */
[----:B------:R-:W-:Y:S02]  /*0da0*/  ISETP.GT.U32.AND P3, PT, R4, R9, PT ;  /* 0x000000090400720c */ /* 0x000fe40003f64070 */
[----:B-1----:R-:W-:Y:S02]  /*0db0*/  ISETP.NE.AND P0, PT, R2, RZ, PT ;  /* 0x000000ff0200720c */ /* 0x002fe40003f05270 */
[----:B------:R-:W-:Y:S02]  /*0dc0*/  SEL R2, R11, RZ, P1 ;  /* 0x000000ff0b027207 */ /* 0x000fe40000800000 */
[----:B------:R-:W-:-:S07]  /*0dd0*/  ISETP.NE.AND P1, PT, RZ, UR5, PT ;  /* 0x00000005ff007c0c */ /* 0x000fce000bf25270 */
[----:B------:R-:W-:Y:S01]  /*0de0*/  @!P3 IMAD.IADD R9, R9, 0x1, -R4 ;  /* 0x000000010909b824 */ /* 0x000fe200078e0a04 */
[----:B------:R-:W-:Y:S01]  /*0df0*/  @!P3 IADD3 R15, R15, 0x1, RZ ;  /* 0x000000010f0fb810 */ /* 0x000fe20007ffe0ff */
[C---:B--2---:R-:W-:Y:S01]  /*0e00*/  IMAD.WIDE.U32 R10, R8.reuse, c[0x0][0x3d8], RZ ;  /* 0x0000f600080a7a25 */ /* 0x044fe200078e00ff */
[----:B------:R-:W-:Y:S02]  /*0e10*/  ISETP.NE.AND P3, PT, RZ, c[0x0][0x1c8], PT ;  /* 0x00007200ff007a0c */ /* 0x000fe40003f65270 */
[----:B------:R-:W-:Y:S01]  /*0e20*/  ISETP.GE.U32.AND P4, PT, R9, R4, PT ;  /* 0x000000040900720c */ /* 0x000fe20003f86070 */
[C---:B------:R-:W-:Y:S02]  /*0e30*/  @P0 IMAD R9, R7.reuse, c[0x0][0x214], RZ ;  /* 0x0000850007090a24 */ /* 0x040fe400078e02ff */
[----:B------:R-:W-:Y:S02]  /*0e40*/  IMAD R8, R8, c[0x0][0x3dc], R11 ;  /* 0x0000f70008087a24 */ /* 0x000fe400078e020b */
[----:B------:R-:W-:-:S02]  /*0e50*/  @!P0 IMAD R5, R7, c[0x0][0x1c0], R6 ;  /* 0x0000700007058a24 */ /* 0x000fc400078e0206 */
[----:B------:R-:W-:Y:S01]  /*0e60*/  IMAD R11, R6, c[0x0][0x22c], RZ ;  /* 0x00008b00060b7a24 */ /* 0x000fe200078e02ff */
[----:B------:R-:W-:Y:S01]  /*0e70*/  SEL R8, R8, RZ, P1 ;  /* 0x000000ff08087207 */ /* 0x000fe20000800000 */
[----:B------:R-:W-:Y:S01]  /*0e80*/  @P0 IMAD R4, R6, c[0x0][0x234], R9 ;  /* 0x00008d0006040a24 */ /* 0x000fe200078e0209 */
[----:B------:R-:W-:Y:S01]  /*0e90*/  SEL R9, R10, RZ, P1 ;  /* 0x000000ff0a097207 */ /* 0x000fe20000800000 */
[----:B------:R-:W-:Y:S01]  /*0ea0*/  @!P0 IMAD R4, R5, c[0x0][0x214], RZ ;  /* 0x0000850005048a24 */ /* 0x000fe200078e02ff */
[----:B------:R-:W-:Y:S02]  /*0eb0*/  SHF.R.S32.HI R5, RZ, 0x1f, R6 ;  /* 0x0000001fff057819 */ /* 0x000fe40000011406 */
[----:B------:R-:W-:Y:S02]  /*0ec0*/  @P4 IADD3 R15, R15, 0x1, RZ ;  /* 0x000000010f0f4810 */ /* 0x000fe40007ffe0ff */
[----:B------:R-:W-:-:S03]  /*0ed0*/  SHF.R.S32.HI R10, RZ, 0x1f, R11 ;  /* 0x0000001fff0a7819 */ /* 0x000fc6000001140b */
        /* <DEDUP_REMOVED lines=11> */
.L_x_555:
[----:B------:R-:W-:-:S04]  /*0f90*/  IMAD R211, R7, c[0x0][0x1c0], R6 ;  /* 0x0000700007d37a24 */ /* 0x000fc800078e0206 */
[----:B------:R-:W-:Y:S02]  /*0fa0*/  IMAD R211, R211, c[0x0][0x224], RZ ;  /* 0x00008900d3d37a24 */ /* 0x000fe400078e02ff */
.L_x_556:
[----:B------:R-:W-:Y:S01]  /*0fb0*/  IADD3 R207, P0, R0, R207, RZ ;  /* 0x000000cf00cf7210 */ /* 0x000fe20007f1e0ff */
[C---:B------:R-:W-:Y:S01]  /*0fc0*/  IMAD R34, R22.reuse, c[0x0][0x368], RZ ;  /* 0x0000da0016227a24 */ /* 0x040fe200078e02ff */
[----:B------:R-:W-:Y:S01]  /*0fd0*/  SHF.R.S32.HI R199, RZ, 0x1f, R198 ;  /* 0x0000001fffc77819 */ /* 0x000fe200000114c6 */
[----:B------:R-:W-:Y:S01]  /*0fe0*/  IMAD R16, R22, c[0x0][0x180], RZ ;  /* 0x0000600016107a24 */ /* 0x000fe200078e02ff */
[----:B------:R-:W-:Y:S01]  /*0ff0*/  SHF.R.S32.HI R25, RZ, 0x1f, R194 ;  /* 0x0000001fff197819 */ /* 0x000fe200000114c2 */
[----:B------:R-:W-:Y:S01]  /*1000*/  IMAD.X R206, R17, 0x1, R206, P0 ;  /* 0x0000000111ce7824 */ /* 0x000fe200000e06ce */
[----:B------:R-:W-:Y:S01]  /*1010*/  IADD3 R23, P0, R194, UR32, RZ ;  /* 0x00000020c2177c10 */ /* 0x000fe2000ff1e0ff */
[C---:B------:R-:W-:Y:S01]  /*1020*/  IMAD R34, R7.reuse, c[0x0][0x36c], R34 ;  /* 0x0000db0007227a24 */ /* 0x040fe200078e0222 */
[----:B------:R-:W-:Y:S01]  /*1030*/  UIADD3 UR36, UR33, -0x1, URZ ;  /* 0xffffffff21247890 */ /* 0x000fe2000fffe03f */
[----:B------:R-:W-:Y:S01]  /*1040*/  IMAD.WIDE.U32 R18, R7, c[0x0][0x368], R198 ;  /* 0x0000da0007127a25 */ /* 0x000fe200078e00c6 */
[----:B------:R-:W-:Y:S01]  /*1050*/  IADD3.X R21, R25, UR4, RZ, P0, !PT ;  /* 0x0000000419157c10 */ /* 0x000fe200087fe4ff */
[----:B------:R-:W-:Y:S01]  /*1060*/  ULDC.64 UR4, c[0x0][0x1a0] ;  /* 0x0000680000047ab9 */ /* 0x000fe20000000a00 */
[----:B------:R-:W-:Y:S01]  /*1070*/  IADD3 R233, R4, UR32, RZ ;  /* 0x0000002004e97c10 */ /* 0x000fe2000fffe0ff */
[----:B------:R-:W-:Y:S01]  /*1080*/  IMAD.IADD R35, R19, 0x1, R34 ;  /* 0x0000000113237824 */ /* 0x000fe200078e0222 */
[----:B------:R-:W-:Y:S01]  /*1090*/  MOV R34, R18 ;  /* 0x0000001200227202 */ /* 0x000fe20000000f00 */
[C---:B------:R-:W-:Y:S01]  /*10a0*/  IMAD R29, R25.reuse, c[0x0][0x1a0], RZ ;  /* 0x00006800191d7a24 */ /* 0x040fe200078e02ff */
[----:B------:R-:W-:Y:S01]  /*10b0*/  USHF.L.U32 UR35, UR4, 0x6, URZ ;  /* 0x0000000604237899 */ /* 0x000fe2000800063f */
[----:B------:R-:W-:Y:S01]  /*10c0*/  IMAD R25, R25, c[0x0][0x198], RZ ;  /* 0x0000660019197a24 */ /* 0x000fe200078e02ff */
[----:B------:R-:W-:Y:S01]  /*10d0*/  USHF.L.U64.HI UR34, UR4, UR8, UR5 ;  /* 0x0000000804227299 */ /* 0x000fe20008010205 */
[----:B------:R-:W-:Y:S01]  /*10e0*/  IMAD R18, R22, c[0x0][0x188], RZ ;  /* 0x0000620016127a24 */ /* 0x000fe200078e02ff */
[----:B------:R-:W-:Y:S01]  /*10f0*/  ULEA.HI UR4, UR36, UR36, URZ, 0x1 ;  /* 0x0000002424047291 */ /* 0x000fe2000f8f083f */
[----:B------:R-:W-:-:S02]  /*1100*/  IMAD R17, R7, c[0x0][0x184], R16 ;  /* 0x0000610007117a24 */ /* 0x000fc400078e0210 */
[----:B------:R-:W-:Y:S01]  /*1110*/  IMAD.WIDE.U32 R26, R194, c[0x0][0x198], RZ ;  /* 0x00006600c21a7a25 */ /* 0x000fe200078e00ff */
[----:B------:R-:W-:-:S03]  /*1120*/  ULOP3.LUT UR4, UR4, 0xfffffffe, URZ, 0xc0, !UPT ;  /* 0xfffffffe04047892 */ /* 0x000fc6000f8ec03f */
[----:B------:R-:W-:Y:S02]  /*1130*/  IMAD R16, R194, c[0x0][0x19c], R25 ;  /* 0x00006700c2107a24 */ /* 0x000fe400078e0219 */
[C---:B------:R-:W-:Y:S02]  /*1140*/  IMAD R19, R7.reuse, c[0x0][0x18c], R18 ;  /* 0x0000630007137a24 */ /* 0x040fe400078e0212 */
[----:B------:R-:W-:-:S04]  /*1150*/  IMAD.WIDE.U32 R32, R7, c[0x0][0x188], R198 ;  /* 0x0000620007207a25 */ /* 0x000fc800078e00c6 */
[----:B------:R-:W-:-:S04]  /*1160*/  IMAD.WIDE.U32 R30, R194, c[0x0][0x1a0], RZ ;  /* 0x00006800c21e7a25 */ /* 0x000fc800078e00ff */
[----:B------:R-:W-:Y:S02]  /*1170*/  IMAD R18, R194, c[0x0][0x1a4], R29 ;  /* 0x00006900c2127a24 */ /* 0x000fe400078e021d */
[----:B------:R-:W-:-:S04]  /*1180*/  IMAD.WIDE.U32 R28, R7, c[0x0][0x180], R198 ;  /* 0x00006000071c7a25 */ /* 0x000fc800078e00c6 */
[----:B------:R-:W-:Y:S01]  /*1190*/  IMAD.IADD R27, R27, 0x1, R16 ;  /* 0x000000011b1b7824 */ /* 0x000fe200078e0210 */
[----:B------:R-:W-:Y:S01]  /*11a0*/  IADD3 R29, R29, R17, RZ ;  /* 0x000000111d1d7210 */ /* 0x000fe20007ffe0ff */
[----:B------:R-:W-:Y:S02]  /*11b0*/  IMAD.IADD R33, R33, 0x1, R19 ;  /* 0x0000000121217824 */ /* 0x000fe400078e0213 */
[C---:B------:R-:W-:Y:S02]  /*11c0*/  IMAD R16, R14.reuse, c[0x0][0x1b8], RZ ;  /* 0x00006e000e107a24 */ /* 0x040fe400078e02ff */
[----:B------:R-:W-:Y:S02]  /*11d0*/  IMAD.IADD R31, R31, 0x1, R18 ;  /* 0x000000011f1f7824 */ /* 0x000fe400078e0212 */
[----:B------:R-:W-:Y:S02]  /*11e0*/  IMAD R20, R21, c[0x0][0x190], RZ ;  /* 0x0000640015147a24 */ /* 0x000fe400078e02ff */
[----:B------:R-:W-:-:S02]  /*11f0*/  IMAD R14, R14, c[0x0][0x1b0], RZ ;  /* 0x00006c000e0e7a24 */ /* 0x000fc400078e02ff */
[C---:B------:R-:W-:Y:S02]  /*1200*/  IMAD R16, R15.reuse, c[0x0][0x1bc], R16 ;  /* 0x00006f000f107a24 */ /* 0x040fe400078e0210 */
[----:B------:R-:W-:-:S04]  /*1210*/  IMAD.WIDE.U32 R32, R15, c[0x0][0x1b8], R32 ;  /* 0x00006e000f207a25 */ /* 0x000fc800078e0020 */
[----:B------:R-:W-:-:S04]  /*1220*/  IMAD.WIDE.U32 R30, R207, c[0x0][0x1a0], R30 ;  /* 0x00006800cf1e7a25 */ /* 0x000fc800078e001e */
[----:B------:R-:W-:-:S04]  /*1230*/  IMAD.WIDE.U32 R36, R23, c[0x0][0x190], R198 ;  /* 0x0000640017247a25 */ /* 0x000fc800078e00c6 */
[----:B------:R-:W-:Y:S02]  /*1240*/  IMAD R20, R23, c[0x0][0x194], R20 ;  /* 0x0000650017147a24 */ /* 0x000fe400078e0214 */
[----:B------:R-:W-:Y:S02]  /*1250*/  IMAD R24, R22, c[0x0][0x178], RZ ;  /* 0x00005e0016187a24 */ /* 0x000fe400078e02ff */
[----:B------:R-:W-:Y:S02]  /*1260*/  IMAD R18, R21, c[0x0][0x370], RZ ;  /* 0x0000dc0015127a24 */ /* 0x000fe400078e02ff */
[----:B------:R-:W-:Y:S02]  /*1270*/  IMAD R22, R206, c[0x0][0x1a0], RZ ;  /* 0x00006800ce167a24 */ /* 0x000fe400078e02ff */
[C---:B------:R-:W-:Y:S02]  /*1280*/  IMAD R14, R15.reuse, c[0x0][0x1b4], R14 ;  /* 0x00006d000f0e7a24 */ /* 0x040fe400078e020e */
[----:B------:R-:W-:Y:S01]  /*1290*/  IMAD.WIDE.U32 R28, R15, c[0x0][0x1b0], R28 ;  /* 0x00006c000f1c7a25 */ /* 0x000fe200078e001c */
[----:B------:R-:W-:-:S02]  /*12a0*/  IADD3 R15, R33, R16, RZ ;  /* 0x00000010210f7210 */ /* 0x000fc40007ffe0ff */
[----:B------:R-:W-:Y:S01]  /*12b0*/  IADD3 R16, P2, R32, R30, RZ ;  /* 0x0000001e20107210 */ /* 0x000fe20007f5e0ff */
[----:B------:R-:W-:Y:S02]  /*12c0*/  IMAD.IADD R37, R37, 0x1, R20 ;  /* 0x0000000125257824 */ /* 0x000fe400078e0214 */
[C---:B------:R-:W-:Y:S02]  /*12d0*/  IMAD R18, R23.reuse, c[0x0][0x374], R18 ;  /* 0x0000dd0017127a24 */ /* 0x040fe400078e0212 */
[----:B------:R-:W-:-:S04]  /*12e0*/  IMAD.WIDE.U32 R34, R23, c[0x0][0x370], R34 ;  /* 0x0000dc0017227a25 */ /* 0x000fc800078e0022 */
[----:B------:R-:W-:Y:S01]  /*12f0*/  IMAD.WIDE.U32 R26, R207, c[0x0][0x198], R26 ;  /* 0x00006600cf1a7a25 */ /* 0x000fe200078e001a */
[----:B------:R-:W-:-:S03]  /*1300*/  IADD3 R35, R35, R18, RZ ;  /* 0x0000001223237210 */ /* 0x000fc60007ffe0ff */
[----:B------:R-:W-:Y:S01]  /*1310*/  IMAD R20, R206, c[0x0][0x198], RZ ;  /* 0x00006600ce147a24 */ /* 0x000fe200078e02ff */
[----:B------:R-:W-:Y:S01]  /*1320*/  IADD3 R17, P0, R28, R26, RZ ;  /* 0x0000001a1c117210 */ /* 0x000fe20007f1e0ff */
[----:B------:R-:W-:Y:S02]  /*1330*/  IMAD R30, R207, c[0x0][0x1a4], R22 ;  /* 0x00006900cf1e7a24 */ /* 0x000fe400078e0216 */
[----:B------:R-:W-:Y:S02]  /*1340*/  IMAD.IADD R14, R29, 0x1, R14 ;  /* 0x000000011d0e7824 */ /* 0x000fe400078e020e */
[----:B------:R-:W-:Y:S01]  /*1350*/  IMAD R19, R207, c[0x0][0x19c], R20 ;  /* 0x00006700cf137a24 */ /* 0x000fe200078e0214 */
[----:B------:R-:W-:Y:S01]  /*1360*/  IADD3.X R31, R15, R31, R30, P2, !PT ;  /* 0x0000001f0f1f7210 */ /* 0x000fe200017fe41e */
[----:B------:R-:W-:Y:S01]  /*1370*/  IMAD R15, R5, c[0x0][0x378], RZ ;  /* 0x0000de00050f7a24 */ /* 0x000fe200078e02ff */
[----:B------:R-:W-:Y:S01]  /*1380*/  LEA R22, P2, R16, c[0x0][0x170], 0x1 ;  /* 0x00005c0010167a11 */ /* 0x000fe200078408ff */
[----:B------:R-:W-:Y:S01]  /*1390*/  IMAD.WIDE.U32 R34, R6, c[0x0][0x378], R34 ;  /* 0x0000de0006227a25 */ /* 0x000fe200078e0022 */
[----:B------:R-:W-:-:S02]  /*13a0*/  IADD3.X R14, R14, R27, R19, P0, !PT ;  /* 0x0000001b0e0e7210 */ /* 0x000fc400007fe413 */
[----:B------:R-:W-:Y:S01]  /*13b0*/  LEA R18, P0, R17, c[0x0][0x168], 0x1 ;  /* 0x00005a0011127a11 */ /* 0x000fe200078008ff */
[----:B------:R-:W-:Y:S01]  /*13c0*/  IMAD R15, R6, c[0x0][0x37c], R15 ;  /* 0x0000df00060f7a24 */ /* 0x000fe200078e020f */
[----:B------:R-:W-:Y:S01]  /*13d0*/  LEA.HI.X R23, R16, c[0x0][0x174], R31, 0x1, P2 ;  /* 0x00005d0010177a11 */ /* 0x000fe200010f0c1f */
[----:B------:R-:W-:Y:S01]  /*13e0*/  IMAD R24, R7, c[0x0][0x17c], R24 ;  /* 0x00005f0007187a24 */ /* 0x000fe200078e0218 */
[----:B------:R-:W-:Y:S01]  /*13f0*/  LEA.HI.X R19, R17, c[0x0][0x16c], R14, 0x1, P0 ;  /* 0x00005b0011137a11 */ /* 0x000fe200000f0c0e */
[----:B------:R-:W-:Y:S01]  /*1400*/  IMAD.WIDE.U32 R36, R7, c[0x0][0x178], R36 ;  /* 0x00005e0007247a25 */ /* 0x000fe200078e0024 */
[----:B------:R-:W-:Y:S02]  /*1410*/  IADD3 R15, R35, R15, RZ ;  /* 0x0000000f230f7210 */ /* 0x000fe40007ffe0ff */
[C---:B------:R-:W-:Y:S01]  /*1420*/  LEA R228, P0, R34.reuse, c[0x0][0x330], 0x1 ;  /* 0x0000cc0022e47a11 */ /* 0x040fe200078008ff */
[----:B------:R-:W-:Y:S01]  /*1430*/  IMAD.IADD R37, R37, 0x1, R24 ;  /* 0x0000000125257824 */ /* 0x000fe200078e0218 */
[----:B------:R-:W-:Y:S01]  /*1440*/  MOV R17, c[0x0][0x374] ;  /* 0x0000dd0000117a02 */ /* 0x000fe20000000f00 */
[----:B------:R-:W-:Y:S01]  /*1450*/  IMAD R5, R5, c[0x0][0x1a8], RZ ;  /* 0x00006a0005057a24 */ /* 0x000fe200078e02ff */
[----:B------:R-:W-:Y:S01]  /*1460*/  LEA.HI.X R229, R34, c[0x0][0x334], R15, 0x1, P0 ;  /* 0x0000cd0022e57a11 */ /* 0x000fe200000f0c0f */
[----:B------:R-:W-:Y:S01]  /*1470*/  IMAD.WIDE.U32 R36, R6, c[0x0][0x1a8], R36 ;  /* 0x00006a0006247a25 */ /* 0x000fe200078e0024 */
[----:B------:R-:W-:Y:S01]  /*1480*/  IADD3 R28, P0, R22, UR35, RZ ;  /* 0x00000023161c7c10 */ /* 0x000fe2000ff1e0ff */
[----:B------:R-:W-:Y:S02]  /*1490*/  @P1 BAR.SYNC.DEFER_BLOCKING 0x0 ;  /* 0x0000000000001b1d */ /* 0x000fe40000010000 */
[----:B------:R-:W-:Y:S01]  /*14a0*/  IMAD R5, R6, c[0x0][0x1ac], R5 ;  /* 0x00006b0006057a24 */ /* 0x000fe200078e0205 */
[----:B------:R-:W-:Y:S01]  /*14b0*/  IADD3.X R29, R23, UR34, RZ, P0, !PT ;  /* 0x00000022171d7c10 */ /* 0x000fe200087fe4ff */
[----:B------:R-:W-:Y:S01]  /*14c0*/  IMAD.MOV.U32 R15, RZ, RZ, c[0x0][0x190] ;  /* 0x00006400ff0f7624 */ /* 0x000fe200078e00ff */
[----:B------:R-:W-:Y:S01]  /*14d0*/  IADD3 R26, P0, R28, UR35, RZ ;  /* 0x000000231c1a7c10 */ /* 0x000fe2000ff1e0ff */
[----:B------:R-:W-:Y:S01]  /*14e0*/  IMAD.MOV.U32 R21, RZ, RZ, c[0x0][0x370] ;  /* 0x0000dc00ff157624 */ /* 0x000fe200078e00ff */
[----:B------:R-:W-:Y:S01]  /*14f0*/  IADD3 R5, R37, R5, RZ ;  /* 0x0000000525057210 */ /* 0x000fe20007ffe0ff */
[----:B------:R-:W-:Y:S01]  /*1500*/  IMAD.SHL.U32 R218, R192, 0x2, RZ ;  /* 0x00000002c0da7824 */ /* 0x000fe200078e00ff */
[----:B------:R-:W-:Y:S01]  /*1510*/  IADD3.X R27, R29, UR34, RZ, P0, !PT ;  /* 0x000000221d1b7c10 */ /* 0x000fe200087fe4ff */
[----:B------:R-:W-:Y:S01]  /*1520*/  IMAD.MOV.U32 R210, RZ, RZ, 0x4 ;  /* 0x00000004ffd27424 */ /* 0x000fe200078e00ff */
[----:B------:R-:W-:Y:S01]  /*1530*/  IADD3 R24, P0, R26, UR35, RZ ;  /* 0x000000231a187c10 */ /* 0x000fe2000ff1e0ff */
[----:B------:R-:W-:Y:S01]  /*1540*/  UIADD3 UR35, UR36, -UR4, URZ ;  /* 0x8000000424237290 */ /* 0x000fe2000fffe03f */
[C---:B------:R-:W-:Y:S01]  /*1550*/  LEA R230, P1, R36.reuse, c[0x0][0x160], 0x1 ;  /* 0x0000580024e67a11 */ /* 0x040fe200078208ff */
[----:B------:R-:W-:Y:S01]  /*1560*/  UIMAD UR27, UR27, UR9, UR10 ;  /* 0x000000091b1b72a4 */ /* 0x000fe2000f8e020a */
[----:B------:R-:W-:Y:S01]  /*1570*/  IADD3.X R25, R27, UR34, RZ, P0, !PT ;  /* 0x000000221b197c10 */ /* 0x000fe200087fe4ff */
[----:B------:R-:W-:Y:S01]  /*1580*/  UISETP.NE.AND UP0, UPT, UR35, 0x1, UPT ;  /* 0x000000012300788c */ /* 0x000fe2000bf05270 */
[----:B------:R-:W-:Y:S01]  /*1590*/  LEA.HI.X R231, R36, c[0x0][0x164], R5, 0x1, P1 ;  /* 0x0000590024e77a11 */ /* 0x000fe200008f0c05 */
[----:B------:R-:W-:Y:S01]  /*15a0*/  ULDC.64 UR4, c[0x0][0x198] ;  /* 0x0000660000047ab9 */ /* 0x000fe20000000a00 */
[----:B------:R-:W-:Y:S01]  /*15b0*/  MOV R5, c[0x0][0x194] ;  /* 0x0000650000057a02 */ /* 0x000fe20000000f00 */
[----:B------:R-:W-:Y:S01]  /*15c0*/  USHF.L.U32 UR34, UR4, 0x6, URZ ;  /* 0x0000000604227899 */ /* 0x000fe2000800063f */
[C---:B------:R-:W-:Y:S01]  /*15d0*/  LEA R14, P0, R15.reuse, R230, 0x6 ;  /* 0x000000e60f0e7211 */ /* 0x040fe200078030ff */
[----:B------:R-:W-:Y:S01]  /*15e0*/  USHF.L.U64.HI UR5, UR4, UR8, UR5 ;  /* 0x0000000804057299 */ /* 0x000fe20008010205 */
[----:B------:R-:W-:Y:S01]  /*15f0*/  PLOP3.LUT P2, PT, PT, PT, UP0, 0x80, 0x0 ;  /* 0x000000000000781c */ /* 0x000fe20003f4f008 */
[----:B------:R-:W-:Y:S01]  /*1600*/  @!PT LDS RZ, [RZ] ;  /* 0x00000000fffff984 */ /* 0x000fe20000000800 */
[----:B------:R-:W-:Y:S01]  /*1610*/  @!PT LDS RZ, [RZ] ;  /* 0x00000000fffff984 */ /* 0x000fe20000000800 */
[----:B------:R-:W-:Y:S01]  /*1620*/  @!PT LDS RZ, [RZ] ;  /* 0x00000000fffff984 */ /* 0x000fe20000000800 */
[----:B------:R1:W-:Y:S01]  /*1630*/  LDGSTS.E.BYPASS.LTC128B.128 [R218+0xa000], [R22.64] ;  /* 0x0a00000016da7fae */ /* 0x0003e2000b901d5e */
[----:B------:R-:W-:Y:S01]  /*1640*/  LEA.HI.X R15, R15, R231, R5, 0x6, P0 ;  /* 0x000000e70f0f7211 */ /* 0x000fe200000f3405 */
[----:B------:R-:W-:Y:S01]  /*1650*/  IMAD.WIDE R232, R233, R210, c[0x0][0x200] ;  /* 0x00008000e9e87625 */ /* 0x000fe200078e02d2 */
[----:B------:R-:W-:Y:S01]  /*1660*/  IADD3 R5, R192, 0x1000, RZ ;  /* 0x00001000c0057810 */ /* 0x000fe20007ffe0ff */
[----:B------:R2:W-:Y:S01]  /*1670*/  LDGSTS.E.BYPASS.LTC128B.128 [R218+0xb000], [R28.64] ;  /* 0x0b0000001cda7fae */ /* 0x0005e2000b901d5e */
[----:B------:R-:W-:-:S02]  /*1680*/  LEA R16, P1, R21, R228, 0x6 ;  /* 0x000000e415107211 */ /* 0x000fc400078230ff */
[----:B------:R-:W-:Y:S01]  /*1690*/  SEL R5, R5, R192, !P2 ;  /* 0x000000c005057207 */ /* 0x000fe20005000000 */
[----:B------:R3:W-:Y:S01]  /*16a0*/  LDGSTS.E.BYPASS.LTC128B.128 [R218+0xc000], [R26.64] ;  /* 0x0c0000001ada7fae */ /* 0x0007e2000b901d5e */
[----:B------:R-:W-:Y:S02]  /*16b0*/  LEA.HI.X R17, R21, R229, R17, 0x6, P1 ;  /* 0x000000e515117211 */ /* 0x000fe400008f3411 */
[----:B------:R-:W-:Y:S01]  /*16c0*/  SHF.L.U32 R217, R5, 0x1, RZ ;  /* 0x0000000105d97819 */ /* 0x000fe200000006ff */
[----:B------:R4:W-:Y:S01]  /*16d0*/  LDGSTS.E.BYPASS.LTC128B.128 [R218+0xd000], [R24.64] ;  /* 0x0d00000018da7fae */ /* 0x0009e2000b901d5e */
[----:B------:R-:W-:-:S03]  /*16e0*/  IADD3 R20, P0, R18, UR34, RZ ;  /* 0x0000002212147c10 */ /* 0x000fc6000ff1e0ff */
[----:B------:R-:W2:Y:S01]  /*16f0*/  S2R R5, SR_TID.X ;  /* 0x0000000000057919 */ /* 0x000ea20000002100 */
[----:B------:R-:W-:-:S03]  /*1700*/  IADD3.X R21, R19, UR5, RZ, P0, !PT ;  /* 0x0000000513157c10 */ /* 0x000fc600087fe4ff */
[----:B------:R-:W0:Y:S04]  /*1710*/  LDGDEPBAR ;  /* 0x00000000000079af */ /* 0x000e280000000000 */
[----:B------:R4:W-:Y:S01]  /*1720*/  LDGSTS.E.BYPASS.LTC128B.128 [R218+0x4000], [R228.64] ;  /* 0x04000000e4da7fae */ /* 0x0009e2000b901d5e */
[----:B-1----:R-:W-:-:S03]  /*1730*/  IADD3 R22, P0, R20, UR34, RZ ;  /* 0x0000002214167c10 */ /* 0x002fc6000ff1e0ff */
[----:B------:R1:W-:Y:S01]  /*1740*/  LDGSTS.E.BYPASS.LTC128B.128 [R218+0x5000], [R16.64] ;  /* 0x0500000010da7fae */ /* 0x0003e2000b901d5e */
[----:B------:R-:W-:-:S03]  /*1750*/  IADD3.X R23, R21, UR5, RZ, P0, !PT ;  /* 0x0000000515177c10 */ /* 0x000fc600087fe4ff */
[----:B------:R1:W-:Y:S01]  /*1760*/  LDGSTS.E.BYPASS.LTC128B.128 [R217], [R230.64] ;  /* 0x00000000e6d97fae */ /* 0x0003e2000b901d5e */
[----:B---3--:R-:W-:-:S03]  /*1770*/  IADD3 R26, P0, R22, UR34, RZ ;  /* 0x00000022161a7c10 */ /* 0x008fc6000ff1e0ff */
[----:B------:R3:W-:Y:S01]  /*1780*/  LDGSTS.E.BYPASS.LTC128B.128 [R217+0x1000], [R14.64] ;  /* 0x010000000ed97fae */ /* 0x0007e2000b901d5e */
[----:B------:R-:W-:-:S03]  /*1790*/  IADD3.X R27, R23, UR5, RZ, P0, !PT ;  /* 0x00000005171b7c10 */ /* 0x000fc600087fe4ff */
[----:B------:R3:W-:Y:S01]  /*17a0*/  LDGSTS.E.BYPASS.LTC128B.128 [R218+0x6000], [R18.64] ;  /* 0x0600000012da7fae */ /* 0x0007e2000b901d5e */
[----:B--2---:R-:W-:Y:S01]  /*17b0*/  SHF.R.S32.HI R4, RZ, 0x1f, R5 ;  /* 0x0000001fff047819 */ /* 0x004fe20000011405 */
[----:B------:R-:W-:Y:S01]  /*17c0*/  UIADD3 UR27, UR29, UR27, URZ ;  /* 0x0000001b1d1b7290 */ /* 0x000fe2000fffe03f */
[----:B----4-:R-:W-:Y:S01]  /*17d0*/  IMAD.WIDE R24, R190, 0x4, R232 ;  /* 0x00000004be187825 */ /* 0x010fe200078e02e8 */
[----:B------:R2:W-:Y:S04]  /*17e0*/  LDGSTS.E.BYPASS.LTC128B.128 [R218+0x7000], [R20.64] ;  /* 0x0700000014da7fae */ /* 0x0005e8000b901d5e */
[----:B------:R2:W-:Y:S04]  /*17f0*/  LDGSTS.E.BYPASS.LTC128B.128 [R218+0x8000], [R22.64] ;  /* 0x0800000016da7fae */ /* 0x0005e8000b901d5e */
[----:B------:R2:W-:Y:S04]  /*1800*/  LDGSTS.E.BYPASS.LTC128B.128 [R218+0x9000], [R26.64] ;  /* 0x090000001ada7fae */ /* 0x0005e8000b901d5e */
[----:B------:R-:W0:Y:S01]  /*1810*/  LDGDEPBAR ;  /* 0x00000000000079af */ /* 0x000e220000000000 */
[----:B-1----:R-:W-:-:S03]  /*1820*/  IMAD.WIDE R16, R7, c[0x0][0x224], R12 ;  /* 0x0000890007107a25 */ /* 0x002fc600078e020c */
[----:B------:R2:W5:Y:S01]  /*1830*/  LDG.E R216, [R24.64] ;  /* 0x0000001e18d87981 */ /* 0x000562000c1e1900 */
[----:B---3--:R-:W-:-:S03]  /*1840*/  LEA.HI R15, R4, R5, RZ, 0x5 ;  /* 0x00000005040f7211 */ /* 0x008fc600078f28ff */
[----:B------:R2:W5:Y:S01]  /*1850*/  LDG.E R215, [R24.64+0x20] ;  /* 0x0000201e18d77981 */ /* 0x000562000c1e1900 */
[----:B------:R-:W-:-:S03]  /*1860*/  LOP3.LUT R236, R15, 0xffffffe0, RZ, 0xc0, !PT ;  /* 0xffffffe00fec7812 */ /* 0x000fc600078ec0ff */
[----:B------:R2:W5:Y:S01]  /*1870*/  LDG.E R214, [R24.64+0x80] ;  /* 0x0000801e18d67981 */ /* 0x000562000c1e1900 */
[----:B------:R-:W-:Y:S01]  /*1880*/  SHF.R.S32.HI R15, RZ, 0x5, R15 ;  /* 0x00000005ff0f7819 */ /* 0x000fe2000001140f */
[----:B------:R-:W-:Y:S02]  /*1890*/  IMAD.IADD R236, R5, 0x1, -R236 ;  /* 0x0000000105ec7824 */ /* 0x000fe400078e0aec */
[----:B------:R2:W5:Y:S01]  /*18a0*/  LDG.E R213, [R24.64+0xa0] ;  /* 0x0000a01e18d57981 */ /* 0x000562000c1e1900 */
[----:B------:R-:W-:Y:S01]  /*18b0*/  IADD3 R211, R211, UR32, RZ ;  /* 0x00000020d3d37c10 */ /* 0x000fe2000fffe0ff */
[----:B------:R-:W-:Y:S01]  /*18c0*/  CS2R R94, SRZ ;  /* 0x00000000005e7805 */ /* 0x000fe2000001ff00 */
[----:B------:R-:W-:Y:S01]  /*18d0*/  IMAD R14, R15, UR26, R236 ;  /* 0x0000001a0f0e7c24 */ /* 0x000fe2000f8e02ec */
[----:B------:R-:W-:Y:S01]  /*18e0*/  CS2R R92, SRZ ;  /* 0x00000000005c7805 */ /* 0x000fe2000001ff00 */
[----:B------:R-:W-:Y:S01]  /*18f0*/  CS2R R98, SRZ ;  /* 0x0000000000627805 */ /* 0x000fe2000001ff00 */
[----:B------:R-:W-:Y:S01]  /*1900*/  CS2R R96, SRZ ;  /* 0x0000000000607805 */ /* 0x000fe2000001ff00 */
[----:B------:R-:W-:-:S04]  /*1910*/  DEPBAR.LE SB0, 0x1 ;  /* 0x000080400000791a */ /* 0x000fc80000000000 */
[----:B------:R-:W-:Y:S01]  /*1920*/  IADD3 R12, P1, P0, R14, UR25, R11 ;  /* 0x000000190e0c7c10 */ /* 0x000fe2000f83e00b */
[----:B------:R-:W-:Y:S01]  /*1930*/  BAR.SYNC.DEFER_BLOCKING 0x0 ;  /* 0x0000000000007b1d */ /* 0x000fe20000010000 */
[----:B------:R-:W-:Y:S01]  /*1940*/  SHF.R.S32.HI R11, RZ, 0x1f, R14 ;  /* 0x0000001fff0b7819 */ /* 0x000fe2000001140e */
[----:B------:R-:W-:Y:S01]  /*1950*/  CS2R R90, SRZ ;  /* 0x00000000005a7805 */ /* 0x000fe2000001ff00 */
[----:B------:R-:W-:Y:S01]  /*1960*/  CS2R R88, SRZ ;  /* 0x0000000000587805 */ /* 0x000fe2000001ff00 */
[----:B------:R-:W-:Y:S01]  /*1970*/  CS2R R86, SRZ ;  /* 0x0000000000567805 */ /* 0x000fe2000001ff00 */
[----:B------:R-:W-:Y:S01]  /*1980*/  IADD3.X R11, R11, UR11, R10, P1, P0 ;  /* 0x0000000b0b0b7c10 */ /* 0x000fe20008fe040a */
[----:B------:R-:W-:Y:S01]  /*1990*/  CS2R R84, SRZ ;  /* 0x0000000000547805 */ /* 0x000fe2000001ff00 */
[----:B------:R-:W-:Y:S01]  /*19a0*/  IADD3 R12, P0, R12, R9, RZ ;  /* 0x000000090c0c7210 */ /* 0x000fe20007f1e0ff */
[----:B------:R-:W-:Y:S01]  /*19b0*/  CS2R R78, SRZ ;  /* 0x00000000004e7805 */ /* 0x000fe2000001ff00 */
[----:B------:R-:W-:Y:S01]  /*19c0*/  IADD3 R3, P1, R16, R3, RZ ;  /* 0x0000000310037210 */ /* 0x000fe20007f3e0ff */
[----:B------:R-:W-:Y:S01]  /*19d0*/  CS2R R76, SRZ ;  /* 0x00000000004c7805 */ /* 0x000fe2000001ff00 */
[----:B------:R-:W-:Y:S01]  /*19e0*/  CS2R R82, SRZ ;  /* 0x0000000000527805 */ /* 0x000fe2000001ff00 */
[----:B------:R-:W-:Y:S01]  /*19f0*/  IMAD.X R13, R11, 0x1, R8, P0 ;  /* 0x000000010b0d7824 */ /* 0x000fe200000e0608 */
[----:B------:R-:W-:Y:S01]  /*1a00*/  IADD3 R8, -R219, c[0x0][0x214], R0 ;  /* 0x00008500db087a10 */ /* 0x000fe20007ffe100 */
[----:B------:R-:W-:Y:S01]  /*1a10*/  IMAD R9, R3, UR27, RZ ;  /* 0x0000001b03097c24 */ /* 0x000fe2000f8e02ff */
[----:B------:R-:W-:Y:S01]  /*1a20*/  IADD3.X R2, R17, R2, RZ, P1, !PT ;  /* 0x0000000211027210 */ /* 0x000fe20000ffe4ff */
[----:B------:R-:W-:Y:S01]  /*1a30*/  IMAD.WIDE.U32 R12, R3, UR28, R12 ;  /* 0x0000001c030c7c25 */ /* 0x000fe2000f8e000c */
[----:B------:R-:W-:Y:S01]  /*1a40*/  IADD3 R3, R8, -c[0x0][0x2e8], RZ ;  /* 0x8000ba0008037a10 */ /* 0x000fe20007ffe0ff */
[----:B------:R-:W-:Y:S01]  /*1a50*/  CS2R R80, SRZ ;  /* 0x0000000000507805 */ /* 0x000fe2000001ff00 */
[----:B------:R-:W-:Y:S01]  /*1a60*/  CS2R R74, SRZ ;  /* 0x00000000004a7805 */ /* 0x000fe2000001ff00 */
[----:B------:R-:W-:Y:S01]  /*1a70*/  IMAD R2, R2, UR28, R9 ;  /* 0x0000001c02027c24 */ /* 0x000fe2000f8e0209 */
[----:B------:R-:W-:Y:S01]  /*1a80*/  SHF.R.S32.HI R208, RZ, 0x1f, R3 ;  /* 0x0000001fffd07819 */ /* 0x000fe20000011403 */
[----:B------:R-:W-:Y:S01]  /*1a90*/  CS2R R72, SRZ ;  /* 0x0000000000487805 */ /* 0x000fe2000001ff00 */
[----:B------:R-:W-:Y:S01]  /*1aa0*/  LEA R226, P0, R12, c[0x0][0x350], 0x2 ;  /* 0x0000d4000ce27a11 */ /* 0x000fe200078010ff */
[----:B------:R2:W1:Y:S01]  /*1ab0*/  LDSM.16.M88.4 R144, [R185+0xa000] ;  /* 0x00a00000b990783b */ /* 0x0004620000000200 */
[----:B------:R-:W-:Y:S01]  /*1ac0*/  LEA.HI R208, R208, R3, RZ, 0x6 ;  /* 0x00000003d0d07211 */ /* 0x000fe200078f30ff */
[----:B------:R-:W-:Y:S01]  /*1ad0*/  CS2R R70, SRZ ;  /* 0x0000000000467805 */ /* 0x000fe2000001ff00 */
[----:B------:R-:W-:Y:S01]  /*1ae0*/  IADD3 R2, R13, R2, RZ ;  /* 0x000000020d027210 */ /* 0x000fe20007ffe0ff */
[----:B------:R2:W3:Y:S01]  /*1af0*/  LDSM.16.M88.4 R148, [R185+0xa800] ;  /* 0x00a80000b994783b */ /* 0x0004e20000000200 */
[----:B------:R-:W-:Y:S01]  /*1b00*/  SHF.R.S32.HI R208, RZ, 0x6, R208 ;  /* 0x00000006ffd07819 */ /* 0x000fe200000114d0 */
[----:B------:R-:W-:Y:S01]  /*1b10*/  CS2R R68, SRZ ;  /* 0x0000000000447805 */ /* 0x000fe2000001ff00 */
[----:B------:R-:W-:Y:S01]  /*1b20*/  LEA.HI.X R227, R12, c[0x0][0x354], R2, 0x2, P0 ;  /* 0x0000d5000ce37a11 */ /* 0x000fe200000f1402 */
[----:B------:R2:W4:Y:S01]  /*1b30*/  LDSM.16.M88.4 R152, [R178+0xa000] ;  /* 0x00a00000b298783b */ /* 0x0005220000000200 */
[----:B------:R-:W-:Y:S01]  /*1b40*/  IMNMX R208, RZ, R208, !PT ;  /* 0x000000d0ffd07217 */ /* 0x000fe20007800200 */
[----:B------:R-:W-:Y:S01]  /*1b50*/  CS2R R62, SRZ ;  /* 0x00000000003e7805 */ /* 0x000fe2000001ff00 */
[----:B------:R-:W-:Y:S01]  /*1b60*/  CS2R R60, SRZ ;  /* 0x00000000003c7805 */ /* 0x000fe2000001ff00 */
[----:B------:R2:W1:Y:S01]  /*1b70*/  LDSM.16.M88.4 R156, [R178+0xa800] ;  /* 0x00a80000b29c783b */ /* 0x0004620000000200 */
[----:B------:R-:W-:Y:S01]  /*1b80*/  ISETP.LT.AND P0, PT, R208, UR33, PT ;  /* 0x00000021d0007c0c */ /* 0x000fe2000bf01270 */
        /* <DEDUP_REMOVED lines=18> */
[----:B------:R-:W-:Y:S01]  /*1cb0*/  IMAD.WIDE R210, R211, R210, c[0x0][0x3c8] ;  /* 0x0000f200d3d27625 */ /* 0x000fe200078e02d2 */
[----:B------:R-:W-:Y:S05]  /*1cc0*/  @!P0 BRA `(.L_x_557) ;  /* 0x00003d0000008947 */ /* 0x000fea0003800000 */
[----:B------:R-:W-:Y:S02]  /*1cd0*/  IMAD.MOV.U32 R10, RZ, RZ, c[0x0][0x308] ;  /* 0x0000c200ff0a7624 */ /* 0x000fe400078e00ff */
[----:B------:R-:W-:-:S05]  /*1ce0*/  IMAD.MOV.U32 R11, RZ, RZ, c[0x0][0x30c] ;  /* 0x0000c300ff0b7624 */ /* 0x000fca00078e00ff */
[----:B--2---:R-:W2:Y:S04]  /*1cf0*/  LDG.E.64 R2, [R10.64] ;  /* 0x0000001e0a027981 */ /* 0x004ea8000c1e1b00 */
[----:B----4-:R-:W4:Y:S01]  /*1d00*/  LDG.E.64 R8, [R10.64+0x8] ;  /* 0x0000081e0a087981 */ /* 0x010f22000c1e1b00 */
[----:B------:R-:W-:Y:S01]  /*1d10*/  LEA.HI R4, R4, R5, RZ, 0x4 ;  /* 0x0000000504047211 */ /* 0x000fe200078f20ff */
[----:B------:R-:W-:Y:S01]  /*1d20*/  IMAD R6, R7, c[0x0][0x1c0], R6 ;  /* 0x0000700007067a24 */ /* 0x000fe200078e0206 */
[----:B------:R-:W-:Y:S01]  /*1d30*/  IADD3 R181, R186, 0x1000, RZ ;  /* 0x00001000bab57810 */ /* 0x000fe20007ffe0ff */
[----:B------:R-:W-:Y:S01]  /*1d40*/  IMAD.MOV.U32 R179, RZ, RZ, 0x20 ;  /* 0x00000020ffb37424 */ /* 0x000fe200078e00ff */
[----:B------:R-:W-:Y:S01]  /*1d50*/  LOP3.LUT R4, R4, 0xfffffff0, RZ, 0xc0, !PT ;  /* 0xfffffff004047812 */ /* 0x000fe200078ec0ff */
[----:B------:R-:W-:Y:S01]  /*1d60*/  IMAD.SHL.U32 R7, R6, 0x20, RZ ;  /* 0x0000002006077824 */ /* 0x000fe200078e00ff */
[----:B------:R-:W-:Y:S01]  /*1d70*/  IADD3 R180, R187, 0x1000, RZ ;  /* 0x00001000bbb47810 */ /* 0x000fe20007ffe0ff */
[----:B------:R-:W-:Y:S01]  /*1d80*/  IMAD.MOV.U32 R189, RZ, RZ, 0x40 ;  /* 0x00000040ffbd7424 */ /* 0x000fe200078e00ff */
[----:B------:R-:W-:Y:S01]  /*1d90*/  SEL R181, R181, R186, !P2 ;  /* 0x000000bab5b57207 */ /* 0x000fe20005000000 */
[----:B------:R-:W-:Y:S01]  /*1da0*/  IMAD.IADD R5, R5, 0x1, -R4 ;  /* 0x0000000105057824 */ /* 0x000fe200078e0a04 */
[----:B------:R-:W-:Y:S01]  /*1db0*/  SEL R180, R180, R187, !P2 ;  /* 0x000000bbb4b47207 */ /* 0x000fe20005000000 */
[----:B------:R-:W-:Y:S01]  /*1dc0*/  IMAD.MOV.U32 R95, RZ, RZ, RZ ;  /* 0x000000ffff5f7224 */ /* 0x000fe200078e00ff */
[----:B------:R-:W-:Y:S01]  /*1dd0*/  IADD3 R0, R0, c[0x0][0x214], RZ ;  /* 0x0000850000007a10 */ /* 0x000fe20007ffe0ff */
[----:B------:R-:W-:Y:S01]  /*1de0*/  IMAD.SHL.U32 R181, R181, 0x2, RZ ;  /* 0x00000002b5b57824 */ /* 0x000fe200078e00ff */
[----:B------:R-:W-:Y:S01]  /*1df0*/  SHF.R.S32.HI R4, RZ, 0x1f, R5 ;  /* 0x0000001fff047819 */ /* 0x000fe20000011405 */
[----:B------:R-:W-:Y:S01]  /*1e00*/  IMAD.SHL.U32 R180, R180, 0x2, RZ ;  /* 0x00000002b4b47824 */ /* 0x000fe200078e00ff */
[----:B------:R-:W-:-:S02]  /*1e10*/  IADD3 R205, -R219, 0x80, R0 ;  /* 0x00000080dbcd7810 */ /* 0x000fc40007ffe100 */
[----:B------:R-:W-:-:S04]  /*1e20*/  LEA.HI R4, R4, R5, RZ, 0x3 ;  /* 0x0000000504047211 */ /* 0x000fc800078f18ff */
[----:B------:R-:W-:-:S05]  /*1e30*/  LOP3.LUT R4, R4, 0xfffffff8, RZ, 0xc0, !PT ;  /* 0xfffffff804047812 */ /* 0x000fca00078ec0ff */
[----:B------:R-:W-:Y:S01]  /*1e40*/  IMAD.IADD R4, R5, 0x1, -R4 ;  /* 0x0000000105047824 */ /* 0x000fe200078e0a04 */
[----:B------:R-:W-:-:S04]  /*1e50*/  SHF.R.S32.HI R5, RZ, 0x1f, R236 ;  /* 0x0000001fff057819 */ /* 0x000fc800000114ec */
[C---:B------:R-:W-:Y:S02]  /*1e60*/  LOP3.LUT P0, RZ, R4.reuse, 0x2, RZ, 0xc0, !PT ;  /* 0x0000000204ff7812 */ /* 0x040fe4000780c0ff */
[----:B------:R-:W-:Y:S02]  /*1e70*/  LOP3.LUT P1, RZ, R4, 0x4, RZ, 0xc0, !PT ;  /* 0x0000000404ff7812 */ /* 0x000fe4000782c0ff */
[----:B------:R-:W-:Y:S02]  /*1e80*/  SEL R179, R179, 0xffffffe0, !P0 ;  /* 0xffffffe0b3b37807 */ /* 0x000fe40004000000 */
[----:B------:R-:W-:Y:S01]  /*1e90*/  SEL R189, R189, 0xffffffc0, !P1 ;  /* 0xffffffc0bdbd7807 */ /* 0x000fe20004800000 */
[----:B--2---:R2:W3:Y:S01]  /*1ea0*/  R2UR UR32, R3 ;  /* 0x00000000032073c2 */ /* 0x0044e200000e0000 */
[----:B----4-:R-:W-:Y:S02]  /*1eb0*/  IADD3 R236, P4, P3, R7, R8, R236 ;  /* 0x0000000807ec7210 */ /* 0x010fe40007b9e0ec */
[----:B------:R-:W-:-:S05]  /*1ec0*/  SHF.R.S32.HI R8, RZ, 0x1f, R7 ;  /* 0x0000001fff087819 */ /* 0x000fca0000011407 */
[----:B------:R-:W4:Y:S01]  /*1ed0*/  R2UR UR33, R2 ;  /* 0x00000000022173c2 */ /* 0x000f2200000e0000 */
[----:B------:R-:W-:Y:S01]  /*1ee0*/  IADD3.X R212, R8, R9, R5, P4, P3 ;  /* 0x0000000908d47210 */ /* 0x000fe200027e6405 */
[----:B--2---:R-:W-:-:S05]  /*1ef0*/  IMAD R3, R196, 0x4, R193 ;  /* 0x00000004c4037824 */ /* 0x004fca00078e02c1 */
[----:B---3--:R-:W-:Y:S02]  /*1f00*/  LOP3.LUT R3, R3, UR32, RZ, 0x3c, !PT ;  /* 0x0000002003037c12 */ /* 0x008fe4000f8e3cff */
[----:B----4-:R-:W-:Y:S02]  /*1f10*/  LOP3.LUT R212, R212, UR33, RZ, 0x3c, !PT ;  /* 0x00000021d4d47c12 */ /* 0x010fe4000f8e3cff */
[----:B------:R-:W-:Y:S01]  /*1f20*/  MOV R223, c[0x0][0x22c] ;  /* 0x00008b0000df7a02 */ /* 0x000fe20000000f00 */
[----:B------:R-:W-:Y:S01]  /*1f30*/  IMAD.WIDE.U32 R236, R236, -0x2daee0ad, RZ ;  /* 0xd2511f53ecec7825 */ /* 0x000fe200078e00ff */
[----:B------:R-:W-:Y:S02]  /*1f40*/  SHF.L.U32 R0, R187, 0x1, RZ ;  /* 0x00000001bb007819 */ /* 0x000fe400000006ff */
[----:B------:R-:W-:Y:S01]  /*1f50*/  MOV R222, 0x40 ;  /* 0x0000004000de7802 */ /* 0x000fe20000000f00 */
[----:B------:R-:W-:Y:S01]  /*1f60*/  IMAD R223, R223, c[0x0][0x1c0], RZ ;  /* 0x00007000dfdf7a24 */ /* 0x000fe200078e02ff */
[----:B------:R-:W-:Y:S01]  /*1f70*/  LOP3.LUT R234, R237, R3, RZ, 0x3c, !PT ;  /* 0x00000003edea7212 */ /* 0x000fe200078e3cff */
[----:B------:R-:W-:Y:S01]  /*1f80*/  IMAD.SHL.U32 R221, R193, 0x20, RZ ;  /* 0x00000020c1dd7824 */ /* 0x000fe200078e00ff */
[----:B------:R-:W-:Y:S01]  /*1f90*/  IADD3 R3, R0, R179, RZ ;  /* 0x000000b300037210 */ /* 0x000fe20007ffe0ff */
[----:B------:R-:W-:Y:S01]  /*1fa0*/  IMAD.MOV.U32 R225, RZ, RZ, 0x1 ;  /* 0x00000001ffe17424 */ /* 0x000fe200078e00ff */
[----:B------:R-:W-:Y:S01]  /*1fb0*/  LEA R223, -R223, RZ, 0x6 ;  /* 0x000000ffdfdf7211 */ /* 0x000fe200078e31ff */
[----:B------:R-:W-:-:S02]  /*1fc0*/  IMAD.IADD R2, R184, 0x1, R179 ;  /* 0x00000001b8027824 */ /* 0x000fc400078e02b3 */
[----:B------:R-:W-:-:S04]  /*1fd0*/  IMAD.WIDE.U32 R234, R234, -0x326172a9, RZ ;  /* 0xcd9e8d57eaea7825 */ /* 0x000fc800078e00ff */
.L_x_560:
[----:B------:R-:W-:Y:S01]  /*1fe0*/  LEA R246, P0, R190, R210, 0x2 ;  /* 0x000000d2bef67211 */ /* 0x000fe200078010ff */
[----:B------:R-:W0:Y:S01]  /*1ff0*/  LDGDEPBAR ;  /* 0x00000000000079af */ /* 0x000e220000000000 */
[----:B-----5:R-:W-:Y:S01]  /*2000*/  FSETP.NEU.FTZ.AND P2, PT, R216, -INF , PT ;  /* 0xff800000d800780b */ /* 0x020fe20003f5d000 */
[----:B------:R-:W-:Y:S01]  /*2010*/  IMAD.IADD R188, R180, 0x1, R179 ;  /* 0x00000001b4bc7824 */ /* 0x000fe200078e02b3 */
[----:B------:R-:W-:Y:S01]  /*2020*/  LEA.HI.X.SX32 R247, R190, R211, 0x2, P0 ;  /* 0x000000d3bef77211 */ /* 0x000fe200000f16ff */
[----:B------:R-:W-:Y:S01]  /*2030*/  USHF.L.U32 UR4, UR36, 0x6, URZ ;  /* 0x0000000624047899 */ /* 0x000fe2000800063f */
[----:B------:R-:W-:Y:S01]  /*2040*/  FSETP.NEU.FTZ.AND P0, PT, R215, -INF , PT ;  /* 0xff800000d700780b */ /* 0x000fe20003f1d000 */
[----:B------:R-:W-:Y:S01]  /*2050*/  UIADD3 UR5, UR33, -0x61c88647, URZ ;  /* 0x9e3779b921057890 */ /* 0x000fe2000fffe03f */
[----:B------:R-:W-:Y:S01]  /*2060*/  IMAD.U32 R224, RZ, RZ, UR36 ;  /* 0x00000024ffe07e24 */ /* 0x000fe2000f8e00ff */
[----:B------:R-:W-:Y:S02]  /*2070*/  UIADD3 UR27, UR32, -0x4498517b, URZ ;  /* 0xbb67ae85201b7890 */ /* 0x000fe4000fffe03f */
[----:B------:R-:W-:Y:S01]  /*2080*/  ISETP.LE.AND P4, PT, R205, UR4, PT ;  /* 0x00000004cd007c0c */ /* 0x000fe2000bf83270 */
[----:B------:R-:W-:Y:S04]  /*2090*/  IMAD R238, R224, 0x4, R191 ;  /* 0x00000004e0ee7824 */ /* 0x000fe800078e02bf */
[C---:B------:R-:W-:Y:S01]  /*20a0*/  IMAD.WIDE.U32 R242, R238.reuse, -0x326172a9, RZ ;  /* 0xcd9e8d57eef27825 */ /* 0x040fe200078e00ff */
[----:B------:R-:W-:Y:S04]  /*20b0*/  IADD3 R224, R238, 0x2, RZ ;  /* 0x00000002eee07810 */ /* 0x000fe80007ffe0ff */
[-C--:B------:R-:W-:Y:S01]  /*20c0*/  LOP3.LUT R238, R243, R212.reuse, RZ, 0x3c, !PT ;  /* 0x000000d4f3ee7212 */ /* 0x080fe200078e3cff */
[----:B------:R-:W-:Y:S01]  /*20d0*/  IMAD.WIDE.U32 R244, R224, -0x326172a9, RZ ;  /* 0xcd9e8d57e0f47825 */ /* 0x000fe200078e00ff */
[----:B------:R-:W-:Y:S01]  /*20e0*/  LOP3.LUT R243, R236, UR27, RZ, 0x3c, !PT ;  /* 0x0000001becf37c12 */ /* 0x000fe2000f8e3cff */
[----:B------:R-:W2:Y:S01]  /*20f0*/  @!P4 S2R R241, SR_TID.X ;  /* 0x0000000000f1c919 */ /* 0x000ea20000002100 */
[C---:B------:R-:W-:Y:S01]  /*2100*/  LOP3.LUT R224, R235.reuse, UR5, R242, 0x96, !PT ;  /* 0x00000005ebe07c12 */ /* 0x040fe2000f8e96f2 */
[----:B------:R-:W-:Y:S01]  /*2110*/  IMAD.WIDE.U32 R250, R238, -0x2daee0ad, RZ ;  /* 0xd2511f53eefa7825 */ /* 0x000fe200078e00ff */
[----:B------:R-:W-:Y:S01]  /*2120*/  LOP3.LUT R244, R235, UR5, R244, 0x96, !PT ;  /* 0x00000005ebf47c12 */ /* 0x000fe2000f8e96f4 */
[----:B------:R-:W-:Y:S01]  /*2130*/  UIADD3 UR5, UR32, 0x76cf5d0a, URZ ;  /* 0x76cf5d0a20057890 */ /* 0x000fe2000fffe03f */
[----:B------:R-:W-:Y:S01]  /*2140*/  @!P4 IADD3 R242, R190, -c[0x0][0x214], R225 ;  /* 0x80008500bef2ca10 */ /* 0x000fe20007ffe0e1 */
[----:B------:R-:W-:Y:S01]  /*2150*/  UIADD3 UR27, UR32, -0x126145ec, URZ ;  /* 0xed9eba14201b7890 */ /* 0x000fe2000fffe03f */
[----:B------:R-:W-:Y:S02]  /*2160*/  LOP3.LUT R245, R245, R212, RZ, 0x3c, !PT ;  /* 0x000000d4f5f57212 */ /* 0x000fe400078e3cff */
[----:B------:R-:W-:Y:S01]  /*2170*/  @!P4 IADD3 R242, R242, UR4, R219 ;  /* 0x00000004f2f2cc10 */ /* 0x000fe2000fffe0db */
[----:B------:R-:W-:Y:S01]  /*2180*/  UIADD3 UR4, UR33, -0x255992d5, URZ ;  /* 0xdaa66d2b21047890 */ /* 0x000fe2000fffe03f */
[----:B--2---:R-:W-:Y:S01]  /*2190*/  @!P4 IMAD.SHL.U32 R248, R241, 0x2, RZ ;  /* 0x00000002f1f8c824 */ /* 0x004fe200078e00ff */
[----:B------:R-:W-:Y:S04]  /*21a0*/  DEPBAR.LE SB0, 0x0 ;  /* 0x000080000000791a */ /* 0x000fe80000000000 */
[----:B------:R-:W-:Y:S01]  /*21b0*/  @!P4 LOP3.LUT R241, R221, 0x6, R248, 0xf8, !PT ;  /* 0x00000006ddf1c812 */ /* 0x000fe200078ef8f8 */
[----:B------:R-:W-:Y:S01]  /*21c0*/  BAR.SYNC.DEFER_BLOCKING 0x0 ;  /* 0x0000000000007b1d */ /* 0x000fe20000010000 */
[----:B------:R-:W-:Y:S04]  /*21d0*/  IMAD.WIDE.U32 R248, R245, -0x2daee0ad, RZ ;  /* 0xd2511f53f5f87825 */ /* 0x000fe800078e00ff */
[----:B------:R-:W-:Y:S03]  /*21e0*/  FMUL.FTZ R245, R213, 1.4426950216293334961 ;  /* 0x3fb8aa3bd5f57820 */ /* 0x000fe60000410000 */
[----:B------:R-:W-:Y:S08]  /*21f0*/  LDSM.16.M88.4 R100, [R180] ;  /* 0x00000000b464783b */ /* 0x000ff00000000200 */
[----:B------:R-:W2:Y:S08]  /*2200*/  LDSM.16.M88.4 R104, [R185+0x6000] ;  /* 0x00600000b968783b */ /* 0x000eb00000000200 */
[----:B------:R-:W3:Y:S08]  /*2210*/  LDSM.16.M88.4 R108, [R180+0x1000] ;  /* 0x00100000b46c783b */ /* 0x000ef00000000200 */
[----:B------:R-:W4:Y:S08]  /*2220*/  LDSM.16.M88.4 R112, [R185+0x6800] ;  /* 0x00680000b970783b */ /* 0x000f300000000200 */
[----:B------:R-:W-:Y:S08]  /*2230*/  LDSM.16.M88.4 R116, [R188] ;  /* 0x00000000bc74783b */ /* 0x000ff00000000200 */
[----:B------:R-:W1:Y:S01]  /*2240*/  LDSM.16.M88.4 R120, [R178+0x6000] ;  /* 0x00600000b278783b */ /* 0x000e620000000200 */
[-C--:B--2---:R-:W-:Y:S07]  /*2250*/  HMMA.16816.F32.BF16 R4, R100, R104.reuse, RZ ;  /* 0x000000686404723c */ /* 0x084fee00000418ff */
[----:B------:R-:W2:Y:S01]  /*2260*/  LDSM.16.M88.4 R124, [R188+0x1000] ;  /* 0x00100000bc7c783b */ /* 0x000ea20000000200 */
[C---:B---3--:R-:W-:Y:S07]  /*2270*/  HMMA.16816.F32.BF16 R8, R108.reuse, R104, RZ ;  /* 0x000000686c08723c */ /* 0x048fee00000418ff */
[----:B------:R-:W3:Y:S01]  /*2280*/  LDSM.16.M88.4 R128, [R178+0x6800] ;  /* 0x00680000b280783b */ /* 0x000ee20000000200 */
[--C-:B------:R-:W-:Y:S01]  /*2290*/  IMAD.IADD R104, R180, 0x1, R189.reuse ;  /* 0x00000001b4687824 */ /* 0x100fe200078e02bd */
[-C--:B------:R-:W-:Y:S06]  /*22a0*/  HMMA.16816.F32.BF16 R12, R108, R106.reuse, RZ ;  /* 0x0000006a6c0c723c */ /* 0x080fec00000418ff */
[----:B------:R-:W-:Y:S02]  /*22b0*/  LDSM.16.M88.4 R136, [R177+0x6000] ;  /* 0x00600000b188783b */ /* 0x000fe40000000200 */
[C---:B------:R-:W-:Y:S06]  /*22c0*/  HMMA.16816.F32.BF16 R16, R100.reuse, R106, RZ ;  /* 0x0000006a6410723c */ /* 0x040fec00000418ff */
[----:B------:R-:W2:Y:S02]  /*22d0*/  LDSM.16.M88.4 R132, [R104] ;  /* 0x000000006884783b */ /* 0x000ea40000000200 */
[-C--:B----4-:R-:W-:Y:S06]  /*22e0*/  HMMA.16816.F32.BF16 R20, R100, R112.reuse, RZ ;  /* 0x000000706414723c */ /* 0x090fec00000418ff */
[----:B------:R-:W3:Y:S02]  /*22f0*/  LDSM.16.M88.4 R140, [R104+0x1000] ;  /* 0x00100000688c783b */ /* 0x000ee40000000200 */
[C---:B------:R-:W-:Y:S06]  /*2300*/  HMMA.16816.F32.BF16 R24, R108.reuse, R112, RZ ;  /* 0x000000706c18723c */ /* 0x040fec00000418ff */
[----:B------:R2:W4:Y:S04]  /*2310*/  LDG.E R240, [R246.64] ;  /* 0x0000001ef6f07981 */ /* 0x000528000c1e1900 */
[----:B------:R2:W4:Y:S02]  /*2320*/  LDG.E R239, [R246.64+0x20] ;  /* 0x0000201ef6ef7981 */ /* 0x000524000c1e1900 */
[----:B------:R-:W-:Y:S01]  /*2330*/  IMAD.IADD R112, R188, 0x1, R189 ;  /* 0x00000001bc707824 */ /* 0x000fe200078e02bd */
[-C--:B------:R-:W-:Y:S01]  /*2340*/  HMMA.16816.F32.BF16 R28, R108, R114.reuse, RZ ;  /* 0x000000726c1c723c */ /* 0x080fe200000418ff */
[----:B------:R-:W-:Y:S07]  /*2350*/  LDSM.16.M88.4 R108, [R176+0x6000] ;  /* 0x00600000b06c783b */ /* 0x000fee0000000200 */
[----:B------:R-:W-:Y:S01]  /*2360*/  HMMA.16816.F32.BF16 R32, R100, R114, RZ ;  /* 0x000000726420723c */ /* 0x000fe200000418ff */
[----:B------:R-:W3:Y:S07]  /*2370*/  LDSM.16.M88.4 R100, [R177+0x6800] ;  /* 0x00680000b164783b */ /* 0x000eee0000000200 */
[-C--:B-1----:R-:W-:Y:S01]  /*2380*/  HMMA.16816.F32.BF16 R4, R116, R120.reuse, R4 ;  /* 0x000000787404723c */ /* 0x082fe20000041804 */
[----:B------:R-:W1:Y:S07]  /*2390*/  LDSM.16.M88.4 R104, [R112] ;  /* 0x000000007068783b */ /* 0x000e6e0000000200 */
[C---:B--2---:R-:W-:Y:S01]  /*23a0*/  HMMA.16816.F32.BF16 R8, R124.reuse, R120, R8 ;  /* 0x000000787c08723c */ /* 0x044fe20000041808 */
[----:B------:R-:W2:Y:S07]  /*23b0*/  LDSM.16.M88.4 R112, [R112+0x1000] ;  /* 0x001000007070783b */ /* 0x000eae0000000200 */
[-C--:B------:R-:W-:Y:S01]  /*23c0*/  HMMA.16816.F32.BF16 R12, R124, R122.reuse, R12 ;  /* 0x0000007a7c0c723c */ /* 0x080fe2000004180c */
[----:B------:R1:W4:Y:S07]  /*23d0*/  LDG.E R238, [R246.64+0x80] ;  /* 0x0000801ef6ee7981 */ /* 0x00032e000c1e1900 */
[C---:B------:R-:W-:Y:S07]  /*23e0*/  HMMA.16816.F32.BF16 R16, R116.reuse, R122, R16 ;  /* 0x0000007a7410723c */ /* 0x040fee0000041810 */
[C---:B------:R-:W-:Y:S01]  /*23f0*/  LOP3.LUT R123, R243.reuse, R251, RZ, 0x3c, !PT ;  /* 0x000000fbf37b7212 */ /* 0x040fe200078e3cff */
[-C--:B---3--:R-:W-:Y:S01]  /*2400*/  HMMA.16816.F32.BF16 R20, R116, R128.reuse, R20 ;  /* 0x000000807414723c */ /* 0x088fe20000041814 */
[----:B------:R-:W-:Y:S07]  /*2410*/  LOP3.LUT R122, R243, R249, RZ, 0x3c, !PT ;  /* 0x000000f9f37a7212 */ /* 0x000fee00078e3cff */
[C---:B------:R-:W-:Y:S07]  /*2420*/  HMMA.16816.F32.BF16 R24, R124.reuse, R128, R24 ;  /* 0x000000807c18723c */ /* 0x040fee0000041818 */
[-C--:B------:R-:W-:Y:S01]  /*2430*/  @!P4 IMNMX R129, R242, R219.reuse, PT ;  /* 0x000000dbf281c217 */ /* 0x080fe20003800200 */
[-C--:B------:R-:W-:Y:S07]  /*2440*/  HMMA.16816.F32.BF16 R28, R124, R130.reuse, R28 ;  /* 0x000000827c1c723c */ /* 0x080fee000004181c */
[----:B------:R-:W-:Y:S01]  /*2450*/  IMAD.WIDE.U32 R126, R123, -0x326172a9, RZ ;  /* 0xcd9e8d577b7e7825 */ /* 0x000fe200078e00ff */
[----:B------:R-:W-:Y:S07]  /*2460*/  HMMA.16816.F32.BF16 R32, R116, R130, R32 ;  /* 0x000000827420723c */ /* 0x000fee0000041820 */
[----:B------:R-:W-:Y:S01]  /*2470*/  IMAD.WIDE.U32 R130, R244, -0x2daee0ad, RZ ;  /* 0xd2511f53f4827825 */ /* 0x000fe200078e00ff */
[-C--:B------:R-:W-:Y:S04]  /*2480*/  HMMA.16816.F32.BF16 R4, R132, R136.reuse, R4 ;  /* 0x000000888404723c */ /* 0x080fe80000041804 */
[----:B------:R-:W-:Y:S02]  /*2490*/  LOP3.LUT R252, R131, UR5, R248, 0x96, !PT ;  /* 0x0000000583fc7c12 */ /* 0x000fe4000f8e96f8 */
[----:B------:R-:W-:Y:S02]  /*24a0*/  @!P4 IADD3 R248, R242, 0x20, RZ ;  /* 0x00000020f2f8c810 */ /* 0x000fe40007ffe0ff */
[C---:B------:R-:W-:Y:S07]  /*24b0*/  HMMA.16816.F32.BF16 R8, R140.reuse, R136, R8 ;  /* 0x000000888c08723c */ /* 0x040fee0000041808 */
[----:B------:R-:W-:Y:S01]  /*24c0*/  IMAD.WIDE.U32 R136, R252, -0x326172a9, RZ ;  /* 0xcd9e8d57fc887825 */ /* 0x000fe200078e00ff */
[-C--:B------:R-:W-:Y:S08]  /*24d0*/  HMMA.16816.F32.BF16 R12, R140, R138.reuse, R12 ;  /* 0x0000008a8c0c723c */ /* 0x080ff0000004180c */
[C---:B------:R-:W-:Y:S08]  /*24e0*/  HMMA.16816.F32.BF16 R16, R132.reuse, R138, R16 ;  /* 0x0000008a8410723c */ /* 0x040ff00000041810 */
[-C--:B------:R-:W-:Y:S08]  /*24f0*/  HMMA.16816.F32.BF16 R20, R132, R100.reuse, R20 ;  /* 0x000000648414723c */ /* 0x080ff00000041814 */
[C---:B------:R-:W-:Y:S08]  /*2500*/  HMMA.16816.F32.BF16 R24, R140.reuse, R100, R24 ;  /* 0x000000648c18723c */ /* 0x040ff00000041818 */
[-C--:B------:R-:W-:Y:S08]  /*2510*/  HMMA.16816.F32.BF16 R28, R140, R102.reuse, R28 ;  /* 0x000000668c1c723c */ /* 0x080ff0000004181c */
[----:B------:R-:W-:Y:S01]  /*2520*/  HMMA.16816.F32.BF16 R32, R132, R102, R32 ;  /* 0x000000668420723c */ /* 0x000fe20000041820 */
[----:B------:R-:W3:Y:S06]  /*2530*/  LDSM.16.M88.4 R100, [R176+0x6800] ;  /* 0x00680000b064783b */ /* 0x000eec0000000200 */
[----:B------:R-:W-:Y:S01]  /*2540*/  @!P4 IMNMX R133, R248, R219, PT ;  /* 0x000000dbf885c217 */ /* 0x000fe20003800200 */
[----:B------:R-:W-:Y:S01]  /*2550*/  IMAD.WIDE.U32 R134, R224, -0x2daee0ad, RZ ;  /* 0xd2511f53e0867825 */ /* 0x000fe200078e00ff */
[-C--:B-1----:R-:W-:Y:S01]  /*2560*/  HMMA.16816.F32.BF16 R4, R104, R108.reuse, R4 ;  /* 0x0000006c6804723c */ /* 0x082fe20000041804 */
[----:B------:R1:W4:Y:S03]  /*2570*/  LDG.E R224, [R246.64+0xa0] ;  /* 0x0000a01ef6e07981 */ /* 0x000326000c1e1900 */
[----:B------:R-:W-:Y:S01]  /*2580*/  LOP3.LUT R251, R135, UR5, R250, 0x96, !PT ;  /* 0x0000000587fb7c12 */ /* 0x000fe2000f8e96fa */
[----:B------:R-:W-:Y:S01]  /*2590*/  @!P4 IMAD R250, R196, 0x80, R241 ;  /* 0x00000080c4fac824 */ /* 0x000fe200078e02f1 */
[----:B------:R-:W-:Y:S01]  /*25a0*/  UIADD3 UR5, UR33, 0x3c6ef372, URZ ;  /* 0x3c6ef37221057890 */ /* 0x000fe2000fffe03f */
[----:B------:R-:W-:Y:S01]  /*25b0*/  FMUL.FTZ R241, R215, 1.4426950216293334961 ;  /* 0x3fb8aa3bd7f17820 */ /* 0x000fe20000410000 */
[C---:B--2---:R-:W-:Y:S02]  /*25c0*/  HMMA.16816.F32.BF16 R8, R112.reuse, R108, R8 ;  /* 0x0000006c7008723c */ /* 0x044fe40000041808 */
[CC--:B------:R-:W-:Y:S02]  /*25d0*/  @!P4 ISETP.GE.AND P3, PT, R250.reuse, R129.reuse, PT ;  /* 0x00000081fa00c20c */ /* 0x0c0fe40003f66270 */
[----:B------:R-:W-:Y:S02]  /*25e0*/  @!P4 IADD3 R244, R250, 0x1, RZ ;  /* 0x00000001faf4c810 */ /* 0x000fe40007ffe0ff */
[----:B------:R-:W-:Y:S02]  /*25f0*/  FSEL R117, R241, RZ, P0 ;  /* 0x000000fff1757208 */ /* 0x000fe40000000000 */
[C---:B------:R-:W-:Y:S01]  /*2600*/  @!P4 ISETP.GE.AND P0, PT, R244.reuse, R129, PT ;  /* 0x00000081f400c20c */ /* 0x040fe20003f06270 */
[-C--:B------:R-:W-:Y:S01]  /*2610*/  HMMA.16816.F32.BF16 R12, R112, R110.reuse, R12 ;  /* 0x0000006e700c723c */ /* 0x080fe2000004180c */
[----:B------:R-:W-:Y:S02]  /*2620*/  @!P4 ISETP.GE.AND P5, PT, R244, R133, PT ;  /* 0x00000085f400c20c */ /* 0x000fe40003fa6270 */
[C---:B------:R-:W-:Y:S02]  /*2630*/  @!P4 IADD3 R249, R250.reuse, 0x11, RZ ;  /* 0x00000011faf9c810 */ /* 0x040fe40007ffe0ff */
[C---:B------:R-:W-:Y:S02]  /*2640*/  @!P4 IADD3 R248, R250.reuse, 0x10, RZ ;  /* 0x00000010faf8c810 */ /* 0x040fe40007ffe0ff */
[----:B------:R-:W-:Y:S01]  /*2650*/  @!P4 FSEL R5, R5, -INF , !P0 ;  /* 0xff8000000505c808 */ /* 0x000fe20004000000 */
[C---:B------:R-:W-:Y:S01]  /*2660*/  HMMA.16816.F32.BF16 R16, R104.reuse, R110, R16 ;  /* 0x0000006e6810723c */ /* 0x040fe20000041810 */
[----:B-1----:R-:W-:Y:S03]  /*2670*/  @!P4 IADD3 R247, R250, 0x9, RZ ;  /* 0x00000009faf7c810 */ /* 0x002fe60007ffe0ff */
[----:B------:R-:W-:Y:S01]  /*2680*/  @!P4 FSEL R4, R4, -INF , !P3 ;  /* 0xff8000000404c808 */ /* 0x000fe20005800000 */
[----:B------:R-:W-:Y:S01]  /*2690*/  FMUL.FTZ R246, R216, 1.4426950216293334961 ;  /* 0x3fb8aa3bd8f67820 */ /* 0x000fe20000410000 */
[----:B------:R-:W-:Y:S02]  /*26a0*/  @!P4 IADD3 R138, R250, 0x18, RZ ;  /* 0x00000018fa8ac810 */ /* 0x000fe40007ffe0ff */
[----:B------:R-:W-:Y:S01]  /*26b0*/  @!P4 FSEL R9, R9, -INF , !P5 ;  /* 0xff8000000909c808 */ /* 0x000fe20006800000 */
[-C--:B---3--:R-:W-:Y:S03]  /*26c0*/  HMMA.16816.F32.BF16 R20, R104, R100.reuse, R20 ;  /* 0x000000646814723c */ /* 0x088fe60000041814 */
[----:B------:R-:W-:Y:S02]  /*26d0*/  FSEL R189, R246, RZ, P2 ;  /* 0x000000fff6bd7208 */ /* 0x000fe40001000000 */
[----:B------:R-:W-:Y:S02]  /*26e0*/  @!P4 IADD3 R246, R242, 0x8, RZ ;  /* 0x00000008f2f6c810 */ /* 0x000fe40007ffe0ff */
[----:B------:R-:W-:Y:S01]  /*26f0*/  @!P4 IADD3 R142, R250, 0x19, RZ ;  /* 0x00000019fa8ec810 */ /* 0x000fe20007ffe0ff */
[C---:B------:R-:W-:Y:S01]  /*2700*/  HMMA.16816.F32.BF16 R24, R112.reuse, R100, R24 ;  /* 0x000000647018723c */ /* 0x040fe20000041818 */
[----:B------:R-:W-:Y:S03]  /*2710*/  @!P4 IMNMX R131, R246, R219, PT ;  /* 0x000000dbf683c217 */ /* 0x000fe60003800200 */
[----:B------:R-:W-:Y:S01]  /*2720*/  @!P4 IADD3 R246, R242, 0x28, RZ ;  /* 0x00000028f2f6c810 */ /* 0x000fe20007ffe0ff */
[--C-:B------:R-:W-:Y:S01]  /*2730*/  FFMA.FTZ R242, R5, c[0x0][0x23c], -R189.reuse ;  /* 0x00008f0005f27a23 */ /* 0x100fe200000108bd */
[-C--:B------:R-:W-:Y:S01]  /*2740*/  @!P4 ISETP.GE.AND P2, PT, R250, R131.reuse, PT ;  /* 0x00000083fa00c20c */ /* 0x080fe20003f46270 */
[----:B------:R-:W-:Y:S01]  /*2750*/  FFMA.FTZ R241, R4, c[0x0][0x23c], -R189 ;  /* 0x00008f0004f17a23 */ /* 0x000fe200000108bd */
[----:B------:R-:W-:Y:S01]  /*2760*/  @!P4 ISETP.GE.AND P0, PT, R244, R131, PT ;  /* 0x00000083f400c20c */ /* 0x000fe20003f06270 */
[-C--:B------:R-:W-:Y:S02]  /*2770*/  HMMA.16816.F32.BF16 R28, R112, R102.reuse, R28 ;  /* 0x00000066701c723c */ /* 0x080fe4000004181c */
[----:B------:R-:W-:Y:S01]  /*2780*/  MUFU.EX2 R242, R242 ;  /* 0x000000f200f27308 */ /* 0x000fe20000000800 */
[----:B------:R-:W-:Y:S01]  /*2790*/  @!P4 IMNMX R135, R246, R219, PT ;  /* 0x000000dbf687c217 */ /* 0x000fe20003800200 */
[----:B------:R-:W-:Y:S01]  /*27a0*/  FMUL.FTZ R246, R214, 1.4426950216293334961 ;  /* 0x3fb8aa3bd6f67820 */ /* 0x000fe20000410000 */
[----:B------:R-:W-:Y:S02]  /*27b0*/  @!P4 FSEL R6, R6, -INF , !P2 ;  /* 0xff8000000606c808 */ /* 0x000fe40005000000 */
[----:B------:R-:W-:Y:S01]  /*27c0*/  @!P4 FSEL R7, R7, -INF , !P0 ;  /* 0xff8000000707c808 */ /* 0x000fe20004000000 */
[----:B------:R-:W-:Y:S01]  /*27d0*/  HMMA.16816.F32.BF16 R32, R104, R102, R32 ;  /* 0x000000666820723c */ /* 0x000fe20000041820 */
[----:B------:R-:W-:Y:S02]  /*27e0*/  FSETP.NEU.FTZ.AND P2, PT, R214, -INF , PT ;  /* 0xff800000d600780b */ /* 0x000fe40003f5d000 */
[----:B------:R-:W-:Y:S01]  /*27f0*/  FSETP.NEU.FTZ.AND P0, PT, R213, -INF , PT ;  /* 0xff800000d500780b */ /* 0x000fe20003f1d000 */
[--C-:B------:R-:W-:Y:S01]  /*2800*/  FFMA.FTZ R243, R6, c[0x0][0x23c], -R117.reuse ;  /* 0x00008f0006f37a23 */ /* 0x100fe20000010875 */
[----:B------:R-:W-:Y:S01]  /*2810*/  FSEL R143, R246, RZ, P2 ;  /* 0x000000fff68f7208 */ /* 0x000fe20001000000 */
[----:B------:R-:W1:Y:S01]  /*2820*/  MUFU.EX2 R241, R241 ;  /* 0x000000f100f17308 */ /* 0x000e620000000800 */
[C---:B------:R-:W-:Y:S02]  /*2830*/  @!P4 IADD3 R246, R250.reuse, 0x8, RZ ;  /* 0x00000008faf6c810 */ /* 0x040fe40007ffe0ff */
[----:B------:R-:W-:Y:S02]  /*2840*/  FSEL R118, R245, RZ, P0 ;  /* 0x000000fff5767208 */ /* 0x000fe40000000000 */
[----:B------:R-:W-:Y:S02]  /*2850*/  @!P4 ISETP.GE.AND P0, PT, R250, R133, PT ;  /* 0x00000085fa00c20c */ /* 0x000fe40003f06270 */
[-C--:B------:R-:W-:Y:S01]  /*2860*/  @!P4 ISETP.GE.AND P3, PT, R244, R135.reuse, PT ;  /* 0x00000087f400c20c */ /* 0x080fe20003f66270 */
[----:B------:R-:W-:Y:S01]  /*2870*/  FFMA.FTZ R244, R7, c[0x0][0x23c], -R117 ;  /* 0x00008f0007f47a23 */ /* 0x000fe20000010875 */
[----:B------:R-:W-:Y:S01]  /*2880*/  @!P4 FSEL R8, R8, -INF , !P0 ;  /* 0xff8000000808c808 */ /* 0x000fe20004000000 */
[----:B------:R-:W-:Y:S01]  /*2890*/  MUFU.EX2 R243, R243 ;  /* 0x000000f300f37308 */ /* 0x000fe20000000800 */
[C---:B------:R-:W-:Y:S02]  /*28a0*/  @!P4 ISETP.GE.AND P0, PT, R246.reuse, R135, PT ;  /* 0x00000087f600c20c */ /* 0x040fe40003f06270 */
[----:B------:R-:W-:Y:S01]  /*28b0*/  @!P4 ISETP.GE.AND P6, PT, R246, R133, PT ;  /* 0x00000085f600c20c */ /* 0x000fe20003fc6270 */
[--C-:B------:R-:W-:Y:S01]  /*28c0*/  FFMA.FTZ R245, R8, c[0x0][0x23c], -R143.reuse ;  /* 0x00008f0008f57a23 */ /* 0x100fe2000001088f */
[----:B------:R-:W-:Y:S02]  /*28d0*/  @!P4 ISETP.GE.AND P2, PT, R250, R135, PT ;  /* 0x00000087fa00c20c */ /* 0x000fe40003f46270 */
[----:B------:R-:W-:Y:S02]  /*28e0*/  @!P4 FSEL R14, R14, -INF , !P0 ;  /* 0xff8000000e0ec808 */ /* 0x000fe40004000000 */
[----:B------:R-:W-:Y:S01]  /*28f0*/  @!P4 ISETP.GE.AND P0, PT, R247, R131, PT ;  /* 0x00000083f700c20c */ /* 0x000fe20003f06270 */
[----:B------:R-:W2:Y:S01]  /*2900*/  MUFU.EX2 R244, R244 ;  /* 0x000000f400f47308 */ /* 0x000ea20000000800 */
[----:B------:R-:W-:Y:S02]  /*2910*/  @!P4 FSEL R11, R11, -INF , !P3 ;  /* 0xff8000000b0bc808 */ /* 0x000fe40005800000 */
[C---:B------:R-:W-:Y:S02]  /*2920*/  @!P4 ISETP.GE.AND P3, PT, R247.reuse, R133, PT ;  /* 0x00000085f700c20c */ /* 0x040fe40003f66270 */
[----:B------:R-:W-:Y:S02]  /*2930*/  @!P4 FSEL R12, R12, -INF , !P6 ;  /* 0xff8000000c0cc808 */ /* 0x000fe40007000000 */
[----:B------:R-:W-:Y:S02]  /*2940*/  @!P4 ISETP.GE.AND P6, PT, R247, R135, PT ;  /* 0x00000087f700c20c */ /* 0x000fe40003fc6270 */
[----:B------:R-:W-:Y:S01]  /*2950*/  @!P4 ISETP.GE.AND P5, PT, R246, R129, PT ;  /* 0x00000081f600c20c */ /* 0x000fe20003fa6270 */
[----:B------:R-:W-:Y:S01]  /*2960*/  MUFU.EX2 R245, R245 ;  /* 0x000000f500f57308 */ /* 0x000fe20000000800 */
[----:B------:R-:W-:Y:S02]  /*2970*/  @!P4 FSEL R10, R10, -INF , !P2 ;  /* 0xff8000000a0ac808 */ /* 0x000fe40005000000 */
[----:B------:R-:W-:Y:S01]  /*2980*/  @!P4 ISETP.GE.AND P2, PT, R246, R131, PT ;  /* 0x00000083f600c20c */ /* 0x000fe20003f46270 */
[--C-:B------:R-:W-:Y:S01]  /*2990*/  FFMA.FTZ R246, R9, c[0x0][0x23c], -R143.reuse ;  /* 0x00008f0009f67a23 */ /* 0x100fe2000001088f */
[----:B------:R-:W-:Y:S02]  /*29a0*/  @!P4 FSEL R19, R19, -INF , !P0 ;  /* 0xff8000001313c808 */ /* 0x000fe40004000000 */
[-C--:B------:R-:W-:Y:S02]  /*29b0*/  @!P4 ISETP.GE.AND P0, PT, R249, R129.reuse, PT ;  /* 0x00000081f900c20c */ /* 0x080fe40003f06270 */
[----:B------:R-:W-:Y:S01]  /*29c0*/  @!P4 FSEL R13, R13, -INF , !P3 ;  /* 0xff8000000d0dc808 */ /* 0x000fe20005800000 */
[----:B------:R-:W3:Y:S01]  /*29d0*/  MUFU.EX2 R246, R246 ;  /* 0x000000f600f67308 */ /* 0x000ee20000000800 */
[-C--:B------:R-:W-:Y:S01]  /*29e0*/  @!P4 ISETP.GE.AND P3, PT, R247, R129.reuse, PT ;  /* 0x00000081f700c20c */ /* 0x080fe20003f66270 */
[--C-:B------:R-:W-:Y:S01]  /*29f0*/  FFMA.FTZ R247, R10, c[0x0][0x23c], -R118.reuse ;  /* 0x00008f000af77a23 */ /* 0x100fe20000010876 */
[----:B------:R-:W-:Y:S01]  /*2a00*/  @!P4 FSEL R15, R15, -INF , !P6 ;  /* 0xff8000000f0fc808 */ /* 0x000fe20007000000 */
[----:B------:R-:W-:Y:S01]  /*2a10*/  FFMA.FTZ R250, R13, c[0x0][0x23c], -R143 ;  /* 0x00008f000dfa7a23 */ /* 0x000fe2000001088f */
[----:B------:R-:W-:Y:S02]  /*2a20*/  @!P4 ISETP.GE.AND P6, PT, R248, R129, PT ;  /* 0x00000081f800c20c */ /* 0x000fe40003fc6270 */
[----:B------:R-:W-:Y:S01]  /*2a30*/  @!P4 FSEL R16, R16, -INF , !P5 ;  /* 0xff8000001010c808 */ /* 0x000fe20006800000 */
[--C-:B------:R-:W-:Y:S01]  /*2a40*/  FFMA.FTZ R15, R15, c[0x0][0x23c], -R118.reuse ;  /* 0x00008f000f0f7a23 */ /* 0x100fe20000010876 */
[----:B------:R-:W-:Y:S01]  /*2a50*/  @!P4 ISETP.GE.AND P5, PT, R248, R131, PT ;  /* 0x00000083f800c20c */ /* 0x000fe20003fa6270 */
[----:B------:R-:W1:Y:S01]  /*2a60*/  MUFU.EX2 R247, R247 ;  /* 0x000000f700f77308 */ /* 0x000e620000000800 */
[----:B------:R-:W-:Y:S02]  /*2a70*/  @!P4 FSEL R18, R18, -INF , !P2 ;  /* 0xff8000001212c808 */ /* 0x000fe40005000000 */
[----:B------:R-:W-:Y:S02]  /*2a80*/  @!P4 ISETP.GE.AND P2, PT, R248, R135, PT ;  /* 0x00000087f800c20c */ /* 0x000fe40003f46270 */
[----:B------:R-:W-:Y:S01]  /*2a90*/  @!P4 FSEL R21, R21, -INF , !P0 ;  /* 0xff8000001515c808 */ /* 0x000fe20004000000 */
[----:B------:R-:W-:Y:S01]  /*2aa0*/  FFMA.FTZ R18, R18, c[0x0][0x23c], -R117 ;  /* 0x00008f0012127a23 */ /* 0x000fe20000010875 */
[-C--:B------:R-:W-:Y:S02]  /*2ab0*/  @!P4 ISETP.GE.AND P0, PT, R249, R133.reuse, PT ;  /* 0x00000085f900c20c */ /* 0x080fe40003f06270 */
[----:B------:R-:W-:Y:S01]  /*2ac0*/  @!P4 FSEL R17, R17, -INF , !P3 ;  /* 0xff8000001111c808 */ /* 0x000fe20005800000 */
[----:B------:R-:W-:Y:S01]  /*2ad0*/  MUFU.EX2 R252, R15 ;  /* 0x0000000f00fc7308 */ /* 0x000fe20000000800 */
[----:B------:R-:W-:Y:S01]  /*2ae0*/  @!P4 ISETP.GE.AND P3, PT, R248, R133, PT ;  /* 0x00000085f800c20c */ /* 0x000fe20003f66270 */
[--C-:B------:R-:W-:Y:S01]  /*2af0*/  FFMA.FTZ R248, R11, c[0x0][0x23c], -R118.reuse ;  /* 0x00008f000bf87a23 */ /* 0x100fe20000010876 */
[----:B------:R-:W-:Y:S01]  /*2b00*/  @!P4 FSEL R20, R20, -INF , !P6 ;  /* 0xff8000001414c808 */ /* 0x000fe20007000000 */
[----:B------:R-:W-:Y:S01]  /*2b10*/  FFMA.FTZ R17, R17, c[0x0][0x23c], -R189 ;  /* 0x00008f0011117a23 */ /* 0x000fe200000108bd */
[C---:B------:R-:W-:Y:S02]  /*2b20*/  @!P4 ISETP.GE.AND P6, PT, R249.reuse, R131, PT ;  /* 0x00000083f900c20c */ /* 0x040fe40003fc6270 */
[----:B------:R-:W-:Y:S02]  /*2b30*/  @!P4 FSEL R22, R22, -INF , !P5 ;  /* 0xff8000001616c808 */ /* 0x000fe40006800000 */
[-C--:B------:R-:W-:Y:S01]  /*2b40*/  @!P4 ISETP.GE.AND P5, PT, R249, R135.reuse, PT ;  /* 0x00000087f900c20c */ /* 0x080fe20003fa6270 */
[----:B------:R-:W-:Y:S01]  /*2b50*/  MUFU.EX2 R123, R17 ;  /* 0x00000011007b7308 */ /* 0x000fe20000000800 */
[----:B------:R-:W-:Y:S01]  /*2b60*/  @!P4 FSEL R25, R25, -INF , !P0 ;  /* 0xff8000001919c808 */ /* 0x000fe20004000000 */
[--C-:B------:R-:W-:Y:S01]  /*2b70*/  FFMA.FTZ R249, R12, c[0x0][0x23c], -R143.reuse ;  /* 0x00008f000cf97a23 */ /* 0x100fe2000001088f */
[-C--:B------:R-:W-:Y:S02]  /*2b80*/  @!P4 ISETP.GE.AND P0, PT, R138, R135.reuse, PT ;  /* 0x000000878a00c20c */ /* 0x080fe40003f06270 */
[----:B------:R-:W-:Y:S01]  /*2b90*/  @!P4 FSEL R26, R26, -INF , !P2 ;  /* 0xff8000001a1ac808 */ /* 0x000fe20005000000 */
[----:B------:R-:W-:Y:S01]  /*2ba0*/  FFMA.FTZ R25, R25, c[0x0][0x23c], -R143 ;  /* 0x00008f0019197a23 */ /* 0x000fe2000001088f */
[----:B------:R-:W-:Y:S01]  /*2bb0*/  @!P4 ISETP.GE.AND P2, PT, R142, R135, PT ;  /* 0x000000878e00c20c */ /* 0x000fe20003f46270 */
[--C-:B------:R-:W-:Y:S01]  /*2bc0*/  FFMA.FTZ R135, R14, c[0x0][0x23c], -R118.reuse ;  /* 0x00008f000e877a23 */ /* 0x100fe20000010876 */
[----:B------:R-:W-:Y:S01]  /*2bd0*/  @!P4 FSEL R23, R23, -INF , !P6 ;  /* 0xff8000001717c808 */ /* 0x000fe20007000000 */
[----:B------:R-:W1:Y:S01]  /*2be0*/  MUFU.EX2 R248, R248 ;  /* 0x000000f800f87308 */ /* 0x000e620000000800 */
[-C--:B------:R-:W-:Y:S02]  /*2bf0*/  @!P4 ISETP.GE.AND P6, PT, R138, R133.reuse, PT ;  /* 0x000000858a00c20c */ /* 0x080fe40003fc6270 */
[----:B------:R-:W-:Y:S02]  /*2c00*/  @!P4 FSEL R24, R24, -INF , !P3 ;  /* 0xff8000001818c808 */ /* 0x000fe40005800000 */
[----:B------:R-:W-:Y:S01]  /*2c10*/  @!P4 ISETP.GE.AND P3, PT, R142, R133, PT ;  /* 0x000000858e00c20c */ /* 0x000fe20003f66270 */
[----:B------:R-:W-:Y:S01]  /*2c20*/  IMAD.WIDE.U32 R132, R251, -0x326172a9, RZ ;  /* 0xcd9e8d57fb847825 */ /* 0x000fe200078e00ff */
[----:B------:R-:W-:Y:S01]  /*2c30*/  LOP3.LUT R13, R234, UR5, RZ, 0x3c, !PT ;  /* 0x00000005ea0d7c12 */ /* 0x000fe2000f8e3cff */
[----:B------:R-:W-:Y:S01]  /*2c40*/  UIADD3 UR5, UR32, 0x32370b8f, URZ ;  /* 0x32370b8f20057890 */ /* 0x000fe2000fffe03f */
[----:B------:R-:W-:Y:S01]  /*2c50*/  @!P4 FSEL R27, R27, -INF , !P5 ;  /* 0xff8000001b1bc808 */ /* 0x000fe20006800000 */
[----:B------:R1:W-:Y:S01]  /*2c60*/  MUFU.EX2 R251, R135 ;  /* 0x0000008700fb7308 */ /* 0x0003e20000000800 */
[C---:B------:R-:W-:Y:S02]  /*2c70*/  @!P4 ISETP.GE.AND P5, PT, R138.reuse, R129, PT ;  /* 0x000000818a00c20c */ /* 0x040fe40003fa6270 */
[----:B------:R-:W-:Y:S01]  /*2c80*/  @!P4 FSEL R29, R29, -INF , !P3 ;  /* 0xff8000001d1dc808 */ /* 0x000fe20005800000 */
[----:B------:R-:W-:Y:S01]  /*2c90*/  FFMA.FTZ R27, R27, c[0x0][0x23c], -R118 ;  /* 0x00008f001b1b7a23 */ /* 0x000fe20000010876 */
[----:B------:R-:W-:Y:S01]  /*2ca0*/  @!P4 ISETP.GE.AND P3, PT, R138, R131, PT ;  /* 0x000000838a00c20c */ /* 0x000fe20003f66270 */
[----:B------:R-:W-:Y:S01]  /*2cb0*/  IMAD.WIDE.U32 R138, R122, -0x326172a9, RZ ;  /* 0xcd9e8d577a8a7825 */ /* 0x000fe200078e00ff */
[C---:B------:R-:W-:Y:S02]  /*2cc0*/  LOP3.LUT R122, R13.reuse, R127, RZ, 0x3c, !PT ;  /* 0x0000007f0d7a7212 */ /* 0x040fe400078e3cff */
[----:B------:R-:W-:Y:S01]  /*2cd0*/  @!P4 FSEL R28, R28, -INF , !P6 ;  /* 0xff8000001c1cc808 */ /* 0x000fe20007000000 */
[----:B------:R-:W2:Y:S01]  /*2ce0*/  MUFU.EX2 R250, R250 ;  /* 0x000000fa00fa7308 */ /* 0x000ea20000000800 */
[----:B------:R-:W-:Y:S02]  /*2cf0*/  LOP3.LUT R14, R13, R139, RZ, 0x3c, !PT ;  /* 0x0000008b0d0e7212 */ /* 0x000fe400078e3cff */
[----:B------:R-:W-:Y:S02]  /*2d00*/  @!P4 ISETP.GE.AND P6, PT, R142, R129, PT ;  /* 0x000000818e00c20c */ /* 0x000fe40003fc6270 */
[----:B------:R-:W-:Y:S01]  /*2d10*/  LOP3.LUT R129, R133, UR4, R126, 0x96, !PT ;  /* 0x0000000485817c12 */ /* 0x000fe2000f8e967e */
[----:B------:R-:W-:Y:S01]  /*2d20*/  IMAD.WIDE.U32 R126, R122, -0x2daee0ad, RZ ;  /* 0xd2511f537a7e7825 */ /* 0x000fe200078e00ff */
[----:B------:R-:W-:Y:S01]  /*2d30*/  LOP3.LUT R13, R137, UR4, R138, 0x96, !PT ;  /* 0x00000004890d7c12 */ /* 0x000fe2000f8e968a */
[----:B------:R-:W-:Y:S01]  /*2d40*/  UIADD3 UR4, UR33, 0x78dde6e4, URZ ;  /* 0x78dde6e421047890 */ /* 0x000fe2000fffe03f */
[----:B------:R-:W-:Y:S01]  /*2d50*/  @!P4 FSEL R30, R30, -INF , !P0 ;  /* 0xff8000001e1ec808 */ /* 0x000fe20004000000 */
[----:B------:R-:W-:Y:S01]  /*2d60*/  IMAD.WIDE.U32 R138, R14, -0x2daee0ad, RZ ;  /* 0xd2511f530e8a7825 */ /* 0x000fe200078e00ff */
[----:B------:R-:W-:Y:S01]  /*2d70*/  @!P4 ISETP.GE.AND P0, PT, R142, R131, PT ;  /* 0x000000838e00c20c */ /* 0x000fe20003f06270 */
[----:B------:R-:W2:Y:S01]  /*2d80*/  MUFU.EX2 R249, R249 ;  /* 0x000000f900f97308 */ /* 0x000ea20000000800 */
[----:B------:R-:W-:Y:S01]  /*2d90*/  @!P4 FSEL R32, R32, -INF , !P5 ;  /* 0xff8000002020c808 */ /* 0x000fe20006800000 */
[----:B------:R-:W-:Y:S01]  /*2da0*/  IMAD.WIDE.U32 R128, R129, -0x2daee0ad, RZ ;  /* 0xd2511f5381807825 */ /* 0x000fe200078e00ff */
[----:B-1----:R-:W-:Y:S02]  /*2db0*/  LOP3.LUT R135, R127, UR5, R134, 0x96, !PT ;  /* 0x000000057f877c12 */ /* 0x002fe4000f8e9686 */
[----:B------:R-:W-:Y:S01]  /*2dc0*/  LOP3.LUT R130, R139, UR5, R130, 0x96, !PT ;  /* 0x000000058b827c12 */ /* 0x000fe2000f8e9682 */
[----:B------:R-:W-:Y:S01]  /*2dd0*/  FFMA.FTZ R30, R30, c[0x0][0x23c], -R118 ;  /* 0x00008f001e1e7a23 */ /* 0x000fe20000010876 */
[----:B------:R-:W-:Y:S01]  /*2de0*/  LOP3.LUT R134, R129, UR27, R126, 0x96, !PT ;  /* 0x0000001b81867c12 */ /* 0x000fe2000f8e967e */
[----:B------:R-:W-:Y:S01]  /*2df0*/  IMAD.WIDE.U32 R14, R135, -0x326172a9, RZ ;  /* 0xcd9e8d57870e7825 */ /* 0x000fe200078e00ff */
[----:B------:R-:W-:Y:S01]  /*2e00*/  @!P4 FSEL R31, R31, -INF , !P2 ;  /* 0xff8000001f1fc808 */ /* 0x000fe20005000000 */
[----:B------:R-:W-:Y:S01]  /*2e10*/  MUFU.EX2 R129, R18 ;  /* 0x0000001200817308 */ /* 0x000fe20000000800 */
[----:B------:R-:W-:Y:S01]  /*2e20*/  @!P4 FSEL R34, R34, -INF , !P3 ;  /* 0xff8000002222c808 */ /* 0x000fe20005800000 */
[----:B------:R-:W-:Y:S01]  /*2e30*/  IMAD.WIDE.U32 R126, R13, -0x2daee0ad, RZ ;  /* 0xd2511f530d7e7825 */ /* 0x000fe200078e00ff */
[----:B------:R-:W-:Y:S01]  /*2e40*/  LOP3.LUT R15, R15, UR4, R132, 0x96, !PT ;  /* 0x000000040f0f7c12 */ /* 0x000fe2000f8e9684 */
[----:B------:R-:W-:Y:S01]  /*2e50*/  UIADD3 UR5, UR33, 0x1715609d, URZ ;  /* 0x1715609d21057890 */ /* 0x000fe2000fffe03f */
[----:B------:R-:W-:Y:S01]  /*2e60*/  @!P4 FSEL R33, R33, -INF , !P6 ;  /* 0xff8000002121c808 */ /* 0x000fe20007000000 */
[----:B------:R-:W-:Y:S01]  /*2e70*/  IMAD.WIDE.U32 R12, R130, -0x326172a9, RZ ;  /* 0xcd9e8d57820c7825 */ /* 0x000fe200078e00ff */
[----:B------:R-:W-:Y:S01]  /*2e80*/  LOP3.LUT R138, R127, UR27, R138, 0x96, !PT ;  /* 0x0000001b7f8a7c12 */ /* 0x000fe2000f8e968a */
[----:B------:R-:W-:Y:S01]  /*2e90*/  UIADD3 UR27, UR32, 0x646e171e, URZ ;  /* 0x646e171e201b7890 */ /* 0x000fe2000fffe03f */
[----:B------:R-:W-:Y:S01]  /*2ea0*/  @!P4 FSEL R35, R35, -INF , !P0 ;  /* 0xff8000002323c808 */ /* 0x000fe20004000000 */
[----:B------:R-:W-:Y:S01]  /*2eb0*/  IMAD.WIDE.U32 R134, R134, -0x326172a9, RZ ;  /* 0xcd9e8d5786867825 */ /* 0x000fe200078e00ff */
[----:B------:R-:W-:Y:S01]  /*2ec0*/  LOP3.LUT R13, R13, UR4, R136, 0x96, !PT ;  /* 0x000000040d0d7c12 */ /* 0x000fe2000f8e9688 */
[----:B------:R-:W-:Y:S02]  /*2ed0*/  UIADD3 UR4, UR32, -0x56f99767, URZ ;  /* 0xa906689920047890 */ /* 0x000fe4000fffe03f */
[----:B------:R-:W-:Y:S01]  /*2ee0*/  IMAD.WIDE.U32 R130, R15, -0x2daee0ad, RZ ;  /* 0xd2511f530f827825 */ /* 0x000fe200078e00ff */
[----:B------:R-:W-:Y:S03]  /*2ef0*/  LOP3.LUT R14, R135, UR5, R14, 0x96, !PT ;  /* 0x00000005870e7c12 */ /* 0x000fe6000f8e960e */
[----:B------:R-:W-:Y:S01]  /*2f00*/  IMAD.WIDE.U32 R138, R138, -0x326172a9, RZ ;  /* 0xcd9e8d578a8a7825 */ /* 0x000fe200078e00ff */
[----:B------:R-:W-:Y:S03]  /*2f10*/  LOP3.LUT R133, R131, UR4, R128, 0x96, !PT ;  /* 0x0000000483857c12 */ /* 0x000fe6000f8e9680 */
[----:B------:R-:W-:Y:S02]  /*2f20*/  FFMA.FTZ R122, R16, c[0x0][0x23c], -R189 ;  /* 0x00008f00107a7a23 */ /* 0x000fe400000108bd */
[----:B------:R-:W-:Y:S04]  /*2f30*/  IMAD.WIDE.U32 R16, R13, -0x2daee0ad, RZ ;  /* 0xd2511f530d107825 */ /* 0x000fe800078e00ff */
[----:B------:R-:W-:Y:S01]  /*2f40*/  IMAD.WIDE.U32 R140, R14, -0x2daee0ad, RZ ;  /* 0xd2511f530e8c7825 */ /* 0x000fe200078e00ff */
[----:B------:R-:W-:Y:S01]  /*2f50*/  LOP3.LUT R14, R139, UR5, R12, 0x96, !PT ;  /* 0x000000058b0e7c12 */ /* 0x000fe2000f8e960c */
[----:B------:R-:W-:Y:S01]  /*2f60*/  UIADD3 UR5, UR33, -0x4ab325aa, URZ ;  /* 0xb54cda5621057890 */ /* 0x000fe2000fffe03f */
[----:B------:R-:W-:Y:S01]  /*2f70*/  LOP3.LUT R139, R17, UR4, R126, 0x96, !PT ;  /* 0x00000004118b7c12 */ /* 0x000fe2000f8e967e */
[----:B------:R-:W-:Y:S01]  /*2f80*/  IMAD.WIDE.U32 R126, R133, -0x326172a9, RZ ;  /* 0xcd9e8d57857e7825 */ /* 0x000fe200078e00ff */
[----:B------:R-:W-:Y:S01]  /*2f90*/  SHF.R.U32.HI R135, RZ, 0x18, R140 ;  /* 0x00000018ff877819 */ /* 0x000fe2000001168c */
[----:B------:R-:W-:Y:S01]  /*2fa0*/  ULDC.U8 UR4, c[0x0][0x2d8] ;  /* 0x0000b60000047ab9 */ /* 0x000fe20000000000 */
[----:B------:R-:W-:Y:S01]  /*2fb0*/  LOP3.LUT R137, R140, 0xff, RZ, 0xc0, !PT ;  /* 0x000000ff8c897812 */ /* 0x000fe200078ec0ff */
[----:B------:R-:W-:Y:S01]  /*2fc0*/  IMAD.WIDE.U32 R6, R139, -0x326172a9, RZ ;  /* 0xcd9e8d578b067825 */ /* 0x000fe200078e00ff */
[----:B------:R-:W-:Y:S01]  /*2fd0*/  ISETP.LE.U32.AND P5, PT, R135, UR4, PT ;  /* 0x0000000487007c0c */ /* 0x000fe2000bfa3070 */
[----:B------:R-:W-:Y:S01]  /*2fe0*/  MUFU.EX2 R122, R122 ;  /* 0x0000007a007a7308 */ /* 0x000fe20000000800 */
[----:B------:R-:W-:Y:S01]  /*2ff0*/  LOP3.LUT R135, R127, UR5, R134, 0x96, !PT ;  /* 0x000000057f877c12 */ /* 0x000fe2000f8e9686 */
[----:B------:R-:W-:Y:S01]  /*3000*/  FFMA.FTZ R133, R22, c[0x0][0x23c], -R117 ;  /* 0x00008f0016857a23 */ /* 0x000fe20000010875 */
[----:B------:R-:W-:Y:S01]  /*3010*/  ISETP.LE.U32.AND P2, PT, R137, UR4, PT ;  /* 0x0000000489007c0c */ /* 0x000fe2000bf43070 */
[----:B------:R-:W-:Y:S01]  /*3020*/  FFMA.FTZ R131, R20, c[0x0][0x23c], -R189 ;  /* 0x00008f0014837a23 */ /* 0x000fe200000108bd */
[----:B------:R-:W-:Y:S01]  /*3030*/  LOP3.LUT R137, R135, 0xffff, RZ, 0xc0, !PT ;  /* 0x0000ffff87897812 */ /* 0x000fe200078ec0ff */
[----:B------:R-:W-:Y:S01]  /*3040*/  IMAD.WIDE.U32 R12, R14, -0x2daee0ad, RZ ;  /* 0xd2511f530e0c7825 */ /* 0x000fe200078e00ff */
[----:B------:R-:W-:Y:S02]  /*3050*/  LOP3.LUT R22, R7, UR5, R138, 0x96, !PT ;  /* 0x0000000507167c12 */ /* 0x000fe4000f8e968a */
[----:B------:R-:W-:Y:S01]  /*3060*/  SHF.R.U32.HI R137, RZ, 0x8, R137 ;  /* 0x00000008ff897819 */ /* 0x000fe20000011689 */
[----:B------:R-:W-:Y:S01]  /*3070*/  FFMA.FTZ R34, R34, c[0x0][0x23c], -R117 ;  /* 0x00008f0022227a23 */ /* 0x000fe20000010875 */
[----:B------:R-:W-:Y:S01]  /*3080*/  LOP3.LUT R138, R135, 0xff, RZ, 0xc0, !PT ;  /* 0x000000ff878a7812 */ /* 0x000fe200078ec0ff */
[----:B------:R-:W-:Y:S01]  /*3090*/  FFMA.FTZ R142, R21, c[0x0][0x23c], -R189 ;  /* 0x00008f00158e7a23 */ /* 0x000fe200000108bd */
[----:B------:R-:W-:Y:S01]  /*30a0*/  LOP3.LUT R137, R137, 0xffff, RZ, 0xc0, !PT ;  /* 0x0000ffff89897812 */ /* 0x000fe200078ec0ff */
[----:B------:R-:W-:Y:S01]  /*30b0*/  MUFU.EX2 R188, R34 ;  /* 0x0000002200bc7308 */ /* 0x000fe20000000800 */
[----:B------:R-:W-:Y:S01]  /*30c0*/  ISETP.LE.U32.AND P6, PT, R138, UR4, PT ;  /* 0x000000048a007c0c */ /* 0x000fe2000bfc3070 */
[----:B------:R-:W-:Y:S01]  /*30d0*/  FFMA.FTZ R138, R23, c[0x0][0x23c], -R117 ;  /* 0x00008f00178a7a23 */ /* 0x000fe20000010875 */
[----:B------:R-:W-:Y:S02]  /*30e0*/  ISETP.LE.U32.AND P3, PT, R137, UR4, PT ;  /* 0x0000000489007c0c */ /* 0x000fe4000bf63070 */
[--C-:B------:R-:W-:Y:S02]  /*30f0*/  SHF.R.U32.HI R23, RZ, 0x10, R135.reuse ;  /* 0x00000010ff177819 */ /* 0x100fe40000011687 */
[----:B------:R-:W-:Y:S02]  /*3100*/  SHF.R.U32.HI R137, RZ, 0x18, R135 ;  /* 0x00000018ff897819 */ /* 0x000fe40000011687 */
[----:B------:R-:W-:Y:S01]  /*3110*/  LOP3.LUT R135, R22, 0xffff, RZ, 0xc0, !PT ;  /* 0x0000ffff16877812 */ /* 0x000fe200078ec0ff */
[----:B------:R-:W-:Y:S01]  /*3120*/  MUFU.EX2 R134, R142 ;  /* 0x0000008e00867308 */ /* 0x000fe20000000800 */
[----:B------:R-:W-:Y:S02]  /*3130*/  ISETP.LE.U32.AND P4, PT, R137, UR4, PT ;  /* 0x0000000489007c0c */ /* 0x000fe4000bf83070 */
[----:B------:R-:W-:Y:S01]  /*3140*/  SHF.R.U32.HI R135, RZ, 0x8, R135 ;  /* 0x00000008ff877819 */ /* 0x000fe20000011687 */
[----:B------:R-:W-:Y:S01]  /*3150*/  @!P6 FADD.FTZ R241, -R241, -RZ ;  /* 0x800000fff1f1e221 */ /* 0x000fe20000010100 */
[----:B------:R-:W-:Y:S01]  /*3160*/  LOP3.LUT R23, R23, 0xff, RZ, 0xc0, !PT ;  /* 0x000000ff17177812 */ /* 0x000fe200078ec0ff */
[----:B------:R-:W-:Y:S01]  /*3170*/  @!P3 FADD.FTZ R242, -R242, -RZ ;  /* 0x800000fff2f2b221 */ /* 0x000fe20000010100 */
[----:B------:R-:W-:Y:S02]  /*3180*/  LOP3.LUT R137, R135, 0xffff, RZ, 0xc0, !PT ;  /* 0x0000ffff87897812 */ /* 0x000fe400078ec0ff */
[----:B------:R-:W-:Y:S01]  /*3190*/  ISETP.LE.U32.AND P0, PT, R23, UR4, PT ;  /* 0x0000000417007c0c */ /* 0x000fe2000bf03070 */
[----:B------:R1:W-:Y:S01]  /*31a0*/  MUFU.EX2 R142, R25 ;  /* 0x00000019008e7308 */ /* 0x0003e20000000800 */
[----:B------:R-:W-:Y:S02]  /*31b0*/  ISETP.LE.U32.AND P3, PT, R137, UR4, PT ;  /* 0x0000000489007c0c */ /* 0x000fe4000bf63070 */
[----:B------:R-:W-:Y:S01]  /*31c0*/  SHF.R.U32.HI R137, RZ, 0x10, R22 ;  /* 0x00000010ff897819 */ /* 0x000fe20000011616 */
[----:B--2---:R-:W-:Y:S01]  /*31d0*/  @!P4 FADD.FTZ R244, -R244, -RZ ;  /* 0x800000fff4f4c221 */ /* 0x004fe20000010100 */
[----:B------:R-:W-:Y:S02]  /*31e0*/  LOP3.LUT R23, R22, 0xff, RZ, 0xc0, !PT ;  /* 0x000000ff16177812 */ /* 0x000fe400078ec0ff */
[----:B------:R-:W-:Y:S02]  /*31f0*/  LOP3.LUT R137, R137, 0xff, RZ, 0xc0, !PT ;  /* 0x000000ff89897812 */ /* 0x000fe400078ec0ff */
[----:B------:R-:W-:Y:S01]  /*3200*/  ISETP.LE.U32.AND P6, PT, R23, UR4, PT ;  /* 0x0000000417007c0c */ /* 0x000fe2000bfc3070 */
[----:B------:R-:W-:Y:S01]  /*3210*/  MUFU.EX2 R133, R133 ;  /* 0x0000008500857308 */ /* 0x000fe20000000800 */
[----:B------:R-:W-:Y:S01]  /*3220*/  LOP3.LUT R23, R6, 0xffff, RZ, 0xc0, !PT ;  /* 0x0000ffff06177812 */ /* 0x000fe200078ec0ff */
[----:B------:R-:W-:Y:S01]  /*3230*/  @!P0 FADD.FTZ R243, -R243, -RZ ;  /* 0x800000fff3f38221 */ /* 0x000fe20000010100 */
[----:B------:R-:W-:Y:S01]  /*3240*/  ISETP.LE.U32.AND P4, PT, R137, UR4, PT ;  /* 0x0000000489007c0c */ /* 0x000fe2000bf83070 */
[----:B------:R-:W-:Y:S01]  /*3250*/  FFMA.FTZ R137, R26, c[0x0][0x23c], -R118 ;  /* 0x00008f001a897a23 */ /* 0x000fe20000010876 */
[----:B------:R-:W-:Y:S01]  /*3260*/  SHF.R.U32.HI R22, RZ, 0x18, R22 ;  /* 0x00000018ff167819 */ /* 0x000fe20000011616 */
[----:B------:R-:W-:Y:S01]  /*3270*/  FFMA.FTZ R118, R31, c[0x0][0x23c], -R118 ;  /* 0x00008f001f767a23 */ /* 0x000fe20000010876 */
[----:B------:R-:W-:Y:S01]  /*3280*/  SHF.R.U32.HI R23, RZ, 0x8, R23 ;  /* 0x00000008ff177819 */ /* 0x000fe20000011617 */
[----:B---3--:R-:W-:Y:S01]  /*3290*/  @!P3 FADD.FTZ R246, -R246, -RZ ;  /* 0x800000fff6f6b221 */ /* 0x008fe20000010100 */
[----:B------:R-:W-:Y:S01]  /*32a0*/  ISETP.LE.U32.AND P0, PT, R22, UR4, PT ;  /* 0x0000000416007c0c */ /* 0x000fe2000bf03070 */
[----:B------:R-:W-:Y:S01]  /*32b0*/  MUFU.EX2 R132, R118 ;  /* 0x0000007600847308 */ /* 0x000fe20000000800 */
[----:B------:R-:W-:Y:S01]  /*32c0*/  SHF.R.U32.HI R26, RZ, 0x10, R6 ;  /* 0x00000010ff1a7819 */ /* 0x000fe20000011606 */
[----:B------:R-:W-:Y:S01]  /*32d0*/  @!P6 FADD.FTZ R245, -R245, -RZ ;  /* 0x800000fff5f5e221 */ /* 0x000fe20000010100 */
[----:B------:R-:W-:Y:S01]  /*32e0*/  LOP3.LUT R23, R23, 0xffff, RZ, 0xc0, !PT ;  /* 0x0000ffff17177812 */ /* 0x000fe200078ec0ff */
[----:B-1----:R-:W-:Y:S01]  /*32f0*/  FFMA.FTZ R25, R32, c[0x0][0x23c], -R189 ;  /* 0x00008f0020197a23 */ /* 0x002fe200000108bd */
[----:B------:R-:W-:Y:S01]  /*3300*/  LOP3.LUT R125, R141, UR27, R130, 0x96, !PT ;  /* 0x0000001b8d7d7c12 */ /* 0x000fe2000f8e9682 */
[--C-:B------:R-:W-:Y:S01]  /*3310*/  FFMA.FTZ R130, R19, c[0x0][0x23c], -R117.reuse ;  /* 0x00008f0013827a23 */ /* 0x100fe20000010875 */
[----:B------:R-:W-:Y:S01]  /*3320*/  LOP3.LUT R22, R6, 0xff, RZ, 0xc0, !PT ;  /* 0x000000ff06167812 */ /* 0x000fe200078ec0ff */
[----:B------:R-:W-:Y:S01]  /*3330*/  FFMA.FTZ R117, R35, c[0x0][0x23c], -R117 ;  /* 0x00008f0023757a23 */ /* 0x000fe20000010875 */
[----:B------:R-:W-:Y:S01]  /*3340*/  LOP3.LUT R26, R26, 0xff, RZ, 0xc0, !PT ;  /* 0x000000ff1a1a7812 */ /* 0x000fe200078ec0ff */
[----:B------:R-:W-:Y:S01]  /*3350*/  @!P4 FADD.FTZ R247, -R247, -RZ ;  /* 0x800000fff7f7c221 */ /* 0x000fe20000010100 */
[----:B------:R-:W-:Y:S01]  /*3360*/  ISETP.LE.U32.AND P3, PT, R23, UR4, PT ;  /* 0x0000000417007c0c */ /* 0x000fe2000bf63070 */
[----:B------:R-:W1:Y:S01]  /*3370*/  MUFU.EX2 R128, R117 ;  /* 0x0000007500807308 */ /* 0x000e620000000800 */
[----:B------:R-:W-:Y:S01]  /*3380*/  LOP3.LUT R139, R126, 0xffff, RZ, 0xc0, !PT ;  /* 0x0000ffff7e8b7812 */ /* 0x000fe200078ec0ff */
[----:B------:R-:W-:Y:S01]  /*3390*/  @!P0 FADD.FTZ R248, -R248, -RZ ;  /* 0x800000fff8f88221 */ /* 0x000fe20000010100 */
[----:B------:R-:W-:Y:S01]  /*33a0*/  ISETP.LE.U32.AND P6, PT, R22, UR4, PT ;  /* 0x0000000416007c0c */ /* 0x000fe2000bfc3070 */
[----:B------:R-:W-:Y:S01]  /*33b0*/  FFMA.FTZ R127, R24, c[0x0][0x23c], -R143 ;  /* 0x00008f00187f7a23 */ /* 0x000fe2000001088f */
[----:B------:R-:W-:Y:S01]  /*33c0*/  ISETP.LE.U32.AND P4, PT, R26, UR4, PT ;  /* 0x000000041a007c0c */ /* 0x000fe2000bf83070 */
[----:B------:R-:W-:Y:S01]  /*33d0*/  FFMA.FTZ R189, R33, c[0x0][0x23c], -R189 ;  /* 0x00008f0021bd7a23 */ /* 0x000fe200000108bd */
[----:B------:R-:W-:Y:S02]  /*33e0*/  SHF.R.U32.HI R22, RZ, 0x18, R6 ;  /* 0x00000018ff167819 */ /* 0x000fe40000011606 */
[----:B------:R-:W-:Y:S01]  /*33f0*/  SHF.R.U32.HI R23, RZ, 0x8, R139 ;  /* 0x00000008ff177819 */ /* 0x000fe2000001168b */
[----:B------:R-:W2:Y:S01]  /*3400*/  MUFU.EX2 R130, R130 ;  /* 0x0000008200827308 */ /* 0x000ea20000000800 */
[----:B------:R-:W-:Y:S01]  /*3410*/  ISETP.LE.U32.AND P0, PT, R22, UR4, PT ;  /* 0x0000000416007c0c */ /* 0x000fe2000bf03070 */
[----:B------:R-:W-:Y:S01]  /*3420*/  @!P3 FADD.FTZ R250, -R250, -RZ ;  /* 0x800000fffafab221 */ /* 0x000fe20000010100 */
[----:B------:R-:W-:Y:S02]  /*3430*/  LOP3.LUT R23, R23, 0xffff, RZ, 0xc0, !PT ;  /* 0x0000ffff17177812 */ /* 0x000fe400078ec0ff */
[----:B------:R-:W-:Y:S01]  /*3440*/  LOP3.LUT R15, R140, 0xffff, RZ, 0xc0, !PT ;  /* 0x0000ffff8c0f7812 */ /* 0x000fe200078ec0ff */
[----:B------:R-:W-:Y:S01]  /*3450*/  @!P6 FADD.FTZ R249, -R249, -RZ ;  /* 0x800000fff9f9e221 */ /* 0x000fe20000010100 */
[----:B------:R-:W-:Y:S01]  /*3460*/  LOP3.LUT R141, R126, 0xff, RZ, 0xc0, !PT ;  /* 0x000000ff7e8d7812 */ /* 0x000fe200078ec0ff */
[----:B------:R-:W-:Y:S01]  /*3470*/  @!P4 FADD.FTZ R251, -R251, -RZ ;  /* 0x800000fffbfbc221 */ /* 0x000fe20000010100 */
[--C-:B------:R-:W-:Y:S01]  /*3480*/  SHF.R.U32.HI R21, RZ, 0x18, R126.reuse ;  /* 0x00000018ff157819 */ /* 0x100fe2000001167e */
[----:B------:R-:W3:Y:S01]  /*3490*/  MUFU.EX2 R131, R131 ;  /* 0x0000008300837308 */ /* 0x000ee20000000800 */
[----:B------:R-:W-:Y:S02]  /*34a0*/  SHF.R.U32.HI R126, RZ, 0x10, R126 ;  /* 0x00000010ff7e7819 */ /* 0x000fe4000001167e */
[----:B------:R-:W-:Y:S01]  /*34b0*/  LOP3.LUT R22, R125, 0xffff, RZ, 0xc0, !PT ;  /* 0x0000ffff7d167812 */ /* 0x000fe200078ec0ff */
[----:B------:R-:W-:Y:S01]  /*34c0*/  @!P0 FADD.FTZ R252, -R252, -RZ ;  /* 0x800000fffcfc8221 */ /* 0x000fe20000010100 */
[----:B------:R-:W-:Y:S01]  /*34d0*/  ISETP.LE.U32.AND P3, PT, R23, UR4, PT ;  /* 0x0000000417007c0c */ /* 0x000fe2000bf63070 */
[----:B-1----:R-:W-:Y:S01]  /*34e0*/  @!P5 FADD.FTZ R128, -R128, -RZ ;  /* 0x800000ff8080d221 */ /* 0x002fe20000010100 */
[----:B------:R-:W-:Y:S01]  /*34f0*/  ISETP.LE.U32.AND P6, PT, R141, UR4, PT ;  /* 0x000000048d007c0c */ /* 0x000fe2000bfc3070 */
[--C-:B------:R-:W-:Y:S01]  /*3500*/  FFMA.FTZ R141, R28, c[0x0][0x23c], -R143.reuse ;  /* 0x00008f001c8d7a23 */ /* 0x100fe2000001088f */
[----:B------:R-:W-:Y:S01]  /*3510*/  ISETP.LE.U32.AND P4, PT, R21, UR4, PT ;  /* 0x0000000415007c0c */ /* 0x000fe2000bf83070 */
[----:B------:R-:W1:Y:S01]  /*3520*/  MUFU.EX2 R138, R138 ;  /* 0x0000008a008a7308 */ /* 0x000e620000000800 */
[----:B------:R-:W-:Y:S01]  /*3530*/  LOP3.LUT R21, R126, 0xff, RZ, 0xc0, !PT ;  /* 0x000000ff7e157812 */ /* 0x000fe200078ec0ff */
[----:B------:R-:W-:Y:S01]  /*3540*/  FFMA.FTZ R143, R29, c[0x0][0x23c], -R143 ;  /* 0x00008f001d8f7a23 */ /* 0x000fe2000001088f */
[----:B------:R-:W-:Y:S02]  /*3550*/  SHF.R.U32.HI R23, RZ, 0x8, R22 ;  /* 0x00000008ff177819 */ /* 0x000fe40000011616 */
[----:B------:R-:W-:Y:S02]  /*3560*/  ISETP.LE.U32.AND P0, PT, R21, UR4, PT ;  /* 0x0000000415007c0c */ /* 0x000fe4000bf03070 */
[----:B------:R-:W-:Y:S01]  /*3570*/  LOP3.LUT R21, R23, 0xffff, RZ, 0xc0, !PT ;  /* 0x0000ffff17157812 */ /* 0x000fe200078ec0ff */
[----:B------:R-:W-:Y:S01]  /*3580*/  @!P3 FADD.FTZ R123, -R123, -RZ ;  /* 0x800000ff7b7bb221 */ /* 0x000fe20000010100 */
[--C-:B------:R-:W-:Y:S01]  /*3590*/  SHF.R.U32.HI R23, RZ, 0x10, R125.reuse ;  /* 0x00000010ff177819 */ /* 0x100fe2000001167d */
[----:B------:R-:W-:Y:S01]  /*35a0*/  @!P6 FADD.FTZ R122, -R122, -RZ ;  /* 0x800000ff7a7ae221 */ /* 0x000fe20000010100 */
[----:B------:R-:W-:Y:S01]  /*35b0*/  LOP3.LUT R119, R13, UR27, R16, 0x96, !PT ;  /* 0x0000001b0d777c12 */ /* 0x000fe2000f8e9610 */
[----:B--2---:R-:W-:Y:S01]  /*35c0*/  @!P4 FADD.FTZ R130, -R130, -RZ ;  /* 0x800000ff8282c221 */ /* 0x004fe20000010100 */
[----:B------:R-:W-:Y:S01]  /*35d0*/  LOP3.LUT R23, R23, 0xff, RZ, 0xc0, !PT ;  /* 0x000000ff17177812 */ /* 0x000fe200078ec0ff */
[----:B------:R-:W2:Y:S01]  /*35e0*/  MUFU.EX2 R137, R137 ;  /* 0x0000008900897308 */ /* 0x000ea20000000800 */
[----:B------:R-:W-:Y:S02]  /*35f0*/  LOP3.LUT R22, R125, 0xff, RZ, 0xc0, !PT ;  /* 0x000000ff7d167812 */ /* 0x000fe400078ec0ff */
[----:B------:R-:W-:Y:S01]  /*3600*/  ISETP.LE.U32.AND P3, PT, R21, UR4, PT ;  /* 0x0000000415007c0c */ /* 0x000fe2000bf63070 */
[----:B------:R-:W-:Y:S01]  /*3610*/  @!P0 FADD.FTZ R129, -R129, -RZ ;  /* 0x800000ff81818221 */ /* 0x000fe20000010100 */
[----:B------:R-:W-:Y:S02]  /*3620*/  LOP3.LUT R21, R119, 0xffff, RZ, 0xc0, !PT ;  /* 0x0000ffff77157812 */ /* 0x000fe400078ec0ff */
[----:B------:R-:W-:Y:S02]  /*3630*/  ISETP.LE.U32.AND P4, PT, R23, UR4, PT ;  /* 0x0000000417007c0c */ /* 0x000fe4000bf83070 */
[----:B------:R-:W-:Y:S01]  /*3640*/  ISETP.LE.U32.AND P6, PT, R22, UR4, PT ;  /* 0x0000000416007c0c */ /* 0x000fe2000bfc3070 */
[----:B------:R-:W2:Y:S01]  /*3650*/  MUFU.EX2 R135, R127 ;  /* 0x0000007f00877308 */ /* 0x000ea20000000800 */
[----:B------:R-:W-:Y:S02]  /*3660*/  SHF.R.U32.HI R22, RZ, 0x18, R125 ;  /* 0x00000018ff167819 */ /* 0x000fe4000001167d */
[----:B------:R-:W-:Y:S02]  /*3670*/  SHF.R.U32.HI R21, RZ, 0x8, R21 ;  /* 0x00000008ff157819 */ /* 0x000fe40000011615 */
[----:B------:R-:W-:Y:S01]  /*3680*/  ISETP.LE.U32.AND P0, PT, R22, UR4, PT ;  /* 0x0000000416007c0c */ /* 0x000fe2000bf03070 */
[----:B------:R-:W-:Y:S01]  /*3690*/  @!P3 FADD.FTZ R134, -R134, -RZ ;  /* 0x800000ff8686b221 */ /* 0x000fe20000010100 */
[----:B------:R-:W-:Y:S02]  /*36a0*/  SHF.R.U32.HI R22, RZ, 0x10, R119 ;  /* 0x00000010ff167819 */ /* 0x000fe40000011677 */
[----:B------:R-:W-:Y:S01]  /*36b0*/  LOP3.LUT R21, R21, 0xffff, RZ, 0xc0, !PT ;  /* 0x0000ffff15157812 */ /* 0x000fe200078ec0ff */
[----:B------:R4:W-:Y:S01]  /*36c0*/  MUFU.EX2 R125, R30 ;  /* 0x0000001e007d7308 */ /* 0x0009e20000000800 */
[----:B------:R-:W-:Y:S01]  /*36d0*/  LOP3.LUT R22, R22, 0xff, RZ, 0xc0, !PT ;  /* 0x000000ff16167812 */ /* 0x000fe200078ec0ff */
[----:B------:R-:W-:Y:S01]  /*36e0*/  @!P4 FADD.FTZ R133, -R133, -RZ ;  /* 0x800000ff8585c221 */ /* 0x000fe20000010100 */
[----:B------:R-:W-:Y:S01]  /*36f0*/  ISETP.LE.U32.AND P3, PT, R21, UR4, PT ;  /* 0x0000000415007c0c */ /* 0x000fe2000bf63070 */
[----:B---3--:R-:W-:Y:S01]  /*3700*/  @!P6 FADD.FTZ R131, -R131, -RZ ;  /* 0x800000ff8383e221 */ /* 0x008fe20000010100 */
[----:B------:R-:W-:Y:S02]  /*3710*/  LOP3.LUT R23, R119, 0xff, RZ, 0xc0, !PT ;  /* 0x000000ff77177812 */ /* 0x000fe400078ec0ff */
[----:B------:R-:W-:Y:S01]  /*3720*/  ISETP.LE.U32.AND P4, PT, R22, UR4, PT ;  /* 0x0000000416007c0c */ /* 0x000fe2000bf83070 */
[----:B-1----:R-:W-:Y:S01]  /*3730*/  @!P0 FADD.FTZ R138, -R138, -RZ ;  /* 0x800000ff8a8a8221 */ /* 0x002fe20000010100 */
[----:B------:R-:W-:Y:S01]  /*3740*/  ISETP.LE.U32.AND P6, PT, R23, UR4, PT ;  /* 0x0000000417007c0c */ /* 0x000fe2000bfc3070 */
[----:B------:R-:W1:Y:S01]  /*3750*/  MUFU.EX2 R126, R25 ;  /* 0x00000019007e7308 */ /* 0x000e620000000800 */
[----:B------:R-:W-:Y:S02]  /*3760*/  SHF.R.U32.HI R15, RZ, 0x8, R15 ;  /* 0x00000008ff0f7819 */ /* 0x000fe4000001160f */
[----:B------:R-:W-:Y:S02]  /*3770*/  SHF.R.U32.HI R21, RZ, 0x18, R119 ;  /* 0x00000018ff157819 */ /* 0x000fe40000011677 */
[----:B------:R-:W-:Y:S01]  /*3780*/  LOP3.LUT R15, R15, 0xffff, RZ, 0xc0, !PT ;  /* 0x0000ffff0f0f7812 */ /* 0x000fe200078ec0ff */
[----:B------:R-:W-:Y:S01]  /*3790*/  @!P3 FADD.FTZ R142, -R142, -RZ ;  /* 0x800000ff8e8eb221 */ /* 0x000fe20000010100 */
[----:B------:R-:W-:Y:S02]  /*37a0*/  LOP3.LUT R14, R12, 0xff, RZ, 0xc0, !PT ;  /* 0x000000ff0c0e7812 */ /* 0x000fe400078ec0ff */
[----:B------:R-:W-:Y:S01]  /*37b0*/  SHF.R.U32.HI R19, RZ, 0x10, R140 ;  /* 0x00000010ff137819 */ /* 0x000fe2000001168c */
[----:B------:R-:W3:Y:S01]  /*37c0*/  MUFU.EX2 R139, R27 ;  /* 0x0000001b008b7308 */ /* 0x000ee20000000800 */
[----:B------:R-:W-:Y:S01]  /*37d0*/  ISETP.LE.U32.AND P0, PT, R21, UR4, PT ;  /* 0x0000000415007c0c */ /* 0x000fe2000bf03070 */
[----:B--2---:R-:W-:Y:S01]  /*37e0*/  @!P4 FADD.FTZ R137, -R137, -RZ ;  /* 0x800000ff8989c221 */ /* 0x004fe20000010100 */
[----:B------:R-:W-:Y:S01]  /*37f0*/  ISETP.LE.U32.AND P3, PT, R15, UR4, PT ;  /* 0x000000040f007c0c */ /* 0x000fe2000bf63070 */
[----:B------:R-:W-:Y:S01]  /*3800*/  @!P6 FADD.FTZ R135, -R135, -RZ ;  /* 0x800000ff8787e221 */ /* 0x000fe20000010100 */
[----:B----4-:R-:W-:Y:S02]  /*3810*/  F2FP.RELU.BF16.PACK_AB R30, R244, R243 ;  /* 0x000000f3f41e723e */ /* 0x010fe400000018ff */
[----:B------:R-:W-:Y:S02]  /*3820*/  LOP3.LUT R13, R12, 0xffff, RZ, 0xc0, !PT ;  /* 0x0000ffff0c0d7812 */ /* 0x000fe400078ec0ff */
[--C-:B------:R-:W-:Y:S01]  /*3830*/  SHF.R.U32.HI R18, RZ, 0x10, R12.reuse ;  /* 0x00000010ff127819 */ /* 0x100fe2000001160c */
[----:B------:R-:W2:Y:S01]  /*3840*/  MUFU.EX2 R127, R189 ;  /* 0x000000bd007f7308 */ /* 0x000ea20000000800 */
[----:B------:R-:W-:Y:S01]  /*3850*/  LOP3.LUT R19, R19, 0xff, RZ, 0xc0, !PT ;  /* 0x000000ff13137812 */ /* 0x000fe200078ec0ff */
[----:B------:R-:W-:Y:S01]  /*3860*/  STS [R197+0xe400], R30 ;  /* 0x00e4001ec5007388 */ /* 0x000fe20000000800 */
[----:B------:R-:W-:Y:S01]  /*3870*/  ISETP.LE.U32.AND P4, PT, R14, UR4, PT ;  /* 0x000000040e007c0c */ /* 0x000fe2000bf83070 */
[----:B-1----:R-:W-:Y:S01]  /*3880*/  @!P2 FADD.FTZ R126, -R126, -RZ ;  /* 0x800000ff7e7ea221 */ /* 0x002fe20000010100 */
[----:B------:R-:W-:Y:S02]  /*3890*/  F2FP.RELU.BF16.PACK_AB R14, R242, R241 ;  /* 0x000000f1f20e723e */ /* 0x000fe400000018ff */
[----:B------:R-:W-:Y:S02]  /*38a0*/  F2FP.RELU.BF16.PACK_AB R21, R123, R122 ;  /* 0x0000007a7b15723e */ /* 0x000fe400000018ff */
[----:B------:R-:W-:Y:S01]  /*38b0*/  ISETP.LE.U32.AND P6, PT, R19, UR4, PT ;  /* 0x0000000413007c0c */ /* 0x000fe2000bfc3070 */
[----:B------:R1:W-:Y:S01]  /*38c0*/  STS [R197+0xe000], R14 ;  /* 0x00e0000ec5007388 */ /* 0x0003e20000000800 */
[----:B------:R-:W-:Y:S01]  /*38d0*/  F2FP.RELU.BF16.PACK_AB R19, R130, R129 ;  /* 0x000000818213723e */ /* 0x000fe200000018ff */
[----:B------:R-:W4:Y:S01]  /*38e0*/  MUFU.EX2 R141, R141 ;  /* 0x0000008d008d7308 */ /* 0x000f220000000800 */
[----:B------:R-:W-:Y:S01]  /*38f0*/  LOP3.LUT R18, R18, 0xff, RZ, 0xc0, !PT ;  /* 0x000000ff12127812 */ /* 0x000fe200078ec0ff */
[----:B------:R-:W-:Y:S01]  /*3900*/  STS [R204+0xe000], R21 ;  /* 0x00e00015cc007388 */ /* 0x000fe20000000800 */
[----:B------:R-:W-:Y:S01]  /*3910*/  SHF.R.U32.HI R13, RZ, 0x8, R13 ;  /* 0x00000008ff0d7819 */ /* 0x000fe2000001160d */
[----:B---3--:R-:W-:Y:S01]  /*3920*/  @!P0 FADD.FTZ R139, -R139, -RZ ;  /* 0x800000ff8b8b8221 */ /* 0x008fe20000010100 */
[----:B------:R-:W-:Y:S01]  /*3930*/  F2FP.RELU.BF16.PACK_AB R26, R246, R245 ;  /* 0x000000f5f61a723e */ /* 0x000fe200000018ff */
[----:B------:R-:W-:Y:S01]  /*3940*/  STS [R204+0xe400], R19 ;  /* 0x00e40013cc007388 */ /* 0x000fe20000000800 */
[----:B------:R-:W-:Y:S02]  /*3950*/  SHF.R.U32.HI R17, RZ, 0x18, R12 ;  /* 0x00000018ff117819 */ /* 0x000fe4000001160c */
[----:B------:R-:W-:Y:S01]  /*3960*/  LOP3.LUT R13, R13, 0xffff, RZ, 0xc0, !PT ;  /* 0x0000ffff0d0d7812 */ /* 0x000fe200078ec0ff */
[----:B------:R-:W-:Y:S01]  /*3970*/  STS [R197+0xf000], R26 ;  /* 0x00f0001ac5007388 */ /* 0x000fe20000000800 */
[----:B------:R-:W-:Y:S01]  /*3980*/  ISETP.LE.U32.AND P2, PT, R18, UR4, PT ;  /* 0x0000000412007c0c */ /* 0x000fe2000bf43070 */
[----:B--2---:R-:W-:Y:S01]  /*3990*/  @!P3 FADD.FTZ R127, -R127, -RZ ;  /* 0x800000ff7f7fb221 */ /* 0x004fe20000010100 */
[----:B------:R-:W-:Y:S01]  /*39a0*/  F2FP.RELU.BF16.PACK_AB R18, R248, R247 ;  /* 0x000000f7f812723e */ /* 0x000fe200000018ff */
[----:B------:R-:W2:Y:S01]  /*39b0*/  MUFU.EX2 R143, R143 ;  /* 0x0000008f008f7308 */ /* 0x000ea20000000800 */
[----:B------:R-:W-:Y:S01]  /*39c0*/  ISETP.LE.U32.AND P0, PT, R17, UR4, PT ;  /* 0x0000000411007c0c */ /* 0x000fe2000bf03070 */
[----:B------:R-:W-:Y:S01]  /*39d0*/  @!P6 FADD.FTZ R188, -R188, -RZ ;  /* 0x800000ffbcbce221 */ /* 0x000fe20000010100 */
[----:B------:R-:W-:Y:S01]  /*39e0*/  F2FP.RELU.BF16.PACK_AB R17, R252, R251 ;  /* 0x000000fbfc11723e */ /* 0x000fe200000018ff */
[----:B------:R3:W-:Y:S01]  /*39f0*/  STS [R197+0xf400], R18 ;  /* 0x00f40012c5007388 */ /* 0x0007e20000000800 */
[----:B------:R-:W-:Y:S02]  /*3a00*/  ISETP.LE.U32.AND P3, PT, R13, UR4, PT ;  /* 0x000000040d007c0c */ /* 0x000fe4000bf63070 */
[----:B------:R-:W-:Y:S01]  /*3a10*/  F2FP.RELU.BF16.PACK_AB R13, R250, R249 ;  /* 0x000000f9fa0d723e */ /* 0x000fe200000018ff */
[----:B------:R-:W-:Y:S01]  /*3a20*/  STS [R204+0xf400], R17 ;  /* 0x00f40011cc007388 */ /* 0x000fe20000000800 */
[----:B------:R-:W-:Y:S01]  /*3a30*/  F2FP.RELU.BF16.PACK_AB R22, R134, R131 ;  /* 0x000000838616723e */ /* 0x000fe200000018ff */
[----:B----4-:R-:W-:Y:S01]  /*3a40*/  @!P4 FADD.FTZ R141, -R141, -RZ ;  /* 0x800000ff8d8dc221 */ /* 0x010fe20000010100 */
[----:B-1----:R-:W-:Y:S01]  /*3a50*/  F2FP.RELU.BF16.PACK_AB R14, R138, R133 ;  /* 0x000000858a0e723e */ /* 0x002fe200000018ff */
[----:B------:R1:W-:Y:S01]  /*3a60*/  STS [R204+0xf000], R13 ;  /* 0x00f0000dcc007388 */ /* 0x0003e20000000800 */
[----:B------:R-:W-:Y:S01]  /*3a70*/  F2FP.RELU.BF16.PACK_AB R15, R127, R126 ;  /* 0x0000007e7f0f723e */ /* 0x000fe200000018ff */
[----:B------:R-:W-:Y:S01]  /*3a80*/  @!P2 FADD.FTZ R125, -R125, -RZ ;  /* 0x800000ff7d7da221 */ /* 0x000fe20000010100 */
[----:B------:R-:W-:Y:S01]  /*3a90*/  SEL R189, R222, 0xffffffc0, !P1 ;  /* 0xffffffc0debd7807 */ /* 0x000fe20004800000 */
[----:B------:R4:W-:Y:S01]  /*3aa0*/  STS [R203+0xe000], R22 ;  /* 0x00e00016cb007388 */ /* 0x0009e20000000800 */
[----:B------:R-:W-:Y:S01]  /*3ab0*/  @!P0 FADD.FTZ R132, -R132, -RZ ;  /* 0x800000ff84848221 */ /* 0x000fe20000010100 */
[----:B------:R-:W-:Y:S02]  /*3ac0*/  FSETP.GE.FTZ.AND P2, PT, R123, RZ, PT ;  /* 0x000000ff7b00720b */ /* 0x000fe40003f56000 */
[----:B------:R-:W-:Y:S01]  /*3ad0*/  STS [R203+0xe400], R14 ;  /* 0x00e4000ecb007388 */ /* 0x000fe20000000800 */
[----:B------:R-:W-:Y:S01]  /*3ae0*/  IMAD.IADD R121, R0, 0x1, R189 ;  /* 0x0000000100797824 */ /* 0x000fe200078e02bd */
[----:B------:R-:W-:Y:S01]  /*3af0*/  F2FP.RELU.BF16.PACK_AB R25, R132, R125 ;  /* 0x0000007d8419723e */ /* 0x000fe200000018ff */
[----:B------:R-:W-:Y:S01]  /*3b00*/  IMAD.IADD R120, R189, 0x1, R3 ;  /* 0x00000001bd787824 */ /* 0x000fe200078e0203 */
[----:B------:R-:W-:Y:S01]  /*3b10*/  STS [R220+0xe000], R15 ;  /* 0x00e0000fdc007388 */ /* 0x000fe20000000800 */
[----:B--2---:R-:W-:Y:S01]  /*3b20*/  @!P3 FADD.FTZ R143, -R143, -RZ ;  /* 0x800000ff8f8fb221 */ /* 0x004fe20000010100 */
[----:B------:R-:W-:Y:S02]  /*3b30*/  FSETP.GE.FTZ.AND P5, PT, R241, RZ, PT ;  /* 0x000000fff100720b */ /* 0x000fe40003fb6000 */
[----:B------:R-:W-:Y:S02]  /*3b40*/  FSETP.GE.FTZ.AND P3, PT, R122, RZ, PT ;  /* 0x000000ff7a00720b */ /* 0x000fe40003f76000 */
[----:B---3--:R-:W-:Y:S02]  /*3b50*/  F2FP.RELU.BF16.PACK_AB R18, R142, R135 ;  /* 0x000000878e12723e */ /* 0x008fe400000018ff */
[----:B------:R-:W-:Y:S02]  /*3b60*/  F2FP.RELU.BF16.PACK_AB R27, R143, R141 ;  /* 0x0000008d8f1b723e */ /* 0x000fe400000018ff */
[C---:B------:R-:W-:Y:S02]  /*3b70*/  LEA R226, P0, R223.reuse, R226, 0x2 ;  /* 0x000000e2dfe27211 */ /* 0x040fe400078010ff */
[----:B------:R-:W-:Y:S02]  /*3b80*/  FSETP.GE.FTZ.AND P4, PT, R242, RZ, PT ;  /* 0x000000fff200720b */ /* 0x000fe40003f96000 */
[----:B-1----:R-:W-:Y:S02]  /*3b90*/  F2FP.RELU.BF16.PACK_AB R13, R128, R188 ;  /* 0x000000bc800d723e */ /* 0x002fe400000018ff */
[----:B------:R-:W-:Y:S02]  /*3ba0*/  LEA.HI.X.SX32 R227, R223, R227, 0x2, P0 ;  /* 0x000000e3dfe37211 */ /* 0x000fe400000f16ff */
[----:B----4-:R-:W-:Y:S01]  /*3bb0*/  F2FP.RELU.BF16.PACK_AB R22, R139, R137 ;  /* 0x000000898b16723e */ /* 0x010fe200000018ff */
[----:B------:R-:W-:Y:S01]  /*3bc0*/  STS [R220+0xe400], R13 ;  /* 0x00e4000ddc007388 */ /* 0x000fe20000000800 */
[----:B------:R-:W-:Y:S03]  /*3bd0*/  FSETP.GE.FTZ.AND P0, PT, R131, RZ, PT ;  /* 0x000000ff8300720b */ /* 0x000fe60003f16000 */
[----:B------:R-:W-:Y:S04]  /*3be0*/  STS [R203+0xf000], R18 ;  /* 0x00f00012cb007388 */ /* 0x000fe80000000800 */
[----:B------:R-:W-:Y:S04]  /*3bf0*/  STS [R203+0xf400], R22 ;  /* 0x00f40016cb007388 */ /* 0x000fe80000000800 */
[----:B------:R-:W-:Y:S04]  /*3c00*/  STS [R220+0xf000], R27 ;  /* 0x00f0001bdc007388 */ /* 0x000fe80000000800 */
[----:B------:R-:W-:Y:S04]  /*3c10*/  STS [R220+0xf400], R25 ;  /* 0x00f40019dc007388 */ /* 0x000fe80000000800 */
[----:B------:R-:W1:Y:S08]  /*3c20*/  LDSM.16.M88.4 R100, [R0+0x4000] ;  /* 0x004000000064783b */ /* 0x000e700000000200 */
[----:B------:R-:W2:Y:S08]  /*3c30*/  LDSM.16.M88.4 R104, [R0+0x5000] ;  /* 0x005000000068783b */ /* 0x000eb00000000200 */
[----:B------:R-:W3:Y:S08]  /*3c40*/  LDSM.16.M88.4 R108, [R3+0x4000] ;  /* 0x00400000036c783b */ /* 0x000ef00000000200 */
[----:B------:R-:W4:Y:S08]  /*3c50*/  LDSM.16.M88.4 R112, [R3+0x5000] ;  /* 0x005000000370783b */ /* 0x000f300000000200 */
        /* <DEDUP_REMOVED lines=12> */
[C---:B----4-:R-:W-:Y:S08]  /*3d20*/  HMMA.16816.F32.BF16 R8, R112.reuse, R152, R8 ;  /* 0x000000987008723c */ /* 0x050ff00000041808 */
        /* <DEDUP_REMOVED lines=18> */
[C---:B------:R-:W-:Y:S01]  /*3e50*/  FADD.FTZ R117, -R240.reuse, R4 ;  /* 0x00000004f0757221 */ /* 0x040fe20000010100 */
[C---:B------:R-:W-:Y:S03]  /*3e60*/  HMMA.16816.F32.BF16 R16, R100.reuse, R170, R16 ;  /* 0x000000aa6410723c */ /* 0x040fe60000041810 */
[----:B------:R-:W-:Y:S01]  /*3e70*/  FADD.FTZ R119, -R240, R5 ;  /* 0x00000005f0777221 */ /* 0x000fe20000010100 */
[-C--:B------:R-:W-:Y:S02]  /*3e80*/  FSEL R117, R117, R240.reuse, P5 ;  /* 0x000000f075757208 */ /* 0x080fe40002800000 */
[----:B------:R-:W-:Y:S02]  /*3e90*/  FSETP.GE.FTZ.AND P5, PT, R138, RZ, PT ;  /* 0x000000ff8a00720b */ /* 0x000fe40003fb6000 */
[-C--:B------:R-:W-:Y:S01]  /*3ea0*/  HMMA.16816.F32.BF16 R20, R100, R172.reuse, R20 ;  /* 0x000000ac6414723c */ /* 0x080fe20000041814 */
[----:B------:R-:W-:Y:S03]  /*3eb0*/  FMUL.FTZ R241, R241, R117 ;  /* 0x00000075f1f17220 */ /* 0x000fe60000410000 */
[-C--:B------:R-:W-:Y:S02]  /*3ec0*/  FSEL R119, R119, R240.reuse, P4 ;  /* 0x000000f077777208 */ /* 0x080fe40002000000 */
[----:B------:R-:W-:Y:S01]  /*3ed0*/  FSETP.GE.FTZ.AND P4, PT, R134, RZ, PT ;  /* 0x000000ff8600720b */ /* 0x000fe20003f96000 */
[----:B------:R-:W-:Y:S01]  /*3ee0*/  FADD.FTZ R13, -R238, R13 ;  /* 0x0000000dee0d7221 */ /* 0x000fe20000010100 */
[C---:B------:R-:W-:Y:S01]  /*3ef0*/  HMMA.16816.F32.BF16 R24, R112.reuse, R172, R24 ;  /* 0x000000ac7018723c */ /* 0x040fe20000041818 */
[----:B------:R-:W-:Y:S03]  /*3f00*/  FADD.FTZ R15, -R224, R15 ;  /* 0x0000000fe00f7221 */ /* 0x000fe60000010100 */
[----:B------:R-:W-:Y:S04]  /*3f10*/  FMUL.FTZ R242, R242, R119 ;  /* 0x00000077f2f27220 */ /* 0x000fe80000410000 */
[C---:B------:R-:W-:Y:S01]  /*3f20*/  FADD.FTZ R17, -R240.reuse, R17 ;  /* 0x00000011f0117221 */ /* 0x040fe20000010100 */
[-C--:B------:R-:W-:Y:S03]  /*3f30*/  HMMA.16816.F32.BF16 R28, R112, R174.reuse, R28 ;  /* 0x000000ae701c723c */ /* 0x080fe6000004181c */
[C---:B------:R-:W-:Y:S01]  /*3f40*/  FADD.FTZ R118, -R240.reuse, R16 ;  /* 0x00000010f0767221 */ /* 0x040fe20000010100 */
[-C--:B------:R-:W-:Y:S01]  /*3f50*/  FSEL R17, R17, R240.reuse, P2 ;  /* 0x000000f011117208 */ /* 0x080fe20001000000 */
[----:B------:R-:W-:Y:S01]  /*3f60*/  FADD.FTZ R18, -R239, R18 ;  /* 0x00000012ef127221 */ /* 0x000fe20000010100 */
[----:B------:R-:W-:Y:S01]  /*3f70*/  FSETP.GE.FTZ.AND P2, PT, R127, RZ, PT ;  /* 0x000000ff7f00720b */ /* 0x000fe20003f56000 */
[C---:B------:R-:W-:Y:S01]  /*3f80*/  FADD.FTZ R21, -R240.reuse, R21 ;  /* 0x00000015f0157221 */ /* 0x040fe20000010100 */
[----:B------:R-:W-:Y:S01]  /*3f90*/  HMMA.16816.F32.BF16 R32, R100, R174, R32 ;  /* 0x000000ae6420723c */ /* 0x000fe20000041820 */
[----:B------:R-:W-:Y:S03]  /*3fa0*/  FMUL.FTZ R17, R123, R17 ;  /* 0x000000117b117220 */ /* 0x000fe60000410000 */
[----:B------:R-:W-:Y:S01]  /*3fb0*/  FADD.FTZ R123, -R240, R20 ;  /* 0x00000014f07b7221 */ /* 0x000fe20000010100 */
[-C--:B------:R-:W-:Y:S01]  /*3fc0*/  FSEL R118, R118, R240.reuse, P3 ;  /* 0x000000f076767208 */ /* 0x080fe20001800000 */
[C---:B------:R-:W-:Y:S01]  /*3fd0*/  FADD.FTZ R19, -R239.reuse, R19 ;  /* 0x00000013ef137221 */ /* 0x040fe20000010100 */
[----:B------:R-:W-:Y:S01]  /*3fe0*/  FSETP.GE.FTZ.AND P3, PT, R126, RZ, PT ;  /* 0x000000ff7e00720b */ /* 0x000fe20003f76000 */
[----:B------:R-:W-:Y:S01]  /*3ff0*/  FADD.FTZ R22, -R239, R22 ;  /* 0x00000016ef167221 */ /* 0x000fe20000010100 */
[----:B------:R-:W-:Y:S02]  /*4000*/  FSEL R123, R123, R240, P0 ;  /* 0x000000f07b7b7208 */ /* 0x000fe40000000000 */
[----:B------:R-:W-:Y:S01]  /*4010*/  FSETP.GE.FTZ.AND P0, PT, R243, RZ, PT ;  /* 0x000000fff300720b */ /* 0x000fe20003f16000 */
[----:B------:R-:W-:Y:S01]  /*4020*/  FMUL.FTZ R122, R122, R118 ;  /* 0x000000767a7a7220 */ /* 0x000fe20000410000 */
[-C--:B------:R-:W-:Y:S01]  /*4030*/  FSEL R21, R21, R240.reuse, P4 ;  /* 0x000000f015157208 */ /* 0x080fe20002000000 */
[----:B------:R-:W-:Y:S01]  /*4040*/  FADD.FTZ R118, -R239, R6 ;  /* 0x00000006ef767221 */ /* 0x000fe20000010100 */
[----:B------:R-:W-:Y:S01]  /*4050*/  FSETP.GE.FTZ.AND P4, PT, R188, RZ, PT ;  /* 0x000000ffbc00720b */ /* 0x000fe20003f96000 */
[----:B------:R-:W-:Y:S02]  /*4060*/  FMUL.FTZ R123, R131, R123 ;  /* 0x0000007b837b7220 */ /* 0x000fe40000410000 */
[C---:B------:R-:W-:Y:S02]  /*4070*/  FADD.FTZ R131, -R239.reuse, R7 ;  /* 0x00000007ef837221 */ /* 0x040fe40000010100 */
[----:B------:R-:W-:Y:S02]  /*4080*/  FADD.FTZ R23, -R239, R23 ;  /* 0x00000017ef177221 */ /* 0x000fe40000010100 */
[----:B------:R-:W-:Y:S02]  /*4090*/  FADD.FTZ R25, -R238, R25 ;  /* 0x00000019ee197221 */ /* 0x000fe40000010100 */
[----:B------:R-:W-:Y:S01]  /*40a0*/  FADD.FTZ R117, -R240, R32 ;  /* 0x00000020f0757221 */ /* 0x000fe20000010100 */
[----:B------:R-:W-:Y:S01]  /*40b0*/  FSEL R23, R23, R239, P5 ;  /* 0x000000ef17177208 */ /* 0x000fe20002800000 */
[----:B------:R-:W-:Y:S01]  /*40c0*/  FADD.FTZ R34, -R239, R34 ;  /* 0x00000022ef227221 */ /* 0x000fe20000010100 */
[----:B------:R-:W-:Y:S01]  /*40d0*/  FSETP.GE.FTZ.AND P5, PT, R252, RZ, PT ;  /* 0x000000fffc00720b */ /* 0x000fe20003fb6000 */
[----:B------:R-:W-:Y:S01]  /*40e0*/  FADD.FTZ R27, -R224, R27 ;  /* 0x0000001be01b7221 */ /* 0x000fe20000010100 */
[----:B------:R-:W-:Y:S01]  /*40f0*/  FSEL R117, R117, R240, P3 ;  /* 0x000000f075757208 */ /* 0x000fe20001800000 */
[----:B------:R-:W-:Y:S01]  /*4100*/  @P2 FADD.FTZ R240, -R240, R33 ;  /* 0x00000021f0f02221 */ /* 0x000fe20000010100 */
[----:B------:R-:W-:Y:S01]  /*4110*/  FSETP.GE.FTZ.AND P3, PT, R129, RZ, PT ;  /* 0x000000ff8100720b */ /* 0x000fe20003f76000 */
[----:B------:R-:W-:Y:S01]  /*4120*/  FMUL.FTZ R23, R138, R23 ;  /* 0x000000178a177220 */ /* 0x000fe20000410000 */
[----:B------:R-:W-:Y:S01]  /*4130*/  FSEL R33, R118, R239, P0 ;  /* 0x000000ef76217208 */ /* 0x000fe20000000000 */
[----:B------:R-:W-:Y:S01]  /*4140*/  FMUL.FTZ R134, R134, R21 ;  /* 0x0000001586867220 */ /* 0x000fe20000410000 */
[----:B------:R-:W-:Y:S01]  /*4150*/  FSETP.GE.FTZ.AND P0, PT, R244, RZ, PT ;  /* 0x000000fff400720b */ /* 0x000fe20003f16000 */
[----:B------:R-:W-:Y:S01]  /*4160*/  FMUL.FTZ R21, R126, R117 ;  /* 0x000000757e157220 */ /* 0x000fe20000410000 */
[----:B------:R-:W-:Y:S01]  /*4170*/  FSETP.GE.FTZ.AND P2, PT, R130, RZ, PT ;  /* 0x000000ff8200720b */ /* 0x000fe20003f56000 */
[----:B------:R-:W-:Y:S01]  /*4180*/  FMUL.FTZ R243, R243, R33 ;  /* 0x00000021f3f37220 */ /* 0x000fe20000410000 */
[-C--:B------:R-:W-:Y:S01]  /*4190*/  FSEL R18, R18, R239.reuse, P3 ;  /* 0x000000ef12127208 */ /* 0x080fe20001800000 */
[----:B------:R-:W-:Y:S01]  /*41a0*/  FADD.FTZ R33, -R238, R8 ;  /* 0x00000008ee217221 */ /* 0x000fe20000010100 */
[----:B------:R-:W-:Y:S01]  /*41b0*/  FSETP.GE.FTZ.AND P3, PT, R128, RZ, PT ;  /* 0x000000ff8000720b */ /* 0x000fe20003f76000 */
[----:B------:R-:W-:Y:S01]  /*41c0*/  FMUL.FTZ R240, R127, R240 ;  /* 0x000000f07ff07220 */ /* 0x000fe20000410000 */
[-C--:B------:R-:W-:Y:S01]  /*41d0*/  FSEL R131, R131, R239.reuse, P0 ;  /* 0x000000ef83837208 */ /* 0x080fe20000000000 */
[----:B------:R-:W-:Y:S01]  /*41e0*/  FMUL.FTZ R18, R129, R18 ;  /* 0x0000001281127220 */ /* 0x000fe20000410000 */
[----:B------:R-:W-:Y:S01]  /*41f0*/  FSETP.GE.FTZ.AND P0, PT, R133, RZ, PT ;  /* 0x000000ff8500720b */ /* 0x000fe20003f16000 */
[----:B------:R-:W-:Y:S01]  /*4200*/  FADD.FTZ R129, -R238, R9 ;  /* 0x00000009ee817221 */ /* 0x000fe20000010100 */
[----:B------:R-:W-:Y:S01]  /*4210*/  FSEL R19, R19, R239, P2 ;  /* 0x000000ef13137208 */ /* 0x000fe20001000000 */
[----:B------:R-:W-:Y:S01]  /*4220*/  FMUL.FTZ R244, R244, R131 ;  /* 0x00000083f4f47220 */ /* 0x000fe20000410000 */
[----:B------:R-:W-:Y:S02]  /*4230*/  FSETP.GE.FTZ.AND P2, PT, R245, RZ, PT ;  /* 0x000000fff500720b */ /* 0x000fe40003f56000 */
[----:B------:R-:W-:Y:S01]  /*4240*/  FSEL R22, R22, R239, P0 ;  /* 0x000000ef16167208 */ /* 0x000fe20000000000 */
[----:B------:R-:W-:Y:S01]  /*4250*/  FMUL.FTZ R19, R130, R19 ;  /* 0x0000001382137220 */ /* 0x000fe20000410000 */
[----:B------:R-:W-:Y:S02]  /*4260*/  FSETP.GE.FTZ.AND P0, PT, R246, RZ, PT ;  /* 0x000000fff600720b */ /* 0x000fe40003f16000 */
[----:B------:R-:W-:Y:S01]  /*4270*/  FSEL R131, R34, R239, P4 ;  /* 0x000000ef22837208 */ /* 0x000fe20002000000 */
[----:B------:R-:W-:Y:S01]  /*4280*/  @P3 FADD.FTZ R239, -R239, R35 ;  /* 0x00000023efef3221 */ /* 0x000fe20000010100 */
[----:B------:R-:W-:Y:S01]  /*4290*/  FSEL R34, R33, R238, P2 ;  /* 0x000000ee21227208 */ /* 0x000fe20001000000 */
[----:B------:R-:W-:Y:S01]  /*42a0*/  FADD.FTZ R33, -R238, R12 ;  /* 0x0000000cee217221 */ /* 0x000fe20000010100 */
[----:B------:R-:W-:Y:S01]  /*42b0*/  FSETP.GE.FTZ.AND P2, PT, R249, RZ, PT ;  /* 0x000000fff900720b */ /* 0x000fe20003f56000 */
[----:B------:R-:W-:Y:S01]  /*42c0*/  FMUL.FTZ R22, R133, R22 ;  /* 0x0000001685167220 */ /* 0x000fe20000410000 */
[----:B------:R-:W-:Y:S01]  /*42d0*/  FSEL R129, R129, R238, P0 ;  /* 0x000000ee81817208 */ /* 0x000fe20000000000 */
[----:B------:R-:W-:Y:S01]  /*42e0*/  FMUL.FTZ R245, R245, R34 ;  /* 0x00000022f5f57220 */ /* 0x000fe20000410000 */
        /* <DEDUP_REMOVED lines=18> */
[----:B------:R-:W-:Y:S01]  /*4410*/  FSEL R13, R13, R238, P4 ;  /* 0x000000ee0d0d7208 */ /* 0x000fe20002000000 */
[----:B------:R-:W-:Y:S01]  /*4420*/  @P0 FADD.FTZ R238, -R238, R29 ;  /* 0x0000001deeee0221 */ /* 0x000fe20000010100 */
        /* <DEDUP_REMOVED lines=10> */
[----:B------:R-:W-:Y:S01]  /*44d0*/  FSEL R15, R15, R224, P5 ;  /* 0x000000e00f0f7208 */ /* 0x000fe20002800000 */
[----:B------:R-:W-:Y:S01]  /*44e0*/  FMUL.FTZ R251, R251, R138 ;  /* 0x0000008afbfb7220 */ /* 0x000fe20000410000 */
[----:B------:R-:W-:Y:S01]  /*44f0*/  ISETP.LT.AND P5, PT, R208, UR36, PT ;  /* 0x00000024d0007c0c */ /* 0x000fe2000bfa1270 */
[----:B------:R-:W-:Y:S01]  /*4500*/  FMUL.FTZ R248, R248, R29 ;  /* 0x0000001df8f87220 */ /* 0x000fe20000410000 */
[----:B------:R-:W-:Y:S01]  /*4510*/  FSETP.GE.FTZ.AND P3, PT, R247, RZ, PT ;  /* 0x000000fff700720b */ /* 0x000fe20003f76000 */
[----:B------:R-:W-:Y:S01]  /*4520*/  FADD.FTZ R29, -R224, R30 ;  /* 0x0000001ee01d7221 */ /* 0x000fe20000010100 */
[----:B------:R-:W-:Y:S01]  /*4530*/  FSETP.GE.FTZ.AND P4, PT, R137, RZ, PT ;  /* 0x000000ff8900720b */ /* 0x000fe20003f96000 */
[----:B------:R-:W-:Y:S01]  /*4540*/  FMUL.FTZ R252, R252, R15 ;  /* 0x0000000ffcfc7220 */ /* 0x000fe20000410000 */
[----:B------:R-:W-:Y:S01]  /*4550*/  FSEL R14, R13, R224, P3 ;  /* 0x000000e00d0e7208 */ /* 0x000fe20001800000 */
[C---:B------:R-:W-:Y:S01]  /*4560*/  FADD.FTZ R13, -R224.reuse, R26 ;  /* 0x0000001ae00d7221 */ /* 0x040fe20000010100 */
[----:B------:R-:W-:Y:S02]  /*4570*/  FSETP.GE.FTZ.AND P3, PT, R139, RZ, PT ;  /* 0x000000ff8b00720b */ /* 0x000fe40003f76000 */
[----:B------:R-:W-:Y:S01]  /*4580*/  FSETP.GE.FTZ.AND P2, PT, R125, RZ, PT ;  /* 0x000000ff7d00720b */ /* 0x000fe20003f56000 */
[----:B------:R-:W-:Y:S01]  /*4590*/  FMUL.FTZ R247, R247, R14 ;  /* 0x0000000ef7f77220 */ /* 0x000fe20000410000 */
[-C--:B------:R-:W-:Y:S02]  /*45a0*/  FSEL R14, R13, R224.reuse, P4 ;  /* 0x000000e00d0e7208 */ /* 0x080fe40002000000 */
[-C--:B------:R-:W-:Y:S02]  /*45b0*/  FSEL R26, R27, R224.reuse, P3 ;  /* 0x000000e01b1a7208 */ /* 0x080fe40001800000 */
[----:B------:R-:W-:Y:S01]  /*45c0*/  FSEL R30, R29, R224, P2 ;  /* 0x000000e01d1e7208 */ /* 0x000fe20001000000 */
[----:B------:R-:W-:Y:S02]  /*45d0*/  @P0 FADD.FTZ R224, -R224, R31 ;  /* 0x0000001fe0e00221 */ /* 0x000fe40000010100 */
        /* <DEDUP_REMOVED lines=13> */
[----:B------:R-:W-:Y:S02]  /*46b0*/  LEA R6, P0, R7, R230, 0x6 ;  /* 0x000000e607067211 */ /* 0x000fe400078030ff */
        /* <DEDUP_REMOVED lines=9> */
.L_x_558:
        /* <DEDUP_REMOVED lines=99> */
.L_x_559:
[----:B------:R-:W-:Y:S01]  /*4d80*/  LDSM.16.M88.4 R20, [R184] ;  /* 0x00000000b814783b */ /* 0x000fe20000000200 */
[--C-:B------:R-:W-:Y:S01]  /*4d90*/  IMAD.IADD R116, R182, 0x1, R189.reuse ;  /* 0x00000001b6747824 */ /* 0x100fe200078e02bd */
[----:B------:R-:W-:Y:S01]  /*4da0*/  ULOP3.LUT UR4, UR36, 0x1, URZ, 0xc0, !UPT ;  /* 0x0000000124047892 */ /* 0x000fe2000f8ec03f */
[----:B------:R-:W-:Y:S01]  /*4db0*/  IMAD.IADD R118, R184, 0x1, R189 ;  /* 0x00000001b8767824 */ /* 0x000fe200078e02bd */
[----:B-1----:R-:W1:Y:S01]  /*4dc0*/  LDSM.16.MT88.4 R8, [R182+0x6000] ;  /* 0x00600000b608783b */ /* 0x002e620000004200 */
[C---:B------:R-:W-:Y:S01]  /*4dd0*/  IMAD.IADD R117, R189.reuse, 0x1, R2 ;  /* 0x00000001bd757824 */ /* 0x040fe200078e0202 */
[----:B------:R-:W-:Y:S02]  /*4de0*/  UISETP.NE.U32.AND UP0, UPT, UR4, 0x1, UPT ;  /* 0x000000010400788c */ /* 0x000fe4000bf05070 */
[----:B------:R-:W2:Y:S04]  /*4df0*/  LDSM.16.MT88.4 R16, [R116+0x6000] ;  /* 0x006000007410783b */ /* 0x000ea80000004200 */
[----:B------:R-:W-:Y:S04]  /*4e00*/  LDSM.16.M88.4 R24, [R2] ;  /* 0x000000000218783b */ /* 0x000fe80000000200 */
[----:B------:R-:W3:Y:S04]  /*4e10*/  LDSM.16.MT88.4 R28, [R182+0x6800] ;  /* 0x00680000b61c783b */ /* 0x000ee80000004200 */
[----:B------:R-:W4:Y:S04]  /*4e20*/  LDSM.16.MT88.4 R32, [R116+0x6800] ;  /* 0x006800007420783b */ /* 0x000f280000004200 */
[----:B------:R-:W-:Y:S04]  /*4e30*/  LDSM.16.MT88.4 R104, [R182+0x7000] ;  /* 0x00700000b668783b */ /* 0x000fe80000004200 */
[----:B------:R-:W3:Y:S04]  /*4e40*/  LDSM.16.M88.4 R100, [R118] ;  /* 0x000000007664783b */ /* 0x000ee80000000200 */
[----:B------:R-:W-:Y:S04]  /*4e50*/  LDSM.16.MT88.4 R112, [R182+0x7800] ;  /* 0x00780000b670783b */ /* 0x000fe80000004200 */
[----:B------:R-:W-:Y:S01]  /*4e60*/  LDSM.16.M88.4 R108, [R117] ;  /* 0x00000000756c783b */ /* 0x000fe20000000200 */
[C---:B-1----:R-:W-:Y:S08]  /*4e70*/  HMMA.16816.F32.BF16 R4, R20.reuse, R8, RZ ;  /* 0x000000081404723c */ /* 0x042ff000000418ff */
[C---:B------:R-:W-:Y:S08]  /*4e80*/  HMMA.16816.F32.BF16 R8, R20.reuse, R10, RZ ;  /* 0x0000000a1408723c */ /* 0x040ff000000418ff */
[C---:B--2---:R-:W-:Y:S08]  /*4e90*/  HMMA.16816.F32.BF16 R12, R20.reuse, R16, RZ ;  /* 0x00000010140c723c */ /* 0x044ff000000418ff */
[----:B------:R-:W-:Y:S01]  /*4ea0*/  HMMA.16816.F32.BF16 R16, R20, R18, RZ ;  /* 0x000000121410723c */ /* 0x000fe200000418ff */
[----:B------:R-:W1:Y:S07]  /*4eb0*/  LDSM.16.MT88.4 R20, [R116+0x7000] ;  /* 0x007000007414783b */ /* 0x000e6e0000004200 */
[C---:B---3--:R-:W-:Y:S08]  /*4ec0*/  HMMA.16816.F32.BF16 R4, R24.reuse, R28, R4 ;  /* 0x0000001c1804723c */ /* 0x048ff00000041804 */
[C---:B------:R-:W-:Y:S01]  /*4ed0*/  HMMA.16816.F32.BF16 R8, R24.reuse, R30, R8 ;  /* 0x0000001e1808723c */ /* 0x040fe20000041808 */
[----:B------:R-:W-:Y:S07]  /*4ee0*/  LDSM.16.M88.4 R28, [R184+0x2000] ;  /* 0x00200000b81c783b */ /* 0x000fee0000000200 */
[C---:B----4-:R-:W-:Y:S08]  /*4ef0*/  HMMA.16816.F32.BF16 R12, R24.reuse, R32, R12 ;  /* 0x00000020180c723c */ /* 0x050ff0000004180c */
        /* <DEDUP_REMOVED lines=19> */
[----:B------:R-:W-:Y:S07]  /*5030*/  LDSM.16.MT88.4 R32, [R182+0x9800] ;  /* 0x00980000b620783b */ /* 0x000fee0000004200 */
[C---:B-1----:R-:W-:Y:S08]  /*5040*/  HMMA.16816.F32.BF16 R12, R28.reuse, R20, R12 ;  /* 0x000000141c0c723c */ /* 0x042ff0000004180c */
[----:B------:R-:W-:Y:S01]  /*5050*/  HMMA.16816.F32.BF16 R16, R28, R22, R16 ;  /* 0x000000161c10723c */ /* 0x000fe20000041810 */
[----:B------:R-:W1:Y:S04]  /*5060*/  LDSM.16.MT88.4 R20, [R116+0x9000] ;  /* 0x009000007414783b */ /* 0x000e680000004200 */
[----:B------:R-:W3:Y:S03]  /*5070*/  LDSM.16.M88.4 R28, [R117+0x2000] ;  /* 0x00200000751c783b */ /* 0x000ee60000000200 */
[C---:B----4-:R-:W-:Y:S08]  /*5080*/  HMMA.16816.F32.BF16 R4, R100.reuse, R104, R4 ;  /* 0x000000686404723c */ /* 0x050ff00000041804 */
[C---:B------:R-:W-:Y:S08]  /*5090*/  HMMA.16816.F32.BF16 R8, R100.reuse, R106, R8 ;  /* 0x0000006a6408723c */ /* 0x040ff00000041808 */
[C---:B--2---:R-:W-:Y:S08]  /*50a0*/  HMMA.16816.F32.BF16 R12, R100.reuse, R24, R12 ;  /* 0x00000018640c723c */ /* 0x044ff0000004180c */
[----:B------:R-:W-:Y:S01]  /*50b0*/  HMMA.16816.F32.BF16 R16, R100, R26, R16 ;  /* 0x0000001a6410723c */ /* 0x000fe20000041810 */
[----:B------:R-:W2:Y:S06]  /*50c0*/  LDSM.16.MT88.4 R24, [R116+0x9800] ;  /* 0x009800007418783b */ /* 0x000eac0000004200 */
[----:B------:R-:W-:Y:S01]  /*50d0*/  IMAD.U32 R101, RZ, RZ, UR24 ;  /* 0x00000018ff657e24 */ /* 0x000fe2000f8e00ff */
[C---:B------:R-:W-:Y:S08]  /*50e0*/  HMMA.16816.F32.BF16 R4, R108.reuse, R112, R4 ;  /* 0x000000706c04723c */ /* 0x040ff00000041804 */
[C---:B------:R-:W-:Y:S08]  /*50f0*/  HMMA.16816.F32.BF16 R8, R108.reuse, R114, R8 ;  /* 0x000000726c08723c */ /* 0x040ff00000041808 */
[C---:B-1----:R-:W-:Y:S08]  /*5100*/  HMMA.16816.F32.BF16 R12, R108.reuse, R20, R12 ;  /* 0x000000146c0c723c */ /* 0x042ff0000004180c */
[----:B------:R-:W-:Y:S07]  /*5110*/  HMMA.16816.F32.BF16 R16, R108, R22, R16 ;  /* 0x000000166c10723c */ /* 0x000fee0000041810 */
[----:B------:R-:W-:Y:S01]  /*5120*/  IMAD.IADD R108, R189, 0x1, R181 ;  /* 0x00000001bd6c7824 */ /* 0x000fe200078e02b5 */
[C---:B---3--:R-:W-:Y:S04]  /*5130*/  HMMA.16816.F32.BF16 R4, R28.reuse, R32, R4 ;  /* 0x000000201c04723c */ /* 0x048fe80000041804 */
[----:B------:R-:W-:Y:S03]  /*5140*/  LDSM.16.MT88.4 R20, [R108] ;  /* 0x000000006c14783b */ /* 0x000fe60000004200 */
[----:B------:R-:W-:Y:S01]  /*5150*/  @P5 IADD3 R33, R190, -0x40, RZ ;  /* 0xffffffc0be215810 */ /* 0x000fe20007ffe0ff */
[C---:B------:R-:W-:Y:S07]  /*5160*/  HMMA.16816.F32.BF16 R8, R28.reuse, R34, R8 ;  /* 0x000000221c08723c */ /* 0x040fee0000041808 */
[----:B------:R-:W-:Y:S01]  /*5170*/  @P5 IMAD.WIDE R34, R33, 0x4, R232 ;  /* 0x0000000421225825 */ /* 0x000fe200078e02e8 */
[C---:B--2---:R-:W-:Y:S04]  /*5180*/  HMMA.16816.F32.BF16 R12, R28.reuse, R24, R12 ;  /* 0x000000181c0c723c */ /* 0x044fe8000004180c */
[----:B------:R-:W-:Y:S01]  /*5190*/  IMAD.U32 R33, RZ, RZ, UR23 ;  /* 0x00000017ff217e24 */ /* 0x000fe2000f8e00ff */
[----:B------:R1:W5:Y:S02]  /*51a0*/  @P5 LDG.E R216, [R34.64] ;  /* 0x0000001e22d85981 */ /* 0x000364000c1e1900 */
[----:B------:R-:W-:Y:S01]  /*51b0*/  IMAD.U32 R25, RZ, RZ, UR24 ;  /* 0x00000018ff197e24 */ /* 0x000fe2000f8e00ff */
[----:B------:R-:W-:Y:S01]  /*51c0*/  HMMA.16816.F32.BF16 R16, R28, R26, R16 ;  /* 0x0000001a1c10723c */ /* 0x000fe20000041810 */
[----:B------:R1:W5:Y:S03]  /*51d0*/  @P5 LDG.E R215, [R34.64+0x20] ;  /* 0x0000201e22d75981 */ /* 0x000366000c1e1900 */
[-C--:B------:R-:W-:Y:S01]  /*51e0*/  LEA R32, P0, R25, R226.reuse, 0x2 ;  /* 0x000000e219207211 */ /* 0x080fe200078010ff */
[----:B------:R1:W5:Y:S01]  /*51f0*/  @P5 LDG.E R214, [R34.64+0x80] ;  /* 0x0000801e22d65981 */ /* 0x000362000c1e1900 */
[-C--:B------:R-:W-:Y:S01]  /*5200*/  LEA R102, P3, R33, R226.reuse, 0x2 ;  /* 0x000000e221667211 */ /* 0x080fe200078610ff */
[----:B------:R-:W-:Y:S01]  /*5210*/  IMAD.U32 R29, RZ, RZ, UR22 ;  /* 0x00000016ff1d7e24 */ /* 0x000fe2000f8e00ff */
[-C--:B------:R-:W-:Y:S01]  /*5220*/  LEA.HI.X.SX32 R33, R101, R227.reuse, 0x2, P0 ;  /* 0x000000e365217211 */ /* 0x080fe200000f16ff */
[----:B------:R1:W5:Y:S03]  /*5230*/  @P5 LDG.E R213, [R34.64+0xa0] ;  /* 0x0000a01e22d55981 */ /* 0x000366000c1e1900 */
[----:B------:R-:W-:Y:S01]  /*5240*/  IMAD.U32 R31, RZ, RZ, UR23 ;  /* 0x00000017ff1f7e24 */ /* 0x000fe2000f8e00ff */
[----:B------:R-:W-:Y:S01]  /*5250*/  RED.E.ADD.F32.FTZ.RN.STRONG.GPU [R226.64], R4 ;  /* 0x00000004e200798e */ /* 0x000fe2000c10e79e */
[----:B------:R-:W-:Y:S01]  /*5260*/  IMAD.U32 R25, RZ, RZ, UR22 ;  /* 0x00000016ff197e24 */ /* 0x000fe2000f8e00ff */
[-C--:B------:R-:W-:Y:S01]  /*5270*/  LEA R104, P2, R29, R226.reuse, 0x2 ;  /* 0x000000e21d687211 */ /* 0x080fe200078410ff */
[----:B------:R-:W-:Y:S01]  /*5280*/  IMAD.U32 R27, RZ, RZ, UR21 ;  /* 0x00000015ff1b7e24 */ /* 0x000fe2000f8e00ff */
[----:B------:R2:W-:Y:S01]  /*5290*/  RED.E.ADD.F32.FTZ.RN.STRONG.GPU [R32.64], R5 ;  /* 0x000000052000798e */ /* 0x0005e2000c10e79e */
[-C--:B------:R-:W-:Y:S01]  /*52a0*/  LEA.HI.X.SX32 R103, R31, R227.reuse, 0x2, P3 ;  /* 0x000000e31f677211 */ /* 0x080fe200018f16ff */
[----:B------:R-:W-:Y:S01]  /*52b0*/  IMAD.U32 R29, RZ, RZ, UR21 ;  /* 0x00000015ff1d7e24 */ /* 0x000fe2000f8e00ff */
[-C--:B------:R-:W-:Y:S01]  /*52c0*/  LEA.HI.X.SX32 R105, R25, R227.reuse, 0x2, P2 ;  /* 0x000000e319697211 */ /* 0x080fe200010f16ff */
[----:B------:R-:W-:Y:S01]  /*52d0*/  IMAD.U32 R25, RZ, RZ, UR20 ;  /* 0x00000014ff197e24 */ /* 0x000fe2000f8e00ff */
[-C--:B------:R-:W-:Y:S01]  /*52e0*/  LEA R106, P0, R27, R226.reuse, 0x2 ;  /* 0x000000e21b6a7211 */ /* 0x080fe200078010ff */
[----:B------:R3:W-:Y:S01]  /*52f0*/  RED.E.ADD.F32.FTZ.RN.STRONG.GPU [R102.64], R6 ;  /* 0x000000066600798e */ /* 0x0007e2000c10e79e */
[----:B------:R-:W-:Y:S02]  /*5300*/  IMAD.U32 R101, RZ, RZ, UR20 ;  /* 0x00000014ff657e24 */ /* 0x000fe4000f8e00ff */
[-C--:B------:R-:W-:Y:S01]  /*5310*/  LEA.HI.X.SX32 R107, R29, R227.reuse, 0x2, P0 ;  /* 0x000000e31d6b7211 */ /* 0x080fe200000f16ff */
[----:B------:R4:W-:Y:S01]  /*5320*/  RED.E.ADD.F32.FTZ.RN.STRONG.GPU [R104.64], R7 ;  /* 0x000000076800798e */ /* 0x0009e2000c10e79e */
[-C--:B------:R-:W-:Y:S01]  /*5330*/  LEA R24, P3, R25, R226.reuse, 0x2 ;  /* 0x000000e219187211 */ /* 0x080fe200078610ff */
[----:B------:R-:W-:Y:S02]  /*5340*/  IMAD.U32 R29, RZ, RZ, UR18 ;  /* 0x00000012ff1d7e24 */ /* 0x000fe4000f8e00ff */
[----:B------:R-:W-:Y:S01]  /*5350*/  IMAD.U32 R31, RZ, RZ, UR19 ;  /* 0x00000013ff1f7e24 */ /* 0x000fe2000f8e00ff */
[-C--:B------:R-:W-:Y:S01]  /*5360*/  LEA.HI.X.SX32 R25, R101, R227.reuse, 0x2, P3 ;  /* 0x000000e365197211 */ /* 0x080fe200018f16ff */
[----:B------:R-:W-:Y:S01]  /*5370*/  RED.E.ADD.F32.FTZ.RN.STRONG.GPU [R106.64], R8 ;  /* 0x000000086a00798e */ /* 0x000fe2000c10e79e */
[----:B-1----:R-:W-:Y:S01]  /*5380*/  IMAD.U32 R35, RZ, RZ, UR19 ;  /* 0x00000013ff237e24 */ /* 0x002fe2000f8e00ff */
[-C--:B------:R-:W-:Y:S01]  /*5390*/  LEA R100, P0, R29, R226.reuse, 0x2 ;  /* 0x000000e21d647211 */ /* 0x080fe200078010ff */
[----:B------:R-:W-:Y:S01]  /*53a0*/  IMAD.U32 R27, RZ, RZ, UR17 ;  /* 0x00000011ff1b7e24 */ /* 0x000fe2000f8e00ff */
[----:B------:R1:W-:Y:S02]  /*53b0*/  RED.E.ADD.F32.FTZ.RN.STRONG.GPU [R24.64], R9 ;  /* 0x000000091800798e */ /* 0x0003e4000c10e79e */
[-C--:B------:R-:W-:Y:S01]  /*53c0*/  LEA R28, P2, R35, R226.reuse, 0x2 ;  /* 0x000000e2231c7211 */ /* 0x080fe200078410ff */
[----:B------:R-:W-:Y:S03]  /*53d0*/  IMAD.U32 R35, RZ, RZ, UR16 ;  /* 0x00000010ff237e24 */ /* 0x000fe6000f8e00ff */
[-C--:B------:R-:W-:Y:S01]  /*53e0*/  LEA.HI.X.SX32 R29, R31, R227.reuse, 0x2, P2 ;  /* 0x000000e31f1d7211 */ /* 0x080fe200010f16ff */
[----:B--2---:R-:W-:Y:S02]  /*53f0*/  IMAD.U32 R5, RZ, RZ, UR18 ;  /* 0x00000012ff057e24 */ /* 0x004fe4000f8e00ff */
[----:B------:R-:W-:Y:S02]  /*5400*/  IMAD.U32 R31, RZ, RZ, UR15 ;  /* 0x0000000fff1f7e24 */ /* 0x000fe4000f8e00ff */
[----:B------:R2:W-:Y:S01]  /*5410*/  RED.E.ADD.F32.FTZ.RN.STRONG.GPU [R28.64], R10 ;  /* 0x0000000a1c00798e */ /* 0x0005e2000c10e79e */
[-C--:B------:R-:W-:Y:S01]  /*5420*/  LEA.HI.X.SX32 R101, R5, R227.reuse, 0x2, P0 ;  /* 0x000000e305657211 */ /* 0x080fe200000f16ff */
[----:B------:R-:W-:Y:S01]  /*5430*/  IMAD.U32 R5, RZ, RZ, UR16 ;  /* 0x00000010ff057e24 */ /* 0x000fe2000f8e00ff */
[-C--:B---3--:R-:W-:Y:S01]  /*5440*/  LEA R102, P2, R27, R226.reuse, 0x2 ;  /* 0x000000e21b667211 */ /* 0x088fe200078410ff */
[----:B------:R-:W-:Y:S02]  /*5450*/  IMAD.U32 R27, RZ, RZ, UR14 ;  /* 0x0000000eff1b7e24 */ /* 0x000fe4000f8e00ff */
[----:B------:R3:W-:Y:S01]  /*5460*/  RED.E.ADD.F32.FTZ.RN.STRONG.GPU [R100.64], R11 ;  /* 0x0000000b6400798e */ /* 0x0007e2000c10e79e */
[----:B----4-:R-:W-:Y:S01]  /*5470*/  IMAD.U32 R7, RZ, RZ, UR17 ;  /* 0x00000011ff077e24 */ /* 0x010fe2000f8e00ff */
[-C--:B------:R-:W-:Y:S01]  /*5480*/  LEA R30, P0, R5, R226.reuse, 0x2 ;  /* 0x000000e2051e7211 */ /* 0x080fe200078010ff */
[----:B------:R-:W-:Y:S01]  /*5490*/  IMAD.U32 R5, RZ, RZ, UR12 ;  /* 0x0000000cff057e24 */ /* 0x000fe2000f8e00ff */
[----:B------:R-:W-:Y:S02]  /*54a0*/  RED.E.ADD.F32.FTZ.RN.STRONG.GPU [R226.64+0x80], R12 ;  /* 0x0000800ce200798e */ /* 0x000fe4000c10e79e */
[-C--:B------:R-:W-:Y:S01]  /*54b0*/  LEA.HI.X.SX32 R103, R7, R227.reuse, 0x2, P2 ;  /* 0x000000e307677211 */ /* 0x080fe200010f16ff */
[----:B------:R-:W-:Y:S01]  /*54c0*/  IMAD.U32 R7, RZ, RZ, UR12 ;  /* 0x0000000cff077e24 */ /* 0x000fe2000f8e00ff */
[----:B------:R4:W-:Y:S01]  /*54d0*/  RED.E.ADD.F32.FTZ.RN.STRONG.GPU [R32.64+0x80], R13 ;  /* 0x0000800d2000798e */ /* 0x0009e2000c10e79e */
[----:B-1----:R-:W-:Y:S03]  /*54e0*/  IMAD.U32 R25, RZ, RZ, UR13 ;  /* 0x0000000dff197e24 */ /* 0x002fe6000f8e00ff */
[----:B------:R-:W-:Y:S01]  /*54f0*/  RED.E.ADD.F32.FTZ.RN.STRONG.GPU [R102.64], R14 ;  /* 0x0000000e6600798e */ /* 0x000fe2000c10e79e */
[----:B------:R-:W-:Y:S01]  /*5500*/  IMAD.U32 R9, RZ, RZ, UR13 ;  /* 0x0000000dff097e24 */ /* 0x000fe2000f8e00ff */
[-C--:B------:R-:W-:Y:S04]  /*5510*/  LEA R104, P2, R25, R226.reuse, 0x2 ;  /* 0x000000e219687211 */ /* 0x080fe800078410ff */
[-C--:B------:R-:W-:Y:S01]  /*5520*/  LEA.HI.X.SX32 R105, R9, R227.reuse, 0x2, P2 ;  /* 0x000000e309697211 */ /* 0x080fe200010f16ff */
[----:B--2---:R-:W-:Y:S02]  /*5530*/  IMAD.U32 R29, RZ, RZ, UR15 ;  /* 0x0000000fff1d7e24 */ /* 0x004fe4000f8e00ff */
[----:B---3--:R-:W-:Y:S01]  /*5540*/  IMAD.U32 R11, RZ, RZ, UR14 ;  /* 0x0000000eff0b7e24 */ /* 0x008fe2000f8e00ff */
[-C--:B------:R-:W-:Y:S02]  /*5550*/  LEA R100, P3, R27, R226.reuse, 0x2 ;  /* 0x000000e21b647211 */ /* 0x080fe400078610ff */
[----:B------:R-:W-:Y:S02]  /*5560*/  LDSM.16.MT88.4 R24, [R183+0xa800] ;  /* 0x00a80000b718783b */ /* 0x000fe40000004200 */
[-C--:B------:R-:W-:Y:S02]  /*5570*/  LEA.HI.X.SX32 R101, R11, R227.reuse, 0x2, P3 ;  /* 0x000000e30b657211 */ /* 0x080fe400018f16ff */
[----:B------:R-:W-:Y:S01]  /*5580*/  LDSM.16.MT88.4 R8, [R181] ;  /* 0x00000000b508783b */ /* 0x000fe20000004200 */
[-C--:B----4-:R-:W-:Y:S02]  /*5590*/  LEA R32, P4, R31, R226.reuse, 0x2 ;  /* 0x000000e21f207211 */ /* 0x090fe400078810ff */
[-C--:B------:R-:W-:Y:S02]  /*55a0*/  LEA.HI.X.SX32 R31, R35, R227.reuse, 0x2, P0 ;  /* 0x000000e3231f7211 */ /* 0x080fe400000f16ff */
[-C--:B------:R-:W-:Y:S02]  /*55b0*/  LEA.HI.X.SX32 R33, R29, R227.reuse, 0x2, P4 ;  /* 0x000000e31d217211 */ /* 0x080fe400020f16ff */
[----:B------:R-:W-:Y:S01]  /*55c0*/  LEA R106, P0, R7, R226, 0x2 ;  /* 0x000000e2076a7211 */ /* 0x000fe200078010ff */
[----:B------:R-:W-:Y:S01]  /*55d0*/  RED.E.ADD.F32.FTZ.RN.STRONG.GPU [R30.64], R15 ;  /* 0x0000000f1e00798e */ /* 0x000fe2000c10e79e */
[----:B------:R-:W-:Y:S01]  /*55e0*/  ISETP.LT.AND P3, PT, R208, UR36, PT ;  /* 0x00000024d0007c0c */ /* 0x000fe2000bf61270 */
[----:B------:R-:W-:Y:S01]  /*55f0*/  UIADD3 UR36, UR36, -0x1, URZ ;  /* 0xffffffff24247890 */ /* 0x000fe2000fffe03f */
[----:B------:R-:W-:Y:S01]  /*5600*/  LEA.HI.X.SX32 R107, R5, R227, 0x2, P0 ;  /* 0x000000e3056b7211 */ /* 0x000fe200000f16ff */
[----:B------:R-:W-:Y:S01]  /*5610*/  RED.E.ADD.F32.FTZ.RN.STRONG.GPU [R32.64], R16 ;  /* 0x000000102000798e */ /* 0x000fe2000c10e79e */
[----:B------:R-:W-:Y:S03]  /*5620*/  PLOP3.LUT P0, PT, PT, PT, UP0, 0x80, 0x0 ;  /* 0x000000000000781c */ /* 0x000fe60003f0f008 */
[----:B------:R-:W1:Y:S04]  /*5630*/  LDSM.16.MT88.4 R4, [R183+0xa000] ;  /* 0x00a00000b704783b */ /* 0x000e680000004200 */
[----:B------:R-:W-:Y:S04]  /*5640*/  RED.E.ADD.F32.FTZ.RN.STRONG.GPU [R100.64], R17 ;  /* 0x000000116400798e */ /* 0x000fe8000c10e79e */
        /* <DEDUP_REMOVED lines=12> */
[----:B------:R-:W1:Y:S07]  /*5710*/  LDSM.16.MT88.4 R8, [R183+0xb000] ;  /* 0x00b00000b708783b */ /* 0x000e6e0000004200 */
[-C--:B------:R-:W-:Y:S08]  /*5720*/  HMMA.16816.F32.BF16 R84, R4, R20.reuse, R84 ;  /* 0x000000140454723c */ /* 0x080ff00000041854 */
[C---:B------:R-:W-:Y:S08]  /*5730*/  HMMA.16816.F32.BF16 R88, R12.reuse, R20, R88 ;  /* 0x000000140c58723c */ /* 0x040ff00000041858 */
[-C--:B------:R-:W-:Y:S01]  /*5740*/  HMMA.16816.F32.BF16 R92, R12, R22.reuse, R92 ;  /* 0x000000160c5c723c */ /* 0x080fe2000004185c */
[----:B------:R-:W2:Y:S07]  /*5750*/  LDSM.16.MT88.4 R12, [R108+0x1000] ;  /* 0x001000006c0c783b */ /* 0x000eae0000004200 */
[----:B------:R-:W-:Y:S01]  /*5760*/  HMMA.16816.F32.BF16 R96, R4, R22, R96 ;  /* 0x000000160460723c */ /* 0x000fe20000041860 */
[----:B------:R-:W-:Y:S04]  /*5770*/  LDSM.16.MT88.4 R4, [R183+0xb800] ;  /* 0x00b80000b704783b */ /* 0x000fe80000004200 */
[----:B------:R-:W1:Y:S03]  /*5780*/  LDSM.16.MT88.4 R20, [R181+0x1800] ;  /* 0x00180000b514783b */ /* 0x000e660000004200 */
        /* <DEDUP_REMOVED lines=14> */
[-C--:B--2---:R-:W-:Y:S08]  /*5870*/  HMMA.16816.F32.BF16 R84, R8, R12.reuse, R84 ;  /* 0x0000000c0854723c */ /* 0x084ff00000041854 */
[C---:B------:R-:W-:Y:S08]  /*5880*/  HMMA.16816.F32.BF16 R88, R104.reuse, R12, R88 ;  /* 0x0000000c6858723c */ /* 0x040ff00000041858 */
[-C--:B------:R-:W-:Y:S08]  /*5890*/  HMMA.16816.F32.BF16 R92, R104, R14.reuse, R92 ;  /* 0x0000000e685c723c */ /* 0x080ff0000004185c */
[----:B------:R-:W-:Y:S08]  /*58a0*/  HMMA.16816.F32.BF16 R96, R8, R14, R96 ;  /* 0x0000000e0860723c */ /* 0x000ff00000041860 */
[-C--:B------:R-:W-:Y:S08]  /*58b0*/  HMMA.16816.F32.BF16 R68, R4, R20.reuse, R68 ;  /* 0x000000140444723c */ /* 0x080ff00000041844 */
[C---:B---3--:R-:W-:Y:S08]  /*58c0*/  HMMA.16816.F32.BF16 R72, R28.reuse, R20, R72 ;  /* 0x000000141c48723c */ /* 0x048ff00000041848 */
[-C--:B------:R-:W-:Y:S08]  /*58d0*/  HMMA.16816.F32.BF16 R76, R28, R22.reuse, R76 ;  /* 0x000000161c4c723c */ /* 0x080ff0000004184c */
[C---:B------:R-:W-:Y:S08]  /*58e0*/  HMMA.16816.F32.BF16 R80, R4.reuse, R22, R80 ;  /* 0x000000160450723c */ /* 0x040ff00000041850 */
[-C--:B----4-:R-:W-:Y:S08]  /*58f0*/  HMMA.16816.F32.BF16 R84, R4, R32.reuse, R84 ;  /* 0x000000200454723c */ /* 0x090ff00000041854 */
[C---:B------:R-:W-:Y:S08]  /*5900*/  HMMA.16816.F32.BF16 R88, R28.reuse, R32, R88 ;  /* 0x000000201c58723c */ /* 0x040ff00000041858 */
[-C--:B------:R-:W-:Y:S08]  /*5910*/  HMMA.16816.F32.BF16 R92, R28, R34.reuse, R92 ;  /* 0x000000221c5c723c */ /* 0x080ff0000004185c */
[----:B------:R-:W-:Y:S07]  /*5920*/  HMMA.16816.F32.BF16 R96, R4, R34, R96 ;  /* 0x000000220460723c */ /* 0x000fee0000041860 */
[----:B------:R-:W-:Y:S02]  /*5930*/  @P5 IADD3 R5, P2, R232, -0x100, RZ ;  /* 0xffffff00e8055810 */ /* 0x000fe40007f5e0ff */
[C---:B------:R-:W-:Y:S03]  /*5940*/  IADD3 R6, R181.reuse, -0x2000, RZ ;  /* 0xffffe000b5067810 */ /* 0x040fe60007ffe0ff */
[----:B------:R-:W-:Y:S01]  /*5950*/  @P0 IADD3 R6, R181, 0x2000, RZ ;  /* 0x00002000b5060810 */ /* 0x000fe20007ffe0ff */
[----:B------:R-:W-:Y:S01]  /*5960*/  @P5 IMAD.MOV.U32 R232, RZ, RZ, R5 ;  /* 0x000000ffffe85224 */ /* 0x000fe200078e0005 */
[----:B------:R-:W-:Y:S02]  /*5970*/  @P5 IADD3.X R4, R233, -0x1, RZ, P2, !PT ;  /* 0xffffffffe9045810 */ /* 0x000fe400017fe4ff */
[----:B------:R-:W-:Y:S01]  /*5980*/  @P5 IADD3 R210, P0, R210, -0x100, RZ ;  /* 0xffffff00d2d25810 */ /* 0x000fe20007f1e0ff */
[----:B------:R-:W-:Y:S02]  /*5990*/  IMAD.MOV.U32 R181, RZ, RZ, R6 ;  /* 0x000000ffffb57224 */ /* 0x000fe400078e0006 */
[----:B------:R-:W-:Y:S01]  /*59a0*/  @P5 IMAD.MOV.U32 R233, RZ, RZ, R4 ;  /* 0x000000ffffe95224 */ /* 0x000fe200078e0004 */
[----:B------:R-:W-:Y:S01]  /*59b0*/  @P5 IADD3.X R211, R211, -0x1, RZ, P0, !PT ;  /* 0xffffffffd3d35810 */ /* 0x000fe200007fe4ff */
[----:B------:R-:W-:-:S05]  /*59c0*/  @P3 BRA `(.L_x_560) ;  /* 0xffffc61000003947 */ /* 0x000fca000383ffff */
.L_x_557:
[----:B------:R-:W2:Y:S01]  /*59d0*/  S2R R0, SR_CTAID.Y ;  /* 0x0000000000007919 */ /* 0x000ea20000002600 */
[----:B------:R-:W-:Y:S01]  /*59e0*/  FMUL.FTZ R68, R68, c[0x0][0x2e0] ;  /* 0x0000b80044447a20 */ /* 0x000fe20000410000 */
[----:B------:R-:W-:Y:S01]  /*59f0*/  SHF.R.S32.HI R3, RZ, 0x1f, R194 ;  /* 0x0000001fff037819 */ /* 0x000fe200000114c2 */
[----:B------:R-:W-:Y:S01]  /*5a00*/  FMUL.FTZ R69, R69, c[0x0][0x2e0] ;  /* 0x0000b80045457a20 */ /* 0x000fe20000410000 */
[----:B------:R-:W-:Y:S01]  /*5a10*/  BAR.SYNC.DEFER_BLOCKING 0x0 ;  /* 0x0000000000007b1d */ /* 0x000fe20000010000 */
        /* <DEDUP_REMOVED lines=9> */
[----:B------:R-:W-:Y:S01]  /*5ab0*/  ULDC.64 UR4, c[0x0][0x3a0] ;  /* 0x0000e80000047ab9 */ /* 0x000fe20000000a00 */
[----:B------:R-:W-:Y:S01]  /*5ac0*/  FMUL.FTZ R83, R83, c[0x0][0x2e0] ;  /* 0x0000b80053537a20 */ /* 0x000fe20000410000 */
[----:B------:R-:W-:Y:S01]  /*5ad0*/  F2FP.BF16.PACK_AB R81, R81, R80 ;  /* 0x000000505151723e */ /* 0x000fe200000010ff */
[----:B------:R-:W-:Y:S01]  /*5ae0*/  FMUL.FTZ R72, R72, c[0x0][0x2e0] ;  /* 0x0000b80048487a20 */ /* 0x000fe20000410000 */
[----:B------:R-:W-:Y:S01]  /*5af0*/  USHF.L.U32 UR27, UR4, 0x6, URZ ;  /* 0x00000006041b7899 */ /* 0x000fe2000800063f */
[----:B------:R-:W-:Y:S01]  /*5b00*/  FMUL.FTZ R73, R73, c[0x0][0x2e0] ;  /* 0x0000b80049497a20 */ /* 0x000fe20000410000 */
[----:B------:R-:W-:Y:S01]  /*5b10*/  F2FP.BF16.PACK_AB R82, R83, R82 ;  /* 0x000000525352723e */ /* 0x000fe200000010ff */
[----:B------:R-:W-:Y:S01]  /*5b20*/  FMUL.FTZ R74, R74, c[0x0][0x2e0] ;  /* 0x0000b8004a4a7a20 */ /* 0x000fe20000410000 */
[----:B------:R-:W-:Y:S01]  /*5b30*/  USHF.L.U64.HI UR32, UR4, UR6, UR5 ;  /* 0x0000000604207299 */ /* 0x000fe20008010205 */
[----:B------:R-:W-:Y:S01]  /*5b40*/  FMUL.FTZ R75, R75, c[0x0][0x2e0] ;  /* 0x0000b8004b4b7a20 */ /* 0x000fe20000410000 */
[----:B------:R-:W-:Y:S01]  /*5b50*/  F2FP.BF16.PACK_AB R72, R73, R72 ;  /* 0x000000484948723e */ /* 0x000fe200000010ff */
[----:B------:R-:W-:Y:S01]  /*5b60*/  FMUL.FTZ R76, R76, c[0x0][0x2e0] ;  /* 0x0000b8004c4c7a20 */ /* 0x000fe20000410000 */
[----:B--2---:R-:W-:Y:S01]  /*5b70*/  SHF.R.S32.HI R5, RZ, 0x1f, R0 ;  /* 0x0000001fff057819 */ /* 0x004fe20000011400 */
        /* <DEDUP_REMOVED lines=50> */
[----:B------:R-:W-:Y:S01]  /*5ea0*/  IMAD R7, R3, c[0x0][0x3a0], RZ ;  /* 0x0000e80003077a24 */ /* 0x000fe200078e02ff */
[----:B------:R-:W-:Y:S01]  /*5eb0*/  STS [R200+0x2000], R89 ;  /* 0x00200059c8007388 */ /* 0x000fe20000000800 */
[----:B------:R-:W-:Y:S01]  /*5ec0*/  FMUL.FTZ R50, R50, c[0x0][0x2dc] ;  /* 0x0000b70032327a20 */ /* 0x000fe20000410000 */
[----:B------:R-:W-:Y:S01]  /*5ed0*/  F2FP.BF16.PACK_AB R49, R49, R48 ;  /* 0x000000303131723e */ /* 0x000fe200000010ff */
[----:B------:R-:W-:Y:S01]  /*5ee0*/  FMUL.FTZ R51, R51, c[0x0][0x2dc] ;  /* 0x0000b70033337a20 */ /* 0x000fe20000410000 */
[----:B------:R-:W-:Y:S01]  /*5ef0*/  STS [R200+0x2400], R91 ;  /* 0x0024005bc8007388 */ /* 0x000fe20000000800 */
[----:B------:R-:W-:Y:S01]  /*5f00*/  FMUL.FTZ R40, R40, c[0x0][0x2dc] ;  /* 0x0000b70028287a20 */ /* 0x000fe20000410000 */
[----:B------:R-:W-:Y:S01]  /*5f10*/  ULDC.64 UR4, c[0x0][0x3a8] ;  /* 0x0000ea0000047ab9 */ /* 0x000fe20000000a00 */
        /* <DEDUP_REMOVED lines=11> */
[----:B------:R2:W-:Y:S01]  /*5fd0*/  STS [R195+0x4000], R36 ;  /* 0x00400024c3007388 */ /* 0x0005e20000000800 */
[----:B------:R-:W-:Y:S01]  /*5fe0*/  FMUL.FTZ R47, R47, c[0x0][0x2dc] ;  /* 0x0000b7002f2f7a20 */ /* 0x000fe20000410000 */
[----:B------:R-:W-:Y:S01]  /*5ff0*/  F2FP.BF16.PACK_AB R45, R45, R44 ;  /* 0x0000002c2d2d723e */ /* 0x000fe200000010ff */
[----:B------:R-:W-:Y:S01]  /*6000*/  FMUL.FTZ R52, R52, c[0x0][0x2dc] ;  /* 0x0000b70034347a20 */ /* 0x000fe20000410000 */
[----:B------:R4:W-:Y:S01]  /*6010*/  STS [R195+0x4400], R38 ;  /* 0x00440026c3007388 */ /* 0x0009e20000000800 */
[----:B------:R-:W-:Y:S01]  /*6020*/  FMUL.FTZ R53, R53, c[0x0][0x2dc] ;  /* 0x0000b70035357a20 */ /* 0x000fe20000410000 */
[----:B------:R-:W-:Y:S01]  /*6030*/  F2FP.BF16.PACK_AB R47, R47, R46 ;  /* 0x0000002e2f2f723e */ /* 0x000fe200000010ff */
[----:B------:R-:W-:Y:S01]  /*6040*/  FMUL.FTZ R54, R54, c[0x0][0x2dc] ;  /* 0x0000b70036367a20 */ /* 0x000fe20000410000 */
[----:B------:R-:W-:Y:S01]  /*6050*/  STS [R202+0x4000], R49 ;  /* 0x00400031ca007388 */ /* 0x000fe20000000800 */
[----:B------:R-:W-:Y:S01]  /*6060*/  FMUL.FTZ R55, R55, c[0x0][0x2dc] ;  /* 0x0000b70037377a20 */ /* 0x000fe20000410000 */
[----:B------:R-:W-:Y:S01]  /*6070*/  F2FP.BF16.PACK_AB R53, R53, R52 ;  /* 0x000000343535723e */ /* 0x000fe200000010ff */
[----:B------:R-:W-:Y:S01]  /*6080*/  IMAD R8, R194, c[0x0][0x3a4], R7 ;  /* 0x0000e900c2087a24 */ /* 0x000fe200078e0207 */
[----:B------:R-:W-:Y:S01]  /*6090*/  STS [R201+0x4000], R50 ;  /* 0x00400032c9007388 */ /* 0x000fe20000000800 */
[----:B------:R-:W-:Y:S01]  /*60a0*/  FMUL.FTZ R64, R64, c[0x0][0x2dc] ;  /* 0x0000b70040407a20 */ /* 0x000fe20000410000 */
[----:B------:R-:W-:Y:S01]  /*60b0*/  F2FP.BF16.PACK_AB R55, R55, R54 ;  /* 0x000000363737723e */ /* 0x000fe200000010ff */
[----:B------:R-:W-:Y:S01]  /*60c0*/  FMUL.FTZ R65, R65, c[0x0][0x2dc] ;  /* 0x0000b70041417a20 */ /* 0x000fe20000410000 */
[----:B------:R3:W-:Y:S01]  /*60d0*/  STS [R195+0x6000], R40 ;  /* 0x00600028c3007388 */ /* 0x0007e20000000800 */
[----:B------:R-:W-:Y:S01]  /*60e0*/  FMUL.FTZ R66, R66, c[0x0][0x2dc] ;  /* 0x0000b70042427a20 */ /* 0x000fe20000410000 */
[----:B------:R-:W-:Y:S01]  /*60f0*/  USHF.L.U32 UR33, UR4, 0x6, URZ ;  /* 0x0000000604217899 */ /* 0x000fe2000800063f */
[----:B------:R-:W-:Y:S01]  /*6100*/  FMUL.FTZ R67, R67, c[0x0][0x2dc] ;  /* 0x0000b70043437a20 */ /* 0x000fe20000410000 */
[----:B------:R-:W-:Y:S01]  /*6110*/  F2FP.BF16.PACK_AB R64, R65, R64 ;  /* 0x000000404140723e */ /* 0x000fe200000010ff */
[----:B------:R-:W-:Y:S01]  /*6120*/  IMAD R7, R5, c[0x0][0x388], RZ ;  /* 0x0000e20005077a24 */ /* 0x000fe200078e02ff */
[----:B------:R-:W-:Y:S01]  /*6130*/  STS [R195+0x6400], R42 ;  /* 0x0064002ac3007388 */ /* 0x000fe20000000800 */
[----:B------:R-:W-:Y:S01]  /*6140*/  FMUL.FTZ R56, R56, c[0x0][0x2dc] ;  /* 0x0000b70038387a20 */ /* 0x000fe20000410000 */
[----:B------:R-:W-:Y:S01]  /*6150*/  F2FP.BF16.PACK_AB R66, R67, R66 ;  /* 0x000000424342723e */ /* 0x000fe200000010ff */
[----:B------:R-:W-:Y:S01]  /*6160*/  FMUL.FTZ R57, R57, c[0x0][0x2dc] ;  /* 0x0000b70039397a20 */ /* 0x000fe20000410000 */
[----:B------:R1:W-:Y:S01]  /*6170*/  STS [R202+0x6000], R45 ;  /* 0x0060002dca007388 */ /* 0x0003e20000000800 */
[----:B------:R-:W-:Y:S01]  /*6180*/  FMUL.FTZ R58, R58, c[0x0][0x2dc] ;  /* 0x0000b7003a3a7a20 */ /* 0x000fe20000410000 */
[----:B------:R-:W-:Y:S01]  /*6190*/  USHF.L.U64.HI UR5, UR4, UR6, UR5 ;  /* 0x0000000604057299 */ /* 0x000fe20008010205 */
[----:B------:R-:W-:Y:S01]  /*61a0*/  FMUL.FTZ R59, R59, c[0x0][0x2dc] ;  /* 0x0000b7003b3b7a20 */ /* 0x000fe20000410000 */
[----:B------:R-:W-:Y:S01]  /*61b0*/  F2FP.BF16.PACK_AB R57, R57, R56 ;  /* 0x000000383939723e */ /* 0x000fe200000010ff */
[----:B------:R-:W-:Y:S01]  /*61c0*/  IMAD R5, R5, c[0x0][0x390], RZ ;  /* 0x0000e40005057a24 */ /* 0x000fe200078e02ff */
[----:B------:R1:W-:Y:S01]  /*61d0*/  STS [R202+0x6400], R47 ;  /* 0x0064002fca007388 */ /* 0x0003e20000000800 */
[----:B------:R-:W-:Y:S01]  /*61e0*/  FMUL.FTZ R60, R60, c[0x0][0x2dc] ;  /* 0x0000b7003c3c7a20 */ /* 0x000fe20000410000 */
[----:B------:R-:W-:Y:S01]  /*61f0*/  F2FP.BF16.PACK_AB R59, R59, R58 ;  /* 0x0000003a3b3b723e */ /* 0x000fe200000010ff */
[----:B------:R-:W-:Y:S01]  /*6200*/  FMUL.FTZ R61, R61, c[0x0][0x2dc] ;  /* 0x0000b7003d3d7a20 */ /* 0x000fe20000410000 */
[----:B------:R-:W-:Y:S01]  /*6210*/  STS [R200+0x4000], R53 ;  /* 0x00400035c8007388 */ /* 0x000fe20000000800 */
[----:B------:R-:W-:-:S02]  /*6220*/  FMUL.FTZ R62, R62, c[0x0][0x2dc] ;  /* 0x0000b7003e3e7a20 */ /* 0x000fc40000410000 */
[----:B------:R-:W-:Y:S01]  /*6230*/  FMUL.FTZ R63, R63, c[0x0][0x2dc] ;  /* 0x0000b7003f3f7a20 */ /* 0x000fe20000410000 */
[----:B------:R-:W-:Y:S01]  /*6240*/  F2FP.BF16.PACK_AB R60, R61, R60 ;  /* 0x0000003c3d3c723e */ /* 0x000fe200000010ff */
[C-C-:B------:R-:W-:Y:S01]  /*6250*/  IMAD.WIDE.U32 R12, R0.reuse, c[0x0][0x388], R10.reuse ;  /* 0x0000e200000c7a25 */ /* 0x140fe200078e000a */
[----:B------:R-:W-:Y:S02]  /*6260*/  STS [R200+0x4400], R55 ;  /* 0x00440037c8007388 */ /* 0x000fe40000000800 */
[----:B------:R-:W-:Y:S01]  /*6270*/  F2FP.BF16.PACK_AB R62, R63, R62 ;  /* 0x0000003e3f3e723e */ /* 0x000fe200000010ff */
[C---:B------:R-:W-:Y:S01]  /*6280*/  IMAD.WIDE.U32 R10, R0.reuse, c[0x0][0x390], R10 ;  /* 0x0000e400000a7a25 */ /* 0x040fe200078e000a */
[----:B------:R-:W-:Y:S01]  /*6290*/  STS [R209+0x4000], R64 ;  /* 0x00400040d1007388 */ /* 0x000fe20000000800 */
[----:B------:R-:W-:Y:S02]  /*62a0*/  MOV R20, R12 ;  /* 0x0000000c00147202 */ /* 0x000fe40000000f00 */
[C---:B------:R-:W-:Y:S01]  /*62b0*/  IMAD R4, R0.reuse, c[0x0][0x38c], R7 ;  /* 0x0000e30000047a24 */ /* 0x040fe200078e0207 */
[----:B------:R-:W-:Y:S01]  /*62c0*/  STS [R209+0x4400], R66 ;  /* 0x00440042d1007388 */ /* 0x000fe20000000800 */
[----:B------:R-:W-:Y:S01]  /*62d0*/  IMAD R5, R0, c[0x0][0x394], R5 ;  /* 0x0000e50000057a24 */ /* 0x000fe200078e0205 */
[----:B------:R-:W-:Y:S01]  /*62e0*/  MOV R18, R10 ;  /* 0x0000000a00127202 */ /* 0x000fe20000000f00 */
[----:B------:R-:W-:Y:S01]  /*62f0*/  IMAD.WIDE.U32 R16, R194, c[0x0][0x3a0], RZ ;  /* 0x0000e800c2107a25 */ /* 0x000fe200078e00ff */
[----:B------:R-:W1:Y:S01]  /*6300*/  S2R R0, SR_CTAID.Z ;  /* 0x0000000000007919 */ /* 0x000e620000002700 */
[----:B------:R-:W-:-:S02]  /*6310*/  IADD3 R21, R13, R4, RZ ;  /* 0x000000040d157210 */ /* 0x000fc40007ffe0ff */
[----:B------:R-:W-:Y:S01]  /*6320*/  IMAD R3, R3, c[0x0][0x3a8], RZ ;  /* 0x0000ea0003037a24 */ /* 0x000fe200078e02ff */
[----:B------:R-:W-:Y:S01]  /*6330*/  STS [R200+0x6000], R57 ;  /* 0x00600039c8007388 */ /* 0x000fe20000000800 */
[C---:B------:R-:W-:Y:S01]  /*6340*/  IMAD.WIDE.U32 R14, R194.reuse, c[0x0][0x3a8], RZ ;  /* 0x0000ea00c20e7a25 */ /* 0x040fe200078e00ff */
[----:B------:R-:W-:Y:S02]  /*6350*/  IADD3 R9, R17, R8, RZ ;  /* 0x0000000811097210 */ /* 0x000fe40007ffe0ff */
[----:B------:R-:W-:Y:S01]  /*6360*/  STS [R200+0x6400], R59 ;  /* 0x0064003bc8007388 */ /* 0x000fe20000000800 */
[----:B------:R-:W-:Y:S01]  /*6370*/  IMAD R2, R194, c[0x0][0x3ac], R3 ;  /* 0x0000eb00c2027a24 */ /* 0x000fe200078e0203 */
[----:B------:R-:W-:Y:S01]  /*6380*/  MOV R8, R16 ;  /* 0x0000001000087202 */ /* 0x000fe20000000f00 */
[----:B--2---:R-:W-:Y:S01]  /*6390*/  IMAD R36, R206, c[0x0][0x3a8], RZ ;  /* 0x0000ea00ce247a24 */ /* 0x004fe200078e02ff */
[----:B------:R-:W-:Y:S01]  /*63a0*/  STS [R209+0x6000], R60 ;  /* 0x0060003cd1007388 */ /* 0x000fe20000000800 */
[----:B------:R-:W-:-:S02]  /*63b0*/  IADD3 R19, R11, R5, RZ ;  /* 0x000000050b137210 */ /* 0x000fc40007ffe0ff */
[----:B------:R-:W-:Y:S01]  /*63c0*/  IADD3 R3, R15, R2, RZ ;  /* 0x000000020f037210 */ /* 0x000fe20007ffe0ff */
[----:B------:R-:W-:Y:S01]  /*63d0*/  STS [R209+0x6400], R62 ;  /* 0x0064003ed1007388 */ /* 0x000fe20000000800 */
[----:B------:R-:W-:Y:S01]  /*63e0*/  MOV R2, R14 ;  /* 0x0000000e00027202 */ /* 0x000fe20000000f00 */
[----:B------:R-:W-:Y:S02]  /*63f0*/  IMAD R14, R206, c[0x0][0x3a0], RZ ;  /* 0x0000e800ce0e7a24 */ /* 0x000fe400078e02ff */
[----:B------:R-:W-:Y:S01]  /*6400*/  BAR.SYNC.DEFER_BLOCKING 0x0 ;  /* 0x0000000000007b1d */ /* 0x000fe20000010000 */
[----:B----4-:R-:W-:Y:S01]  /*6410*/  IMAD.WIDE.U32 R38, R207, c[0x0][0x3a0], R8 ;  /* 0x0000e800cf267a25 */ /* 0x010fe200078e0008 */
[----:B-1----:R-:W-:-:S03]  /*6420*/  SHF.R.S32.HI R17, RZ, 0x1f, R0 ;  /* 0x0000001fff117819 */ /* 0x002fc60000011400 */
[----:B------:R-:W-:-:S04]  /*6430*/  IMAD.WIDE.U32 R20, R0, c[0x0][0x3b8], R20 ;  /* 0x0000ee0000147a25 */ /* 0x000fc800078e0014 */
[C---:B------:R-:W-:Y:S02]  /*6440*/  IMAD R11, R17.reuse, c[0x0][0x3b8], RZ ;  /* 0x0000ee00110b7a24 */ /* 0x040fe400078e02ff */
[----:B------:R-:W-:Y:S02]  /*6450*/  IMAD R17, R17, c[0x0][0x3c0], RZ ;  /* 0x0000f00011117a24 */ /* 0x000fe400078e02ff */
[----:B------:R-:W-:Y:S02]  /*6460*/  IMAD R16, R0, c[0x0][0x3bc], R11 ;  /* 0x0000ef0000107a24 */ /* 0x000fe400078e020b */
[----:B---3--:R-:W-:Y:S01]  /*6470*/  IMAD.WIDE.U32 R40, R207, c[0x0][0x3a8], R2 ;  /* 0x0000ea00cf287a25 */ /* 0x008fe200078e0002 */
[----:B------:R-:W-:-:S03]  /*6480*/  IADD3 R2, P1, R20, R38, RZ ;  /* 0x0000002614027210 */ /* 0x000fc60007f3e0ff */
[----:B------:R-:W-:Y:S02]  /*6490*/  IMAD R37, R207, c[0x0][0x3a4], R14 ;  /* 0x0000e900cf257a24 */ /* 0x000fe400078e020e */
[C---:B------:R-:W-:Y:S02]  /*64a0*/  IMAD R3, R0.reuse, c[0x0][0x3c4], R17 ;  /* 0x0000f10000037a24 */ /* 0x040fe400078e0211 */
[----:B------:R-:W-:Y:S01]  /*64b0*/  IMAD.WIDE.U32 R18, R0, c[0x0][0x3c0], R18 ;  /* 0x0000f00000127a25 */ /* 0x000fe200078e0012 */
[----:B------:R-:W1:Y:S01]  /*64c0*/  LDS.128 R4, [R218+0x6000] ;  /* 0x00600000da047984 */ /* 0x000e620000000c00 */
[----:B------:R-:W-:Y:S02]  /*64d0*/  IADD3 R0, R21, R16, RZ ;  /* 0x0000001015007210 */ /* 0x000fe40007ffe0ff */
[----:B------:R-:W-:Y:S01]  /*64e0*/  IMAD R36, R207, c[0x0][0x3ac], R36 ;  /* 0x0000eb00cf247a24 */ /* 0x000fe200078e0224 */
[----:B------:R-:W2:Y:S01]  /*64f0*/  LDS.128 R12, [R218+0x7000] ;  /* 0x00700000da0c7984 */ /* 0x000ea20000000c00 */
[----:B------:R-:W-:-:S02]  /*6500*/  IADD3 R3, R19, R3, RZ ;  /* 0x0000000313037210 */ /* 0x000fc40007ffe0ff */
[----:B------:R-:W-:Y:S01]  /*6510*/  IADD3 R38, P0, R18, R40, RZ ;  /* 0x0000002812267210 */ /* 0x000fe20007f1e0ff */
[----:B------:R-:W3:Y:S01]  /*6520*/  LDS.128 R8, [R218+0x8000] ;  /* 0x00800000da087984 */ /* 0x000ee20000000c00 */
[----:B------:R-:W-:Y:S02]  /*6530*/  IADD3.X R37, R0, R39, R37, P1, !PT ;  /* 0x0000002700257210 */ /* 0x000fe40000ffe425 */
[----:B------:R-:W-:Y:S01]  /*6540*/  LEA R40, P1, R2, c[0x0][0x340], 0x1 ;  /* 0x0000d00002287a11 */ /* 0x000fe200078208ff */
[----:B------:R-:W4:Y:S01]  /*6550*/  LDS.128 R28, [R218+0x9000] ;  /* 0x00900000da1c7984 */ /* 0x000f220000000c00 */
[----:B------:R-:W-:Y:S02]  /*6560*/  IADD3.X R3, R3, R41, R36, P0, !PT ;  /* 0x0000002903037210 */ /* 0x000fe400007fe424 */
[----:B------:R-:W-:Y:S01]  /*6570*/  LEA R36, P0, R38, c[0x0][0x348], 0x1 ;  /* 0x0000d20026247a11 */ /* 0x000fe200078008ff */
[----:B------:R-:W4:Y:S01]  /*6580*/  LDS.128 R24, [R218+0xa000] ;  /* 0x00a00000da187984 */ /* 0x000f220000000c00 */
[----:B------:R-:W-:-:S02]  /*6590*/  LEA.HI.X R41, R2, c[0x0][0x344], R37, 0x1, P1 ;  /* 0x0000d10002297a11 */ /* 0x000fc400008f0c25 */
[----:B------:R-:W-:Y:S01]  /*65a0*/  IADD3 R2, P1, R40, UR27, RZ ;  /* 0x0000001b28027c10 */ /* 0x000fe2000ff3e0ff */
[----:B------:R-:W4:Y:S01]  /*65b0*/  LDS.128 R20, [R218+0xb000] ;  /* 0x00b00000da147984 */ /* 0x000f220000000c00 */
[----:B------:R-:W-:Y:S02]  /*65c0*/  LEA.HI.X R37, R38, c[0x0][0x34c], R3, 0x1, P0 ;  /* 0x0000d30026257a11 */ /* 0x000fe400000f0c03 */
[----:B------:R-:W-:Y:S01]  /*65d0*/  IADD3.X R3, R41, UR32, RZ, P1, !PT ;  /* 0x0000002029037c10 */ /* 0x000fe20008ffe4ff */
[----:B------:R-:W4:Y:S01]  /*65e0*/  LDS.128 R16, [R218+0xc000] ;  /* 0x00c00000da107984 */ /* 0x000f220000000c00 */
[----:B------:R-:W-:Y:S02]  /*65f0*/  IADD3 R38, P0, R36, UR33, RZ ;  /* 0x0000002124267c10 */ /* 0x000fe4000ff1e0ff */
[----:B------:R-:W-:Y:S01]  /*6600*/  IADD3 R44, P1, R2, UR27, RZ ;  /* 0x0000001b022c7c10 */ /* 0x000fe2000ff3e0ff */
[----:B------:R-:W4:Y:S01]  /*6610*/  LDS.128 R32, [R218+0xd000] ;  /* 0x00d00000da207984 */ /* 0x000f220000000c00 */
[----:B------:R-:W-:-:S02]  /*6620*/  IADD3.X R39, R37, UR5, RZ, P0, !PT ;  /* 0x0000000525277c10 */ /* 0x000fc400087fe4ff */
[----:B------:R-:W-:Y:S02]  /*6630*/  IADD3.X R45, R3, UR32, RZ, P1, !PT ;  /* 0x00000020032d7c10 */ /* 0x000fe40008ffe4ff */
[----:B------:R-:W-:Y:S02]  /*6640*/  IADD3 R46, P0, R38, UR33, RZ ;  /* 0x00000021262e7c10 */ /* 0x000fe4000ff1e0ff */
[----:B------:R-:W-:Y:S02]  /*6650*/  IADD3 R42, P1, R44, UR27, RZ ;  /* 0x0000001b2c2a7c10 */ /* 0x000fe4000ff3e0ff */
[----:B------:R-:W-:Y:S02]  /*6660*/  IADD3.X R47, R39, UR5, RZ, P0, !PT ;  /* 0x00000005272f7c10 */ /* 0x000fe400087fe4ff */
[----:B------:R-:W-:Y:S01]  /*6670*/  IADD3.X R43, R45, UR32, RZ, P1, !PT ;  /* 0x000000202d2b7c10 */ /* 0x000fe20008ffe4ff */
        /* <DEDUP_REMOVED lines=10> */
.L_x_554:
        /* <DEDUP_REMOVED lines=9> */
.L_x_561:
[----:B------:R-:W-:Y:S05]  /*67b0*/  EXIT ;  /* 0x000000000000794d */ /* 0x000fea0003800000 */
.L_x_563:
        /* <DEDUP_REMOVED lines=12> */
.L_x_1262:


//--------------------- .text._ZN5flash44flash_bwd_dq_dk_dv_loop_seqk_parallel_kernelI23Flash_bwd_kernel_traitsILi64ELi64ELi128ELi8ELi2ELi4ELi4ELb1ELb0EN7cutlass10bfloat16_tE19Flash_kernel_traitsILi64ELi64ELi128ELi8ES3_EELb0ELb1ELb0ELb0ELb1ELb1ELb1EEEvNS_16Flash_bwd_paramsE --------------------------
	.section	.text._ZN5flash44flash_bwd_dq_dk_dv_loop_seqk_parallel_kernelI23Flash_bwd_kernel_traitsILi64ELi64ELi128ELi8ELi2ELi4ELi4ELb1ELb0EN7cutlass10bfloat16_tE19Flash_kernel_traitsILi64ELi64ELi128ELi8ES3_EELb0ELb1ELb0ELb0ELb1ELb1ELb1EEEvNS_16Flash_bwd_paramsE,"ax",@progbits
	.sectioninfo	@"SHI_REGISTERS=255"
	.align	128
        .global         _ZN5flash44flash_bwd_dq_dk_dv_loop_seqk_parallel_kernelI23Flash_bwd_kernel_traitsILi64ELi64ELi128ELi8ELi2ELi4ELi4ELb1ELb0EN7cutlass10bfloat16_tE19Flash_kernel_traitsILi64ELi64ELi128ELi8ES3_EELb0ELb1ELb0ELb0ELb1ELb1ELb1EEEvNS_16Flash_bwd_paramsE
        .type           _ZN5flash44flash_bwd_dq_dk_dv_loop_seqk_parallel_kernelI23Flash_bwd_kernel_traitsILi64ELi64ELi128ELi8ELi2ELi4ELi4ELb1ELb0EN7cutlass10bfloat16_tE19Flash_kernel_traitsILi64ELi64ELi128ELi8ES3_EELb0ELb1ELb0ELb0ELb1ELb1ELb1EEEvNS_16Flash_bwd_paramsE,@function
        .size           _ZN5flash44flash_bwd_dq_dk_dv_loop_seqk_parallel_kernelI23Flash_bwd_kernel_traitsILi64ELi64ELi128ELi8ELi2ELi4ELi4ELb1ELb0EN7cutlass10bfloat16_tE19Flash_kernel_traitsILi64ELi64ELi128ELi8ES3_EELb0ELb1ELb0ELb0ELb1ELb1ELb1EEEvNS_16Flash_bwd_paramsE,(.L_x_1263 - _ZN5flash44flash_bwd_dq_dk_dv_loop_seqk_parallel_kernelI23Flash_bwd_kernel_traitsILi64ELi64ELi128ELi8ELi2ELi4ELi4ELb1ELb0EN7cutlass10bfloat16_tE19Flash_kernel_traitsILi64ELi64ELi128ELi8ES3_EELb0ELb1ELb0ELb0ELb1ELb1ELb1EEEvNS_16Flash_bwd_paramsE)
        .other          _ZN5flash44flash_bwd_dq_dk_dv_loop_seqk_parallel_kernelI23Flash_bwd_kernel_traitsILi64ELi64ELi128ELi8ELi2ELi4ELi4ELb1ELb0EN7cutlass10bfloat16_tE19Flash_kernel_traitsILi64ELi64ELi128ELi8ES3_EELb0ELb1ELb0ELb0ELb1ELb1ELb1EEEvNS_16Flash_bwd_paramsE,@"STO_CUDA_ENTRY STV_DEFAULT"
_ZN5flash44flash_bwd_dq_dk_dv_loop_seqk_parallel_kernelI23Flash_bwd_kernel_traitsILi64ELi64ELi128ELi8ELi2ELi4ELi4ELb1ELb0EN7cutlass10bfloat16_tE19Flash_kernel_traitsILi64ELi64ELi128ELi8ES3_EELb0ELb1ELb0ELb0ELb1ELb1ELb1EEEvNS_16Flash_bwd_paramsE:
.text._ZN5flash44flash_bwd_dq_dk_dv_loop_seqk_parallel_kernelI23Flash_bwd_kernel_traitsILi64ELi64ELi128ELi8ELi2ELi4ELi4ELb1ELb0EN7cutlass10bfloat16_tE19Flash_kernel_traitsILi64ELi64ELi128ELi8ES3_EELb0ELb1ELb0ELb0ELb1ELb1ELb1EEEvNS_16Flash_bwd_paramsE:
[----:B------:R-:W-:Y:S02]  /*0000*/  MOV R1, c[0x0][0x28] ;  /* 0x00000a0000017a02 */ /* 0x000fe40000000f00 */
[----:B------:R-:W1:Y:S01]  /*0010*/  S2UR UR27, SR_CTAID.X ;  /* 0x00000000001b79c3 */ /* 0x000e620000002500 */
[----:B------:R-:W-:Y:S02]  /*0020*/  ULDC UR4, c[0x0][0x218] ;  /* 0x0000860000047ab9 */ /* 0x000fe40000000800 */
        /* <DEDUP_REMOVED lines=14> */
[----:B------:R-:W-:Y:S01]  /*0110*/  UMOV UR54, 0x80 ;  /* 0x0000008000367882 */ /* 0x000fe20000000000 */
[----:B------:R-:W-:Y:S01]  /*0120*/  IMAD.MOV.U32 R189, RZ, RZ, 0x1 ;  /* 0x00000001ffbd7424 */ /* 0x000fe200078e00ff */
[----:B------:R-:W-:Y:S02]  /*0130*/  USHF.L.U32 UR20, UR50, 0x4, URZ ;  /* 0x0000000432147899 */ /* 0x000fe4000800063f */
[----:B------:R-:W-:-:S02]  /*0140*/  USHF.L.U32 UR14, UR50, 0x3, URZ ;  /* 0x00000003320e7899 */ /* 0x000fc4000800063f */
[----:B------:R-:W-:Y:S02]  /*0150*/  UIADD3 UR19, UR20, 0x20, URZ ;  /* 0x0000002014137890 */ /* 0x000fe4000fffe03f */
[----:B------:R-:W-:Y:S02]  /*0160*/  ULDC UR6, c[0x0][0x210] ;  /* 0x0000840000067ab9 */ /* 0x000fe40000000800 */
[----:B------:R-:W-:Y:S02]  /*0170*/  UIADD3 UR18, UR14, UR19, URZ ;  /* 0x000000130e127290 */ /* 0x000fe4000fffe03f */
[----:B------:R-:W-:Y:S02]  /*0180*/  ULDC UR55, c[0x0][0x234] ;  /* 0x00008d0000377ab9 */ /* 0x000fe40000000800 */
[----:B------:R-:W-:Y:S02]  /*0190*/  UIADD3 UR17, UR14, UR18, URZ ;  /* 0x000000120e117290 */ /* 0x000fe4000fffe03f */
[----:B------:R-:W-:Y:S01]  /*01a0*/  UIMAD UR55, UR54, UR6, UR55 ;  /* 0x00000006363772a4 */ /* 0x000fe2000f8e0237 */
[----:B-1----:R-:W-:Y:S01]  /*01b0*/  SHF.R.S32.HI R7, RZ, 0x1f, R184 ;  /* 0x0000001fff077819 */ /* 0x002fe200000114b8 */
[----:B------:R-:W-:-:S02]  /*01c0*/  UIADD3 UR16, UR14, UR17, URZ ;  /* 0x000000110e107290 */ /* 0x000fc4000fffe03f */
[----:B------:R-:W-:Y:S01]  /*01d0*/  USHF.R.S32.HI UR6, URZ, 0x1f, UR44 ;  /* 0x0000001f3f067899 */ /* 0x000fe2000801142c */
[CC--:B------:R-:W-:Y:S01]  /*01e0*/  LEA.HI R0, R7.reuse, R184.reuse, RZ, 0x4 ;  /* 0x000000b807007211 */ /* 0x0c0fe200078f20ff */
[----:B------:R-:W-:Y:S01]  /*01f0*/  USHF.L.U32 UR51, UR50, 0x6, URZ ;  /* 0x0000000632337899 */ /* 0x000fe2000800063f */
[C---:B------:R-:W-:Y:S01]  /*0200*/  LEA.HI R5, R7.reuse, R184, RZ, 0x2 ;  /* 0x000000b807057211 */ /* 0x040fe200078f10ff */
[----:B------:R-:W-:Y:S01]  /*0210*/  UIADD3 UR15, UR14, UR16, URZ ;  /* 0x000000100e0f7290 */ /* 0x000fe2000fffe03f */
[----:B------:R-:W-:Y:S01]  /*0220*/  LOP3.LUT R2, R0, 0xfffffff0, RZ, 0xc0, !PT ;  /* 0xfffffff000027812 */ /* 0x000fe200078ec0ff */
[----:B------:R-:W-:Y:S01]  /*0230*/  ULDC UR7, c[0x0][0x224] ;  /* 0x0000890000077ab9 */ /* 0x000fe20000000800 */
[----:B------:R-:W-:Y:S01]  /*0240*/  SHF.R.S32.HI R6, RZ, 0x4, R0 ;  /* 0x00000004ff067819 */ /* 0x000fe20000011400 */
[----:B------:R-:W-:Y:S01]  /*0250*/  UIMAD.WIDE.U32 UR44, UR44, UR52, URZ ;  /* 0x000000342c2c72a5 */ /* 0x000fe2000f8e003f */
[--C-:B------:R-:W-:Y:S01]  /*0260*/  SHF.R.S32.HI R3, RZ, 0x2, R5.reuse ;  /* 0x00000002ff037819 */ /* 0x100fe20000011405 */
[----:B------:R-:W-:Y:S01]  /*0270*/  IMAD.IADD R2, R184, 0x1, -R2 ;  /* 0x00000001b8027824 */ /* 0x000fe200078e0a02 */
[----:B------:R-:W-:Y:S01]  /*0280*/  SHF.R.S32.HI R10, RZ, 0x1f, R5 ;  /* 0x0000001fff0a7819 */ /* 0x000fe20000011405 */
[----:B------:R-:W-:Y:S01]  /*0290*/  ULDC.64 UR4, c[0x0][0x118] ;  /* 0x0000460000047ab9 */ /* 0x000fe20000000a00 */
[----:B------:R-:W-:Y:S01]  /*02a0*/  LEA.HI R0, R0, R6, RZ, 0x1 ;  /* 0x0000000600007211 */ /* 0x000fe200078f08ff */
[----:B------:R-:W-:Y:S01]  /*02b0*/  UMOV UR57, 0x4 ;  /* 0x0000000400397882 */ /* 0x000fe20000000000 */
[----:B------:R-:W-:Y:S01]  /*02c0*/  SHF.R.S32.HI R4, RZ, 0x1f, R2 ;  /* 0x0000001fff047819 */ /* 0x000fe20000011402 */
[----:B------:R-:W-:Y:S01]  /*02d0*/  ULDC.64 UR60, c[0x0][0x3c8] ;  /* 0x0000f200003c7ab9 */ /* 0x000fe20000000a00 */
[----:B------:R-:W-:Y:S01]  /*02e0*/  LEA.HI R10, R10, R3, RZ, 0x3 ;  /* 0x000000030a0a7211 */ /* 0x000fe200078f18ff */
[----:B------:R-:W-:Y:S01]  /*02f0*/  UMOV UR58, 0x6 ;  /* 0x00000006003a7882 */ /* 0x000fe20000000000 */
[----:B------:R-:W-:Y:S01]  /*0300*/  LOP3.LUT R0, R0, 0xfffffffe, RZ, 0xc0, !PT ;  /* 0xfffffffe00007812 */ /* 0x000fe200078ec0ff */
[----:B------:R-:W-:Y:S01]  /*0310*/  ULDC UR59, c[0x0][0x214] ;  /* 0x00008500003b7ab9 */ /* 0x000fe20000000800 */
[----:B------:R-:W-:Y:S01]  /*0320*/  LEA.HI R4, R4, R2, RZ, 0x3 ;  /* 0x0000000204047211 */ /* 0x000fe200078f18ff */
[----:B------:R-:W-:Y:S01]  /*0330*/  UMOV UR48, 0xffffe000 ;  /* 0xffffe00000307882 */ /* 0x000fe20000000000 */
[----:B------:R-:W-:Y:S01]  /*0340*/  LOP3.LUT R10, R10, 0xfffffff8, RZ, 0xc0, !PT ;  /* 0xfffffff80a0a7812 */ /* 0x000fe200078ec0ff */
[----:B------:R-:W-:Y:S01]  /*0350*/  IMAD.IADD R0, R6, 0x1, -R0 ;  /* 0x0000000106007824 */ /* 0x000fe200078e0a00 */
[----:B------:R-:W-:Y:S01]  /*0360*/  LOP3.LUT R6, R4, 0xfffffff8, RZ, 0xc0, !PT ;  /* 0xfffffff804067812 */ /* 0x000fe200078ec0ff */
[----:B------:R-:W-:Y:S01]  /*0370*/  UIADD3 UR54, UR54, UR7, URZ ;  /* 0x0000000736367290 */ /* 0x000fe2000fffe03f */
[-C--:B------:R-:W-:Y:S01]  /*0380*/  LEA.HI R190, R7, R184.reuse, RZ, 0x3 ;  /* 0x000000b807be7211 */ /* 0x080fe200078f18ff */
[----:B------:R-:W-:Y:S01]  /*0390*/  IMAD.IADD R10, R3, 0x1, -R10 ;  /* 0x00000001030a7824 */ /* 0x000fe200078e0a0a */
[CC--:B------:R-:W-:Y:S01]  /*03a0*/  LEA.HI R3, R7.reuse, R184.reuse, RZ, 0x5 ;  /* 0x000000b807037211 */ /* 0x0c0fe200078f28ff */
[----:B------:R-:W-:Y:S01]  /*03b0*/  IMAD.IADD R6, R2, 0x1, -R6 ;  /* 0x0000000102067824 */ /* 0x000fe200078e0a06 */
[----:B------:R-:W-:Y:S01]  /*03c0*/  LOP3.LUT R192, R190, 0xfffffff8, RZ, 0xc0, !PT ;  /* 0xfffffff8bec07812 */ /* 0x000fe200078ec0ff */
[C---:B------:R-:W-:Y:S01]  /*03d0*/  IMAD.SHL.U32 R11, R0.reuse, 0x200, RZ ;  /* 0x00000200000b7824 */ /* 0x040fe200078e00ff */
[--C-:B------:R-:W-:Y:S01]  /*03e0*/  SHF.R.S32.HI R187, RZ, 0x5, R3.reuse ;  /* 0x00000005ffbb7819 */ /* 0x100fe20000011403 */
[----:B------:R-:W-:Y:S01]  /*03f0*/  IMAD.SHL.U32 R181, R0, 0x10, RZ ;  /* 0x0000001000b57824 */ /* 0x000fe200078e00ff */
[----:B------:R-:W-:Y:S01]  /*0400*/  SHF.R.S32.HI R2, RZ, 0x1f, R3 ;  /* 0x0000001fff027819 */ /* 0x000fe20000011403 */
[----:B------:R-:W-:Y:S01]  /*0410*/  IMAD.IADD R192, R184, 0x1, -R192 ;  /* 0x00000001b8c07824 */ /* 0x000fe200078e0ac0 */
[----:B------:R-:W-:Y:S01]  /*0420*/  LOP3.LUT R12, R10, 0x1, RZ, 0xc0, !PT ;  /* 0x000000010a0c7812 */ /* 0x000fe200078ec0ff */
[----:B------:R-:W-:Y:S01]  /*0430*/  IMAD.SHL.U32 R6, R6, 0x40, RZ ;  /* 0x0000004006067824 */ /* 0x000fe200078e00ff */
[-C--:B------:R-:W-:Y:S01]  /*0440*/  LEA.HI R2, R2, R187.reuse, RZ, 0x2 ;  /* 0x000000bb02027211 */ /* 0x080fe200078f10ff */
[----:B------:R-:W-:Y:S01]  /*0450*/  IMAD.SHL.U32 R9, R192, 0x40, RZ ;  /* 0x00000040c0097824 */ /* 0x000fe200078e00ff */
[-C--:B------:R-:W-:Y:S01]  /*0460*/  LEA.HI R8, R7, R184.reuse, RZ, 0x6 ;  /* 0x000000b807087211 */ /* 0x080fe200078f30ff */
[----:B------:R-:W-:Y:S01]  /*0470*/  UIMAD UR52, UR6, UR52, URZ ;  /* 0x00000034063472a4 */ /* 0x000fe2000f8e023f */
[----:B------:R-:W-:Y:S01]  /*0480*/  LOP3.LUT R2, R2, 0xfffffffc, RZ, 0xc0, !PT ;  /* 0xfffffffc02027812 */ /* 0x000fe200078ec0ff */
[----:B------:R-:W-:Y:S01]  /*0490*/  UIMAD UR26, UR50, 0x18, URZ ;  /* 0x00000018321a78a4 */ /* 0x000fe2000f8e023f */
[----:B------:R-:W-:Y:S01]  /*04a0*/  ISETP.NE.U32.AND P0, PT, R12, 0x1, PT ;  /* 0x000000010c00780c */ /* 0x000fe20003f05070 */
[----:B------:R-:W-:Y:S01]  /*04b0*/  USHF.L.U32 UR25, UR50, 0x5, URZ ;  /* 0x0000000532197899 */ /* 0x000fe2000800063f */
[----:B------:R-:W-:Y:S01]  /*04c0*/  LOP3.LUT R9, R9, 0x1c0, RZ, 0xc0, !PT ;  /* 0x000001c009097812 */ /* 0x000fe200078ec0ff */
[----:B------:R-:W-:Y:S01]  /*04d0*/  IMAD.IADD R2, R187, 0x1, -R2 ;  /* 0x00000001bb027824 */ /* 0x000fe200078e0a02 */
[----:B------:R-:W-:Y:S01]  /*04e0*/  SHF.R.S32.HI R8, RZ, 0x6, R8 ;  /* 0x00000006ff087819 */ /* 0x000fe20000011408 */
[----:B------:R-:W-:Y:S01]  /*04f0*/  UIMAD UR24, UR50, 0x28, URZ ;  /* 0x00000028321878a4 */ /* 0x000fe2000f8e023f */
[----:B------:R-:W-:Y:S01]  /*0500*/  LEA.HI R196, R7, R184, RZ, 0x7 ;  /* 0x000000b807c47211 */ /* 0x000fe200078f38ff */
[----:B------:R-:W-:Y:S01]  /*0510*/  IMAD.SHL.U32 R178, R2, 0x10, RZ ;  /* 0x0000001002b27824 */ /* 0x000fe200078e00ff */
[----:B------:R-:W-:Y:S01]  /*0520*/  LOP3.LUT R186, R3, 0xffffffe0, RZ, 0xc0, !PT ;  /* 0xffffffe003ba7812 */ /* 0x000fe200078ec0ff */
[C---:B------:R-:W-:Y:S01]  /*0530*/  IMAD R12, R8.reuse, 0x800, R11 ;  /* 0x00000800080c7824 */ /* 0x040fe200078e020b */
[----:B------:R-:W-:Y:S01]  /*0540*/  LOP3.LUT R5, R5, 0x7ffffffc, RZ, 0xc0, !PT ;  /* 0x7ffffffc05057812 */ /* 0x000fe200078ec0ff */
[----:B------:R-:W-:Y:S01]  /*0550*/  IMAD.SHL.U32 R8, R8, 0x20, RZ ;  /* 0x0000002008087824 */ /* 0x000fe200078e00ff */
[C---:B------:R-:W-:Y:S01]  /*0560*/  R2P PR, R10.reuse, 0x6 ;  /* 0x000000060a007804 */ /* 0x040fe20000000000 */
[----:B------:R-:W-:Y:S01]  /*0570*/  IMAD.SHL.U32 R10, R10, 0x40, RZ ;  /* 0x000000400a0a7824 */ /* 0x000fe200078e00ff */
[----:B------:R-:W-:Y:S01]  /*0580*/  LOP3.LUT R178, R9, 0x30, R178, 0xf8, !PT ;  /* 0x0000003009b27812 */ /* 0x000fe200078ef8b2 */
[C---:B------:R-:W-:Y:S01]  /*0590*/  IMAD.IADD R186, R184.reuse, 0x1, -R186 ;  /* 0x00000001b8ba7824 */ /* 0x040fe200078e0aba */
[----:B------:R-:W-:Y:S01]  /*05a0*/  SHF.R.S32.HI R196, RZ, 0x7, R196 ;  /* 0x00000007ffc47819 */ /* 0x000fe200000114c4 */
[C---:B------:R-:W-:Y:S01]  /*05b0*/  IMAD.IADD R5, R184.reuse, 0x1, -R5 ;  /* 0x00000001b8057824 */ /* 0x040fe200078e0a05 */
[----:B------:R-:W-:Y:S01]  /*05c0*/  LEA.HI R3, R3, R187, RZ, 0x1 ;  /* 0x000000bb03037211 */ /* 0x000fe200078f08ff */
[----:B------:R-:W-:Y:S01]  /*05d0*/  IMAD.SHL.U32 R184, R184, 0x2, RZ ;  /* 0x00000002b8b87824 */ /* 0x000fe200078e00ff */
[--C-:B------:R-:W-:Y:S01]  /*05e0*/  LOP3.LUT R180, R9, 0x8, R190.reuse, 0xf8, !PT ;  /* 0x0000000809b47812 */ /* 0x100fe200078ef8be */
[----:B------:R-:W-:Y:S01]  /*05f0*/  IMAD.SHL.U32 R7, R196, 0x8, RZ ;  /* 0x00000008c4077824 */ /* 0x000fe200078e00ff */
[----:B------:R-:W-:Y:S01]  /*0600*/  SHF.R.U32.HI R9, RZ, 0x3, R9 ;  /* 0x00000003ff097819 */ /* 0x000fe20000011609 */
[----:B------:R-:W-:Y:S01]  /*0610*/  IMAD.SHL.U32 R5, R5, 0x2, RZ ;  /* 0x0000000205057824 */ /* 0x000fe200078e00ff */
[----:B------:R-:W-:Y:S01]  /*0620*/  LOP3.LUT R178, R178, 0x8, R190, 0xf8, !PT ;  /* 0x00000008b2b27812 */ /* 0x000fe200078ef8be */
[----:B------:R-:W-:Y:S01]  /*0630*/  UIMAD UR23, UR50, 0x30, URZ ;  /* 0x00000030321778a4 */ /* 0x000fe2000f8e023f */
[----:B------:R-:W-:Y:S01]  /*0640*/  LOP3.LUT R3, R3, 0xfffffffe, RZ, 0xc0, !PT ;  /* 0xfffffffe03037812 */ /* 0x000fe200078ec0ff */
[--C-:B------:R-:W-:Y:S01]  /*0650*/  IMAD R196, R196, 0x1000, R5.reuse ;  /* 0x00001000c4c47824 */ /* 0x100fe200078e0205 */
[----:B------:R-:W-:Y:S01]  /*0660*/  LOP3.LUT R10, R10, 0x1c0, RZ, 0xc0, !PT ;  /* 0x000001c00a0a7812 */ /* 0x000fe200078ec0ff */
[----:B------:R-:W-:Y:S01]  /*0670*/  IMAD R5, R2, 0x400, R5 ;  /* 0x0000040002057824 */ /* 0x000fe200078e0205 */
[----:B------:R-:W-:Y:S01]  /*0680*/  LOP3.LUT R180, R180, R9, RZ, 0x3c, !PT ;  /* 0x00000009b4b47212 */ /* 0x000fe200078e3cff */
[----:B------:R-:W-:Y:S01]  /*0690*/  IMAD.IADD R3, R187, 0x1, -R3 ;  /* 0x00000001bb037824 */ /* 0x000fe200078e0a03 */
[----:B------:R-:W-:Y:S01]  /*06a0*/  LOP3.LUT R178, R11, R178, R9, 0xf6, !PT ;  /* 0x000000b20bb27212 */ /* 0x000fe200078ef609 */
[----:B------:R-:W-:Y:S01]  /*06b0*/  UIMAD UR22, UR50, 0x38, URZ ;  /* 0x00000038321678a4 */ /* 0x000fe2000f8e023f */
[----:B------:R-:W-:Y:S01]  /*06c0*/  LOP3.LUT R184, R8, 0x6, R184, 0xf8, !PT ;  /* 0x0000000608b87812 */ /* 0x000fe200078ef8b8 */
[----:B------:R-:W-:Y:S01]  /*06d0*/  IMAD R196, R3, 0x400, R196 ;  /* 0x0000040003c47824 */ /* 0x000fe200078e02c4 */
[----:B------:R-:W-:Y:S01]  /*06e0*/  LOP3.LUT R8, R10, 0x20, R8, 0xf8, !PT ;  /* 0x000000200a087812 */ /* 0x000fe200078ef808 */
[----:B------:R-:W-:Y:S01]  /*06f0*/  IMAD.IADD R180, R12, 0x1, R180 ;  /* 0x000000010cb47824 */ /* 0x000fe200078e02b4 */
[----:B------:R-:W-:Y:S01]  /*0700*/  SHF.R.U32.HI R9, RZ, 0x3, R10 ;  /* 0x00000003ff097819 */ /* 0x000fe2000001160a */
[----:B------:R-:W-:Y:S01]  /*0710*/  IMAD.SHL.U32 R178, R178, 0x2, RZ ;  /* 0x00000002b2b27824 */ /* 0x000fe200078e00ff */
[----:B------:R-:W-:Y:S01]  /*0720*/  LOP3.LUT R7, R7, 0x8, RZ, 0xc0, !PT ;  /* 0x0000000807077812 */ /* 0x000fe200078ec0ff */
[----:B------:R-:W-:Y:S01]  /*0730*/  IMAD.SHL.U32 R180, R180, 0x2, RZ ;  /* 0x00000002b4b47824 */ /* 0x000fe200078e00ff */
[----:B------:R-:W-:Y:S01]  /*0740*/  LOP3.LUT R8, R8, R9, RZ, 0x3c, !PT ;  /* 0x0000000908087212 */ /* 0x000fe200078e3cff */
[----:B------:R-:W-:Y:S01]  /*0750*/  USHF.R.S32.HI UR53, URZ, 0x1f, UR51 ;  /* 0x0000001f3f357899 */ /* 0x000fe20008011433 */
[----:B------:R-:W-:Y:S01]  /*0760*/  LOP3.LUT R181, R7, 0x10, R181, 0xf8, !PT ;  /* 0x0000001007b57812 */ /* 0x000fe200078ef8b5 */
[----:B------:R-:W-:Y:S01]  /*0770*/  UIADD3 UR21, UR14, UR15, URZ ;  /* 0x0000000f0e157290 */ /* 0x000fe2000fffe03f */
[----:B------:R-:W-:Y:S01]  /*0780*/  LOP3.LUT R195, R9, R10, R7, 0x1e, !PT ;  /* 0x0000000a09c37212 */ /* 0x000fe200078e1e07 */
[----:B------:R-:W-:Y:S01]  /*0790*/  IMAD.IADD R196, R8, 0x1, R196 ;  /* 0x0000000108c47824 */ /* 0x000fe200078e02c4 */
[----:B------:R-:W-:Y:S01]  /*07a0*/  SHF.R.S32.HI R7, RZ, 0x1f, R186 ;  /* 0x0000001fff077819 */ /* 0x000fe200000114ba */
[----:B------:R-:W-:Y:S01]  /*07b0*/  IMAD.SHL.U32 R8, R0, 0x8, RZ ;  /* 0x0000000800087824 */ /* 0x000fe200078e00ff */
[----:B------:R-:W-:Y:S01]  /*07c0*/  LOP3.LUT R6, R6, 0x1c0, RZ, 0xc0, !PT ;  /* 0x000001c006067812 */ /* 0x000fe200078ec0ff */
[----:B------:R-:W-:Y:S01]  /*07d0*/  IMAD.IADD R195, R5, 0x1, R195 ;  /* 0x0000000105c37824 */ /* 0x000fe200078e02c3 */
[----:B------:R-:W-:Y:S01]  /*07e0*/  LEA.HI R0, R7, R186, RZ, 0x2 ;  /* 0x000000ba07007211 */ /* 0x000fe200078f10ff */
[----:B------:R-:W-:Y:S01]  /*07f0*/  IMAD.SHL.U32 R7, R4, 0x40, RZ ;  /* 0x0000004004077824 */ /* 0x000fe200078e00ff */
[----:B------:R-:W-:Y:S01]  /*0800*/  SHF.R.U32.HI R5, RZ, 0x3, R6 ;  /* 0x00000003ff057819 */ /* 0x000fe20000011606 */
[----:B------:R-:W-:Y:S01]  /*0810*/  IMAD.SHL.U32 R196, R196, 0x2, RZ ;  /* 0x00000002c4c47824 */ /* 0x000fe200078e00ff */
[----:B------:R-:W-:Y:S01]  /*0820*/  SHF.R.S32.HI R185, RZ, 0x2, R0 ;  /* 0x00000002ffb97819 */ /* 0x000fe20000011400 */
[----:B------:R-:W-:Y:S01]  /*0830*/  UMOV UR56, 0x6 ;  /* 0x0000000600387882 */ /* 0x000fe20000000000 */
[----:B------:R-:W-:-:S02]  /*0840*/  LOP3.LUT R0, R7, 0xfffffe00, RZ, 0xc0, !PT ;  /* 0xfffffe0007007812 */ /* 0x000fc400078ec0ff */
[----:B------:R-:W-:Y:S01]  /*0850*/  LOP3.LUT R4, R6, 0x8, R8, 0xf8, !PT ;  /* 0x0000000806047812 */ /* 0x000fe200078ef808 */
[C---:B------:R-:W-:Y:S01]  /*0860*/  IMAD R185, R3.reuse, 0x10, R185 ;  /* 0x0000001003b97824 */ /* 0x040fe200078e02b9 */
[C---:B------:R-:W-:Y:S01]  /*0870*/  LOP3.LUT P4, RZ, R192.reuse, 0x2, RZ, 0xc0, !PT ;  /* 0x00000002c0ff7812 */ /* 0x040fe2000788c0ff */
[--C-:B------:R-:W-:Y:S01]  /*0880*/  IMAD R182, R3, 0x400, R0.reuse ;  /* 0x0000040003b67824 */ /* 0x100fe200078e0200 */
[----:B------:R-:W-:Y:S01]  /*0890*/  LOP3.LUT P3, RZ, R192, 0x4, RZ, 0xc0, !PT ;  /* 0x00000004c0ff7812 */ /* 0x000fe2000786c0ff */
[----:B------:R-:W-:Y:S01]  /*08a0*/  IMAD R179, R2, 0x400, R0 ;  /* 0x0000040002b37824 */ /* 0x000fe200078e0200 */
[----:B------:R-:W-:Y:S01]  /*08b0*/  LOP3.LUT R4, R4, R5, RZ, 0x3c, !PT ;  /* 0x0000000504047212 */ /* 0x000fe200078e3cff */
[----:B------:R-:W-:Y:S01]  /*08c0*/  IMAD.SHL.U32 R192, R192, 0x8, RZ ;  /* 0x00000008c0c07824 */ /* 0x000fe200078e00ff */
[----:B------:R-:W-:Y:S02]  /*08d0*/  SEL R3, R202, 0xffffffe0, !P4 ;  /* 0xffffffe0ca037807 */ /* 0x000fe40006000000 */
[----:B------:R-:W-:Y:S01]  /*08e0*/  LEA R195, R195, 0x6000, 0x1 ;  /* 0x00006000c3c37811 */ /* 0x000fe200078e08ff */
[----:B------:R-:W-:Y:S01]  /*08f0*/  IMAD.IADD R179, R4, 0x1, R179 ;  /* 0x0000000104b37824 */ /* 0x000fe200078e02b3 */
[----:B------:R-:W-:Y:S01]  /*0900*/  SEL R172, R172, 0xffffffc0, !P3 ;  /* 0xffffffc0acac7807 */ /* 0x000fe20005800000 */
[----:B------:R-:W-:Y:S01]  /*0910*/  IMAD.IADD R173, R180, 0x1, R3 ;  /* 0x00000001b4ad7824 */ /* 0x000fe200078e0203 */
[----:B------:R-:W-:Y:S01]  /*0920*/  IADD3 R194, R185, -0x40, RZ ;  /* 0xffffffc0b9c27810 */ /* 0x000fe20007ffe0ff */
[----:B------:R-:W-:Y:S01]  /*0930*/  IMAD.IADD R182, R182, 0x1, R4 ;  /* 0x00000001b6b67824 */ /* 0x000fe200078e0204 */
[----:B------:R-:W-:Y:S01]  /*0940*/  SEL R202, R202, 0xffffffe0, !P1 ;  /* 0xffffffe0caca7807 */ /* 0x000fe20004800000 */
[----:B------:R-:W-:Y:S01]  /*0950*/  IMAD.IADD R172, R180, 0x1, R172 ;  /* 0x00000001b4ac7824 */ /* 0x000fe200078e02ac */
[----:B------:R-:W-:-:S02]  /*0960*/  SEL R209, R209, 0x10, !P0 ;  /* 0x00000010d1d17807 */ /* 0x000fc40004000000 */
[C---:B------:R-:W-:Y:S01]  /*0970*/  IADD3 R197, R195.reuse, 0x40, RZ ;  /* 0x00000040c3c57810 */ /* 0x040fe20007ffe0ff */
[C---:B------:R-:W-:Y:S01]  /*0980*/  IMAD.IADD R200, R196.reuse, 0x1, R202 ;  /* 0x00000001c4c87824 */ /* 0x040fe200078e02ca */
[----:B------:R-:W-:Y:S01]  /*0990*/  SHF.R.S32.HI R191, RZ, 0x1f, R194 ;  /* 0x0000001fffbf7819 */ /* 0x000fe200000114c2 */
[----:B------:R-:W-:Y:S01]  /*09a0*/  IMAD.IADD R201, R196, 0x1, R209 ;  /* 0x00000001c4c97824 */ /* 0x000fe200078e02d1 */
[----:B------:R-:W-:Y:S01]  /*09b0*/  @P2 IADD3 R197, R195, -0x40, RZ ;  /* 0xffffffc0c3c52810 */ /* 0x000fe20007ffe0ff */
[----:B------:R-:W-:Y:S01]  /*09c0*/  IMAD.IADD R199, R202, 0x1, R195 ;  /* 0x00000001cac77824 */ /* 0x000fe200078e02c3 */
[----:B------:R-:W-:Y:S01]  /*09d0*/  LOP3.LUT R181, R5, R181, R6, 0x1e, !PT ;  /* 0x000000b505b57212 */ /* 0x000fe200078e1e06 */
[----:B------:R-:W-:Y:S01]  /*09e0*/  IMAD.IADD R3, R3, 0x1, R172 ;  /* 0x0000000103037824 */ /* 0x000fe200078e02ac */
[C---:B------:R-:W-:Y:S01]  /*09f0*/  SHF.L.U64.HI R191, R194.reuse, 0x2, R191 ;  /* 0x00000002c2bf7819 */ /* 0x040fe200000102bf */
[----:B------:R-:W-:Y:S01]  /*0a00*/  IMAD.SHL.U32 R194, R194, 0x4, RZ ;  /* 0x00000004c2c27824 */ /* 0x000fe200078e00ff */
[----:B------:R-:W-:Y:S01]  /*0a10*/  IADD3 R198, R195, 0x420, RZ ;  /* 0x00000420c3c67810 */ /* 0x000fe20007ffe0ff */
[----:B------:R-:W-:Y:S01]  /*0a20*/  IMAD.IADD R209, R209, 0x1, R200 ;  /* 0x00000001d1d17824 */ /* 0x000fe200078e02c8 */
[----:B------:R-:W-:Y:S01]  /*0a30*/  LOP3.LUT R181, R181, R0, RZ, 0xfc, !PT ;  /* 0x00000000b5b57212 */ /* 0x000fe200078efcff */
[----:B------:R-:W-:Y:S01]  /*0a40*/  IMAD.IADD R202, R202, 0x1, R197 ;  /* 0x00000001caca7824 */ /* 0x000fe200078e02c5 */
[----:B------:R-:W-:-:S02]  /*0a50*/  SHF.R.S32.HI R190, RZ, 0x3, R190 ;  /* 0x00000003ffbe7819 */ /* 0x000fc400000114be */
[----:B------:R-:W-:Y:S02]  /*0a60*/  IADD3 R189, R185, -c[0x0][0x214], R189 ;  /* 0x80008500b9bd7a10 */ /* 0x000fe40007ffe0bd */
[----:B------:R-:W-:Y:S02]  /*0a70*/  SHF.R.S32.HI R188, RZ, 0x1f, R185 ;  /* 0x0000001fffbc7819 */ /* 0x000fe400000114b9 */
[----:B------:R-:W-:Y:S02]  /*0a80*/  LEA R179, R179, 0xa000, 0x1 ;  /* 0x0000a000b3b37811 */ /* 0x000fe400078e08ff */
[----:B------:R-:W-:Y:S02]  /*0a90*/  @P1 IADD3 R198, R195, 0x3e0, RZ ;  /* 0x000003e0c3c61810 */ /* 0x000fe40007ffe0ff */
.L_x_572:
        /* <DEDUP_REMOVED lines=8> */
[----:B------:R-:W1:Y:S07]  /*0b20*/  @P1 S2R R2, SR_CTAID.Y ;  /* 0x0000000000021919 */ /* 0x000e6e0000002600 */
[----:B--2---:R-:W2:Y:S02]  /*0b30*/  @P0 S2R R0, SR_CTAID.Y ;  /* 0x0000000000000919 */ /* 0x004ea40000002600 */
[----:B--2---:R2:W3:Y:S02]  /*0b40*/  @P0 R2UR UR7, R0 ;  /* 0x00000000000703c2 */ /* 0x0044e400000e0000 */
[----:B--2---:R-:W-:Y:S01]  /*0b50*/  @P1 IMAD.MOV.U32 R0, RZ, RZ, 0x4 ;  /* 0x00000004ff001424 */ /* 0x004fe200078e00ff */
[----:B---3--:R-:W-:-:S03]  /*0b60*/  @UP1 UIMAD.WIDE UR6, UR7, UR6, UR8 ;  /* 0x00000006070612a5 */ /* 0x008fc6000f8e0208 */
[----:B-1----:R-:W-:-:S04]  /*0b70*/  @P1 IMAD.WIDE R6, R2, R0, c[0x0][0x250] ;  /* 0x0000940002061625 */ /* 0x002fc800078e0200 */
[----:B------:R-:W-:Y:S01]  /*0b80*/  IMAD.U32 R4, RZ, RZ, UR6 ;  /* 0x00000006ff047e24 */ /* 0x000fe2000f8e00ff */
[----:B------:R-:W2:Y:S01]  /*0b90*/  @P1 LDG.E R2, [R6.64] ;  /* 0x0000000406021981 */ /* 0x000ea2000c1e1900 */
[----:B------:R-:W-:Y:S01]  /*0ba0*/  IMAD.U32 R5, RZ, RZ, UR7 ;  /* 0x00000007ff057e24 */ /* 0x000fe2000f8e00ff */
[----:B------:R-:W-:Y:S02]  /*0bb0*/  UMOV UR29, URZ ;  /* 0x0000003f001d7c82 */ /* 0x000fe40008000000 */
[----:B------:R-:W-:Y:S02]  /*0bc0*/  ULDC.64 UR6, c[0x0][0x268] ;  /* 0x00009a0000067ab9 */ /* 0x000fe40000000a00 */
[----:B------:R-:W3:Y:S01]  /*0bd0*/  @P0 LDG.E R0, [R4.64] ;  /* 0x0000000404000981 */ /* 0x000ee2000c1e1900 */
[----:B------:R-:W-:-:S04]  /*0be0*/  @!UP1 UISETP.NE.U32.AND UP0, UPT, URZ, UR6, UPT ;  /* 0x000000063f00928c */ /* 0x000fc8000bf05070 */
[----:B------:R-:W-:-:S03]  /*0bf0*/  @!UP1 UISETP.NE.AND.EX UP0, UPT, URZ, UR7, UPT, UP0 ;  /* 0x000000073f00928c */ /* 0x000fc6000bf05300 */
[----:B------:R-:W-:Y:S02]  /*0c00*/  ULDC.64 UR6, c[0x0][0x218] ;  /* 0x0000860000067ab9 */ /* 0x000fe40000000a00 */
[----:B------:R-:W-:Y:S01]  /*0c10*/  @!UP1 USEL UR9, URZ, UR7, !UP0 ;  /* 0x000000073f099287 */ /* 0x000fe2000c000000 */
[----:B--2---:R-:W1:Y:S08]  /*0c20*/  @P1 R2UR UR29, R2 ;  /* 0x00000000021d13c2 */ /* 0x004e7000000e0000 */
[----:B---3--:R-:W1:Y:S02]  /*0c30*/  @P0 R2UR UR8, R0 ;  /* 0x00000000000803c2 */ /* 0x008e6400000e0000 */
[----:B-1----:R-:W-:-:S02]  /*0c40*/  @UP1 UIADD3 UR7, UR8, -UR29, URZ ;  /* 0x8000001d08071290 */ /* 0x002fc4000fffe03f */
[----:B------:R-:W-:Y:S02]  /*0c50*/  USHF.L.U32 UR8, UR27, 0x7, URZ ;  /* 0x000000071b087899 */ /* 0x000fe4000800063f */
[----:B------:R-:W-:-:S04]  /*0c60*/  @!UP1 UIADD3 UR7, UR9, UR6, -UR29 ;  /* 0x0000000609079290 */ /* 0x000fc8000fffe81d */
[----:B------:R-:W-:-:S06]  /*0c70*/  UISETP.GE.AND UP0, UPT, UR8, UR7, UPT ;  /* 0x000000070800728c */ /* 0x000fcc000bf06270 */
[----:B------:R-:W-:-:S13]  /*0c80*/  PLOP3.LUT P0, PT, PT, PT, UP0, 0x80, 0x0 ;  /* 0x000000000000781c */ /* 0x000fda0003f0f008 */
[----:B-----5:R-:W-:Y:S05]  /*0c90*/  @P0 BRA `(.L_x_564) ;  /* 0x0000581000000947 */ /* 0x020fea0003800000 */
[----:B------:R-:W-:Y:S01]  /*0ca0*/  IABS R4, c[0x0][0x1c8] ;  /* 0x0000720000047a13 */ /* 0x000fe20000000000 */
[----:B------:R-:W1:Y:S01]  /*0cb0*/  S2R R0, SR_CTAID.Z ;  /* 0x0000000000007919 */ /* 0x000e620000002700 */
[----:B------:R-:W2:Y:S01]  /*0cc0*/  S2UR UR38, SR_CTAID.Y ;  /* 0x00000000002679c3 */ /* 0x000ea20000002600 */
[----:B------:R-:W-:Y:S01]  /*0cd0*/  ULDC UR9, c[0x0][0x214] ;  /* 0x0000850000097ab9 */ /* 0x000fe20000000800 */
[----:B------:R-:W3:Y:S01]  /*0ce0*/  I2F.RP R6, R4 ;  /* 0x0000000400067306 */ /* 0x000ee20000209400 */
[----:B------:R-:W-:Y:S02]  /*0cf0*/  ULDC.64 UR10, c[0x0][0x240] ;  /* 0x00009000000a7ab9 */ /* 0x000fe40000000a00 */
[----:B------:R-:W-:Y:S02]  /*0d00*/  UIADD3 UR9, UR9, 0x3f, URZ ;  /* 0x0000003f09097890 */ /* 0x000fe4000fffe03f */
[----:B------:R-:W-:Y:S01]  /*0d10*/  UISETP.NE.U32.AND UP0, UPT, URZ, UR10, UPT ;  /* 0x0000000a3f00728c */ /* 0x000fe2000bf05070 */
[----:B------:R-:W4:Y:S01]  /*0d20*/  S2UR UR28, SR_CTAID.Z ;  /* 0x00000000001c79c3 */ /* 0x000f220000002700 */
[----:B------:R-:W-:-:S02]  /*0d30*/  USHF.R.S32.HI UR6, URZ, 0x1f, UR9 ;  /* 0x0000001f3f067899 */ /* 0x000fc40008011409 */
[----:B------:R-:W-:Y:S02]  /*0d40*/  UISETP.NE.AND.EX UP0, UPT, URZ, UR11, UPT, UP0 ;  /* 0x0000000b3f00728c */ /* 0x000fe4000bf05300 */
[----:B------:R-:W-:Y:S02]  /*0d50*/  ULDC UR12, c[0x0][0x1c8] ;  /* 0x00007200000c7ab9 */ /* 0x000fe40000000800 */
[----:B------:R-:W-:Y:S02]  /*0d60*/  ULEA.HI UR6, UR6, UR9, URZ, 0x6 ;  /* 0x0000000906067291 */ /* 0x000fe4000f8f303f */
[----:B------:R-:W-:Y:S01]  /*0d70*/  ULDC.U8 UR30, c[0x0][0x328] ;  /* 0x0000ca00001e7ab9 */ /* 0x000fe20000000000 */
[----:B---3--:R-:W3:Y:S01]  /*0d80*/  MUFU.RCP R6, R6 ;  /* 0x0000000600067308 */ /* 0x008ee20000001000 */
[----:B------:R-:W-:Y:S02]  /*0d90*/  ULDC UR13, c[0x0][0x214] ;  /* 0x00008500000d7ab9 */ /* 0x000fe40000000800 */
[----:B------:R-:W-:Y:S01]  /*0da0*/  ULDC UR35, c[0x0][0x1c0] ;  /* 0x0000700000237ab9 */ /* 0x000fe20000000800 */
[----:B-1----:R-:W-:Y:S01]  /*0db0*/  IABS R0, R0 ;  /* 0x0000000000007213 */ /* 0x002fe20000000000 */
[----:B--2---:R-:W-:-:S02]  /*0dc0*/  UIMAD.WIDE UR10, UR38, 0x80, URZ ;  /* 0x00000080260a78a5 */ /* 0x004fc4000f8e023f */
[----:B------:R-:W-:Y:S02]  /*0dd0*/  ULDC UR39, c[0x0][0x22c] ;  /* 0x00008b0000277ab9 */ /* 0x000fe40000000800 */
[----:B------:R-:W-:Y:S02]  /*0de0*/  USEL UR47, UR10, URZ, UP0 ;  /* 0x0000003f0a2f7287 */ /* 0x000fe40008000000 */
[----:B------:R-:W-:Y:S02]  /*0df0*/  USEL UR46, UR11, URZ, UP0 ;  /* 0x0000003f0b2e7287 */ /* 0x000fe40008000000 */
[----:B----4-:R-:W-:Y:S01]  /*0e00*/  ULOP3.LUT UR9, UR28, UR12, URZ, 0x3c, !UPT ;  /* 0x0000000c1c097292 */ /* 0x010fe2000f8e3c3f */
[----:B---3--:R-:W-:Y:S01]  /*0e10*/  IADD3 R6, R6, 0xffffffe, RZ ;  /* 0x0ffffffe06067810 */ /* 0x008fe20007ffe0ff */
[----:B------:R-:W-:Y:S02]  /*0e20*/  UISETP.NE.AND UP0, UPT, UR30, URZ, UPT ;  /* 0x0000003f1e00728c */ /* 0x000fe4000bf05270 */
[----:B------:R-:W-:Y:S01]  /*0e30*/  ULOP3.LUT UR12, UR6, 0xffffffc0, URZ, 0xc0, !UPT ;  /* 0xffffffc0060c7892 */ /* 0x000fe2000f8ec03f */
[----:B------:R-:W1:Y:S01]  /*0e40*/  F2I.FTZ.U32.TRUNC.NTZ R7, R6 ;  /* 0x0000000600077305 */ /* 0x000e62000021f000 */
[----:B------:R-:W-:Y:S01]  /*0e50*/  ISETP.LE.AND P1, PT, RZ, UR9, PT ;  /* 0x00000009ff007c0c */ /* 0x000fe2000bf23270 */
[----:B------:R-:W-:-:S02]  /*0e60*/  ULDC UR37, c[0x0][0x234] ;  /* 0x00008d0000257ab9 */ /* 0x000fc40000000800 */
[----:B------:R-:W-:Y:S02]  /*0e70*/  UIMAD UR39, UR28, UR39, URZ ;  /* 0x000000271c2772a4 */ /* 0x000fe4000f8e023f */
[----:B------:R-:W-:Y:S02]  /*0e80*/  UIADD3 UR12, UR12, -0x40, URZ ;  /* 0xffffffc00c0c7890 */ /* 0x000fe4000fffe03f */
[----:B------:R-:W-:Y:S02]  /*0e90*/  @UP0 UIMAD UR9, UR38, UR13, URZ ;  /* 0x0000000d260902a4 */ /* 0x000fe4000f8e023f */
[----:B------:R-:W-:Y:S02]  /*0ea0*/  @!UP0 UIMAD UR10, UR38, UR35, UR28 ;  /* 0x00000023260a82a4 */ /* 0x000fe4000f8e021c */
[----:B------:R-:W-:Y:S02]  /*0eb0*/  ULDC.U8 UR31, c[0x0][0x3d0] ;  /* 0x0000f400001f7ab9 */ /* 0x000fe40000000000 */
[----:B------:R-:W-:Y:S01]  /*0ec0*/  ULDC UR49, c[0x0][0x1c0] ;  /* 0x0000700000317ab9 */ /* 0x000fe20000000800 */
[----:B------:R-:W-:Y:S01]  /*0ed0*/  ISETP.NE.AND P5, PT, RZ, UR31, PT ;  /* 0x0000001fff007c0c */ /* 0x000fe2000bfa5270 */
[----:B-1----:R-:W-:Y:S01]  /*0ee0*/  IMAD.MOV R2, RZ, RZ, -R7 ;  /* 0x000000ffff027224 */ /* 0x002fe200078e0a07 */
[----:B------:R-:W-:Y:S01]  /*0ef0*/  @UP0 UIMAD UR37, UR28, UR37, UR9 ;  /* 0x000000251c2502a4 */ /* 0x000fe2000f8e0209 */
[----:B------:R-:W-:Y:S01]  /*0f00*/  IMAD.MOV.U32 R6, RZ, RZ, RZ ;  /* 0x000000ffff067224 */ /* 0x000fe200078e00ff */
[----:B------:R-:W-:Y:S01]  /*0f10*/  @!UP0 UIMAD UR37, UR10, UR13, URZ ;  /* 0x0000000d0a2582a4 */ /* 0x000fe2000f8e023f */
[----:B------:R-:W-:Y:S01]  /*0f20*/  IMAD R2, R2, R4, RZ ;  /* 0x0000000402027224 */ /* 0x000fe200078e02ff */
[----:B------:R-:W-:-:S02]  /*0f30*/  USHF.R.S32.HI UR32, URZ, 0x1f, UR29 ;  /* 0x0000001f3f207899 */ /* 0x000fc4000801141d */
[----:B------:R-:W-:Y:S01]  /*0f40*/  USHF.R.S32.HI UR36, URZ, 0x1f, UR8 ;  /* 0x0000001f3f247899 */ /* 0x000fe20008011408 */
[----:B------:R-:W-:Y:S01]  /*0f50*/  IMAD.HI.U32 R6, R7, R2, R6 ;  /* 0x0000000207067227 */ /* 0x000fe200078e0006 */
[----:B------:R-:W-:Y:S02]  /*0f60*/  USHF.R.S32.HI UR34, URZ, 0x1f, UR38 ;  /* 0x0000001f3f227899 */ /* 0x000fe40008011426 */
[----:B------:R-:W-:Y:S01]  /*0f70*/  USHF.R.S32.HI UR33, URZ, 0x1f, UR28 ;  /* 0x0000001f3f217899 */ /* 0x000fe2000801141c */
[----:B------:R-:W-:Y:S01]  /*0f80*/  IMAD.MOV.U32 R2, RZ, RZ, R0 ;  /* 0x000000ffff027224 */ /* 0x000fe200078e0000 */
[----:B------:R-:W-:Y:S02]  /*0f90*/  USHF.R.S32.HI UR49, URZ, 0x1f, UR49 ;  /* 0x0000001f3f317899 */ /* 0x000fe40008011431 */
[----:B------:R-:W-:Y:S01]  /*0fa0*/  USHF.R.S32.HI UR43, URZ, 0x1f, UR39 ;  /* 0x0000001f3f2b7899 */ /* 0x000fe20008011427 */
[----:B------:R-:W-:Y:S01]  /*0fb0*/  IMAD.HI.U32 R11, R6, R2, RZ ;  /* 0x00000002060b7227 */ /* 0x000fe200078e00ff */
[----:B------:R-:W-:-:S02]  /*0fc0*/  USHF.R.S32.HI UR41, URZ, 0x6, UR6 ;  /* 0x000000063f297899 */ /* 0x000fc40008011406 */
[----:B------:R-:W-:Y:S01]  /*0fd0*/  USHF.R.S32.HI UR13, URZ, 0x1f, UR12 ;  /* 0x0000001f3f0d7899 */ /* 0x000fe2000801140c */
[----:B------:R-:W-:-:S04]  /*0fe0*/  IMAD.MOV R0, RZ, RZ, -R11 ;  /* 0x000000ffff007224 */ /* 0x000fc800078e0a0b */
[C---:B------:R-:W-:Y:S02]  /*0ff0*/  IMAD R2, R4.reuse, R0, R2 ;  /* 0x0000000004027224 */ /* 0x040fe400078e0202 */
[----:B------:R-:W1:Y:S03]  /*1000*/  S2R R0, SR_CTAID.X ;  /* 0x0000000000007919 */ /* 0x000e660000002500 */
[----:B------:R-:W-:-:S13]  /*1010*/  ISETP.GT.U32.AND P2, PT, R4, R2, PT ;  /* 0x000000020400720c */ /* 0x000fda0003f44070 */
[----:B------:R-:W-:Y:S01]  /*1020*/  @!P2 IMAD.IADD R2, R2, 0x1, -R4 ;  /* 0x000000010202a824 */ /* 0x000fe200078e0a04 */
[----:B------:R-:W-:Y:S02]  /*1030*/  @!P2 IADD3 R11, R11, 0x1, RZ ;  /* 0x000000010b0ba810 */ /* 0x000fe40007ffe0ff */
[----:B------:R-:W-:Y:S02]  /*1040*/  ISETP.NE.AND P2, PT, RZ, c[0x0][0x1c8], PT ;  /* 0x00007200ff007a0c */ /* 0x000fe40003f45270 */
[----:B------:R-:W-:Y:S01]  /*1050*/  ISETP.GE.U32.AND P0, PT, R2, R4, PT ;  /* 0x000000040200720c */ /* 0x000fe20003f06070 */
[----:B-1----:R-:W-:-:S04]  /*1060*/  IMAD.WIDE.U32 R6, R0, c[0x0][0x3d8], RZ ;  /* 0x0000f60000067a25 */ /* 0x002fc800078e00ff */
[----:B------:R-:W-:Y:S01]  /*1070*/  IMAD R4, R0, c[0x0][0x3dc], R7 ;  /* 0x0000f70000047a24 */ /* 0x000fe200078e0207 */
[----:B------:R-:W-:-:S04]  /*1080*/  SEL R5, R6, RZ, P5 ;  /* 0x000000ff06057207 */ /* 0x000fc80002800000 */
[----:B------:R-:W-:-:S03]  /*1090*/  SEL R4, R4, RZ, P5 ;  /* 0x000000ff04047207 */ /* 0x000fc60002800000 */
        /* <DEDUP_REMOVED lines=9> */
.L_x_565:
[----:B------:R-:W-:Y:S02]  /*1130*/  ULDC UR6, c[0x0][0x1c0] ;  /* 0x0000700000067ab9 */ /* 0x000fe40000000800 */
[----:B------:R-:W-:Y:S02]  /*1140*/  UIMAD UR6, UR38, UR6, UR28 ;  /* 0x00000006260672a4 */ /* 0x000fe4000f8e021c */
[----:B------:R-:W-:Y:S02]  /*1150*/  ULDC UR9, c[0x0][0x224] ;  /* 0x0000890000097ab9 */ /* 0x000fe40000000800 */
[----:B------:R-:W-:Y:S02]  /*1160*/  UIMAD UR40, UR6, UR9, URZ ;  /* 0x00000009062872a4 */ /* 0x000fe4000f8e023f */
.L_x_566:
[----:B------:R-:W1:Y:S01]  /*1170*/  S2R R6, SR_CTAID.Y ;  /* 0x0000000000067919 */ /* 0x000e620000002600 */
[----:B------:R-:W-:Y:S01]  /*1180*/  ULDC.64 UR30, c[0x0][0x1a8] ;  /* 0x00006a00001e7ab9 */ /* 0x000fe20000000a00 */
[----:B------:R-:W-:Y:S01]  /*1190*/  SHF.R.S32.HI R7, RZ, 0x1f, R190 ;  /* 0x0000001fff077819 */ /* 0x000fe200000114be */
[----:B------:R-:W-:Y:S01]  /*11a0*/  ULDC.64 UR10, c[0x0][0x378] ;  /* 0x0000de00000a7ab9 */ /* 0x000fe20000000a00 */
[----:B------:R-:W-:Y:S01]  /*11b0*/  SHF.R.S32.HI R193, RZ, 0x1f, R192 ;  /* 0x0000001fffc17819 */ /* 0x000fe200000114c0 */
[----:B------:R-:W-:Y:S01]  /*11c0*/  UIMAD UR30, UR33, UR30, URZ ;  /* 0x0000001e211e72a4 */ /* 0x000fe2000f8e023f */
[C---:B------:R-:W-:Y:S01]  /*11d0*/  IMAD.WIDE.U32 R12, R190.reuse, c[0x0][0x1a0], RZ ;  /* 0x00006800be0c7a25 */ /* 0x040fe200078e00ff */
[----:B------:R-:W-:Y:S01]  /*11e0*/  UIMAD UR6, UR33, UR10, URZ ;  /* 0x0000000a210672a4 */ /* 0x000fe2000f8e023f */
[----:B------:R-:W2:Y:S01]  /*11f0*/  S2R R26, SR_CTAID.Z ;  /* 0x00000000001a7919 */ /* 0x000ea20000002700 */
[----:B------:R-:W-:Y:S01]  /*1200*/  UIMAD UR42, UR28, UR31, UR30 ;  /* 0x0000001f1c2a72a4 */ /* 0x000fe2000f8e021e */
[----:B------:R-:W-:Y:S01]  /*1210*/  IMAD R0, R7, c[0x0][0x1a0], RZ ;  /* 0x0000680007007a24 */ /* 0x000fe200078e02ff */
[----:B------:R-:W-:Y:S01]  /*1220*/  UIMAD UR31, UR28, UR11, UR6 ;  /* 0x0000000b1c1f72a4 */ /* 0x000fe2000f8e0206 */
[----:B------:R-:W-:Y:S01]  /*1230*/  IMAD R2, R9, c[0x0][0x1b8], RZ ;  /* 0x00006e0009027a24 */ /* 0x000fe200078e02ff */
[----:B------:R-:W-:Y:S01]  /*1240*/  UIADD3 UR29, UP0, UR8, UR29, URZ ;  /* 0x0000001d081d7290 */ /* 0x000fe2000ff1e03f */
[----:B------:R-:W-:Y:S01]  /*1250*/  IMAD R0, R190, c[0x0][0x1a4], R0 ;  /* 0x00006900be007a24 */ /* 0x000fe200078e0200 */
[----:B------:R-:W-:Y:S01]  /*1260*/  ULDC.64 UR10, c[0x0][0x368] ;  /* 0x0000da00000a7ab9 */ /* 0x000fe20000000a00 */
[----:B------:R-:W-:Y:S01]  /*1270*/  IMAD R2, R11, c[0x0][0x1bc], R2 ;  /* 0x00006f000b027a24 */ /* 0x000fe200078e0202 */
[----:B------:R-:W-:Y:S01]  /*1280*/  UIMAD UR6, UR34, UR10, URZ ;  /* 0x0000000a220672a4 */ /* 0x000fe2000f8e023f */
[----:B------:R-:W-:Y:S01]  /*1290*/  IMAD.IADD R13, R13, 0x1, R0 ;  /* 0x000000010d0d7824 */ /* 0x000fe200078e0200 */
[----:B------:R-:W-:Y:S01]  /*12a0*/  UIADD3.X UR36, UR32, UR36, URZ, UP0, !UPT ;  /* 0x0000002420247290 */ /* 0x000fe200087fe43f */
[----:B------:R-:W-:Y:S01]  /*12b0*/  IMAD.U32 R0, RZ, RZ, UR29 ;  /* 0x0000001dff007e24 */ /* 0x000fe2000f8e00ff */
[----:B------:R-:W-:Y:S01]  /*12c0*/  UIMAD UR30, UR38, UR11, UR6 ;  /* 0x0000000b261e72a4 */ /* 0x000fe2000f8e0206 */
[----:B------:R-:W-:Y:S01]  /*12d0*/  IMAD.U32 R10, RZ, RZ, UR15 ;  /* 0x0000000fff0a7e24 */ /* 0x000fe2000f8e00ff */
[----:B------:R-:W-:Y:S01]  /*12e0*/  ULDC.64 UR32, c[0x0][0x1a0] ;  /* 0x0000680000207ab9 */ /* 0x000fe20000000a00 */
[----:B-1----:R-:W-:Y:S01]  /*12f0*/  IMAD.WIDE.U32 R14, R6, c[0x0][0x188], R192 ;  /* 0x00006200060e7a25 */ /* 0x002fe200078e00c0 */
[----:B------:R-:W-:-:S02]  /*1300*/  ULDC.64 UR10, c[0x0][0x188] ;  /* 0x00006200000a7ab9 */ /* 0x000fc40000000a00 */
[----:B------:R-:W-:Y:S01]  /*1310*/  UIMAD UR6, UR34, UR10, URZ ;  /* 0x0000000a220672a4 */ /* 0x000fe2000f8e023f */
[----:B------:R-:W-:-:S03]  /*1320*/  IMAD.WIDE.U32 R12, R0, c[0x0][0x1a0], R12 ;  /* 0x00006800000c7a25 */ /* 0x000fc600078e000c */
[----:B------:R-:W-:Y:S01]  /*1330*/  UIMAD UR9, UR38, UR11, UR6 ;  /* 0x0000000b260972a4 */ /* 0x000fe2000f8e0206 */
[----:B------:R-:W-:Y:S02]  /*1340*/  IMAD.WIDE.U32 R16, R6, c[0x0][0x180], R192 ;  /* 0x0000600006107a25 */ /* 0x000fe400078e00c0 */
[----:B------:R-:W-:Y:S02]  /*1350*/  ULDC.64 UR10, c[0x0][0x180] ;  /* 0x00006000000a7ab9 */ /* 0x000fe40000000a00 */
[----:B------:R-:W-:Y:S01]  /*1360*/  UIMAD UR6, UR34, UR10, URZ ;  /* 0x0000000a220672a4 */ /* 0x000fe2000f8e023f */
[----:B------:R-:W-:Y:S01]  /*1370*/  IADD3 R15, R15, UR9, RZ ;  /* 0x000000090f0f7c10 */ /* 0x000fe2000fffe0ff */
[----:B------:R-:W-:Y:S01]  /*1380*/  IMAD.U32 R8, RZ, RZ, UR14 ;  /* 0x0000000eff087e24 */ /* 0x000fe2000f8e00ff */
[----:B------:R-:W-:Y:S02]  /*1390*/  ULDC.64 UR14, c[0x0][0x200] ;  /* 0x00008000000e7ab9 */ /* 0x000fe40000000a00 */
[----:B------:R-:W-:Y:S01]  /*13a0*/  UIMAD UR28, UR38, UR11, UR6 ;  /* 0x0000000b261c72a4 */ /* 0x000fe2000f8e0206 */
[----:B------:R-:W-:Y:S01]  /*13b0*/  IMAD.WIDE.U32 R14, R11, c[0x0][0x1b8], R14 ;  /* 0x00006e000b0e7a25 */ /* 0x000fe200078e000e */
[----:B------:R-:W-:-:S02]  /*13c0*/  UIMAD UR6, UR36, UR32, URZ ;  /* 0x00000020240672a4 */ /* 0x000fc4000f8e023f */
[----:B------:R-:W-:Y:S01]  /*13d0*/  ULDC.64 UR10, c[0x0][0x178] ;  /* 0x00005e00000a7ab9 */ /* 0x000fe20000000a00 */
[----:B------:R-:W-:Y:S01]  /*13e0*/  IMAD.IADD R0, R15, 0x1, R2 ;  /* 0x000000010f007824 */ /* 0x000fe200078e0202 */
[----:B------:R-:W-:Y:S01]  /*13f0*/  IADD3 R2, P0, R14, R12, RZ ;  /* 0x0000000c0e027210 */ /* 0x000fe20007f1e0ff */
[----:B------:R-:W-:Y:S01]  /*1400*/  UIMAD UR6, UR29, UR33, UR6 ;  /* 0x000000211d0672a4 */ /* 0x000fe2000f8e0206 */
[----:B------:R-:W-:Y:S01]  /*1410*/  IMAD R12, R7, c[0x0][0x198], RZ ;  /* 0x00006600070c7a24 */ /* 0x000fe200078e02ff */
[----:B------:R-:W-:Y:S01]  /*1420*/  UIMAD UR10, UR34, UR10, URZ ;  /* 0x0000000a220a72a4 */ /* 0x000fe2000f8e023f */
[----:B------:R-:W-:Y:S01]  /*1430*/  IMAD.WIDE.U32 R14, R190, c[0x0][0x198], RZ ;  /* 0x00006600be0e7a25 */ /* 0x000fe200078e00ff */
[----:B------:R-:W-:Y:S01]  /*1440*/  LEA R24, P2, R2, c[0x0][0x170], 0x1 ;  /* 0x00005c0002187a11 */ /* 0x000fe200078408ff */
[----:B------:R-:W-:Y:S01]  /*1450*/  ULDC.64 UR34, c[0x0][0x198] ;  /* 0x0000660000227ab9 */ /* 0x000fe20000000a00 */
[----:B------:R-:W-:Y:S01]  /*1460*/  IADD3.X R0, R0, UR6, R13, P0, !PT ;  /* 0x0000000600007c10 */ /* 0x000fe200087fe40d */
[----:B------:R-:W-:Y:S01]  /*1470*/  IMAD R12, R190, c[0x0][0x19c], R12 ;  /* 0x00006700be0c7a24 */ /* 0x000fe200078e020c */
[----:B------:R-:W-:Y:S01]  /*1480*/  IADD3 R13, R17, UR28, RZ ;  /* 0x0000001c110d7c10 */ /* 0x000fe2000fffe0ff */
[----:B------:R-:W-:Y:S01]  /*1490*/  UIMAD UR6, UR36, UR34, URZ ;  /* 0x00000022240672a4 */ /* 0x000fe2000f8e023f */
[----:B------:R-:W-:Y:S01]  /*14a0*/  LEA.HI.X R25, R2, c[0x0][0x174], R0, 0x1, P2 ;  /* 0x00005d0002197a11 */ /* 0x000fe200010f0c00 */
[----:B------:R-:W-:Y:S01]  /*14b0*/  IMAD.IADD R17, R15, 0x1, R12 ;  /* 0x000000010f117824 */ /* 0x000fe200078e020c */
[----:B------:R-:W-:Y:S01]  /*14c0*/  UIMAD UR28, UR38, UR11, UR10 ;  /* 0x0000000b261c72a4 */ /* 0x000fe2000f8e020a */
[----:B------:R-:W-:Y:S01]  /*14d0*/  IMAD R15, R9, c[0x0][0x1b0], RZ ;  /* 0x00006c00090f7a24 */ /* 0x000fe200078e02ff */
[----:B------:R-:W-:Y:S01]  /*14e0*/  UIMAD UR6, UR29, UR35, UR6 ;  /* 0x000000231d0672a4 */ /* 0x000fe2000f8e0206 */
[----:B------:R-:W-:Y:S01]  /*14f0*/  IMAD.MOV.U32 R12, RZ, RZ, R16 ;  /* 0x000000ffff0c7224 */ /* 0x000fe200078e0010 */
[----:B------:R-:W-:Y:S01]  /*1500*/  UIADD3 UR10, UR12, UR37, URZ ;  /* 0x000000250c0a7290 */ /* 0x000fe2000fffe03f */
[----:B------:R-:W-:Y:S01]  /*1510*/  IMAD.U32 R9, RZ, RZ, UR29 ;  /* 0x0000001dff097e24 */ /* 0x000fe2000f8e00ff */
[----:B------:R-:W1:Y:S01]  /*1520*/  S2R R2, SR_TID.X ;  /* 0x0000000000027919 */ /* 0x000e620000002100 */
[----:B------:R-:W-:Y:S01]  /*1530*/  IMAD.MOV.U32 R16, RZ, RZ, R14 ;  /* 0x000000ffff107224 */ /* 0x000fe200078e000e */
[----:B------:R-:W-:Y:S01]  /*1540*/  UIMAD.WIDE UR10, UR10, UR57, UR14 ;  /* 0x000000390a0a72a5 */ /* 0x000fe2000f8e020e */
[C---:B------:R-:W-:Y:S01]  /*1550*/  IMAD R15, R11.reuse, c[0x0][0x1b4], R15 ;  /* 0x00006d000b0f7a24 */ /* 0x040fe200078e020f */
[----:B------:R3:W4:Y:S01]  /*1560*/  R2UR UR14, R8 ;  /* 0x00000000080e73c2 */ /* 0x00072200000e0000 */
[----:B------:R-:W-:-:S04]  /*1570*/  IMAD.WIDE.U32 R12, R11, c[0x0][0x1b0], R12 ;  /* 0x00006c000b0c7a25 */ /* 0x000fc800078e000c */
[----:B------:R-:W-:Y:S01]  /*1580*/  IMAD.WIDE.U32 R16, R9, c[0x0][0x198], R16 ;  /* 0x0000660009107a25 */ /* 0x000fe200078e0010 */
[----:B------:R-:W-:Y:S02]  /*1590*/  UMOV UR9, UR11 ;  /* 0x0000000b00097c82 */ /* 0x000fe40008000000 */
[----:B------:R2:W2:Y:S01]  /*15a0*/  R2UR UR15, R10 ;  /* 0x000000000a0f73c2 */ /* 0x0004a200000e0000 */
[----:B------:R-:W-:Y:S01]  /*15b0*/  IMAD.IADD R9, R13, 0x1, R15 ;  /* 0x000000010d097824 */ /* 0x000fe200078e020f */
[----:B------:R-:W-:Y:S01]  /*15c0*/  IADD3 R11, P0, R12, R16, RZ ;  /* 0x000000100c0b7210 */ /* 0x000fe20007f1e0ff */
[----:B------:R-:W-:-:S03]  /*15d0*/  IMAD.WIDE.U32 R14, R6, c[0x0][0x368], R192 ;  /* 0x0000da00060e7a25 */ /* 0x000fc600078e00c0 */
[----:B------:R-:W-:Y:S01]  /*15e0*/  IADD3.X R9, R9, UR6, R17, P0, !PT ;  /* 0x0000000609097c10 */ /* 0x000fe200087fe411 */
[----:B------:R-:W-:Y:S01]  /*15f0*/  UIADD3 UR6, UR41, -0x1, URZ ;  /* 0xffffffff29067890 */ /* 0x000fe2000fffe03f */
[----:B------:R-:W-:Y:S02]  /*1600*/  IADD3 R12, P0, R190, UR12, RZ ;  /* 0x0000000cbe0c7c10 */ /* 0x000fe4000ff1e0ff */
[----:B------:R-:W-:Y:S01]  /*1610*/  IADD3 R15, R15, UR30, RZ ;  /* 0x0000001e0f0f7c10 */ /* 0x000fe2000fffe0ff */
[----:B------:R-:W-:Y:S01]  /*1620*/  ULEA.HI UR11, UR6, UR6, URZ, 0x1 ;  /* 0x00000006060b7291 */ /* 0x000fe2000f8f083f */
[----:B------:R-:W-:Y:S01]  /*1630*/  IADD3.X R7, R7, UR13, RZ, P0, !PT ;  /* 0x0000000d07077c10 */ /* 0x000fe200087fe4ff */
[C---:B------:R-:W-:Y:S01]  /*1640*/  IMAD.WIDE.U32 R16, R12.reuse, c[0x0][0x190], R192 ;  /* 0x000064000c107a25 */ /* 0x040fe200078e00c0 */
[----:B-1----:R-:W-:Y:S01]  /*1650*/  SHF.R.S32.HI R0, RZ, 0x1f, R2 ;  /* 0x0000001fff007819 */ /* 0x002fe20000011402 */
[----:B------:R-:W-:Y:S02]  /*1660*/  ULOP3.LUT UR11, UR11, 0xfffffffe, URZ, 0xc0, !UPT ;  /* 0xfffffffe0b0b7892 */ /* 0x000fe4000f8ec03f */
[----:B---3--:R-:W-:Y:S01]  /*1670*/  IMAD R8, R7, c[0x0][0x190], RZ ;  /* 0x0000640007087a24 */ /* 0x008fe200078e02ff */
[----:B------:R-:W-:Y:S01]  /*1680*/  USHF.L.U64.HI UR30, UR32, UR58, UR33 ;  /* 0x0000003a201e7299 */ /* 0x000fe20008010221 */
[----:B------:R-:W-:Y:S01]  /*1690*/  IMAD.WIDE.U32 R14, R12, c[0x0][0x370], R14 ;  /* 0x0000dc000c0e7a25 */ /* 0x000fe200078e000e */
[----:B------:R-:W-:-:S03]  /*16a0*/  UIADD3 UR11, UR6, -UR11, URZ ;  /* 0x8000000b060b7290 */ /* 0x000fc6000fffe03f */
[----:B------:R-:W-:Y:S01]  /*16b0*/  IMAD R8, R12, c[0x0][0x194], R8 ;  /* 0x000065000c087a24 */ /* 0x000fe200078e0208 */
[----:B------:R-:W-:Y:S02]  /*16c0*/  UISETP.NE.AND UP0, UPT, UR11, 0x1, UPT ;  /* 0x000000010b00788c */ /* 0x000fe4000bf05270 */
[----:B------:R-:W-:Y:S01]  /*16d0*/  USHF.L.U32 UR11, UR32, 0x6, URZ ;  /* 0x00000006200b7899 */ /* 0x000fe2000800063f */
[----:B------:R-:W-:-:S04]  /*16e0*/  IMAD.IADD R17, R17, 0x1, R8 ;  /* 0x0000000111117824 */ /* 0x000fc800078e0208 */
[----:B------:R-:W-:Y:S01]  /*16f0*/  IMAD.WIDE.U32 R16, R6, c[0x0][0x178], R16 ;  /* 0x00005e0006107a25 */ /* 0x000fe200078e0010 */
[----:B------:R-:W-:-:S03]  /*1700*/  IADD3 R22, P0, R24, UR11, RZ ;  /* 0x0000000b18167c10 */ /* 0x000fc6000ff1e0ff */
[----:B------:R-:W-:Y:S01]  /*1710*/  IMAD R6, R7, c[0x0][0x370], RZ ;  /* 0x0000dc0007067a24 */ /* 0x000fe200078e02ff */
[----:B------:R-:W-:Y:S01]  /*1720*/  IADD3 R13, R17, UR28, RZ ;  /* 0x0000001c110d7c10 */ /* 0x000fe2000fffe0ff */
[----:B------:R-:W-:Y:S01]  /*1730*/  USHF.L.U32 UR28, UR34, 0x6, URZ ;  /* 0x00000006221c7899 */ /* 0x000fe2000800063f */
[----:B------:R-:W-:Y:S01]  /*1740*/  IADD3 R20, P6, R22, UR11, RZ ;  /* 0x0000000b16147c10 */ /* 0x000fe2000ffde0ff */
[----:B------:R-:W-:Y:S01]  /*1750*/  IMAD R6, R12, c[0x0][0x374], R6 ;  /* 0x0000dd000c067a24 */ /* 0x000fe200078e0206 */
[----:B------:R-:W-:Y:S01]  /*1760*/  IADD3.X R23, R25, UR30, RZ, P0, !PT ;  /* 0x0000001e19177c10 */ /* 0x000fe200087fe4ff */
[----:B------:R-:W-:Y:S01]  /*1770*/  IMAD.MOV.U32 R12, RZ, RZ, R16 ;  /* 0x000000ffff0c7224 */ /* 0x000fe200078e0010 */
[----:B------:R-:W-:Y:S01]  /*1780*/  IADD3 R18, P1, R20, UR11, RZ ;  /* 0x0000000b14127c10 */ /* 0x000fe2000ff3e0ff */
[----:B------:R-:W-:Y:S01]  /*1790*/  IMAD.IADD R7, R15, 0x1, R6 ;  /* 0x000000010f077824 */ /* 0x000fe200078e0206 */
[----:B------:R-:W-:Y:S01]  /*17a0*/  LEA.HI R15, R0, R2, RZ, 0x6 ;  /* 0x00000002000f7211 */ /* 0x000fe200078f30ff */
[----:B------:R-:W-:Y:S01]  /*17b0*/  IMAD.MOV.U32 R6, RZ, RZ, R14 ;  /* 0x000000ffff067224 */ /* 0x000fe200078e000e */
[----:B------:R-:W-:Y:S01]  /*17c0*/  IADD3.X R21, R23, UR30, RZ, P6, !PT ;  /* 0x0000001e17157c10 */ /* 0x000fe2000b7fe4ff */
[----:B------:R-:W-:Y:S01]  /*17d0*/  USHF.L.U64.HI UR11, UR34, UR58, UR35 ;  /* 0x0000003a220b7299 */ /* 0x000fe20008010223 */
[----:B------:R-:W-:Y:S01]  /*17e0*/  SHF.R.S32.HI R15, RZ, 0x6, R15 ;  /* 0x00000006ff0f7819 */ /* 0x000fe2000001140f */
[----:B--2---:R-:W-:Y:S01]  /*17f0*/  IMAD.WIDE.U32 R28, R26, c[0x0][0x378], R6 ;  /* 0x0000de001a1c7a25 */ /* 0x004fe200078e0006 */
[----:B------:R-:W-:-:S02]  /*1800*/  LEA R14, P4, R11, c[0x0][0x168], 0x1 ;  /* 0x00005a000b0e7a11 */ /* 0x000fc400078808ff */
[----:B------:R-:W-:Y:S01]  /*1810*/  IADD3.X R19, R21, UR30, RZ, P1, !PT ;  /* 0x0000001e15137c10 */ /* 0x000fe20008ffe4ff */
[----:B------:R-:W-:Y:S01]  /*1820*/  IMAD.WIDE.U32 R26, R26, c[0x0][0x1a8], R12 ;  /* 0x00006a001a1a7a25 */ /* 0x000fe200078e000c */
[----:B------:R-:W-:Y:S02]  /*1830*/  IADD3 R7, R29, UR31, RZ ;  /* 0x0000001f1d077c10 */ /* 0x000fe4000fffe0ff */
[----:B------:R-:W-:Y:S01]  /*1840*/  LEA R216, P6, R28, c[0x0][0x330], 0x1 ;  /* 0x0000cc001cd87a11 */ /* 0x000fe200078c08ff */
[----:B------:R-:W-:Y:S01]  /*1850*/  IMAD.SHL.U32 R13, R190, 0x40, RZ ;  /* 0x00000040be0d7824 */ /* 0x000fe200078e00ff */
[----:B------:R-:W-:Y:S02]  /*1860*/  PLOP3.LUT P1, PT, PT, PT, UP0, 0x80, 0x0 ;  /* 0x000000000000781c */ /* 0x000fe40003f2f008 */
[----:B------:R-:W-:Y:S02]  /*1870*/  IADD3 R6, R27, UR42, RZ ;  /* 0x0000002a1b067c10 */ /* 0x000fe4000fffe0ff */
[----:B------:R-:W-:-:S02]  /*1880*/  LOP3.LUT R13, R13, 0x1c0, RZ, 0xc0, !PT ;  /* 0x000001c00d0d7812 */ /* 0x000fc400078ec0ff */
[----:B------:R-:W-:Y:S01]  /*1890*/  LEA.HI.X R217, R28, c[0x0][0x334], R7, 0x1, P6 ;  /* 0x0000cd001cd97a11 */ /* 0x000fe200030f0c07 */
[----:B------:R-:W-:Y:S01]  /*18a0*/  IMAD.MOV.U32 R7, RZ, RZ, c[0x0][0x190] ;  /* 0x00006400ff077624 */ /* 0x000fe200078e00ff */
[----:B------:R-:W-:Y:S02]  /*18b0*/  LOP3.LUT R16, R13, 0x38, R192, 0xf8, !PT ;  /* 0x000000380d107812 */ /* 0x000fe400078ef8c0 */
[----:B------:R-:W-:Y:S02]  /*18c0*/  SHF.R.U32.HI R13, RZ, 0x3, R13 ;  /* 0x00000003ff0d7819 */ /* 0x000fe4000001160d */
[----:B------:R-:W-:Y:S02]  /*18d0*/  IADD3 R12, P3, R14, UR28, RZ ;  /* 0x0000001c0e0c7c10 */ /* 0x000fe4000ff7e0ff */
[----:B------:R-:W-:Y:S02]  /*18e0*/  LOP3.LUT R13, R16, R13, RZ, 0x3c, !PT ;  /* 0x0000000d100d7212 */ /* 0x000fe400078e3cff */
[----:B------:R-:W-:-:S03]  /*18f0*/  IADD3 R10, P2, R12, UR28, RZ ;  /* 0x0000001c0c0a7c10 */ /* 0x000fc6000ff5e0ff */
[----:B------:R-:W-:Y:S01]  /*1900*/  IMAD R208, R15, 0x200, R13 ;  /* 0x000002000fd07824 */ /* 0x000fe200078e020d */
[----:B------:R-:W-:Y:S01]  /*1910*/  LEA.HI.X R15, R11, c[0x0][0x16c], R9, 0x1, P4 ;  /* 0x00005b000b0f7a11 */ /* 0x000fe200020f0c09 */
[----:B------:R-:W-:Y:S01]  /*1920*/  IMAD.MOV.U32 R11, RZ, RZ, c[0x0][0x370] ;  /* 0x0000dc00ff0b7624 */ /* 0x000fe200078e00ff */
[----:B------:R-:W-:Y:S01]  /*1930*/  LEA R218, P4, R26, c[0x0][0x160], 0x1 ;  /* 0x000058001ada7a11 */ /* 0x000fe200078808ff */
[----:B------:R-:W-:Y:S01]  /*1940*/  IMAD.SHL.U32 R13, R185, 0x4, RZ ;  /* 0x00000004b90d7824 */ /* 0x000fe200078e00ff */
[----:B------:R-:W-:Y:S01]  /*1950*/  IADD3 R207, R208, 0x1000, RZ ;  /* 0x00001000d0cf7810 */ /* 0x000fe20007ffe0ff */
[----:B------:R-:W-:Y:S01]  /*1960*/  IMAD.MOV.U32 R9, RZ, RZ, c[0x0][0x374] ;  /* 0x0000dd00ff097624 */ /* 0x000fe200078e00ff */
[----:B------:R-:W-:Y:S01]  /*1970*/  LEA.HI.X R219, R26, c[0x0][0x164], R6, 0x1, P4 ;  /* 0x000059001adb7a11 */ /* 0x000fe200020f0c06 */
[----:B------:R-:W-:Y:S01]  /*1980*/  IMAD.MOV.U32 R6, RZ, RZ, c[0x0][0x194] ;  /* 0x00006500ff067624 */ /* 0x000fe200078e00ff */
[----:B------:R-:W-:Y:S01]  /*1990*/  SEL R207, R207, R208, !P1 ;  /* 0x000000d0cfcf7207 */ /* 0x000fe20004800000 */
[----:B------:R-:W-:Y:S01]  /*19a0*/  IMAD.SHL.U32 R208, R208, 0x2, RZ ;  /* 0x00000002d0d07824 */ /* 0x000fe200078e00ff */
[----:B------:R-:W-:Y:S01]  /*19b0*/  @P5 BAR.SYNC.DEFER_BLOCKING 0x0 ;  /* 0x0000000000005b1d */ /* 0x000fe20000010000 */
[----:B------:R-:W-:-:S02]  /*19c0*/  LEA R16, P4, R7, R218, 0x6 ;  /* 0x000000da07107211 */ /* 0x000fc400078830ff */
[----:B------:R-:W-:Y:S01]  /*19d0*/  IMAD.SHL.U32 R207, R207, 0x2, RZ ;  /* 0x00000002cfcf7824 */ /* 0x000fe200078e00ff */
[----:B------:R-:W-:Y:S02]  /*19e0*/  IADD3 R8, P0, R10, UR28, RZ ;  /* 0x0000001c0a087c10 */ /* 0x000fe4000ff1e0ff */
[----:B------:R-:W-:Y:S01]  /*19f0*/  LEA.HI.X R17, R7, R219, R6, 0x6, P4 ;  /* 0x000000db07117211 */ /* 0x000fe200020f3406 */
[----:B------:R-:W-:Y:S01]  /*1a00*/  @!PT LDS RZ, [RZ] ;  /* 0x00000000fffff984 */ /* 0x000fe20000000800 */
[----:B------:R-:W-:Y:S01]  /*1a10*/  @!PT LDS RZ, [RZ] ;  /* 0x00000000fffff984 */ /* 0x000fe20000000800 */
[----:B------:R-:W-:Y:S01]  /*1a20*/  @!PT LDS RZ, [RZ] ;  /* 0x00000000fffff984 */ /* 0x000fe20000000800 */
[----:B------:R1:W-:Y:S01]  /*1a30*/  LDGSTS.E.BYPASS.LTC128B.128 [R208+0xa000], [R24.64] ;  /* 0x0a00000018d07fae */ /* 0x0003e2000b901d44 */
[----:B------:R-:W-:-:S03]  /*1a40*/  SHF.L.U64.HI R6, R185, 0x2, R188 ;  /* 0x00000002b9067819 */ /* 0x000fc600000102bc */
[----:B------:R1:W-:Y:S04]  /*1a50*/  LDGSTS.E.BYPASS.LTC128B.128 [R208+0xb000], [R22.64] ;  /* 0x0b00000016d07fae */ /* 0x0003e8000b901d44 */
[----:B------:R2:W-:Y:S04]  /*1a60*/  LDGSTS.E.BYPASS.LTC128B.128 [R208+0xc000], [R20.64] ;  /* 0x0c00000014d07fae */ /* 0x0005e8000b901d44 */
[----:B------:R3:W-:Y:S04]  /*1a70*/  LDGSTS.E.BYPASS.LTC128B.128 [R208+0xd000], [R18.64] ;  /* 0x0d00000012d07fae */ /* 0x0007e8000b901d44 */
[----:B------:R-:W0:Y:S04]  /*1a80*/  LDGDEPBAR ;  /* 0x00000000000079af */ /* 0x000e280000000000 */
[----:B------:R1:W-:Y:S01]  /*1a90*/  LDGSTS.E.BYPASS.LTC128B.128 [R208+0x4000], [R216.64] ;  /* 0x04000000d8d07fae */ /* 0x0003e2000b901d44 */
[----:B--2---:R-:W-:-:S02]  /*1aa0*/  LEA R20, P5, R11, R216, 0x6 ;  /* 0x000000d80b147211 */ /* 0x004fc400078a30ff */
[----:B---3--:R-:W-:Y:S02]  /*1ab0*/  IADD3 R18, P4, R13, UR10, RZ ;  /* 0x0000000a0d127c10 */ /* 0x008fe4000ff9e0ff */
[----:B------:R-:W-:Y:S02]  /*1ac0*/  IADD3.X R13, R15, UR11, RZ, P3, !PT ;  /* 0x0000000b0f0d7c10 */ /* 0x000fe40009ffe4ff */
[----:B------:R-:W-:Y:S02]  /*1ad0*/  LEA.HI.X R21, R11, R217, R9, 0x6, P5 ;  /* 0x000000d90b157211 */ /* 0x000fe400028f3409 */
[----:B------:R-:W-:Y:S01]  /*1ae0*/  IADD3.X R11, R13, UR11, RZ, P2, !PT ;  /* 0x0000000b0d0b7c10 */ /* 0x000fe200097fe4ff */
[----:B------:R-:W-:Y:S01]  /*1af0*/  IMAD.U32 R7, RZ, RZ, UR39 ;  /* 0x00000027ff077e24 */ /* 0x000fe2000f8e00ff */
[----:B------:R-:W-:Y:S01]  /*1b00*/  IADD3.X R19, R6, UR9, RZ, P4, !PT ;  /* 0x0000000906137c10 */ /* 0x000fe2000a7fe4ff */
[----:B------:R1:W-:Y:S01]  /*1b10*/  LDGSTS.E.BYPASS.LTC128B.128 [R208+0x5000], [R20.64] ;  /* 0x0500000014d07fae */ /* 0x0003e2000b901d44 */
[----:B------:R-:W-:-:S03]  /*1b20*/  IADD3.X R9, R11, UR11, RZ, P0, !PT ;  /* 0x0000000b0b097c10 */ /* 0x000fc600087fe4ff */
[----:B------:R1:W-:Y:S04]  /*1b30*/  LDGSTS.E.BYPASS.LTC128B.128 [R207], [R218.64] ;  /* 0x00000000dacf7fae */ /* 0x0003e8000b901d44 */
[----:B------:R1:W-:Y:S04]  /*1b40*/  LDGSTS.E.BYPASS.LTC128B.128 [R207+0x1000], [R16.64] ;  /* 0x0100000010cf7fae */ /* 0x0003e8000b901d44 */
[----:B------:R1:W-:Y:S04]  /*1b50*/  LDGSTS.E.BYPASS.LTC128B.128 [R208+0x6000], [R14.64] ;  /* 0x060000000ed07fae */ /* 0x0003e8000b901d44 */
[----:B------:R1:W-:Y:S04]  /*1b60*/  LDGSTS.E.BYPASS.LTC128B.128 [R208+0x7000], [R12.64] ;  /* 0x070000000cd07fae */ /* 0x0003e8000b901d44 */
[----:B------:R1:W-:Y:S04]  /*1b70*/  LDGSTS.E.BYPASS.LTC128B.128 [R208+0x8000], [R10.64] ;  /* 0x080000000ad07fae */ /* 0x0003e8000b901d44 */
[----:B------:R2:W-:Y:S04]  /*1b80*/  LDGSTS.E.BYPASS.LTC128B.128 [R208+0x9000], [R8.64] ;  /* 0x0900000008d07fae */ /* 0x0005e8000b901d44 */
[----:B------:R-:W0:Y:S01]  /*1b90*/  LDGDEPBAR ;  /* 0x00000000000079af */ /* 0x000e220000000000 */
[----:B------:R-:W-:Y:S01]  /*1ba0*/  IMAD.U32 R6, RZ, RZ, UR43 ;  /* 0x0000002bff067e24 */ /* 0x000fe2000f8e00ff */
[----:B------:R-:W-:-:S02]  /*1bb0*/  ULDC UR31, c[0x0][0x224] ;  /* 0x00008900001f7ab9 */ /* 0x000fc40000000800 */
[----:B------:R-:W-:Y:S01]  /*1bc0*/  ULDC UR37, c[0x0][0x22c] ;  /* 0x00008b0000257ab9 */ /* 0x000fe20000000800 */
[----:B------:R1:W5:Y:S01]  /*1bd0*/  LDG.E R206, [R18.64] ;  /* 0x0000000412ce7981 */ /* 0x000362000c1e1900 */
[----:B------:R-:W-:Y:S02]  /*1be0*/  UIMAD.WIDE UR30, UR38, UR31, UR12 ;  /* 0x0000001f261e72a5 */ /* 0x000fe4000f8e020c */
[----:B------:R-:W-:Y:S01]  /*1bf0*/  UIMAD UR13, UR49, UR37, UR52 ;  /* 0x00000025310d72a4 */ /* 0x000fe2000f8e0234 */
[----:B------:R1:W5:Y:S04]  /*1c00*/  LDG.E R205, [R18.64+0x20] ;  /* 0x0000200412cd7981 */ /* 0x000368000c1e1900 */
[----:B------:R1:W5:Y:S04]  /*1c10*/  LDG.E R204, [R18.64+0x80] ;  /* 0x0000800412cc7981 */ /* 0x000368000c1e1900 */
[----:B------:R1:W5:Y:S01]  /*1c20*/  LDG.E R203, [R18.64+0xa0] ;  /* 0x0000a00412cb7981 */ /* 0x000362000c1e1900 */
[----:B------:R-:W-:Y:S01]  /*1c30*/  UIADD3 UR11, UP0, UR30, UR47, URZ ;  /* 0x0000002f1e0b7290 */ /* 0x000fe2000ff1e03f */
[----:B------:R-:W-:Y:S01]  /*1c40*/  CS2R R94, SRZ ;  /* 0x00000000005e7805 */ /* 0x000fe2000001ff00 */
[----:B------:R-:W-:Y:S01]  /*1c50*/  UIADD3 UR13, UR45, UR13, URZ ;  /* 0x0000000d2d0d7290 */ /* 0x000fe2000fffe03f */
[----:B------:R-:W-:Y:S01]  /*1c60*/  CS2R R92, SRZ ;  /* 0x00000000005c7805 */ /* 0x000fe2000001ff00 */
[----:B------:R-:W-:Y:S01]  /*1c70*/  UIADD3.X UR30, UR31, UR46, URZ, UP0, !UPT ;  /* 0x0000002e1f1e7290 */ /* 0x000fe200087fe43f */
[----:B--2---:R-:W-:Y:S01]  /*1c80*/  IMAD R8, R187, UR50, R186 ;  /* 0x00000032bb087c24 */ /* 0x004fe2000f8e02ba */
[----:B------:R-:W-:Y:S01]  /*1c90*/  UIMAD UR13, UR13, UR11, URZ ;  /* 0x0000000b0d0d72a4 */ /* 0x000fe2000f8e023f */
[----:B------:R-:W-:-:S04]  /*1ca0*/  DEPBAR.LE SB0, 0x1 ;  /* 0x000080400000791a */ /* 0x000fc80000000000 */
[----:B------:R-:W-:Y:S01]  /*1cb0*/  IADD3 R7, P2, P0, R8, UR51, R7 ;  /* 0x0000003308077c10 */ /* 0x000fe2000f85e007 */
[----:B------:R-:W-:Y:S01]  /*1cc0*/  ULDC UR37, c[0x0][0x214] ;  /* 0x0000850000257ab9 */ /* 0x000fe20000000800 */
[----:B------:R-:W-:Y:S01]  /*1cd0*/  SHF.R.S32.HI R8, RZ, 0x1f, R8 ;  /* 0x0000001fff087819 */ /* 0x000fe20000011408 */
[----:B------:R-:W-:Y:S01]  /*1ce0*/  UIMAD UR13, UR30, UR44, UR13 ;  /* 0x0000002c1e0d72a4 */ /* 0x000fe2000f8e020d */
[----:B------:R-:W-:Y:S01]  /*1cf0*/  BAR.SYNC.DEFER_BLOCKING 0x0 ;  /* 0x0000000000007b1d */ /* 0x000fe20000010000 */
[----:B------:R-:W-:Y:S01]  /*1d00*/  UIADD3 UR30, UR12, UR40, URZ ;  /* 0x000000280c1e7290 */ /* 0x000fe2000fffe03f */
[----:B------:R-:W-:Y:S01]  /*1d10*/  IADD3.X R6, R8, UR53, R6, P2, P0 ;  /* 0x0000003508067c10 */ /* 0x000fe200097e0406 */
[----:B------:R-:W-:Y:S01]  /*1d20*/  CS2R R98, SRZ ;  /* 0x0000000000627805 */ /* 0x000fe2000001ff00 */
[----:B------:R-:W-:Y:S01]  /*1d30*/  IADD3 R8, P0, R7, R5, RZ ;  /* 0x0000000507087210 */ /* 0x000fe20007f1e0ff */
[----:B------:R-:W-:Y:S01]  /*1d40*/  IMAD.U32 R5, RZ, RZ, UR45 ;  /* 0x0000002dff057e24 */ /* 0x000fe2000f8e00ff */
[----:B------:R-:W-:Y:S01]  /*1d50*/  ULDC UR12, c[0x0][0x2e8] ;  /* 0x0000ba00000c7ab9 */ /* 0x000fe20000000800 */
[----:B------:R-:W-:Y:S01]  /*1d60*/  CS2R R96, SRZ ;  /* 0x0000000000607805 */ /* 0x000fe2000001ff00 */
[----:B------:R-:W-:Y:S01]  /*1d70*/  UIMAD.WIDE UR30, UR30, UR57, UR60 ;  /* 0x000000391e1e72a5 */ /* 0x000fe2000f8e023c */
[----:B------:R-:W-:Y:S01]  /*1d80*/  IMAD.X R9, R6, 0x1, R4, P0 ;  /* 0x0000000106097824 */ /* 0x000fe200000e0604 */
[----:B------:R-:W-:Y:S01]  /*1d90*/  CS2R R90, SRZ ;  /* 0x00000000005a7805 */ /* 0x000fe2000001ff00 */
[----:B------:R-:W-:Y:S01]  /*1da0*/  IMAD.U32 R4, RZ, RZ, UR44 ;  /* 0x0000002cff047e24 */ /* 0x000fe2000f8e00ff */
[----:B------:R-:W-:Y:S01]  /*1db0*/  CS2R R88, SRZ ;  /* 0x0000000000587805 */ /* 0x000fe2000001ff00 */
[----:B------:R-:W-:Y:S01]  /*1dc0*/  CS2R R86, SRZ ;  /* 0x0000000000567805 */ /* 0x000fe2000001ff00 */
[----:B------:R-:W-:Y:S01]  /*1dd0*/  CS2R R84, SRZ ;  /* 0x0000000000547805 */ /* 0x000fe2000001ff00 */
[----:B------:R-:W-:Y:S01]  /*1de0*/  IMAD.WIDE.U32 R8, R4, UR11, R8 ;  /* 0x0000000b04087c25 */ /* 0x000fe2000f8e0008 */
[----:B------:R-:W-:Y:S01]  /*1df0*/  UIADD3 UR11, -UR7, UR37, UR8 ;  /* 0x00000025070b7290 */ /* 0x000fe2000fffe108 */
[----:B------:R-:W-:Y:S01]  /*1e00*/  CS2R R78, SRZ ;  /* 0x00000000004e7805 */ /* 0x000fe2000001ff00 */
[----:B------:R-:W-:Y:S01]  /*1e10*/  CS2R R76, SRZ ;  /* 0x00000000004c7805 */ /* 0x000fe2000001ff00 */
[----:B------:R-:W-:Y:S01]  /*1e20*/  CS2R R82, SRZ ;  /* 0x0000000000527805 */ /* 0x000fe2000001ff00 */
[----:B------:R-:W-:Y:S01]  /*1e30*/  UIADD3 UR11, UR11, -UR12, URZ ;  /* 0x8000000c0b0b7290 */ /* 0x000fe2000fffe03f */
[----:B------:R-:W-:Y:S01]  /*1e40*/  IADD3 R4, R9, UR13, RZ ;  /* 0x0000000d09047c10 */ /* 0x000fe2000fffe0ff */
[----:B------:R-:W-:Y:S01]  /*1e50*/  CS2R R80, SRZ ;  /* 0x0000000000507805 */ /* 0x000fe2000001ff00 */
[C---:B------:R-:W-:Y:S01]  /*1e60*/  LEA R214, P0, R8.reuse, c[0x0][0x350], 0x2 ;  /* 0x0000d40008d67a11 */ /* 0x040fe200078010ff */
[----:B------:R-:W-:Y:S01]  /*1e70*/  USHF.R.S32.HI UR13, URZ, 0x1f, UR11 ;  /* 0x0000001f3f0d7899 */ /* 0x000fe2000801140b */
[----:B------:R1:W2:Y:S01]  /*1e80*/  LDSM.16.M88.4 R140, [R180+0xa000] ;  /* 0x00a00000b48c783b */ /* 0x0002a20000000200 */
[----:B------:R-:W-:Y:S01]  /*1e90*/  CS2R R74, SRZ ;  /* 0x00000000004a7805 */ /* 0x000fe2000001ff00 */
[----:B------:R-:W-:Y:S01]  /*1ea0*/  LEA.HI.X R215, R8, c[0x0][0x354], R4, 0x2, P0 ;  /* 0x0000d50008d77a11 */ /* 0x000fe200000f1404 */
[----:B------:R-:W-:Y:S01]  /*1eb0*/  ULEA.HI UR13, UR13, UR11, URZ, 0x6 ;  /* 0x0000000b0d0d7291 */ /* 0x000fe2000f8f303f */
[----:B------:R1:W3:Y:S01]  /*1ec0*/  LDSM.16.M88.4 R144, [R180+0xa800] ;  /* 0x00a80000b490783b */ /* 0x0002e20000000200 */
[----:B------:R-:W-:Y:S01]  /*1ed0*/  CS2R R72, SRZ ;  /* 0x0000000000487805 */ /* 0x000fe2000001ff00 */
[----:B------:R-:W-:Y:S01]  /*1ee0*/  CS2R R70, SRZ ;  /* 0x0000000000467805 */ /* 0x000fe2000001ff00 */
[----:B------:R-:W-:Y:S01]  /*1ef0*/  USHF.R.S32.HI UR13, URZ, 0x6, UR13 ;  /* 0x000000063f0d7899 */ /* 0x000fe2000801140d */
[----:B------:R1:W1:Y:S01]  /*1f00*/  LDSM.16.M88.4 R148, [R173+0xa000] ;  /* 0x00a00000ad94783b */ /* 0x0002620000000200 */
[----:B------:R-:W-:Y:S01]  /*1f10*/  CS2R R68, SRZ ;  /* 0x0000000000447805 */ /* 0x000fe2000001ff00 */
[----:B------:R-:W-:Y:S01]  /*1f20*/  CS2R R62, SRZ ;  /* 0x00000000003e7805 */ /* 0x000fe2000001ff00 */
[----:B------:R-:W-:Y:S01]  /*1f30*/  UISETP.LT.AND UP0, UPT, URZ, UR13, UPT ;  /* 0x0000000d3f00728c */ /* 0x000fe2000bf01270 */
[----:B------:R1:W1:Y:S01]  /*1f40*/  LDSM.16.M88.4 R152, [R173+0xa800] ;  /* 0x00a80000ad98783b */ /* 0x0002620000000200 */
[----:B------:R-:W-:Y:S01]  /*1f50*/  CS2R R60, SRZ ;  /* 0x00000000003c7805 */ /* 0x000fe2000001ff00 */
[----:B------:R-:W-:Y:S01]  /*1f60*/  CS2R R66, SRZ ;  /* 0x0000000000427805 */ /* 0x000fe2000001ff00 */
[----:B------:R-:W-:Y:S01]  /*1f70*/  USEL UR13, URZ, UR13, !UP0 ;  /* 0x0000000d3f0d7287 */ /* 0x000fe2000c000000 */
[----:B------:R1:W1:Y:S01]  /*1f80*/  LDSM.16.M88.4 R156, [R172+0xa000] ;  /* 0x00a00000ac9c783b */ /* 0x0002620000000200 */
[----:B------:R-:W-:Y:S01]  /*1f90*/  CS2R R64, SRZ ;  /* 0x0000000000407805 */ /* 0x000fe2000001ff00 */
[----:B------:R-:W-:Y:S01]  /*1fa0*/  CS2R R58, SRZ ;  /* 0x00000000003a7805 */ /* 0x000fe2000001ff00 */
[----:B------:R-:W-:Y:S01]  /*1fb0*/  UISETP.GT.AND UP0, UPT, UR41, UR13, UPT ;  /* 0x0000000d2900728c */ /* 0x000fe2000bf04270 */
[----:B------:R1:W1:Y:S01]  /*1fc0*/  LDSM.16.M88.4 R160, [R172+0xa800] ;  /* 0x00a80000aca0783b */ /* 0x0002620000000200 */
[----:B------:R-:W-:Y:S01]  /*1fd0*/  CS2R R56, SRZ ;  /* 0x0000000000387805 */ /* 0x000fe2000001ff00 */
[----:B------:R-:W-:Y:S01]  /*1fe0*/  CS2R R54, SRZ ;  /* 0x0000000000367805 */ /* 0x000fe2000001ff00 */
[----:B------:R-:W-:Y:S01]  /*1ff0*/  CS2R R52, SRZ ;  /* 0x0000000000347805 */ /* 0x000fe2000001ff00 */
[----:B------:R1:W1:Y:S01]  /*2000*/  LDSM.16.M88.4 R164, [R3+0xa000] ;  /* 0x00a0000003a4783b */ /* 0x0002620000000200 */
[----:B------:R-:W-:Y:S01]  /*2010*/  PLOP3.LUT P0, PT, PT, PT, UP0, 0x80, 0x0 ;  /* 0x000000000000781c */ /* 0x000fe20003f0f008 */
[----:B------:R-:W-:Y:S01]  /*2020*/  CS2R R46, SRZ ;  /* 0x00000000002e7805 */ /* 0x000fe2000001ff00 */
[----:B------:R-:W-:Y:S01]  /*2030*/  CS2R R44, SRZ ;  /* 0x00000000002c7805 */ /* 0x000fe2000001ff00 */
[----:B------:R1:W1:Y:S01]  /*2040*/  LDSM.16.M88.4 R168, [R3+0xa800] ;  /* 0x00a8000003a8783b */ /* 0x0002620000000200 */
[----:B------:R-:W-:Y:S01]  /*2050*/  CS2R R50, SRZ ;  /* 0x0000000000327805 */ /* 0x000fe2000001ff00 */
[----:B------:R-:W-:Y:S01]  /*2060*/  CS2R R48, SRZ ;  /* 0x0000000000307805 */ /* 0x000fe2000001ff00 */
[----:B------:R-:W-:Y:S01]  /*2070*/  CS2R R42, SRZ ;  /* 0x00000000002a7805 */ /* 0x000fe2000001ff00 */
[----:B------:R-:W-:Y:S01]  /*2080*/  CS2R R40, SRZ ;  /* 0x0000000000287805 */ /* 0x000fe2000001ff00 */
[----:B------:R-:W-:Y:S01]  /*2090*/  CS2R R38, SRZ ;  /* 0x0000000000267805 */ /* 0x000fe2000001ff00 */
[----:B------:R-:W-:-:S04]  /*20a0*/  CS2R R36, SRZ ;  /* 0x0000000000247805 */ /* 0x000fc8000001ff00 */
[----:B----4-:R-:W-:Y:S05]  /*20b0*/  @!P0 BRA `(.L_x_567) ;  /* 0x000038a000008947 */ /* 0x010fea0003800000 */
[----:B------:R-:W-:Y:S01]  /*20c0*/  LEA.HI R0, R0, R2, RZ, 0x4 ;  /* 0x0000000200007211 */ /* 0x000fe200078f20ff */
[----:B------:R-:W-:Y:S01]  /*20d0*/  IMAD.MOV.U32 R175, RZ, RZ, 0x20 ;  /* 0x00000020ffaf7424 */ /* 0x000fe200078e00ff */
[----:B------:R-:W-:Y:S01]  /*20e0*/  IADD3 R177, R181, 0x1000, RZ ;  /* 0x00001000b5b17810 */ /* 0x000fe20007ffe0ff */
[----:B------:R-:W-:Y:S01]  /*20f0*/  IMAD.MOV.U32 R128, RZ, RZ, 0x40 ;  /* 0x00000040ff807424 */ /* 0x000fe200078e00ff */
[----:B------:R-:W-:Y:S01]  /*2100*/  LOP3.LUT R0, R0, 0xfffffff0, RZ, 0xc0, !PT ;  /* 0xfffffff000007812 */ /* 0x000fe200078ec0ff */
[----:B------:R-:W-:Y:S01]  /*2110*/  UIADD3 UR28, UR8, UR59, URZ ;  /* 0x0000003b081c7290 */ /* 0x000fe2000fffe03f */
[----:B------:R-:W-:Y:S01]  /*2120*/  IADD3 R176, R182, 0x1000, RZ ;  /* 0x00001000b6b07810 */ /* 0x000fe20007ffe0ff */
[----:B------:R-:W-:Y:S01]  /*2130*/  IMAD.MOV.U32 R95, RZ, RZ, RZ ;  /* 0x000000ffff5f7224 */ /* 0x000fe200078e00ff */
[----:B------:R-:W-:Y:S01]  /*2140*/  SEL R177, R177, R181, !P1 ;  /* 0x000000b5b1b17207 */ /* 0x000fe20004800000 */
[----:B------:R-:W-:Y:S01]  /*2150*/  IMAD.IADD R2, R2, 0x1, -R0 ;  /* 0x0000000102027824 */ /* 0x000fe200078e0a00 */
[----:B------:R-:W-:Y:S01]  /*2160*/  SEL R176, R176, R182, !P1 ;  /* 0x000000b6b0b07207 */ /* 0x000fe20004800000 */
[----:B------:R-:W-:-:S02]  /*2170*/  UMOV UR12, UR30 ;  /* 0x0000001e000c7c82 */ /* 0x000fc40008000000 */
[----:B------:R-:W-:Y:S01]  /*2180*/  IMAD.SHL.U32 R177, R177, 0x2, RZ ;  /* 0x00000002b1b17824 */ /* 0x000fe200078e00ff */
[----:B------:R-:W-:Y:S01]  /*2190*/  SHF.R.S32.HI R0, RZ, 0x1f, R2 ;  /* 0x0000001fff007819 */ /* 0x000fe20000011402 */
[----:B------:R-:W-:Y:S01]  /*21a0*/  IMAD.SHL.U32 R176, R176, 0x2, RZ ;  /* 0x00000002b0b07824 */ /* 0x000fe200078e00ff */
[----:B------:R-:W-:Y:S02]  /*21b0*/  UIADD3 UR28, -UR7, 0x80, UR28 ;  /* 0x00000080071c7890 */ /* 0x000fe4000fffe11c */
[----:B------:R-:W-:Y:S01]  /*21c0*/  LEA.HI R0, R0, R2, RZ, 0x3 ;  /* 0x0000000200007211 */ /* 0x000fe200078f18ff */
[----:B------:R-:W-:-:S03]  /*21d0*/  UMOV UR11, UR31 ;  /* 0x0000001f000b7c82 */ /* 0x000fc60008000000 */
[----:B------:R-:W-:-:S05]  /*21e0*/  LOP3.LUT R0, R0, 0xfffffff8, RZ, 0xc0, !PT ;  /* 0xfffffff800007812 */ /* 0x000fca00078ec0ff */
[----:B------:R-:W-:-:S05]  /*21f0*/  IMAD.IADD R0, R2, 0x1, -R0 ;  /* 0x0000000102007824 */ /* 0x000fca00078e0a00 */
[C---:B------:R-:W-:Y:S02]  /*2200*/  LOP3.LUT P0, RZ, R0.reuse, 0x2, RZ, 0xc0, !PT ;  /* 0x0000000200ff7812 */ /* 0x040fe4000780c0ff */
[----:B------:R-:W-:Y:S02]  /*2210*/  LOP3.LUT P2, RZ, R0, 0x4, RZ, 0xc0, !PT ;  /* 0x0000000400ff7812 */ /* 0x000fe4000784c0ff */
[----:B------:R-:W-:Y:S02]  /*2220*/  SEL R175, R175, 0xffffffe0, !P0 ;  /* 0xffffffe0afaf7807 */ /* 0x000fe40004000000 */
[----:B------:R-:W-:Y:S02]  /*2230*/  SEL R128, R128, 0xffffffc0, !P2 ;  /* 0xffffffc080807807 */ /* 0x000fe40005000000 */
[----:B------:R-:W-:Y:S01]  /*2240*/  MOV R213, c[0x0][0x22c] ;  /* 0x00008b0000d57a02 */ /* 0x000fe20000000f00 */
[----:B------:R-:W-:Y:S01]  /*2250*/  IMAD.SHL.U32 R210, R185, 0x4, RZ ;  /* 0x00000004b9d27824 */ /* 0x000fe200078e00ff */
[----:B------:R-:W-:Y:S01]  /*2260*/  SHF.L.U32 R174, R182, 0x1, RZ ;  /* 0x00000001b6ae7819 */ /* 0x000fe200000006ff */
[----:B------:R-:W-:Y:S01]  /*2270*/  IMAD.IADD R0, R179, 0x1, R175 ;  /* 0x00000001b3007824 */ /* 0x000fe200078e02af */
[----:B------:R-:W-:Y:S01]  /*2280*/  SHF.L.U64.HI R211, R185, 0x2, R188 ;  /* 0x00000002b9d37819 */ /* 0x000fe200000102bc */
[----:B------:R-:W-:Y:S01]  /*2290*/  IMAD R213, R213, c[0x0][0x1c0], RZ ;  /* 0x00007000d5d57a24 */ /* 0x000fe200078e02ff */
[----:B------:R-:W-:-:S02]  /*22a0*/  MOV R212, 0x40 ;  /* 0x0000004000d47802 */ /* 0x000fc40000000f00 */
[----:B------:R-:W-:Y:S01]  /*22b0*/  IADD3 R2, R175, R174, RZ ;  /* 0x000000aeaf027210 */ /* 0x000fe20007ffe0ff */
[----:B------:R-:W-:Y:S02]  /*22c0*/  IMAD.U32 R213, R213, -0x40, RZ ;  /* 0xffffffc0d5d57824 */ /* 0x000fe400078e00ff */
.L_x_570:
[----:B------:R-:W0:Y:S01]  /*22d0*/  LDGDEPBAR ;  /* 0x00000000000079af */ /* 0x000e220000000000 */
[C---:B------:R-:W-:Y:S01]  /*22e0*/  IADD3 R183, R176.reuse, R175, RZ ;  /* 0x000000afb0b77210 */ /* 0x040fe20007ffe0ff */
[----:B------:R-:W-:Y:S01]  /*22f0*/  USHF.L.U32 UR8, UR6, 0x6, URZ ;  /* 0x0000000606087899 */ /* 0x000fe2000800063f */
[-C--:B------:R-:W-:Y:S01]  /*2300*/  IADD3 R129, R176, R128.reuse, RZ ;  /* 0x00000080b0817210 */ /* 0x080fe20007ffe0ff */
[----:B------:R-:W-:Y:S01]  /*2310*/  UISETP.GT.AND UP3, UPT, UR6, UR13, UPT ;  /* 0x0000000d0600728c */ /* 0x000fe2000bf64270 */
[----:B-----5:R-:W-:Y:S01]  /*2320*/  FSETP.NEU.FTZ.AND P1, PT, R206, -INF , PT ;  /* 0xff800000ce00780b */ /* 0x020fe20003f3d000 */
[----:B------:R-:W-:Y:S06]  /*2330*/  UISETP.GE.AND UP0, UPT, UR8, UR28, UPT ;  /* 0x0000001c0800728c */ /* 0x000fec000bf06270 */
[----:B------:R-:W-:Y:S01]  /*2340*/  PLOP3.LUT P0, PT, PT, PT, UP0, 0x80, 0x0 ;  /* 0x000000000000781c */ /* 0x000fe20003f0f008 */
[----:B------:R-:W-:Y:S04]  /*2350*/  DEPBAR.LE SB0, 0x0 ;  /* 0x000080000000791a */ /* 0x000fe80000000000 */
[----:B------:R-:W-:Y:S08]  /*2360*/  BAR.SYNC.DEFER_BLOCKING 0x0 ;  /* 0x0000000000007b1d */ /* 0x000ff00000010000 */
[----:B------:R-:W-:Y:S08]  /*2370*/  LDSM.16.M88.4 R32, [R176] ;  /* 0x00000000b020783b */ /* 0x000ff00000000200 */
[----:B-1----:R-:W1:Y:S08]  /*2380*/  LDSM.16.M88.4 R16, [R180+0x6000] ;  /* 0x00600000b410783b */ /* 0x002e700000000200 */
[----:B------:R-:W4:Y:S08]  /*2390*/  LDSM.16.M88.4 R28, [R176+0x1000] ;  /* 0x00100000b01c783b */ /* 0x000f300000000200 */
[----:B------:R-:W3:Y:S08]  /*23a0*/  LDSM.16.M88.4 R100, [R180+0x6800] ;  /* 0x00680000b464783b */ /* 0x000ef00000000200 */
[----:B------:R-:W-:Y:S08]  /*23b0*/  LDSM.16.M88.4 R104, [R183] ;  /* 0x00000000b768783b */ /* 0x000ff00000000200 */
[----:B------:R-:W2:Y:S01]  /*23c0*/  LDSM.16.M88.4 R108, [R173+0x6000] ;  /* 0x00600000ad6c783b */ /* 0x000ea20000000200 */
[-C--:B-1----:R-:W-:Y:S07]  /*23d0*/  HMMA.16816.F32.BF16 R4, R32, R16.reuse, RZ ;  /* 0x000000102004723c */ /* 0x082fee00000418ff */
[----:B------:R1:W2:Y:S01]  /*23e0*/  LDSM.16.M88.4 R112, [R183+0x1000] ;  /* 0x00100000b770783b */ /* 0x0002a20000000200 */
[C---:B----4-:R-:W-:Y:S07]  /*23f0*/  HMMA.16816.F32.BF16 R8, R28.reuse, R16, RZ ;  /* 0x000000101c08723c */ /* 0x050fee00000418ff */
[----:B------:R-:W4:Y:S01]  /*2400*/  LDSM.16.M88.4 R116, [R173+0x6800] ;  /* 0x00680000ad74783b */ /* 0x000f220000000200 */
[-C--:B------:R-:W-:Y:S07]  /*2410*/  HMMA.16816.F32.BF16 R12, R28, R18.reuse, RZ ;  /* 0x000000121c0c723c */ /* 0x080fee00000418ff */
[----:B------:R-:W-:Y:S01]  /*2420*/  LDSM.16.M88.4 R120, [R129] ;  /* 0x000000008178783b */ /* 0x000fe20000000200 */
[C---:B------:R-:W-:Y:S07]  /*2430*/  HMMA.16816.F32.BF16 R16, R32.reuse, R18, RZ ;  /* 0x000000122010723c */ /* 0x040fee00000418ff */
[----:B------:R-:W4:Y:S01]  /*2440*/  LDSM.16.M88.4 R124, [R172+0x6000] ;  /* 0x00600000ac7c783b */ /* 0x000f220000000200 */
[----:B-1----:R-:W-:Y:S01]  /*2450*/  IADD3 R183, R183, R128, RZ ;  /* 0x00000080b7b77210 */ /* 0x002fe20007ffe0ff */
[-C--:B---3--:R-:W-:Y:S06]  /*2460*/  HMMA.16816.F32.BF16 R20, R32, R100.reuse, RZ ;  /* 0x000000642014723c */ /* 0x088fec00000418ff */
[----:B------:R-:W-:Y:S02]  /*2470*/  LDSM.16.M88.4 R132, [R183] ;  /* 0x00000000b784783b */ /* 0x000fe40000000200 */
[C---:B------:R-:W-:Y:S06]  /*2480*/  HMMA.16816.F32.BF16 R24, R28.reuse, R100, RZ ;  /* 0x000000641c18723c */ /* 0x040fec00000418ff */
[----:B------:R-:W-:Y:S02]  /*2490*/  LDSM.16.M88.4 R136, [R3+0x6000] ;  /* 0x006000000388783b */ /* 0x000fe40000000200 */
[-C--:B------:R-:W-:Y:S08]  /*24a0*/  HMMA.16816.F32.BF16 R28, R28, R102.reuse, RZ ;  /* 0x000000661c1c723c */ /* 0x080ff000000418ff */
[----:B------:R-:W-:Y:S01]  /*24b0*/  HMMA.16816.F32.BF16 R32, R32, R102, RZ ;  /* 0x000000662020723c */ /* 0x000fe200000418ff */
[----:B------:R-:W1:Y:S07]  /*24c0*/  LDSM.16.M88.4 R100, [R129+0x1000] ;  /* 0x001000008164783b */ /* 0x000e6e0000000200 */
[-C--:B--2---:R-:W-:Y:S01]  /*24d0*/  HMMA.16816.F32.BF16 R4, R104, R108.reuse, R4 ;  /* 0x0000006c6804723c */ /* 0x084fe20000041804 */
[----:B------:R-:W2:Y:S07]  /*24e0*/  LDSM.16.M88.4 R128, [R172+0x6800] ;  /* 0x00680000ac80783b */ /* 0x000eae0000000200 */
[C---:B------:R-:W-:Y:S08]  /*24f0*/  HMMA.16816.F32.BF16 R8, R112.reuse, R108, R8 ;  /* 0x0000006c7008723c */ /* 0x040ff00000041808 */
[-C--:B------:R-:W-:Y:S08]  /*2500*/  HMMA.16816.F32.BF16 R12, R112, R110.reuse, R12 ;  /* 0x0000006e700c723c */ /* 0x080ff0000004180c */
[C---:B------:R-:W-:Y:S08]  /*2510*/  HMMA.16816.F32.BF16 R16, R104.reuse, R110, R16 ;  /* 0x0000006e6810723c */ /* 0x040ff00000041810 */
[-C--:B----4-:R-:W-:Y:S08]  /*2520*/  HMMA.16816.F32.BF16 R20, R104, R116.reuse, R20 ;  /* 0x000000746814723c */ /* 0x090ff00000041814 */
[C---:B------:R-:W-:Y:S08]  /*2530*/  HMMA.16816.F32.BF16 R24, R112.reuse, R116, R24 ;  /* 0x000000747018723c */ /* 0x040ff00000041818 */
[-C--:B------:R-:W-:Y:S08]  /*2540*/  HMMA.16816.F32.BF16 R28, R112, R118.reuse, R28 ;  /* 0x00000076701c723c */ /* 0x080ff0000004181c */
[----:B------:R-:W-:Y:S01]  /*2550*/  HMMA.16816.F32.BF16 R32, R104, R118, R32 ;  /* 0x000000766820723c */ /* 0x000fe20000041820 */
[----:B------:R-:W3:Y:S07]  /*2560*/  LDSM.16.M88.4 R104, [R183+0x1000] ;  /* 0x00100000b768783b */ /* 0x000eee0000000200 */
[-C--:B------:R-:W-:Y:S08]  /*2570*/  HMMA.16816.F32.BF16 R4, R120, R124.reuse, R4 ;  /* 0x0000007c7804723c */ /* 0x080ff00000041804 */
[C---:B-1----:R-:W-:Y:S08]  /*2580*/  HMMA.16816.F32.BF16 R8, R100.reuse, R124, R8 ;  /* 0x0000007c6408723c */ /* 0x042ff00000041808 */
[-C--:B------:R-:W-:Y:S08]  /*2590*/  HMMA.16816.F32.BF16 R12, R100, R126.reuse, R12 ;  /* 0x0000007e640c723c */ /* 0x080ff0000004180c */
[C---:B------:R-:W-:Y:S08]  /*25a0*/  HMMA.16816.F32.BF16 R16, R120.reuse, R126, R16 ;  /* 0x0000007e7810723c */ /* 0x040ff00000041810 */
[-C--:B--2---:R-:W-:Y:S08]  /*25b0*/  HMMA.16816.F32.BF16 R20, R120, R128.reuse, R20 ;  /* 0x000000807814723c */ /* 0x084ff00000041814 */
        /* <DEDUP_REMOVED lines=20> */
[----:B------:R-:W-:Y:S01]  /*2700*/  MUFU.TANH R112, R10 ;  /* 0x0000000a00707308 */ /* 0x000fe20000002400 */
[----:B------:R-:W-:Y:S02]  /*2710*/  FMUL.FTZ R18, R18, c[0x0][0x2ec] ;  /* 0x0000bb0012127a20 */ /* 0x000fe40000410000 */
[----:B------:R-:W-:Y:S02]  /*2720*/  FMUL.FTZ R19, R19, c[0x0][0x2ec] ;  /* 0x0000bb0013137a20 */ /* 0x000fe40000410000 */
[----:B------:R-:W-:Y:S02]  /*2730*/  FMUL.FTZ R11, R11, c[0x0][0x2ec] ;  /* 0x0000bb000b0b7a20 */ /* 0x000fe40000410000 */
[----:B------:R-:W-:Y:S02]  /*2740*/  FMUL.FTZ R9, R9, c[0x0][0x2ec] ;  /* 0x0000bb0009097a20 */ /* 0x000fe40000410000 */
[----:B------:R-:W-:Y:S01]  /*2750*/  FMUL.FTZ R16, R16, c[0x0][0x2ec] ;  /* 0x0000bb0010107a20 */ /* 0x000fe20000410000 */
[----:B------:R-:W3:Y:S01]  /*2760*/  MUFU.TANH R108, R6 ;  /* 0x00000006006c7308 */ /* 0x000ee20000002400 */
[----:B------:R-:W-:Y:S09]  /*2770*/  FMUL.FTZ R17, R17, c[0x0][0x2ec] ;  /* 0x0000bb0011117a20 */ /* 0x000ff20000410000 */
[----:B------:R4:W-:Y:S10]  /*2780*/  MUFU.TANH R116, R14 ;  /* 0x0000000e00747308 */ /* 0x0009f40000002400 */
[----:B------:R1:W1:Y:S10]  /*2790*/  MUFU.TANH R109, R7 ;  /* 0x00000007006d7308 */ /* 0x0002740000002400 */
[----:B------:R2:W-:Y:S01]  /*27a0*/  MUFU.TANH R113, R11 ;  /* 0x0000000b00717308 */ /* 0x0005e20000002400 */
[----:B----4-:R-:W-:Y:S04]  /*27b0*/  MOV R14, UR8 ;  /* 0x00000008000e7c02 */ /* 0x010fe80008000f00 */
[----:B------:R-:W-:Y:S05]  /*27c0*/  @!P0 IADD3 R14, R14, UR7, R189 ;  /* 0x000000070e0e8c10 */ /* 0x000fea000fffe0bd */
[----:B------:R4:W-:Y:S01]  /*27d0*/  MUFU.TANH R111, R9 ;  /* 0x00000009006f7308 */ /* 0x0009e20000002400 */
[----:B------:R-:W-:Y:S01]  /*27e0*/  @!P0 IMNMX R10, R14, UR7, PT ;  /* 0x000000070e0a8c17 */ /* 0x000fe2000b800200 */
[----:B-1----:R-:W1:Y:S08]  /*27f0*/  LDSM.16.M88.4 R4, [R3+0x6800] ;  /* 0x006800000304783b */ /* 0x002e700000000200 */
[----:B------:R3:W1:Y:S01]  /*2800*/  MUFU.TANH R110, R8 ;  /* 0x00000008006e7308 */ /* 0x0006620000002400 */
[----:B--2---:R-:W-:Y:S04]  /*2810*/  MOV R11, UR27 ;  /* 0x0000001b000b7c02 */ /* 0x004fe80008000f00 */
[----:B------:R-:W-:Y:S05]  /*2820*/  @!P0 LEA R11, R11, R184, 0x7 ;  /* 0x000000b80b0b8211 */ /* 0x000fea00078e38ff */
[----:B------:R2:W-:Y:S01]  /*2830*/  MUFU.TANH R117, R15 ;  /* 0x0000000f00757308 */ /* 0x0005e20000002400 */
[-C--:B------:R-:W-:Y:S01]  /*2840*/  @!P0 ISETP.GE.AND P3, PT, R11, R10.reuse, PT ;  /* 0x0000000a0b00820c */ /* 0x080fe20003f66270 */
[----:B----4-:R-:W-:Y:S05]  /*2850*/  FMUL.FTZ R9, R206, 1.4426950216293334961 ;  /* 0x3fb8aa3bce097820 */ /* 0x010fea0000410000 */
[----:B------:R-:W-:Y:S03]  /*2860*/  FSEL R9, R9, RZ, P1 ;  /* 0x000000ff09097208 */ /* 0x000fe60000800000 */
[----:B------:R4:W4:Y:S01]  /*2870*/  MUFU.TANH R114, R12 ;  /* 0x0000000c00727308 */ /* 0x0009220000002400 */
[----:B---3--:R-:W-:Y:S04]  /*2880*/  @!P0 IADD3 R8, R14, 0x8, RZ ;  /* 0x000000080e088810 */ /* 0x008fe80007ffe0ff */
[----:B------:R-:W-:Y:S05]  /*2890*/  @!P0 IMNMX R8, R8, UR7, PT ;  /* 0x0000000708088c17 */ /* 0x000fea000b800200 */
[----:B------:R3:W3:Y:S01]  /*28a0*/  MUFU.TANH R115, R13 ;  /* 0x0000000d00737308 */ /* 0x0006e20000002400 */
[-C--:B-1----:R-:W-:Y:S01]  /*28b0*/  HMMA.16816.F32.BF16 R20, R132, R4.reuse, R20 ;  /* 0x000000048414723c */ /* 0x082fe20000041814 */
[----:B--2---:R-:W-:Y:S04]  /*28c0*/  @!P0 IADD3 R15, R11, 0x1, RZ ;  /* 0x000000010b0f8810 */ /* 0x004fe80007ffe0ff */
[----:B------:R-:W-:Y:S04]  /*28d0*/  @!P0 ISETP.GE.AND P1, PT, R15, R10, PT ;  /* 0x0000000a0f00820c */ /* 0x000fe80003f26270 */
[----:B------:R-:W1:Y:S01]  /*28e0*/  MUFU.TANH R118, R16 ;  /* 0x0000001000767308 */ /* 0x000e620000002400 */
[C---:B------:R-:W-:Y:S02]  /*28f0*/  HMMA.16816.F32.BF16 R24, R104.reuse, R4, R24 ;  /* 0x000000046818723c */ /* 0x040fe40000041818 */
[----:B----4-:R-:W-:Y:S02]  /*2900*/  MOV R12, R125 ;  /* 0x0000007d000c7202 */ /* 0x010fe40000000f00 */
[----:B------:R-:W-:Y:S03]  /*2910*/  @!P0 FSEL R12, R125, -INF , !P3 ;  /* 0xff8000007d0c8808 */ /* 0x000fe60005800000 */
[----:B------:R-:W-:Y:S02]  /*2920*/  FMUL.FTZ R4, R205, 1.4426950216293334961 ;  /* 0x3fb8aa3bcd047820 */ /* 0x000fe40000410000 */
[----:B------:R2:W4:Y:S01]  /*2930*/  MUFU.TANH R119, R17 ;  /* 0x0000001100777308 */ /* 0x0005220000002400 */
[----:B------:R-:W-:Y:S01]  /*2940*/  @!P0 ISETP.GE.AND P3, PT, R11, R8, PT ;  /* 0x000000080b00820c */ /* 0x000fe20003f66270 */
[-C--:B------:R-:W-:Y:S01]  /*2950*/  HMMA.16816.F32.BF16 R28, R104, R6.reuse, R28 ;  /* 0x00000006681c723c */ /* 0x080fe2000004181c */
[--C-:B------:R-:W-:Y:S01]  /*2960*/  FFMA.FTZ R226, R12, c[0x0][0x23c], -R9.reuse ;  /* 0x00008f000ce27a23 */ /* 0x100fe20000010809 */
[----:B------:R-:W-:Y:S02]  /*2970*/  MOV R12, R127 ;  /* 0x0000007f000c7202 */ /* 0x000fe40000000f00 */
[----:B------:R-:W-:Y:S01]  /*2980*/  @!P0 FSEL R12, R127, -INF , !P1 ;  /* 0xff8000007f0c8808 */ /* 0x000fe20004800000 */
[----:B------:R-:W-:Y:S01]  /*2990*/  FMUL.FTZ R20, R20, c[0x0][0x2ec] ;  /* 0x0000bb0014147a20 */ /* 0x000fe20000410000 */
[----:B------:R-:W-:Y:S02]  /*29a0*/  FSETP.NEU.FTZ.AND P1, PT, R205, -INF , PT ;  /* 0xff800000cd00780b */ /* 0x000fe40003f3d000 */
[----:B------:R-:W1:Y:S01]  /*29b0*/  MUFU.TANH R120, R18 ;  /* 0x0000001200787308 */ /* 0x000e620000002400 */
[----:B------:R-:W-:Y:S01]  /*29c0*/  MOV R5, R108 ;  /* 0x0000006c00057202 */ /* 0x000fe20000000f00 */
[----:B------:R-:W-:Y:S02]  /*29d0*/  HMMA.16816.F32.BF16 R32, R132, R6, R32 ;  /* 0x000000068420723c */ /* 0x000fe40000041820 */
[----:B------:R-:W-:Y:S01]  /*29e0*/  @!P0 FSEL R5, R108, -INF , !P3 ;  /* 0xff8000006c058808 */ /* 0x000fe20005800000 */
[--C-:B------:R-:W-:Y:S01]  /*29f0*/  FFMA.FTZ R251, R12, c[0x0][0x23c], -R9.reuse ;  /* 0x00008f000cfb7a23 */ /* 0x100fe20000010809 */
[----:B------:R-:W-:Y:S01]  /*2a00*/  FSEL R4, R4, RZ, P1 ;  /* 0x000000ff04047208 */ /* 0x000fe20000800000 */
[----:B------:R-:W-:Y:S01]  /*2a10*/  FMUL.FTZ R12, R204, 1.4426950216293334961 ;  /* 0x3fb8aa3bcc0c7820 */ /* 0x000fe20000410000 */
[----:B------:R-:W-:Y:S01]  /*2a20*/  @!P0 ISETP.GE.AND P1, PT, R15, R8, PT ;  /* 0x000000080f00820c */ /* 0x000fe20003f26270 */
[----:B------:R-:W-:Y:S01]  /*2a30*/  FMUL.FTZ R21, R21, c[0x0][0x2ec] ;  /* 0x0000bb0015157a20 */ /* 0x000fe20000410000 */
[----:B------:R-:W-:Y:S01]  /*2a40*/  MUFU.TANH R121, R19 ;  /* 0x0000001300797308 */ /* 0x000fe20000002400 */
[----:B---3--:R-:W-:Y:S03]  /*2a50*/  @!P0 IADD3 R13, R14, 0x20, RZ ;  /* 0x000000200e0d8810 */ /* 0x008fe60007ffe0ff */
[--C-:B------:R-:W-:Y:S01]  /*2a60*/  FFMA.FTZ R250, R5, c[0x0][0x23c], -R4.reuse ;  /* 0x00008f0005fa7a23 */ /* 0x100fe20000010804 */
[----:B------:R-:W-:Y:S01]  /*2a70*/  MOV R5, R109 ;  /* 0x0000006d00057202 */ /* 0x000fe20000000f00 */
[----:B--2---:R-:W-:Y:S01]  /*2a80*/  FMUL.FTZ R17, R203, 1.4426950216293334961 ;  /* 0x3fb8aa3bcb117820 */ /* 0x004fe20000410000 */
[----:B------:R-:W-:Y:S01]  /*2a90*/  @!P0 FSEL R5, R109, -INF , !P1 ;  /* 0xff8000006d058808 */ /* 0x000fe20004800000 */
[----:B------:R-:W-:Y:S01]  /*2aa0*/  FMUL.FTZ R28, R28, c[0x0][0x2ec] ;  /* 0x0000bb001c1c7a20 */ /* 0x000fe20000410000 */
[----:B------:R-:W-:Y:S01]  /*2ab0*/  @!P0 IMNMX R13, R13, UR7, PT ;  /* 0x000000070d0d8c17 */ /* 0x000fe2000b800200 */
[----:B------:R-:W-:Y:S01]  /*2ac0*/  MUFU.EX2 R250, R250 ;  /* 0x000000fa00fa7308 */ /* 0x000fe20000000800 */
[----:B------:R-:W-:Y:S01]  /*2ad0*/  FSETP.NEU.FTZ.AND P1, PT, R204, -INF , PT ;  /* 0xff800000cc00780b */ /* 0x000fe20003f3d000 */
[----:B------:R-:W-:Y:S01]  /*2ae0*/  FFMA.FTZ R129, R5, c[0x0][0x23c], -R4 ;  /* 0x00008f0005817a23 */ /* 0x000fe20000010804 */
[----:B------:R-:W-:Y:S01]  /*2af0*/  @!P0 IADD3 R5, R14, 0x28, RZ ;  /* 0x000000280e058810 */ /* 0x000fe20007ffe0ff */
[----:B------:R-:W-:Y:S01]  /*2b00*/  FMUL.FTZ R29, R29, c[0x0][0x2ec] ;  /* 0x0000bb001d1d7a20 */ /* 0x000fe20000410000 */
[-C--:B------:R-:W-:Y:S01]  /*2b10*/  @!P0 ISETP.GE.AND P3, PT, R11, R13.reuse, PT ;  /* 0x0000000d0b00820c */ /* 0x080fe20003f66270 */
[----:B------:R-:W-:Y:S01]  /*2b20*/  FMUL.FTZ R30, R30, c[0x0][0x2ec] ;  /* 0x0000bb001e1e7a20 */ /* 0x000fe20000410000 */
[----:B------:R-:W-:Y:S01]  /*2b30*/  FSEL R12, R12, RZ, P1 ;  /* 0x000000ff0c0c7208 */ /* 0x000fe20000800000 */
[----:B------:R-:W-:Y:S01]  /*2b40*/  FMUL.FTZ R32, R32, c[0x0][0x2ec] ;  /* 0x0000bb0020207a20 */ /* 0x000fe20000410000 */
[----:B------:R-:W-:Y:S01]  /*2b50*/  @!P0 ISETP.GE.AND P1, PT, R15, R13, PT ;  /* 0x0000000d0f00820c */ /* 0x000fe20003f26270 */
[----:B------:R-:W2:Y:S01]  /*2b60*/  MUFU.TANH R122, R20 ;  /* 0x00000014007a7308 */ /* 0x000ea20000002400 */
[----:B------:R-:W-:Y:S01]  /*2b70*/  @!P0 IMNMX R5, R5, UR7, PT ;  /* 0x0000000705058c17 */ /* 0x000fe2000b800200 */
[----:B------:R-:W-:Y:S01]  /*2b80*/  FMUL.FTZ R33, R33, c[0x0][0x2ec] ;  /* 0x0000bb0021217a20 */ /* 0x000fe20000410000 */
[----:B------:R-:W-:Y:S01]  /*2b90*/  MOV R16, R110 ;  /* 0x0000006e00107202 */ /* 0x000fe20000000f00 */
[----:B------:R-:W-:Y:S01]  /*2ba0*/  FMUL.FTZ R34, R34, c[0x0][0x2ec] ;  /* 0x0000bb0022227a20 */ /* 0x000fe20000410000 */
[----:B------:R-:W-:Y:S01]  /*2bb0*/  @!P0 FSEL R16, R110, -INF , !P3 ;  /* 0xff8000006e108808 */ /* 0x000fe20005800000 */
[----:B------:R-:W-:Y:S01]  /*2bc0*/  FMUL.FTZ R35, R35, c[0x0][0x2ec] ;  /* 0x0000bb0023237a20 */ /* 0x000fe20000410000 */
[----:B------:R-:W-:Y:S01]  /*2bd0*/  MOV R14, R111 ;  /* 0x0000006f000e7202 */ /* 0x000fe20000000f00 */
[----:B------:R-:W-:Y:S01]  /*2be0*/  FMUL.FTZ R31, R31, c[0x0][0x2ec] ;  /* 0x0000bb001f1f7a20 */ /* 0x000fe20000410000 */
[----:B------:R-:W-:Y:S01]  /*2bf0*/  @!P0 FSEL R14, R111, -INF , !P1 ;  /* 0xff8000006f0e8808 */ /* 0x000fe20004800000 */
[----:B------:R-:W-:Y:S01]  /*2c00*/  MUFU.TANH R221, R28 ;  /* 0x0000001c00dd7308 */ /* 0x000fe20000002400 */
[-C--:B------:R-:W-:Y:S01]  /*2c10*/  @!P0 ISETP.GE.AND P3, PT, R11, R5.reuse, PT ;  /* 0x000000050b00820c */ /* 0x080fe20003f66270 */
[--C-:B------:R-:W-:Y:S01]  /*2c20*/  FFMA.FTZ R138, R16, c[0x0][0x23c], -R12.reuse ;  /* 0x00008f00108a7a23 */ /* 0x100fe2000001080c */
[----:B------:R-:W-:Y:S01]  /*2c30*/  FSETP.NEU.FTZ.AND P1, PT, R203, -INF , PT ;  /* 0xff800000cb00780b */ /* 0x000fe20003f3d000 */
[----:B------:R-:W-:Y:S01]  /*2c40*/  FFMA.FTZ R220, R14, c[0x0][0x23c], -R12 ;  /* 0x00008f000edc7a23 */ /* 0x000fe2000001080c */
[----:B------:R-:W-:Y:S01]  /*2c50*/  MOV R16, R112 ;  /* 0x0000007000107202 */ /* 0x000fe20000000f00 */
[----:B------:R-:W-:Y:S01]  /*2c60*/  FMUL.FTZ R22, R22, c[0x0][0x2ec] ;  /* 0x0000bb0016167a20 */ /* 0x000fe20000410000 */
[----:B------:R-:W-:Y:S01]  /*2c70*/  @!P0 FSEL R16, R112, -INF , !P3 ;  /* 0xff80000070108808 */ /* 0x000fe20005800000 */
[----:B------:R-:W-:Y:S01]  /*2c80*/  FMUL.FTZ R23, R23, c[0x0][0x2ec] ;  /* 0x0000bb0017177a20 */ /* 0x000fe20000410000 */
[----:B------:R-:W-:Y:S01]  /*2c90*/  FSEL R14, R17, RZ, P1 ;  /* 0x000000ff110e7208 */ /* 0x000fe20000800000 */
[----:B------:R-:W3:Y:S01]  /*2ca0*/  MUFU.TANH R123, R21 ;  /* 0x00000015007b7308 */ /* 0x000ee20000002400 */
[----:B------:R-:W-:Y:S01]  /*2cb0*/  @!P0 ISETP.GE.AND P1, PT, R15, R5, PT ;  /* 0x000000050f00820c */ /* 0x000fe20003f26270 */
[----:B------:R-:W-:Y:S01]  /*2cc0*/  FMUL.FTZ R24, R24, c[0x0][0x2ec] ;  /* 0x0000bb0018187a20 */ /* 0x000fe20000410000 */
[----:B------:R-:W-:Y:S01]  /*2cd0*/  MOV R15, R113 ;  /* 0x00000071000f7202 */ /* 0x000fe20000000f00 */
[--C-:B------:R-:W-:Y:S01]  /*2ce0*/  FFMA.FTZ R183, R16, c[0x0][0x23c], -R14.reuse ;  /* 0x00008f0010b77a23 */ /* 0x100fe2000001080e */
[----:B------:R-:W-:Y:S01]  /*2cf0*/  @!P0 IADD3 R16, R11, 0x8, RZ ;  /* 0x000000080b108810 */ /* 0x000fe20007ffe0ff */
[----:B------:R-:W-:Y:S01]  /*2d00*/  FMUL.FTZ R25, R25, c[0x0][0x2ec] ;  /* 0x0000bb0019197a20 */ /* 0x000fe20000410000 */
[----:B------:R-:W-:Y:S01]  /*2d10*/  @!P0 FSEL R15, R113, -INF , !P1 ;  /* 0xff800000710f8808 */ /* 0x000fe20004800000 */
[----:B------:R-:W-:Y:S01]  /*2d20*/  FMUL.FTZ R26, R26, c[0x0][0x2ec] ;  /* 0x0000bb001a1a7a20 */ /* 0x000fe20000410000 */
[-C--:B------:R-:W-:Y:S01]  /*2d30*/  @!P0 ISETP.GE.AND P1, PT, R16, R13.reuse, PT ;  /* 0x0000000d1000820c */ /* 0x080fe20003f26270 */
[----:B------:R-:W-:Y:S01]  /*2d40*/  MUFU.TANH R222, R29 ;  /* 0x0000001d00de7308 */ /* 0x000fe20000002400 */
[----:B------:R-:W-:Y:S01]  /*2d50*/  MOV R17, R114 ;  /* 0x0000007200117202 */ /* 0x000fe20000000f00 */
[----:B------:R-:W-:Y:S01]  /*2d60*/  FFMA.FTZ R139, R15, c[0x0][0x23c], -R14 ;  /* 0x00008f000f8b7a23 */ /* 0x000fe2000001080e */
[----:B------:R-:W-:Y:S01]  /*2d70*/  @!P0 IADD3 R15, R11, 0x9, RZ ;  /* 0x000000090b0f8810 */ /* 0x000fe20007ffe0ff */
[----:B------:R-:W-:Y:S01]  /*2d80*/  FMUL.FTZ R27, R27, c[0x0][0x2ec] ;  /* 0x0000bb001b1b7a20 */ /* 0x000fe20000410000 */
[----:B------:R-:W-:Y:S01]  /*2d90*/  @!P0 FSEL R17, R114, -INF , !P1 ;  /* 0xff80000072118808 */ /* 0x000fe20004800000 */
[----:B------:R-:W-:Y:S01]  /*2da0*/  FFMA.FTZ R108, -R108, R108, 1 ;  /* 0x3f8000006c6c7423 */ /* 0x000fe2000001016c */
[----:B------:R-:W-:Y:S01]  /*2db0*/  @!P0 ISETP.GE.AND P1, PT, R15, R13, PT ;  /* 0x0000000d0f00820c */ /* 0x000fe20003f26270 */
[----:B------:R-:W-:Y:S01]  /*2dc0*/  FFMA.FTZ R109, -R109, R109, 1 ;  /* 0x3f8000006d6d7423 */ /* 0x000fe2000001016d */
[----:B------:R-:W-:Y:S01]  /*2dd0*/  MOV R6, R116 ;  /* 0x0000007400067202 */ /* 0x000fe20000000f00 */
[----:B------:R-:W1:Y:S01]  /*2de0*/  MUFU.TANH R124, R22 ;  /* 0x00000016007c7308 */ /* 0x000e620000002400 */
[--C-:B------:R-:W-:Y:S01]  /*2df0*/  FFMA.FTZ R225, R17, c[0x0][0x23c], -R12.reuse ;  /* 0x00008f0011e17a23 */ /* 0x100fe2000001080c */
[----:B------:R-:W-:Y:S01]  /*2e00*/  MOV R17, R115 ;  /* 0x0000007300117202 */ /* 0x000fe20000000f00 */
[----:B------:R-:W-:Y:S01]  /*2e10*/  FFMA.FTZ R110, -R110, R110, 1 ;  /* 0x3f8000006e6e7423 */ /* 0x000fe2000001016e */
[----:B------:R-:W-:Y:S01]  /*2e20*/  @!P0 FSEL R17, R115, -INF , !P1 ;  /* 0xff80000073118808 */ /* 0x000fe20004800000 */
[----:B------:R-:W-:Y:S01]  /*2e30*/  FFMA.FTZ R111, -R111, R111, 1 ;  /* 0x3f8000006f6f7423 */ /* 0x000fe2000001016f */
[----:B------:R-:W-:Y:S01]  /*2e40*/  @!P0 ISETP.GE.AND P1, PT, R16, R5, PT ;  /* 0x000000051000820c */ /* 0x000fe20003f26270 */
[----:B------:R-:W-:Y:S01]  /*2e50*/  FFMA.FTZ R114, -R114, R114, 1 ;  /* 0x3f80000072727423 */ /* 0x000fe20000010172 */
[----:B------:R-:W-:Y:S01]  /*2e60*/  @!P0 IADD3 R7, R11, 0x10, RZ ;  /* 0x000000100b078810 */ /* 0x000fe20007ffe0ff */
[----:B------:R-:W-:Y:S01]  /*2e70*/  FFMA.FTZ R134, R17, c[0x0][0x23c], -R12 ;  /* 0x00008f0011867a23 */ /* 0x000fe2000001080c */
[----:B------:R-:W-:Y:S01]  /*2e80*/  MUFU.TANH R223, R30 ;  /* 0x0000001e00df7308 */ /* 0x000fe20000002400 */
[----:B------:R-:W-:Y:S01]  /*2e90*/  @!P0 FSEL R6, R116, -INF , !P1 ;  /* 0xff80000074068808 */ /* 0x000fe20004800000 */
[----:B------:R-:W-:Y:S01]  /*2ea0*/  FFMA.FTZ R115, -R115, R115, 1 ;  /* 0x3f80000073737423 */ /* 0x000fe20000010173 */
[----:B------:R-:W-:Y:S01]  /*2eb0*/  @!P0 ISETP.GE.AND P1, PT, R15, R5, PT ;  /* 0x000000050f00820c */ /* 0x000fe20003f26270 */
[----:B------:R-:W-:Y:S02]  /*2ec0*/  FFMA.FTZ R112, -R112, R112, 1 ;  /* 0x3f80000070707423 */ /* 0x000fe40000010170 */
[--C-:B------:R-:W-:Y:S01]  /*2ed0*/  FFMA.FTZ R133, R6, c[0x0][0x23c], -R14.reuse ;  /* 0x00008f0006857a23 */ /* 0x100fe2000001080e */
[----:B------:R-:W-:Y:S01]  /*2ee0*/  MOV R6, R117 ;  /* 0x0000007500067202 */ /* 0x000fe20000000f00 */
[----:B------:R-:W-:Y:S01]  /*2ef0*/  FFMA.FTZ R113, -R113, R113, 1 ;  /* 0x3f80000071717423 */ /* 0x000fe20000010171 */
[C---:B------:R-:W-:Y:S01]  /*2f00*/  @!P0 FSEL R6, R117.reuse, -INF , !P1 ;  /* 0xff80000075068808 */ /* 0x040fe20004800000 */
[----:B------:R-:W2:Y:S01]  /*2f10*/  MUFU.TANH R126, R23 ;  /* 0x00000017007e7308 */ /* 0x000ea20000002400 */
[----:B------:R-:W-:Y:S01]  /*2f20*/  @!P0 ISETP.GE.AND P1, PT, R16, R10, PT ;  /* 0x0000000a1000820c */ /* 0x000fe20003f26270 */
[----:B------:R-:W-:Y:S02]  /*2f30*/  FFMA.FTZ R116, -R116, R116, 1 ;  /* 0x3f80000074747423 */ /* 0x000fe40000010174 */
[----:B------:R-:W-:Y:S01]  /*2f40*/  FFMA.FTZ R132, R6, c[0x0][0x23c], -R14 ;  /* 0x00008f0006847a23 */ /* 0x000fe2000001080e */
[-C--:B-1----:R-:W-:Y:S01]  /*2f50*/  MOV R6, R118.reuse ;  /* 0x0000007600067202 */ /* 0x082fe20000000f00 */
[----:B------:R-:W-:Y:S01]  /*2f60*/  FFMA.FTZ R117, -R117, R117, 1 ;  /* 0x3f80000075757423 */ /* 0x000fe20000010175 */
[C---:B------:R-:W-:Y:S01]  /*2f70*/  @!P0 FSEL R6, R118.reuse, -INF , !P1 ;  /* 0xff80000076068808 */ /* 0x040fe20004800000 */
[----:B------:R-:W-:Y:S01]  /*2f80*/  FFMA.FTZ R118, -R118, R118, 1 ;  /* 0x3f80000076767423 */ /* 0x000fe20000010176 */
[----:B------:R-:W-:Y:S01]  /*2f90*/  @!P0 ISETP.GE.AND P1, PT, R15, R10, PT ;  /* 0x0000000a0f00820c */ /* 0x000fe20003f26270 */
[----:B------:R-:W-:Y:S01]  /*2fa0*/  MUFU.TANH R135, R32 ;  /* 0x0000002000877308 */ /* 0x000fe20000002400 */
[----:B------:R-:W-:Y:S02]  /*2fb0*/  FMUL.FTZ R108, R108, c[0x0][0x2ec] ;  /* 0x0000bb006c6c7a20 */ /* 0x000fe40000410000 */
[--C-:B------:R-:W-:Y:S01]  /*2fc0*/  FFMA.FTZ R249, R6, c[0x0][0x23c], -R9.reuse ;  /* 0x00008f0006f97a23 */ /* 0x100fe20000010809 */
[-C--:B----4-:R-:W-:Y:S01]  /*2fd0*/  MOV R6, R119.reuse ;  /* 0x0000007700067202 */ /* 0x090fe20000000f00 */
[----:B------:R-:W-:Y:S01]  /*2fe0*/  FMUL.FTZ R118, R118, c[0x0][0x2ec] ;  /* 0x0000bb0076767a20 */ /* 0x000fe20000410000 */
[C---:B------:R-:W-:Y:S01]  /*2ff0*/  @!P0 FSEL R6, R119.reuse, -INF , !P1 ;  /* 0xff80000077068808 */ /* 0x040fe20004800000 */
[----:B------:R-:W-:Y:S01]  /*3000*/  FFMA.FTZ R119, -R119, R119, 1 ;  /* 0x3f80000077777423 */ /* 0x000fe20000010177 */
[----:B------:R-:W-:Y:S01]  /*3010*/  @!P0 ISETP.GE.AND P1, PT, R16, R8, PT ;  /* 0x000000081000820c */ /* 0x000fe20003f26270 */
[----:B------:R-:W-:Y:S01]  /*3020*/  FMUL.FTZ R109, R109, c[0x0][0x2ec] ;  /* 0x0000bb006d6d7a20 */ /* 0x000fe20000410000 */
[----:B------:R-:W1:Y:S01]  /*3030*/  MUFU.TANH R130, R24 ;  /* 0x0000001800827308 */ /* 0x000e620000002400 */
[--C-:B------:R-:W-:Y:S01]  /*3040*/  FFMA.FTZ R248, R6, c[0x0][0x23c], -R9.reuse ;  /* 0x00008f0006f87a23 */ /* 0x100fe20000010809 */
[-C--:B------:R-:W-:Y:S01]  /*3050*/  MOV R6, R120.reuse ;  /* 0x0000007800067202 */ /* 0x080fe20000000f00 */
[----:B------:R-:W-:Y:S01]  /*3060*/  FMUL.FTZ R119, R119, c[0x0][0x2ec] ;  /* 0x0000bb0077777a20 */ /* 0x000fe20000410000 */
[C---:B------:R-:W-:Y:S01]  /*3070*/  @!P0 FSEL R6, R120.reuse, -INF , !P1 ;  /* 0xff80000078068808 */ /* 0x040fe20004800000 */
[----:B------:R-:W-:Y:S01]  /*3080*/  FFMA.FTZ R120, -R120, R120, 1 ;  /* 0x3f80000078787423 */ /* 0x000fe20000010178 */
[----:B------:R-:W-:Y:S01]  /*3090*/  @!P0 ISETP.GE.AND P1, PT, R15, R8, PT ;  /* 0x000000080f00820c */ /* 0x000fe20003f26270 */
[----:B------:R-:W-:Y:S01]  /*30a0*/  FMUL.FTZ R110, R110, c[0x0][0x2ec] ;  /* 0x0000bb006e6e7a20 */ /* 0x000fe20000410000 */
[----:B--2---:R-:W-:Y:S01]  /*30b0*/  MOV R15, R122 ;  /* 0x0000007a000f7202 */ /* 0x004fe20000000f00 */
[--C-:B------:R-:W-:Y:S01]  /*30c0*/  FFMA.FTZ R243, R6, c[0x0][0x23c], -R4.reuse ;  /* 0x00008f0006f37a23 */ /* 0x100fe20000010804 */
[----:B------:R-:W-:Y:S01]  /*30d0*/  MUFU.TANH R227, R33 ;  /* 0x0000002100e37308 */ /* 0x000fe20000002400 */
[-C--:B------:R-:W-:Y:S01]  /*30e0*/  MOV R6, R121.reuse ;  /* 0x0000007900067202 */ /* 0x080fe20000000f00 */
[----:B------:R-:W-:Y:S01]  /*30f0*/  FMUL.FTZ R120, R120, c[0x0][0x2ec] ;  /* 0x0000bb0078787a20 */ /* 0x000fe20000410000 */
[C---:B------:R-:W-:Y:S01]  /*3100*/  @!P0 FSEL R6, R121.reuse, -INF , !P1 ;  /* 0xff80000079068808 */ /* 0x040fe20004800000 */
[----:B------:R-:W-:Y:S01]  /*3110*/  FFMA.FTZ R121, -R121, R121, 1 ;  /* 0x3f80000079797423 */ /* 0x000fe20000010179 */
[----:B------:R-:W-:Y:S01]  /*3120*/  @!P0 ISETP.GE.AND P1, PT, R7, R10, PT ;  /* 0x0000000a0700820c */ /* 0x000fe20003f26270 */
[----:B------:R-:W-:Y:S02]  /*3130*/  FMUL.FTZ R111, R111, c[0x0][0x2ec] ;  /* 0x0000bb006f6f7a20 */ /* 0x000fe40000410000 */
[--C-:B------:R-:W-:Y:S01]  /*3140*/  FFMA.FTZ R242, R6, c[0x0][0x23c], -R4.reuse ;  /* 0x00008f0006f27a23 */ /* 0x100fe20000010804 */
[----:B------:R-:W-:Y:S01]  /*3150*/  @!P0 IADD3 R6, R11, 0x11, RZ ;  /* 0x000000110b068810 */ /* 0x000fe20007ffe0ff */
[----:B------:R-:W2:Y:S01]  /*3160*/  MUFU.TANH R131, R25 ;  /* 0x0000001900837308 */ /* 0x000ea20000002400 */
[C---:B------:R-:W-:Y:S01]  /*3170*/  @!P0 FSEL R15, R122.reuse, -INF , !P1 ;  /* 0xff8000007a0f8808 */ /* 0x040fe20004800000 */
[----:B------:R-:W-:Y:S01]  /*3180*/  FFMA.FTZ R122, -R122, R122, 1 ;  /* 0x3f8000007a7a7423 */ /* 0x000fe2000001017a */
[----:B------:R-:W-:Y:S01]  /*3190*/  @!P0 ISETP.GE.AND P1, PT, R6, R10, PT ;  /* 0x0000000a0600820c */ /* 0x000fe20003f26270 */
[----:B------:R-:W-:Y:S02]  /*31a0*/  FMUL.FTZ R121, R121, c[0x0][0x2ec] ;  /* 0x0000bb0079797a20 */ /* 0x000fe40000410000 */
[--C-:B------:R-:W-:Y:S01]  /*31b0*/  FFMA.FTZ R247, R15, c[0x0][0x23c], -R9.reuse ;  /* 0x00008f000ff77a23 */ /* 0x100fe20000010809 */
[-C--:B---3--:R-:W-:Y:S01]  /*31c0*/  MOV R15, R123.reuse ;  /* 0x0000007b000f7202 */ /* 0x088fe20000000f00 */
[----:B------:R-:W-:Y:S01]  /*31d0*/  FMUL.FTZ R122, R122, c[0x0][0x2ec] ;  /* 0x0000bb007a7a7a20 */ /* 0x000fe20000410000 */
[----:B------:R-:W-:Y:S01]  /*31e0*/  @!P0 FSEL R15, R123, -INF , !P1 ;  /* 0xff8000007b0f8808 */ /* 0x000fe20004800000 */
[----:B------:R-:W-:Y:S01]  /*31f0*/  MUFU.TANH R228, R34 ;  /* 0x0000002200e47308 */ /* 0x000fe20000002400 */
[----:B------:R-:W-:Y:S01]  /*3200*/  @!P0 ISETP.GE.AND P1, PT, R7, R8, PT ;  /* 0x000000080700820c */ /* 0x000fe20003f26270 */
[----:B------:R-:W-:Y:S02]  /*3210*/  FFMA.FTZ R123, -R123, R123, 1 ;  /* 0x3f8000007b7b7423 */ /* 0x000fe4000001017b */
[--C-:B------:R-:W-:Y:S01]  /*3220*/  FFMA.FTZ R246, R15, c[0x0][0x23c], -R9.reuse ;  /* 0x00008f000ff67a23 */ /* 0x100fe20000010809 */
[-C--:B------:R-:W-:Y:S01]  /*3230*/  MOV R15, R124.reuse ;  /* 0x0000007c000f7202 */ /* 0x080fe20000000f00 */
[----:B------:R-:W-:Y:S01]  /*3240*/  FMUL.FTZ R123, R123, c[0x0][0x2ec] ;  /* 0x0000bb007b7b7a20 */ /* 0x000fe20000410000 */
[C---:B------:R-:W-:Y:S01]  /*3250*/  @!P0 FSEL R15, R124.reuse, -INF , !P1 ;  /* 0xff8000007c0f8808 */ /* 0x040fe20004800000 */
[----:B------:R-:W-:Y:S01]  /*3260*/  FFMA.FTZ R124, -R124, R124, 1 ;  /* 0x3f8000007c7c7423 */ /* 0x000fe2000001017c */
[----:B------:R-:W-:Y:S01]  /*3270*/  @!P0 ISETP.GE.AND P1, PT, R6, R8, PT ;  /* 0x000000080600820c */ /* 0x000fe20003f26270 */
[----:B------:R-:W3:Y:S01]  /*3280*/  MUFU.TANH R136, R26 ;  /* 0x0000001a00887308 */ /* 0x000ee20000002400 */
[----:B------:R-:W-:Y:S02]  /*3290*/  FMUL.FTZ R114, R114, c[0x0][0x2ec] ;  /* 0x0000bb0072727a20 */ /* 0x000fe40000410000 */
[--C-:B------:R-:W-:Y:S01]  /*32a0*/  FFMA.FTZ R241, R15, c[0x0][0x23c], -R4.reuse ;  /* 0x00008f000ff17a23 */ /* 0x100fe20000010804 */
[-C--:B------:R-:W-:Y:S01]  /*32b0*/  MOV R15, R126.reuse ;  /* 0x0000007e000f7202 */ /* 0x080fe20000000f00 */
[----:B------:R-:W-:Y:S01]  /*32c0*/  FMUL.FTZ R124, R124, c[0x0][0x2ec] ;  /* 0x0000bb007c7c7a20 */ /* 0x000fe20000410000 */
[C---:B------:R-:W-:Y:S01]  /*32d0*/  @!P0 FSEL R15, R126.reuse, -INF , !P1 ;  /* 0xff8000007e0f8808 */ /* 0x040fe20004800000 */
[----:B------:R-:W-:Y:S01]  /*32e0*/  FFMA.FTZ R126, -R126, R126, 1 ;  /* 0x3f8000007e7e7423 */ /* 0x000fe2000001017e */
[-C--:B------:R-:W-:Y:S01]  /*32f0*/  @!P0 ISETP.GE.AND P1, PT, R7, R13.reuse, PT ;  /* 0x0000000d0700820c */ /* 0x080fe20003f26270 */
[----:B------:R-:W-:Y:S01]  /*3300*/  FMUL.FTZ R115, R115, c[0x0][0x2ec] ;  /* 0x0000bb0073737a20 */ /* 0x000fe20000410000 */
[----:B------:R-:W-:Y:S01]  /*3310*/  MUFU.TANH R229, R35 ;  /* 0x0000002300e57308 */ /* 0x000fe20000002400 */
[----:B------:R-:W-:Y:S01]  /*3320*/  FFMA.FTZ R240, R15, c[0x0][0x23c], -R4 ;  /* 0x00008f000ff07a23 */ /* 0x000fe20000010804 */
[-C--:B-1----:R-:W-:Y:S01]  /*3330*/  MOV R15, R130.reuse ;  /* 0x00000082000f7202 */ /* 0x082fe20000000f00 */
[----:B------:R-:W-:Y:S01]  /*3340*/  FMUL.FTZ R126, R126, c[0x0][0x2ec] ;  /* 0x0000bb007e7e7a20 */ /* 0x000fe20000410000 */
[C---:B------:R-:W-:Y:S01]  /*3350*/  @!P0 FSEL R15, R130.reuse, -INF , !P1 ;  /* 0xff800000820f8808 */ /* 0x040fe20004800000 */
[----:B------:R-:W-:Y:S01]  /*3360*/  FFMA.FTZ R130, -R130, R130, 1 ;  /* 0x3f80000082827423 */ /* 0x000fe20000010182 */
[----:B------:R-:W-:Y:S01]  /*3370*/  @!P0 ISETP.GE.AND P1, PT, R6, R13, PT ;  /* 0x0000000d0600820c */ /* 0x000fe20003f26270 */
[----:B------:R-:W-:Y:S02]  /*3380*/  FMUL.FTZ R112, R112, c[0x0][0x2ec] ;  /* 0x0000bb0070707a20 */ /* 0x000fe40000410000 */
[--C-:B------:R-:W-:Y:S01]  /*3390*/  FFMA.FTZ R237, R15, c[0x0][0x23c], -R12.reuse ;  /* 0x00008f000fed7a23 */ /* 0x100fe2000001080c */
[----:B------:R-:W1:Y:S01]  /*33a0*/  MUFU.TANH R137, R27 ;  /* 0x0000001b00897308 */ /* 0x000e620000002400 */
[-C--:B--2---:R-:W-:Y:S01]  /*33b0*/  MOV R15, R131.reuse ;  /* 0x00000083000f7202 */ /* 0x084fe20000000f00 */
[----:B------:R-:W-:Y:S01]  /*33c0*/  FMUL.FTZ R130, R130, c[0x0][0x2ec] ;  /* 0x0000bb0082827a20 */ /* 0x000fe20000410000 */
[C---:B------:R-:W-:Y:S01]  /*33d0*/  @!P0 FSEL R15, R131.reuse, -INF , !P1 ;  /* 0xff800000830f8808 */ /* 0x040fe20004800000 */
[----:B------:R-:W-:Y:S01]  /*33e0*/  FFMA.FTZ R131, -R131, R131, 1 ;  /* 0x3f80000083837423 */ /* 0x000fe20000010183 */
[-C--:B------:R-:W-:Y:S01]  /*33f0*/  @!P0 ISETP.GE.AND P1, PT, R7, R5.reuse, PT ;  /* 0x000000050700820c */ /* 0x080fe20003f26270 */
[----:B------:R-:W-:Y:S01]  /*3400*/  FMUL.FTZ R113, R113, c[0x0][0x2ec] ;  /* 0x0000bb0071717a20 */ /* 0x000fe20000410000 */
[-C--:B---3--:R-:W-:Y:S01]  /*3410*/  MOV R7, R136.reuse ;  /* 0x0000008800077202 */ /* 0x088fe20000000f00 */
[----:B------:R-:W-:Y:S01]  /*3420*/  FFMA.FTZ R236, R15, c[0x0][0x23c], -R12 ;  /* 0x00008f000fec7a23 */ /* 0x000fe2000001080c */
[----:B------:R-:W-:Y:S01]  /*3430*/  @!P0 FSEL R7, R136, -INF , !P1 ;  /* 0xff80000088078808 */ /* 0x000fe20004800000 */
[----:B------:R-:W-:Y:S01]  /*3440*/  MUFU.TANH R224, R31 ;  /* 0x0000001f00e07308 */ /* 0x000fe20000002400 */
[----:B------:R-:W-:Y:S01]  /*3450*/  @!P0 ISETP.GE.AND P1, PT, R6, R5, PT ;  /* 0x000000050600820c */ /* 0x000fe20003f26270 */
[----:B------:R-:W-:Y:S01]  /*3460*/  FFMA.FTZ R136, -R136, R136, 1 ;  /* 0x3f80000088887423 */ /* 0x000fe20000010188 */
[----:B------:R-:W-:Y:S01]  /*3470*/  @!P0 IADD3 R6, R11, 0x18, RZ ;  /* 0x000000180b068810 */ /* 0x000fe20007ffe0ff */
[--C-:B------:R-:W-:Y:S01]  /*3480*/  FFMA.FTZ R233, R7, c[0x0][0x23c], -R14.reuse ;  /* 0x00008f0007e97a23 */ /* 0x100fe2000001080e */
[----:B------:R-:W-:Y:S01]  /*3490*/  @!P0 IADD3 R11, R11, 0x19, RZ ;  /* 0x000000190b0b8810 */ /* 0x000fe20007ffe0ff */
[----:B------:R-:W-:Y:S01]  /*34a0*/  FMUL.FTZ R131, R131, c[0x0][0x2ec] ;  /* 0x0000bb0083837a20 */ /* 0x000fe20000410000 */
[----:B------:R-:W-:Y:S01]  /*34b0*/  @!P0 ISETP.GE.AND P3, PT, R6, R13, PT ;  /* 0x0000000d0600820c */ /* 0x000fe20003f66270 */
[----:B------:R-:W-:Y:S02]  /*34c0*/  FMUL.FTZ R116, R116, c[0x0][0x2ec] ;  /* 0x0000bb0074747a20 */ /* 0x000fe40000410000 */
[----:B------:R-:W-:Y:S01]  /*34d0*/  MUFU.EX2 R226, R226 ;  /* 0x000000e200e27308 */ /* 0x000fe20000000800 */
[----:B------:R-:W-:Y:S02]  /*34e0*/  FMUL.FTZ R117, R117, c[0x0][0x2ec] ;  /* 0x0000bb0075757a20 */ /* 0x000fe40000410000 */
[----:B------:R-:W-:Y:S01]  /*34f0*/  FMUL.FTZ R136, R136, c[0x0][0x2ec] ;  /* 0x0000bb0088887a20 */ /* 0x000fe20000410000 */
[-C--:B-1----:R-:W-:Y:S02]  /*3500*/  MOV R7, R137.reuse ;  /* 0x0000008900077202 */ /* 0x082fe40000000f00 */
[C---:B------:R-:W-:Y:S01]  /*3510*/  @!P0 FSEL R7, R137.reuse, -INF , !P1 ;  /* 0xff80000089078808 */ /* 0x040fe20004800000 */
[----:B------:R-:W-:Y:S01]  /*3520*/  FFMA.FTZ R137, -R137, R137, 1 ;  /* 0x3f80000089897423 */ /* 0x000fe20000010189 */
[----:B------:R-:W-:Y:S02]  /*3530*/  @!P0 ISETP.GE.AND P1, PT, R11, R13, PT ;  /* 0x0000000d0b00820c */ /* 0x000fe40003f26270 */
[----:B------:R-:W1:Y:S01]  /*3540*/  MUFU.EX2 R129, R129 ;  /* 0x0000008100817308 */ /* 0x000e620000000800 */
[----:B------:R-:W-:Y:S01]  /*3550*/  FFMA.FTZ R232, R7, c[0x0][0x23c], -R14 ;  /* 0x00008f0007e87a23 */ /* 0x000fe2000001080e */
[-C--:B------:R-:W-:Y:S01]  /*3560*/  MOV R7, R221.reuse ;  /* 0x000000dd00077202 */ /* 0x080fe20000000f00 */
[----:B------:R-:W-:Y:S01]  /*3570*/  FMUL.FTZ R137, R137, c[0x0][0x2ec] ;  /* 0x0000bb0089897a20 */ /* 0x000fe20000410000 */
[C---:B------:R-:W-:Y:S01]  /*3580*/  @!P0 FSEL R7, R221.reuse, -INF , !P3 ;  /* 0xff800000dd078808 */ /* 0x040fe20005800000 */
[----:B------:R-:W-:Y:S01]  /*3590*/  FFMA.FTZ R221, -R221, R221, 1 ;  /* 0x3f800000dddd7423 */ /* 0x000fe200000101dd */
[-C--:B------:R-:W-:Y:S02]  /*35a0*/  MOV R13, R222.reuse ;  /* 0x000000de000d7202 */ /* 0x080fe40000000f00 */
[----:B------:R-:W-:Y:S01]  /*35b0*/  @!P0 FSEL R13, R222, -INF , !P1 ;  /* 0xff800000de0d8808 */ /* 0x000fe20004800000 */
[--C-:B------:R-:W-:Y:S01]  /*35c0*/  FFMA.FTZ R235, R7, c[0x0][0x23c], -R12.reuse ;  /* 0x00008f0007eb7a23 */ /* 0x100fe2000001080c */
[----:B------:R-:W-:Y:S01]  /*35d0*/  MUFU.EX2 R251, R251 ;  /* 0x000000fb00fb7308 */ /* 0x000fe20000000800 */
[----:B------:R-:W-:Y:S01]  /*35e0*/  @!P0 ISETP.GE.AND P1, PT, R6, R5, PT ;  /* 0x000000050600820c */ /* 0x000fe20003f26270 */
[----:B------:R-:W-:Y:S01]  /*35f0*/  FFMA.FTZ R222, -R222, R222, 1 ;  /* 0x3f800000dede7423 */ /* 0x000fe200000101de */
[-C--:B------:R-:W-:Y:S01]  /*3600*/  MOV R7, R223.reuse ;  /* 0x000000df00077202 */ /* 0x080fe20000000f00 */
[----:B------:R-:W-:Y:S01]  /*3610*/  FFMA.FTZ R12, R13, c[0x0][0x23c], -R12 ;  /* 0x00008f000d0c7a23 */ /* 0x000fe2000001080c */
[C---:B------:R-:W-:Y:S01]  /*3620*/  @!P0 FSEL R7, R223.reuse, -INF , !P1 ;  /* 0xff800000df078808 */ /* 0x040fe20004800000 */
[----:B------:R-:W-:Y:S01]  /*3630*/  FFMA.FTZ R223, -R223, R223, 1 ;  /* 0x3f800000dfdf7423 */ /* 0x000fe200000101df */
[-C--:B------:R-:W-:Y:S01]  /*3640*/  @!P0 ISETP.GE.AND P1, PT, R6, R10.reuse, PT ;  /* 0x0000000a0600820c */ /* 0x080fe20003f26270 */
[----:B------:R-:W-:Y:S02]  /*3650*/  FMUL.FTZ R221, R221, c[0x0][0x2ec] ;  /* 0x0000bb00dddd7a20 */ /* 0x000fe40000410000 */
[----:B------:R-:W-:Y:S01]  /*3660*/  MUFU.EX2 R249, R249 ;  /* 0x000000f900f97308 */ /* 0x000fe20000000800 */
[----:B------:R-:W-:Y:S01]  /*3670*/  FFMA.FTZ R231, R7, c[0x0][0x23c], -R14 ;  /* 0x00008f0007e77a23 */ /* 0x000fe2000001080e */
[-C--:B------:R-:W-:Y:S01]  /*3680*/  MOV R7, R135.reuse ;  /* 0x0000008700077202 */ /* 0x080fe20000000f00 */
[----:B------:R-:W-:Y:S01]  /*3690*/  FMUL.FTZ R222, R222, c[0x0][0x2ec] ;  /* 0x0000bb00dede7a20 */ /* 0x000fe20000410000 */
[C---:B------:R-:W-:Y:S01]  /*36a0*/  @!P0 FSEL R7, R135.reuse, -INF , !P1 ;  /* 0xff80000087078808 */ /* 0x040fe20004800000 */
[----:B------:R-:W-:Y:S01]  /*36b0*/  FFMA.FTZ R135, -R135, R135, 1 ;  /* 0x3f80000087877423 */ /* 0x000fe20000010187 */
[----:B------:R-:W-:Y:S01]  /*36c0*/  @!P0 ISETP.GE.AND P1, PT, R11, R10, PT ;  /* 0x0000000a0b00820c */ /* 0x000fe20003f26270 */
[----:B------:R-:W-:Y:S02]  /*36d0*/  FMUL.FTZ R223, R223, c[0x0][0x2ec] ;  /* 0x0000bb00dfdf7a20 */ /* 0x000fe40000410000 */
[--C-:B------:R-:W-:Y:S01]  /*36e0*/  FFMA.FTZ R245, R7, c[0x0][0x23c], -R9.reuse ;  /* 0x00008f0007f57a23 */ /* 0x100fe20000010809 */
[----:B------:R-:W2:Y:S01]  /*36f0*/  MUFU.EX2 R248, R248 ;  /* 0x000000f800f87308 */ /* 0x000ea20000000800 */
[-C--:B------:R-:W-:Y:S01]  /*3700*/  MOV R7, R227.reuse ;  /* 0x000000e300077202 */ /* 0x080fe20000000f00 */
[----:B------:R-:W-:Y:S01]  /*3710*/  FMUL.FTZ R135, R135, c[0x0][0x2ec] ;  /* 0x0000bb0087877a20 */ /* 0x000fe20000410000 */
[C---:B------:R-:W-:Y:S01]  /*3720*/  @!P0 FSEL R7, R227.reuse, -INF , !P1 ;  /* 0xff800000e3078808 */ /* 0x040fe20004800000 */
[----:B------:R-:W-:Y:S01]  /*3730*/  FFMA.FTZ R227, -R227, R227, 1 ;  /* 0x3f800000e3e37423 */ /* 0x000fe200000101e3 */
[----:B------:R-:W-:Y:S02]  /*3740*/  @!P0 ISETP.GE.AND P1, PT, R6, R8, PT ;  /* 0x000000080600820c */ /* 0x000fe40003f26270 */
[----:B------:R-:W-:Y:S01]  /*3750*/  MOV R6, R228 ;  /* 0x000000e400067202 */ /* 0x000fe20000000f00 */
[----:B------:R-:W-:Y:S01]  /*3760*/  FFMA.FTZ R9, R7, c[0x0][0x23c], -R9 ;  /* 0x00008f0007097a23 */ /* 0x000fe20000010809 */
[C---:B------:R-:W-:Y:S01]  /*3770*/  @!P0 FSEL R6, R228.reuse, -INF , !P1 ;  /* 0xff800000e4068808 */ /* 0x040fe20004800000 */
[----:B------:R-:W-:Y:S01]  /*3780*/  MUFU.EX2 R243, R243 ;  /* 0x000000f300f37308 */ /* 0x000fe20000000800 */
[----:B------:R-:W-:Y:S01]  /*3790*/  @!P0 ISETP.GE.AND P1, PT, R11, R8, PT ;  /* 0x000000080b00820c */ /* 0x000fe20003f26270 */
[----:B------:R-:W-:Y:S01]  /*37a0*/  FFMA.FTZ R228, -R228, R228, 1 ;  /* 0x3f800000e4e47423 */ /* 0x000fe200000101e4 */
[----:B-1----:R-:W-:Y:S01]  /*37b0*/  F2FP.BF16.PACK_AB R8, R129, R250 ;  /* 0x000000fa8108723e */ /* 0x002fe200000010ff */
[--C-:B------:R-:W-:Y:S01]  /*37c0*/  FFMA.FTZ R239, R6, c[0x0][0x23c], -R4.reuse ;  /* 0x00008f0006ef7a23 */ /* 0x100fe20000010804 */
[----:B------:R-:W-:Y:S01]  /*37d0*/  MOV R6, R229 ;  /* 0x000000e500067202 */ /* 0x000fe20000000f00 */
[----:B------:R-:W-:Y:S01]  /*37e0*/  FMUL.FTZ R227, R227, c[0x0][0x2ec] ;  /* 0x0000bb00e3e37a20 */ /* 0x000fe20000410000 */
[----:B------:R-:W-:Y:S01]  /*37f0*/  @!P0 FSEL R6, R229, -INF , !P1 ;  /* 0xff800000e5068808 */ /* 0x000fe20004800000 */
[----:B------:R-:W-:Y:S01]  /*3800*/  STS [R196+0xe400], R8 ;  /* 0x00e40008c4007388 */ /* 0x000fe20000000800 */
[----:B------:R-:W-:Y:S01]  /*3810*/  @!P0 ISETP.GE.AND P1, PT, R11, R5, PT ;  /* 0x000000050b00820c */ /* 0x000fe20003f26270 */
[----:B------:R-:W-:Y:S01]  /*3820*/  MUFU.EX2 R242, R242 ;  /* 0x000000f200f27308 */ /* 0x000fe20000000800 */
[-C--:B------:R-:W-:Y:S01]  /*3830*/  MOV R5, R224.reuse ;  /* 0x000000e000057202 */ /* 0x080fe20000000f00 */
[----:B------:R-:W-:Y:S01]  /*3840*/  FFMA.FTZ R4, R6, c[0x0][0x23c], -R4 ;  /* 0x00008f0006047a23 */ /* 0x000fe20000010804 */
[C---:B------:R-:W-:Y:S01]  /*3850*/  @!P0 FSEL R5, R224.reuse, -INF , !P1 ;  /* 0xff800000e0058808 */ /* 0x040fe20004800000 */
[----:B------:R-:W-:Y:S01]  /*3860*/  FFMA.FTZ R229, -R229, R229, 1 ;  /* 0x3f800000e5e57423 */ /* 0x000fe200000101e5 */
[----:B------:R-:W-:Y:S01]  /*3870*/  PLOP3.LUT P1, PT, PT, PT, UP3, 0x80, 0x0 ;  /* 0x000000000000781c */ /* 0x000fe20003f2f038 */
[----:B------:R-:W-:Y:S02]  /*3880*/  FFMA.FTZ R224, -R224, R224, 1 ;  /* 0x3f800000e0e07423 */ /* 0x000fe400000101e0 */
[----:B------:R-:W-:Y:S01]  /*3890*/  FFMA.FTZ R14, R5, c[0x0][0x23c], -R14 ;  /* 0x00008f00050e7a23 */ /* 0x000fe2000001080e */
[----:B--2---:R-:W-:Y:S01]  /*38a0*/  F2FP.BF16.PACK_AB R5, R248, R249 ;  /* 0x000000f9f805723e */ /* 0x004fe200000010ff */
[----:B------:R1:W-:Y:S01]  /*38b0*/  MUFU.EX2 R238, R4 ;  /* 0x0000000400ee7308 */ /* 0x0003e20000000800 */
[----:B------:R-:W-:Y:S02]  /*38c0*/  FMUL.FTZ R228, R228, c[0x0][0x2ec] ;  /* 0x0000bb00e4e47a20 */ /* 0x000fe40000410000 */
[----:B------:R-:W-:Y:S02]  /*38d0*/  FMUL.FTZ R229, R229, c[0x0][0x2ec] ;  /* 0x0000bb00e5e57a20 */ /* 0x000fe40000410000 */
[----:B------:R-:W-:Y:S05]  /*38e0*/  FMUL.FTZ R224, R224, c[0x0][0x2ec] ;  /* 0x0000bb00e0e07a20 */ /* 0x000fea0000410000 */
[----:B------:R-:W-:Y:S10]  /*38f0*/  MUFU.EX2 R138, R138 ;  /* 0x0000008a008a7308 */ /* 0x000ff40000000800 */
[----:B------:R-:W2:Y:S01]  /*3900*/  MUFU.EX2 R220, R220 ;  /* 0x000000dc00dc7308 */ /* 0x000ea20000000800 */
[----:B-1----:R-:W-:Y:S05]  /*3910*/  F2FP.BF16.PACK_AB R4, R251, R226 ;  /* 0x000000e2fb04723e */ /* 0x002fea00000010ff */
[----:B------:R1:W-:Y:S04]  /*3920*/  STS [R196+0xe000], R4 ;  /* 0x00e00004c4007388 */ /* 0x0003e80000000800 */
[----:B------:R-:W-:Y:S01]  /*3930*/  MUFU.EX2 R183, R183 ;  /* 0x000000b700b77308 */ /* 0x000fe20000000800 */
[----:B------:R-:W-:Y:S09]  /*3940*/  STS [R201+0xe000], R5 ;  /* 0x00e00005c9007388 */ /* 0x000ff20000000800 */
[----:B------:R-:W3:Y:S01]  /*3950*/  MUFU.EX2 R139, R139 ;  /* 0x0000008b008b7308 */ /* 0x000ee20000000800 */
[----:B--2---:R-:W-:Y:S09]  /*3960*/  F2FP.BF16.PACK_AB R7, R220, R138 ;  /* 0x0000008adc07723e */ /* 0x004ff200000010ff */
[----:B------:R-:W-:Y:S01]  /*3970*/  MUFU.EX2 R225, R225 ;  /* 0x000000e100e17308 */ /* 0x000fe20000000800 */
[----:B-1----:R-:W-:Y:S05]  /*3980*/  F2FP.BF16.PACK_AB R4, R242, R243 ;  /* 0x000000f3f204723e */ /* 0x002fea00000010ff */
[----:B------:R-:W-:Y:S04]  /*3990*/  STS [R201+0xe400], R4 ;  /* 0x00e40004c9007388 */ /* 0x000fe80000000800 */
[----:B------:R-:W1:Y:S01]  /*39a0*/  MUFU.EX2 R134, R134 ;  /* 0x0000008600867308 */ /* 0x000e620000000800 */
[----:B------:R2:W-:Y:S01]  /*39b0*/  STS [R196+0xf000], R7 ;  /* 0x00f00007c4007388 */ /* 0x0005e20000000800 */
[----:B---3--:R-:W-:Y:S05]  /*39c0*/  F2FP.BF16.PACK_AB R6, R139, R183 ;  /* 0x000000b78b06723e */ /* 0x008fea00000010ff */
[----:B------:R3:W-:Y:S03]  /*39d0*/  STS [R196+0xf400], R6 ;  /* 0x00f40006c4007388 */ /* 0x0007e60000000800 */
[----:B------:R-:W-:Y:S10]  /*39e0*/  MUFU.EX2 R133, R133 ;  /* 0x0000008500857308 */ /* 0x000ff40000000800 */
[----:B------:R-:W2:Y:S01]  /*39f0*/  MUFU.EX2 R132, R132 ;  /* 0x0000008400847308 */ /* 0x000ea20000000800 */
[----:B-1----:R-:W-:Y:S05]  /*3a00*/  F2FP.BF16.PACK_AB R8, R134, R225 ;  /* 0x000000e18608723e */ /* 0x002fea00000010ff */
[----:B------:R-:W-:Y:S04]  /*3a10*/  STS [R201+0xf000], R8 ;  /* 0x00f00008c9007388 */ /* 0x000fe80000000800 */
[----:B------:R-:W-:Y:S10]  /*3a20*/  MUFU.EX2 R247, R247 ;  /* 0x000000f700f77308 */ /* 0x000ff40000000800 */
[----:B------:R-:W3:Y:S01]  /*3a30*/  MUFU.EX2 R246, R246 ;  /* 0x000000f600f67308 */ /* 0x000ee20000000800 */
[----:B--2---:R-:W-:Y:S05]  /*3a40*/  F2FP.BF16.PACK_AB R7, R132, R133 ;  /* 0x000000858407723e */ /* 0x004fea00000010ff */
[----:B------:R-:W-:Y:S04]  /*3a50*/  STS [R201+0xf400], R7 ;  /* 0x00f40007c9007388 */ /* 0x000fe80000000800 */
[----:B------:R-:W-:Y:S10]  /*3a60*/  MUFU.EX2 R241, R241 ;  /* 0x000000f100f17308 */ /* 0x000ff40000000800 */
[----:B------:R-:W1:Y:S01]  /*3a70*/  MUFU.EX2 R240, R240 ;  /* 0x000000f000f07308 */ /* 0x000e620000000800 */
[----:B---3--:R-:W-:Y:S05]  /*3a80*/  F2FP.BF16.PACK_AB R6, R246, R247 ;  /* 0x000000f7f606723e */ /* 0x008fea00000010ff */
[----:B------:R2:W-:Y:S04]  /*3a90*/  STS [R200+0xe000], R6 ;  /* 0x00e00006c8007388 */ /* 0x0005e80000000800 */
[----:B------:R-:W-:Y:S10]  /*3aa0*/  MUFU.EX2 R245, R245 ;  /* 0x000000f500f57308 */ /* 0x000ff40000000800 */
[----:B------:R-:W3:Y:S01]  /*3ab0*/  MUFU.EX2 R244, R9 ;  /* 0x0000000900f47308 */ /* 0x000ee20000000800 */
[----:B-1----:R-:W-:Y:S05]  /*3ac0*/  F2FP.BF16.PACK_AB R5, R240, R241 ;  /* 0x000000f1f005723e */ /* 0x002fea00000010ff */
[----:B------:R1:W-:Y:S04]  /*3ad0*/  STS [R200+0xe400], R5 ;  /* 0x00e40005c8007388 */ /* 0x0003e80000000800 */
[----:B------:R-:W2:Y:S10]  /*3ae0*/  MUFU.EX2 R239, R239 ;  /* 0x000000ef00ef7308 */ /* 0x000eb40000000800 */
[----:B------:R-:W-:Y:S01]  /*3af0*/  MUFU.EX2 R237, R237 ;  /* 0x000000ed00ed7308 */ /* 0x000fe20000000800 */
[----:B---3--:R-:W-:Y:S05]  /*3b00*/  F2FP.BF16.PACK_AB R4, R244, R245 ;  /* 0x000000f5f404723e */ /* 0x008fea00000010ff */
[----:B------:R3:W-:Y:S04]  /*3b10*/  STS [R209+0xe000], R4 ;  /* 0x00e00004d1007388 */ /* 0x0007e80000000800 */
[----:B------:R-:W4:Y:S01]  /*3b20*/  MUFU.EX2 R236, R236 ;  /* 0x000000ec00ec7308 */ /* 0x000f220000000800 */
[----:B--2---:R-:W-:Y:S05]  /*3b30*/  F2FP.BF16.PACK_AB R6, R238, R239 ;  /* 0x000000efee06723e */ /* 0x004fea00000010ff */
[----:B------:R-:W-:Y:S04]  /*3b40*/  STS [R209+0xe400], R6 ;  /* 0x00e40006d1007388 */ /* 0x000fe80000000800 */
        /* <DEDUP_REMOVED lines=8> */
[----:B------:R-:W-:Y:S10]  /*3bd0*/  MUFU.EX2 R231, R231 ;  /* 0x000000e700e77308 */ /* 0x000ff40000000800 */
[----:B------:R-:W3:Y:S01]  /*3be0*/  MUFU.EX2 R230, R14 ;  /* 0x0000000e00e67308 */ /* 0x000ee20000000800 */
[----:B-1----:R-:W-:Y:S05]  /*3bf0*/  F2FP.BF16.PACK_AB R5, R234, R235 ;  /* 0x000000ebea05723e */ /* 0x002fea00000010ff */
[----:B------:R-:W-:Y:S01]  /*3c00*/  STS [R209+0xf000], R5 ;  /* 0x00f00005d1007388 */ /* 0x000fe20000000800 */
[----:B---3--:R-:W-:Y:S05]  /*3c10*/  F2FP.BF16.PACK_AB R4, R230, R231 ;  /* 0x000000e7e604723e */ /* 0x008fea00000010ff */
[----:B------:R-:W-:Y:S04]  /*3c20*/  STS [R209+0xf400], R4 ;  /* 0x00f40004d1007388 */ /* 0x000fe80000000800 */
[----:B------:R-:W1:Y:S08]  /*3c30*/  LDSM.16.M88.4 R32, [R174+0x4000] ;  /* 0x00400000ae20783b */ /* 0x000e700000000200 */
[----:B------:R-:W2:Y:S08]  /*3c40*/  LDSM.16.M88.4 R28, [R174+0x5000] ;  /* 0x00500000ae1c783b */ /* 0x000eb00000000200 */
[----:B------:R-:W3:Y:S08]  /*3c50*/  LDSM.16.M88.4 R100, [R2+0x4000] ;  /* 0x004000000264783b */ /* 0x000ef00000000200 */
[----:B------:R-:W4:Y:S01]  /*3c60*/  LDSM.16.M88.4 R104, [R2+0x5000] ;  /* 0x005000000268783b */ /* 0x000f220000000200 */
[-C--:B-1----:R-:W-:Y:S08]  /*3c70*/  HMMA.16816.F32.BF16 R4, R32, R140.reuse, RZ ;  /* 0x0000008c2004723c */ /* 0x082ff000000418ff */
[C---:B--2---:R-:W-:Y:S08]  /*3c80*/  HMMA.16816.F32.BF16 R8, R28.reuse, R140, RZ ;  /* 0x0000008c1c08723c */ /* 0x044ff000000418ff */
[-C--:B------:R-:W-:Y:S08]  /*3c90*/  HMMA.16816.F32.BF16 R12, R28, R142.reuse, RZ ;  /* 0x0000008e1c0c723c */ /* 0x080ff000000418ff */
[C---:B------:R-:W-:Y:S08]  /*3ca0*/  HMMA.16816.F32.BF16 R16, R32.reuse, R142, RZ ;  /* 0x0000008e2010723c */ /* 0x040ff000000418ff */
[-C--:B------:R-:W-:Y:S08]  /*3cb0*/  HMMA.16816.F32.BF16 R20, R32, R144.reuse, RZ ;  /* 0x000000902014723c */ /* 0x080ff000000418ff */
[C---:B------:R-:W-:Y:S08]  /*3cc0*/  HMMA.16816.F32.BF16 R24, R28.reuse, R144, RZ ;  /* 0x000000901c18723c */ /* 0x040ff000000418ff */
[-C--:B------:R-:W-:Y:S08]  /*3cd0*/  HMMA.16816.F32.BF16 R28, R28, R146.reuse, RZ ;  /* 0x000000921c1c723c */ /* 0x080ff000000418ff */
[----:B------:R-:W-:Y:S08]  /*3ce0*/  HMMA.16816.F32.BF16 R32, R32, R146, RZ ;  /* 0x000000922020723c */ /* 0x000ff000000418ff */
[-C--:B---3--:R-:W-:Y:S08]  /*3cf0*/  HMMA.16816.F32.BF16 R4, R100, R148.reuse, R4 ;  /* 0x000000946404723c */ /* 0x088ff00000041804 */
[C---:B----4-:R-:W-:Y:S08]  /*3d00*/  HMMA.16816.F32.BF16 R8, R104.reuse, R148, R8 ;  /* 0x000000946808723c */ /* 0x050ff00000041808 */
        /* <DEDUP_REMOVED lines=16> */
[----:B------:R-:W-:Y:S01]  /*3e10*/  IADD3 R106, P0, R210, UR12, RZ ;  /* 0x0000000cd26a7c10 */ /* 0x000fe2000ff1e0ff */
[----:B------:R-:W-:Y:S01]  /*3e20*/  HMMA.16816.F32.BF16 R32, R100, R162, R32 ;  /* 0x000000a26420723c */ /* 0x000fe20000041820 */
[----:B------:R-:W-:Y:S03]  /*3e30*/  IADD3 R104, R128, R2, RZ ;  /* 0x0000000280687210 */ /* 0x000fe60007ffe0ff */
[----:B------:R-:W-:Y:S02]  /*3e40*/  IADD3.X R107, R211, UR11, RZ, P0, !PT ;  /* 0x0000000bd36b7c10 */ /* 0x000fe400087fe4ff */
[----:B------:R-:W1:Y:S01]  /*3e50*/  LDSM.16.M88.4 R100, [R104+0x4000] ;  /* 0x004000006864783b */ /* 0x000e620000000200 */
[C---:B------:R-:W-:Y:S05]  /*3e60*/  LEA R214, P0, R213.reuse, R214, 0x2 ;  /* 0x000000d6d5d67211 */ /* 0x040fea00078010ff */
[----:B------:R-:W-:Y:S02]  /*3e70*/  LEA.HI.X.SX32 R215, R213, R215, 0x2, P0 ;  /* 0x000000d7d5d77211 */ /* 0x000fe400000f16ff */
[----:B------:R-:W2:Y:S01]  /*3e80*/  LDG.E R252, [R106.64] ;  /* 0x000000046afc7981 */ /* 0x000ea2000c1e1900 */
[-C--:B-1----:R-:W-:Y:S11]  /*3e90*/  HMMA.16816.F32.BF16 R4, R100, R164.reuse, R4 ;  /* 0x000000a46404723c */ /* 0x082ff60000041804 */
[----:B------:R-:W-:Y:S11]  /*3ea0*/  @!UPT UIADD3 URZ, URZ, URZ, URZ ;  /* 0x0000003f3f3ff290 */ /* 0x000ff6000fffe03f */
[----:B------:R-:W-:Y:S02]  /*3eb0*/  @!UPT UIADD3 URZ, URZ, URZ, URZ ;  /* 0x0000003f3f3ff290 */ /* 0x000fe4000fffe03f */
[C---:B--2---:R-:W-:Y:S02]  /*3ec0*/  FADD.FTZ R4, -R252.reuse, R4 ;  /* 0x00000004fc047221 */ /* 0x044fe40000010100 */
[----:B------:R-:W-:Y:S02]  /*3ed0*/  FADD.FTZ R5, -R252, R5 ;  /* 0x00000005fc057221 */ /* 0x000fe40000010100 */
[----:B------:R-:W-:Y:S02]  /*3ee0*/  FMUL.FTZ R226, R226, R4 ;  /* 0x00000004e2e27220 */ /* 0x000fe40000410000 */
[----:B------:R-:W-:Y:S01]  /*3ef0*/  FMUL.FTZ R251, R251, R5 ;  /* 0x00000005fbfb7220 */ /* 0x000fe20000410000 */
[----:B------:R1:W2:Y:S01]  /*3f00*/  LDG.E R4, [R106.64+0x20] ;  /* 0x000020046a047981 */ /* 0x0002a2000c1e1900 */
[----:B------:R-:W-:Y:S03]  /*3f10*/  FFMA.FTZ R5, -R125, R125, 1 ;  /* 0x3f8000007d057423 */ /* 0x000fe6000001017d */
[----:B------:R1:W3:Y:S01]  /*3f20*/  LDG.E R125, [R106.64+0xa0] ;  /* 0x0000a0046a7d7981 */ /* 0x0002e2000c1e1900 */
[----:B------:R-:W-:Y:S04]  /*3f30*/  FMUL.FTZ R5, R5, c[0x0][0x2ec] ;  /* 0x0000bb0005057a20 */ /* 0x000fe80000410000 */
[----:B------:R-:W-:Y:S02]  /*3f40*/  FMUL.FTZ R5, R226, R5 ;  /* 0x00000005e2057220 */ /* 0x000fe40000410000 */
[----:B------:R1:W4:Y:S02]  /*3f50*/  LDG.E R226, [R106.64+0x80] ;  /* 0x000080046ae27981 */ /* 0x000324000c1e1900 */
[----:B-1----:R-:W-:Y:S04]  /*3f60*/  FFMA.FTZ R106, -R127, R127, 1 ;  /* 0x3f8000007f6a7423 */ /* 0x002fe8000001017f */
[----:B------:R-:W-:Y:S02]  /*3f70*/  FMUL.FTZ R106, R106, c[0x0][0x2ec] ;  /* 0x0000bb006a6a7a20 */ /* 0x000fe40000410000 */
[----:B--2---:R-:W-:Y:S02]  /*3f80*/  FADD.FTZ R105, -R4, R6 ;  /* 0x0000000604697221 */ /* 0x004fe40000010100 */
[----:B------:R-:W-:Y:S02]  /*3f90*/  FMUL.FTZ R6, R251, R106 ;  /* 0x0000006afb067220 */ /* 0x000fe40000410000 */
[----:B------:R-:W-:Y:S02]  /*3fa0*/  FMUL.FTZ R250, R250, R105 ;  /* 0x00000069fafa7220 */ /* 0x000fe40000410000 */
[----:B------:R-:W-:Y:S01]  /*3fb0*/  FADD.FTZ R7, -R4, R7 ;  /* 0x0000000704077221 */ /* 0x000fe20000010100 */
[----:B------:R-:W1:Y:S01]  /*3fc0*/  LDSM.16.M88.4 R104, [R104+0x5000] ;  /* 0x005000006868783b */ /* 0x000e620000000200 */
[----:B------:R-:W-:Y:S02]  /*3fd0*/  FMUL.FTZ R108, R250, R108 ;  /* 0x0000006cfa6c7220 */ /* 0x000fe40000410000 */
[----:B------:R-:W-:Y:S04]  /*3fe0*/  FMUL.FTZ R7, R129, R7 ;  /* 0x0000000781077220 */ /* 0x000fe80000410000 */
[----:B------:R-:W-:Y:S01]  /*3ff0*/  FMUL.FTZ R7, R7, R109 ;  /* 0x0000006d07077220 */ /* 0x000fe20000410000 */
[C---:B-1----:R-:W-:Y:S08]  /*4000*/  HMMA.16816.F32.BF16 R8, R104.reuse, R164, R8 ;  /* 0x000000a46808723c */ /* 0x042ff00000041808 */
[-C--:B------:R-:W-:Y:S08]  /*4010*/  HMMA.16816.F32.BF16 R12, R104, R166.reuse, R12 ;  /* 0x000000a6680c723c */ /* 0x080ff0000004180c */
[C---:B------:R-:W-:Y:S08]  /*4020*/  HMMA.16816.F32.BF16 R16, R100.reuse, R166, R16 ;  /* 0x000000a66410723c */ /* 0x040ff00000041810 */
[C---:B----4-:R-:W-:Y:S01]  /*4030*/  FADD.FTZ R8, -R226.reuse, R8 ;  /* 0x00000008e2087221 */ /* 0x050fe20000010100 */
[-C--:B------:R-:W-:Y:S03]  /*4040*/  HMMA.16816.F32.BF16 R20, R100, R168.reuse, R20 ;  /* 0x000000a86414723c */ /* 0x080fe60000041814 */
[C---:B------:R-:W-:Y:S02]  /*4050*/  FADD.FTZ R9, -R226.reuse, R9 ;  /* 0x00000009e2097221 */ /* 0x040fe40000010100 */
[C---:B---3--:R-:W-:Y:S02]  /*4060*/  FADD.FTZ R10, -R125.reuse, R10 ;  /* 0x0000000a7d0a7221 */ /* 0x048fe40000010100 */
[C---:B------:R-:W-:Y:S01]  /*4070*/  FADD.FTZ R12, -R226.reuse, R12 ;  /* 0x0000000ce20c7221 */ /* 0x040fe20000010100 */
[C---:B------:R-:W-:Y:S01]  /*4080*/  HMMA.16816.F32.BF16 R24, R104.reuse, R168, R24 ;  /* 0x000000a86818723c */ /* 0x040fe20000041818 */
[----:B------:R-:W-:Y:S03]  /*4090*/  FADD.FTZ R13, -R226, R13 ;  /* 0x0000000de20d7221 */ /* 0x000fe60000010100 */
[C---:B------:R-:W-:Y:S02]  /*40a0*/  FADD.FTZ R11, -R125.reuse, R11 ;  /* 0x0000000b7d0b7221 */ /* 0x040fe40000010100 */
[C---:B------:R-:W-:Y:S02]  /*40b0*/  FADD.FTZ R14, -R125.reuse, R14 ;  /* 0x0000000e7d0e7221 */ /* 0x040fe40000010100 */
[C---:B------:R-:W-:Y:S01]  /*40c0*/  FADD.FTZ R16, -R252.reuse, R16 ;  /* 0x00000010fc107221 */ /* 0x040fe20000010100 */
[-C--:B------:R-:W-:Y:S03]  /*40d0*/  HMMA.16816.F32.BF16 R28, R104, R170.reuse, R28 ;  /* 0x000000aa681c723c */ /* 0x080fe6000004181c */
[----:B------:R-:W-:Y:S02]  /*40e0*/  FADD.FTZ R17, -R252, R17 ;  /* 0x00000011fc117221 */ /* 0x000fe40000010100 */
[----:B------:R-:W-:Y:S02]  /*40f0*/  FADD.FTZ R18, -R4, R18 ;  /* 0x0000001204127221 */ /* 0x000fe40000010100 */
[C---:B------:R-:W-:Y:S01]  /*4100*/  FADD.FTZ R20, -R252.reuse, R20 ;  /* 0x00000014fc147221 */ /* 0x040fe20000010100 */
[----:B------:R-:W-:Y:S01]  /*4110*/  HMMA.16816.F32.BF16 R32, R100, R170, R32 ;  /* 0x000000aa6420723c */ /* 0x000fe20000041820 */
[----:B------:R-:W-:Y:S03]  /*4120*/  FADD.FTZ R21, -R252, R21 ;  /* 0x00000015fc157221 */ /* 0x000fe60000010100 */
        /* <DEDUP_REMOVED lines=91> */
.L_x_568:
        /* <DEDUP_REMOVED lines=38> */
[----:B------:R-:W2:Y:S04]  /*4940*/  LDSM.16.MT88.4 R8, [R112+0x4000] ;  /* 0x004000007008783b */ /* 0x000ea80000004200 */
[----:B------:R-:W3:Y:S04]  /*4950*/  LDSM.16.MT88.4 R12, [R178+0x10000] ;  /* 0x01000000b20c783b */ /* 0x000ee80000004200 */
[----:B------:R-:W4:Y:S04]  /*4960*/  LDSM.16.MT88.4 R16, [R100] ;  /* 0x000000006410783b */ /* 0x000f280000004200 */
[----:B------:R-:W-:Y:S04]  /*4970*/  LDSM.16.MT88.4 R20, [R178+0xe800] ;  /* 0x00e80000b214783b */ /* 0x000fe80000004200 */
[----:B------:R-:W5:Y:S04]  /*4980*/  LDSM.16.MT88.4 R24, [R112+0x4800] ;  /* 0x004800007018783b */ /* 0x000f680000004200 */
[----:B------:R-:W1:Y:S04]  /*4990*/  LDSM.16.MT88.4 R28, [R178+0x10800] ;  /* 0x01080000b21c783b */ /* 0x000e680000004200 */
[----:B------:R-:W1:Y:S01]  /*49a0*/  LDSM.16.MT88.4 R32, [R100+0x800] ;  /* 0x000800006420783b */ /* 0x000e620000004200 */
[-C--:B--2---:R-:W-:Y:S08]  /*49b0*/  HMMA.16816.F32.BF16 R36, R4, R8.reuse, R36 ;  /* 0x000000080424723c */ /* 0x084ff00000041824 */
        /* <DEDUP_REMOVED lines=10> */
[----:B------:R-:W3:Y:S03]  /*4a60*/  LDSM.16.MT88.4 R16, [R100+0x1000] ;  /* 0x001000006410783b */ /* 0x000ee60000004200 */
[-C--:B-----5:R-:W-:Y:S08]  /*4a70*/  HMMA.16816.F32.BF16 R36, R20, R24.reuse, R36 ;  /* 0x000000181424723c */ /* 0x0a0ff00000041824 */
[C---:B-1----:R-:W-:Y:S08]  /*4a80*/  HMMA.16816.F32.BF16 R40, R28.reuse, R24, R40 ;  /* 0x000000181c28723c */ /* 0x042ff00000041828 */
        /* <DEDUP_REMOVED lines=8> */
[----:B------:R-:W1:Y:S04]  /*4b10*/  LDSM.16.MT88.4 R20, [R178+0xf800] ;  /* 0x00f80000b214783b */ /* 0x000e680000004200 */
[----:B------:R-:W4:Y:S03]  /*4b20*/  LDSM.16.MT88.4 R32, [R100+0x1800] ;  /* 0x001800006420783b */ /* 0x000f260000004200 */
[-C--:B--2---:R-:W-:Y:S01]  /*4b30*/  HMMA.16816.F32.BF16 R36, R4, R8.reuse, R36 ;  /* 0x000000080424723c */ /* 0x084fe20000041824 */
        /* <DEDUP_REMOVED lines=8> */
[-C--:B-1----:R-:W-:Y:S08]  /*4bc0*/  HMMA.16816.F32.BF16 R36, R20, R24.reuse, R36 ;  /* 0x000000181424723c */ /* 0x082ff00000041824 */
        /* <DEDUP_REMOVED lines=9> */
[C---:B------:R-:W-:Y:S05]  /*4c60*/  IMAD.U32 R4, R5.reuse, -0x40, RZ ;  /* 0xffffffc005047824 */ /* 0x040fea00078e00ff */
        /* <DEDUP_REMOVED lines=11> */
.L_x_569:
[----:B------:R-:W-:Y:S01]  /*4d20*/  LDSM.16.M88.4 R16, [R179] ;  /* 0x00000000b310783b */ /* 0x000fe20000000200 */
[--C-:B------:R-:W-:Y:S01]  /*4d30*/  IMAD.IADD R113, R112, 0x1, R128.reuse ;  /* 0x0000000170717824 */ /* 0x100fe200078e0280 */
[----:B------:R-:W-:Y:S01]  /*4d40*/  ULOP3.LUT UR8, UR6, 0x1, URZ, 0xc0, !UPT ;  /* 0x0000000106087892 */ /* 0x000fe2000f8ec03f */
[----:B------:R-:W-:Y:S01]  /*4d50*/  IMAD.IADD R115, R179, 0x1, R128 ;  /* 0x00000001b3737824 */ /* 0x000fe200078e0280 */
[----:B------:R-:W2:Y:S01]  /*4d60*/  LDSM.16.MT88.4 R8, [R112+0x6000] ;  /* 0x006000007008783b */ /* 0x000ea20000004200 */
[----:B------:R-:W-:Y:S01]  /*4d70*/  IMAD.IADD R114, R128, 0x1, R0 ;  /* 0x0000000180727824 */ /* 0x000fe200078e0200 */
[----:B------:R-:W-:Y:S02]  /*4d80*/  UISETP.NE.U32.AND UP0, UPT, UR8, 0x1, UPT ;  /* 0x000000010800788c */ /* 0x000fe4000bf05070 */
[----:B------:R-:W3:Y:S01]  /*4d90*/  LDSM.16.MT88.4 R20, [R113+0x6000] ;  /* 0x006000007114783b */ /* 0x000ee20000004200 */
[----:B------:R-:W-:Y:S02]  /*4da0*/  UISETP.GT.AND UP2, UPT, UR6, UR13, UPT ;  /* 0x0000000d0600728c */ /* 0x000fe4000bf44270 */
[----:B------:R-:W-:Y:S01]  /*4db0*/  UIADD3 UR6, UR6, -0x1, URZ ;  /* 0xffffffff06067890 */ /* 0x000fe2000fffe03f */
[----:B------:R-:W-:Y:S04]  /*4dc0*/  LDSM.16.M88.4 R24, [R0] ;  /* 0x000000000018783b */ /* 0x000fe80000000200 */
        /* <DEDUP_REMOVED lines=44> */
[----:B------:R-:W-:Y:S03]  /*5090*/  LDSM.16.MT88.4 R100, [R178+0xd000] ;  /* 0x00d00000b264783b */ /* 0x000fe60000004200 */
[C---:B----4-:R-:W-:Y:S08]  /*50a0*/  HMMA.16816.F32.BF16 R4, R28.reuse, R104, R4 ;  /* 0x000000681c04723c */ /* 0x050ff00000041804 */
[C---:B------:R-:W-:Y:S08]  /*50b0*/  HMMA.16816.F32.BF16 R8, R28.reuse, R106, R8 ;  /* 0x0000006a1c08723c */ /* 0x040ff00000041808 */
[C---:B-1----:R-:W-:Y:S07]  /*50c0*/  HMMA.16816.F32.BF16 R12, R28.reuse, R20, R12 ;  /* 0x000000141c0c723c */ /* 0x042fee000004180c */
[----:B------:R-:W-:Y:S01]  /*50d0*/  @P1 IADD3 R20, P0, R194, UR10, RZ ;  /* 0x0000000ac2141c10 */ /* 0x000fe2000ff1e0ff */
[----:B------:R-:W-:Y:S01]  /*50e0*/  HMMA.16816.F32.BF16 R16, R28, R22, R16 ;  /* 0x000000161c10723c */ /* 0x000fe20000041810 */
[----:B------:R-:W-:Y:S03]  /*50f0*/  @UP3 UIADD3 UR10, UP1, UR10, -0x100, URZ ;  /* 0xffffff000a0a3890 */ /* 0x000fe6000ff3e03f */
[----:B------:R-:W-:Y:S01]  /*5100*/  @P1 IADD3.X R21, R191, UR9, RZ, P0, !PT ;  /* 0x00000009bf151c10 */ /* 0x000fe200087fe4ff */
[----:B------:R-:W-:Y:S02]  /*5110*/  @UP3 UIADD3.X UR9, UR9, -0x1, URZ, UP1, !UPT ;  /* 0xffffffff09093890 */ /* 0x000fe40008ffe43f */
[----:B------:R-:W-:Y:S01]  /*5120*/  IMAD.U32 R23, RZ, RZ, UR20 ;  /* 0x00000014ff177e24 */ /* 0x000fe2000f8e00ff */
[C---:B--2---:R-:W-:Y:S01]  /*5130*/  HMMA.16816.F32.BF16 R4, R32.reuse, R108, R4 ;  /* 0x0000006c2004723c */ /* 0x044fe20000041804 */
[----:B------:R1:W5:Y:S03]  /*5140*/  @P1 LDG.E R206, [R20.64] ;  /* 0x0000000414ce1981 */ /* 0x000366000c1e1900 */
[----:B------:R-:W-:Y:S01]  /*5150*/  IMAD.U32 R22, RZ, RZ, UR20 ;  /* 0x00000014ff167e24 */ /* 0x000fe2000f8e00ff */
[----:B------:R1:W5:Y:S01]  /*5160*/  @P1 LDG.E R205, [R20.64+0x20] ;  /* 0x0000200414cd1981 */ /* 0x000362000c1e1900 */
[-C--:B------:R-:W-:Y:S01]  /*5170*/  LEA R28, P3, R23, R214.reuse, 0x2 ;  /* 0x000000d6171c7211 */ /* 0x080fe200078610ff */
[----:B------:R-:W-:Y:S01]  /*5180*/  IMAD.IADD R108, R128, 0x1, R177 ;  /* 0x00000001806c7824 */ /* 0x000fe200078e02b1 */
[C---:B------:R-:W-:Y:S01]  /*5190*/  HMMA.16816.F32.BF16 R8, R32.reuse, R110, R8 ;  /* 0x0000006e2008723c */ /* 0x040fe20000041808 */
[----:B------:R1:W5:Y:S03]  /*51a0*/  @P1 LDG.E R204, [R20.64+0x80] ;  /* 0x0000800414cc1981 */ /* 0x000366000c1e1900 */
[-C--:B------:R-:W-:Y:S01]  /*51b0*/  LEA.HI.X.SX32 R29, R22, R215.reuse, 0x2, P3 ;  /* 0x000000d7161d7211 */ /* 0x080fe200018f16ff */
[----:B------:R1:W5:Y:S03]  /*51c0*/  @P1 LDG.E R203, [R20.64+0xa0] ;  /* 0x0000a00414cb1981 */ /* 0x000366000c1e1900 */
[C---:B---3--:R-:W-:Y:S01]  /*51d0*/  HMMA.16816.F32.BF16 R12, R32.reuse, R24, R12 ;  /* 0x00000018200c723c */ /* 0x048fe2000004180c */
[----:B------:R-:W-:Y:S06]  /*51e0*/  LDSM.16.MT88.4 R104, [R108+0x1000] ;  /* 0x001000006c68783b */ /* 0x000fec0000004200 */
[----:B------:R2:W-:Y:S01]  /*51f0*/  RED.E.ADD.F32.FTZ.RN.STRONG.GPU [R214.64], R4 ;  /* 0x00000004d600798e */ /* 0x0005e2000c10e784 */
[----:B------:R-:W-:Y:S01]  /*5200*/  HMMA.16816.F32.BF16 R16, R32, R26, R16 ;  /* 0x0000001a2010723c */ /* 0x000fe20000041810 */
[----:B------:R-:W-:Y:S02]  /*5210*/  IMAD.U32 R24, RZ, RZ, UR14 ;  /* 0x0000000eff187e24 */ /* 0x000fe4000f8e00ff */
[----:B------:R-:W-:Y:S01]  /*5220*/  LDSM.16.MT88.4 R32, [R108+0x800] ;  /* 0x000800006c20783b */ /* 0x000fe20000004200 */
[----:B-1----:R-:W-:Y:S02]  /*5230*/  IMAD.U32 R20, RZ, RZ, UR14 ;  /* 0x0000000eff147e24 */ /* 0x002fe4000f8e00ff */
[----:B------:R-:W-:Y:S03]  /*5240*/  IMAD.U32 R21, RZ, RZ, UR26 ;  /* 0x0000001aff157e24 */ /* 0x000fe6000f8e00ff */
[-C--:B------:R-:W-:Y:S03]  /*5250*/  LEA R26, P0, R20, R214.reuse, 0x2 ;  /* 0x000000d6141a7211 */ /* 0x080fe600078010ff */
[----:B------:R-:W-:Y:S01]  /*5260*/  IMAD.U32 R20, RZ, RZ, UR26 ;  /* 0x0000001aff147e24 */ /* 0x000fe2000f8e00ff */
[-C--:B------:R-:W-:Y:S01]  /*5270*/  LEA R30, P1, R21, R214.reuse, 0x2 ;  /* 0x000000d6151e7211 */ /* 0x080fe200078210ff */
[----:B------:R-:W-:Y:S01]  /*5280*/  IMAD.U32 R21, RZ, RZ, UR25 ;  /* 0x00000019ff157e24 */ /* 0x000fe2000f8e00ff */
[-C--:B------:R-:W-:Y:S02]  /*5290*/  LEA.HI.X.SX32 R27, R24, R215.reuse, 0x2, P0 ;  /* 0x000000d7181b7211 */ /* 0x080fe400000f16ff */
[-C--:B------:R-:W-:Y:S01]  /*52a0*/  LEA.HI.X.SX32 R31, R20, R215.reuse, 0x2, P1 ;  /* 0x000000d7141f7211 */ /* 0x080fe200008f16ff */
[----:B--2---:R-:W-:Y:S02]  /*52b0*/  IMAD.U32 R4, RZ, RZ, UR25 ;  /* 0x00000019ff047e24 */ /* 0x004fe4000f8e00ff */
[----:B------:R1:W-:Y:S01]  /*52c0*/  RED.E.ADD.F32.FTZ.RN.STRONG.GPU [R26.64], R5 ;  /* 0x000000051a00798e */ /* 0x0003e2000c10e784 */
[----:B------:R-:W-:Y:S02]  /*52d0*/  IMAD.U32 R20, RZ, RZ, UR24 ;  /* 0x00000018ff147e24 */ /* 0x000fe4000f8e00ff */
[-C--:B------:R-:W-:Y:S01]  /*52e0*/  LEA R24, P0, R4, R214.reuse, 0x2 ;  /* 0x000000d604187211 */ /* 0x080fe200078010ff */
[----:B------:R2:W-:Y:S01]  /*52f0*/  RED.E.ADD.F32.FTZ.RN.STRONG.GPU [R28.64], R6 ;  /* 0x000000061c00798e */ /* 0x0005e2000c10e784 */
[----:B------:R-:W-:Y:S02]  /*5300*/  IMAD.U32 R4, RZ, RZ, UR24 ;  /* 0x00000018ff047e24 */ /* 0x000fe4000f8e00ff */
[-C--:B------:R-:W-:Y:S01]  /*5310*/  LEA.HI.X.SX32 R25, R21, R215.reuse, 0x2, P0 ;  /* 0x000000d715197211 */ /* 0x080fe200000f16ff */
[----:B------:R3:W-:Y:S02]  /*5320*/  RED.E.ADD.F32.FTZ.RN.STRONG.GPU [R30.64], R7 ;  /* 0x000000071e00798e */ /* 0x0007e4000c10e784 */
[-C--:B------:R-:W-:Y:S01]  /*5330*/  LEA R22, P3, R4, R214.reuse, 0x2 ;  /* 0x000000d604167211 */ /* 0x080fe200078610ff */
[----:B------:R-:W-:Y:S01]  /*5340*/  IMAD.U32 R4, RZ, RZ, UR22 ;  /* 0x00000016ff047e24 */ /* 0x000fe2000f8e00ff */
[----:B------:R4:W-:Y:S02]  /*5350*/  RED.E.ADD.F32.FTZ.RN.STRONG.GPU [R24.64], R8 ;  /* 0x000000081800798e */ /* 0x0009e4000c10e784 */
[-C--:B------:R-:W-:Y:S05]  /*5360*/  LEA.HI.X.SX32 R23, R20, R215.reuse, 0x2, P3 ;  /* 0x000000d714177211 */ /* 0x080fea00018f16ff */
[----:B------:R4:W-:Y:S01]  /*5370*/  RED.E.ADD.F32.FTZ.RN.STRONG.GPU [R22.64], R9 ;  /* 0x000000091600798e */ /* 0x0009e2000c10e784 */
[----:B-1----:R-:W-:Y:S02]  /*5380*/  IMAD.U32 R5, RZ, RZ, UR19 ;  /* 0x00000013ff057e24 */ /* 0x002fe4000f8e00ff */
[----:B--2---:R-:W-:Y:S02]  /*5390*/  IMAD.U32 R6, RZ, RZ, UR22 ;  /* 0x00000016ff067e24 */ /* 0x004fe4000f8e00ff */
[----:B---3--:R-:W-:Y:S03]  /*53a0*/  IMAD.U32 R7, RZ, RZ, UR23 ;  /* 0x00000017ff077e24 */ /* 0x008fe6000f8e00ff */
[-C--:B------:R-:W-:Y:S01]  /*53b0*/  LEA R28, P0, R6, R214.reuse, 0x2 ;  /* 0x000000d6061c7211 */ /* 0x080fe200078010ff */
[----:B------:R-:W-:Y:S02]  /*53c0*/  IMAD.U32 R6, RZ, RZ, UR19 ;  /* 0x00000013ff067e24 */ /* 0x000fe4000f8e00ff */
[----:B----4-:R-:W-:Y:S01]  /*53d0*/  IMAD.U32 R8, RZ, RZ, UR23 ;  /* 0x00000017ff087e24 */ /* 0x010fe2000f8e00ff */
[-C--:B------:R-:W-:Y:S01]  /*53e0*/  LEA.HI.X.SX32 R29, R4, R215.reuse, 0x2, P0 ;  /* 0x000000d7041d7211 */ /* 0x080fe200000f16ff */
[----:B------:R-:W-:Y:S03]  /*53f0*/  IMAD.U32 R4, RZ, RZ, UR18 ;  /* 0x00000012ff047e24 */ /* 0x000fe6000f8e00ff */
[-C--:B------:R-:W-:Y:S02]  /*5400*/  LEA R24, P1, R8, R214.reuse, 0x2 ;  /* 0x000000d608187211 */ /* 0x080fe400078210ff */
[-C--:B------:R-:W-:Y:S01]  /*5410*/  LEA R20, P0, R4, R214.reuse, 0x2 ;  /* 0x000000d604147211 */ /* 0x080fe200078010ff */
[----:B------:R-:W-:Y:S01]  /*5420*/  IMAD.U32 R4, RZ, RZ, UR21 ;  /* 0x00000015ff047e24 */ /* 0x000fe2000f8e00ff */
[-C--:B------:R-:W-:Y:S01]  /*5430*/  LEA.HI.X.SX32 R25, R7, R215.reuse, 0x2, P1 ;  /* 0x000000d707197211 */ /* 0x080fe200008f16ff */
[----:B------:R-:W-:Y:S01]  /*5440*/  IMAD.U32 R7, RZ, RZ, UR16 ;  /* 0x00000010ff077e24 */ /* 0x000fe2000f8e00ff */
[-C--:B------:R-:W-:Y:S01]  /*5450*/  LEA R8, P1, R5, R214.reuse, 0x2 ;  /* 0x000000d605087211 */ /* 0x080fe200078210ff */
[----:B------:R-:W-:Y:S02]  /*5460*/  IMAD.U32 R5, RZ, RZ, UR21 ;  /* 0x00000015ff057e24 */ /* 0x000fe4000f8e00ff */
[----:B------:R1:W-:Y:S01]  /*5470*/  RED.E.ADD.F32.FTZ.RN.STRONG.GPU [R24.64], R10 ;  /* 0x0000000a1800798e */ /* 0x0003e2000c10e784 */
[-C--:B------:R-:W-:Y:S01]  /*5480*/  LEA.HI.X.SX32 R9, R6, R215.reuse, 0x2, P1 ;  /* 0x000000d706097211 */ /* 0x080fe200008f16ff */
[----:B------:R-:W-:Y:S02]  /*5490*/  IMAD.U32 R6, RZ, RZ, UR15 ;  /* 0x0000000fff067e24 */ /* 0x000fe4000f8e00ff */
[----:B------:R2:W-:Y:S03]  /*54a0*/  RED.E.ADD.F32.FTZ.RN.STRONG.GPU [R28.64], R11 ;  /* 0x0000000b1c00798e */ /* 0x0005e6000c10e784 */
[-C--:B------:R-:W-:Y:S01]  /*54b0*/  LEA R6, P1, R6, R214.reuse, 0x2 ;  /* 0x000000d606067211 */ /* 0x080fe200078210ff */
[----:B------:R3:W-:Y:S04]  /*54c0*/  RED.E.ADD.F32.FTZ.RN.STRONG.GPU [R214.64+0x80], R12 ;  /* 0x0000800cd600798e */ /* 0x0007e8000c10e784 */
[----:B------:R-:W-:Y:S04]  /*54d0*/  RED.E.ADD.F32.FTZ.RN.STRONG.GPU [R26.64+0x80], R13 ;  /* 0x0000800d1a00798e */ /* 0x000fe8000c10e784 */
[----:B------:R4:W-:Y:S04]  /*54e0*/  RED.E.ADD.F32.FTZ.RN.STRONG.GPU [R8.64], R14 ;  /* 0x0000000e0800798e */ /* 0x0009e8000c10e784 */
[----:B------:R-:W-:Y:S04]  /*54f0*/  LDSM.16.MT88.4 R24, [R178+0xa800] ;  /* 0x00a80000b218783b */ /* 0x000fe80000004200 */
[----:B------:R-:W-:Y:S01]  /*5500*/  LDSM.16.MT88.4 R28, [R178+0xc800] ;  /* 0x00c80000b21c783b */ /* 0x000fe20000004200 */
[----:B-1----:R-:W-:Y:S02]  /*5510*/  IMAD.U32 R10, RZ, RZ, UR17 ;  /* 0x00000011ff0a7e24 */ /* 0x002fe4000f8e00ff */
[----:B--2---:R-:W-:Y:S03]  /*5520*/  IMAD.U32 R11, RZ, RZ, UR18 ;  /* 0x00000012ff0b7e24 */ /* 0x004fe6000f8e00ff */
[-C--:B------:R-:W-:Y:S01]  /*5530*/  LEA R10, P4, R10, R214.reuse, 0x2 ;  /* 0x000000d60a0a7211 */ /* 0x080fe200078810ff */
[----:B---3--:R-:W-:Y:S01]  /*5540*/  IMAD.U32 R12, RZ, RZ, UR15 ;  /* 0x0000000fff0c7e24 */ /* 0x008fe2000f8e00ff */
[-C--:B------:R-:W-:Y:S05]  /*5550*/  LEA.HI.X.SX32 R21, R11, R215.reuse, 0x2, P0 ;  /* 0x000000d70b157211 */ /* 0x080fea00000f16ff */
[----:B------:R1:W-:Y:S01]  /*5560*/  RED.E.ADD.F32.FTZ.RN.STRONG.GPU [R20.64], R15 ;  /* 0x0000000f1400798e */ /* 0x0003e2000c10e784 */
[----:B----4-:R-:W-:Y:S01]  /*5570*/  IMAD.U32 R8, RZ, RZ, UR16 ;  /* 0x00000010ff087e24 */ /* 0x010fe2000f8e00ff */
[-C--:B------:R-:W-:Y:S01]  /*5580*/  LEA R14, P0, R5, R214.reuse, 0x2 ;  /* 0x000000d6050e7211 */ /* 0x080fe200078010ff */
[----:B------:R-:W-:Y:S01]  /*5590*/  IMAD.U32 R9, RZ, RZ, UR17 ;  /* 0x00000011ff097e24 */ /* 0x000fe2000f8e00ff */
[----:B------:R-:W-:Y:S02]  /*55a0*/  LDSM.16.MT88.4 R20, [R108] ;  /* 0x000000006c14783b */ /* 0x000fe40000004200 */
[----:B------:R-:W-:Y:S02]  /*55b0*/  LEA R8, P3, R8, R214, 0x2 ;  /* 0x000000d608087211 */ /* 0x000fe400078610ff */
[-C--:B------:R-:W-:Y:S02]  /*55c0*/  LEA.HI.X.SX32 R11, R9, R215.reuse, 0x2, P4 ;  /* 0x000000d7090b7211 */ /* 0x080fe400020f16ff */
[-C--:B------:R-:W-:Y:S02]  /*55d0*/  LEA.HI.X.SX32 R9, R7, R215.reuse, 0x2, P3 ;  /* 0x000000d707097211 */ /* 0x080fe400018f16ff */
[-C--:B------:R-:W-:Y:S01]  /*55e0*/  LEA.HI.X.SX32 R7, R12, R215.reuse, 0x2, P1 ;  /* 0x000000d70c077211 */ /* 0x080fe200008f16ff */
[----:B------:R-:W-:Y:S01]  /*55f0*/  RED.E.ADD.F32.FTZ.RN.STRONG.GPU [R10.64], R16 ;  /* 0x000000100a00798e */ /* 0x000fe2000c10e784 */
[----:B------:R-:W-:Y:S01]  /*5600*/  PLOP3.LUT P1, PT, PT, PT, UP0, 0x80, 0x0 ;  /* 0x000000000000781c */ /* 0x000fe20003f2f008 */
[----:B------:R-:W-:Y:S02]  /*5610*/  @UP3 UIADD3 UR12, UP0, UR12, -0x100, URZ ;  /* 0xffffff000c0c3890 */ /* 0x000fe4000ff1e03f */
[----:B------:R-:W-:Y:S02]  /*5620*/  RED.E.ADD.F32.FTZ.RN.STRONG.GPU [R8.64], R17 ;  /* 0x000000110800798e */ /* 0x000fe4000c10e784 */
[----:B------:R-:W-:Y:S02]  /*5630*/  @UP3 UIADD3.X UR11, UR11, -0x1, URZ, UP0, !UPT ;  /* 0xffffffff0b0b3890 */ /* 0x000fe400087fe43f */
[----:B------:R-:W-:Y:S04]  /*5640*/  LDSM.16.MT88.4 R8, [R177] ;  /* 0x00000000b108783b */ /* 0x000fe80000004200 */
[----:B------:R-:W-:Y:S01]  /*5650*/  RED.E.ADD.F32.FTZ.RN.STRONG.GPU [R6.64], R18 ;  /* 0x000000120600798e */ /* 0x000fe2000c10e784 */
[----:B-1----:R-:W-:Y:S02]  /*5660*/  LEA.HI.X.SX32 R15, R4, R215, 0x2, P0 ;  /* 0x000000d7040f7211 */ /* 0x002fe400000f16ff */
[----:B------:R-:W-:Y:S01]  /*5670*/  PLOP3.LUT P0, PT, PT, PT, UP2, 0x80, 0x0 ;  /* 0x000000000000781c */ /* 0x000fe20003f0f028 */
[----:B------:R-:W1:Y:S04]  /*5680*/  LDSM.16.MT88.4 R4, [R178+0xa000] ;  /* 0x00a00000b204783b */ /* 0x000e680000004200 */
[----:B------:R-:W-:Y:S04]  /*5690*/  RED.E.ADD.F32.FTZ.RN.STRONG.GPU [R14.64], R19 ;  /* 0x000000130e00798e */ /* 0x000fe8000c10e784 */
        /* <DEDUP_REMOVED lines=13> */
[----:B------:R-:W-:Y:S03]  /*5770*/  LDSM.16.MT88.4 R20, [R178+0xd800] ;  /* 0x00d80000b214783b */ /* 0x000fe60000004200 */
[-C--:B---3--:R-:W-:Y:S08]  /*5780*/  HMMA.16816.F32.BF16 R68, R24, R16.reuse, R68 ;  /* 0x000000101844723c */ /* 0x088ff00000041844 */
[C---:B------:R-:W-:Y:S08]  /*5790*/  HMMA.16816.F32.BF16 R72, R28.reuse, R16, R72 ;  /* 0x000000101c48723c */ /* 0x040ff00000041848 */
[-C--:B------:R-:W-:Y:S08]  /*57a0*/  HMMA.16816.F32.BF16 R76, R28, R18.reuse, R76 ;  /* 0x000000121c4c723c */ /* 0x080ff0000004184c */
[C---:B------:R-:W-:Y:S01]  /*57b0*/  HMMA.16816.F32.BF16 R80, R24.reuse, R18, R80 ;  /* 0x000000121850723c */ /* 0x040fe20000041850 */
[----:B------:R-:W2:Y:S07]  /*57c0*/  LDSM.16.MT88.4 R16, [R177+0x1800] ;  /* 0x00180000b110783b */ /* 0x000eae0000004200 */
[-C--:B------:R-:W-:Y:S08]  /*57d0*/  HMMA.16816.F32.BF16 R84, R24, R32.reuse, R84 ;  /* 0x000000201854723c */ /* 0x080ff00000041854 */
[C---:B------:R-:W-:Y:S08]  /*57e0*/  HMMA.16816.F32.BF16 R88, R28.reuse, R32, R88 ;  /* 0x000000201c58723c */ /* 0x040ff00000041858 */
[-C--:B------:R-:W-:Y:S01]  /*57f0*/  HMMA.16816.F32.BF16 R92, R28, R34.reuse, R92 ;  /* 0x000000221c5c723c */ /* 0x080fe2000004185c */
[----:B------:R-:W3:Y:S07]  /*5800*/  LDSM.16.MT88.4 R28, [R108+0x1800] ;  /* 0x001800006c1c783b */ /* 0x000eee0000004200 */
        /* <DEDUP_REMOVED lines=10> */
[C---:B------:R-:W-:Y:S08]  /*58b0*/  HMMA.16816.F32.BF16 R72, R20.reuse, R16, R72 ;  /* 0x000000101448723c */ /* 0x040ff00000041848 */
[-C--:B------:R-:W-:Y:S08]  /*58c0*/  HMMA.16816.F32.BF16 R76, R20, R18.reuse, R76 ;  /* 0x00000012144c723c */ /* 0x080ff0000004184c */
[C---:B------:R-:W-:Y:S08]  /*58d0*/  HMMA.16816.F32.BF16 R80, R4.reuse, R18, R80 ;  /* 0x000000120450723c */ /* 0x040ff00000041850 */
[-C--:B---3--:R-:W-:Y:S08]  /*58e0*/  HMMA.16816.F32.BF16 R84, R4, R28.reuse, R84 ;  /* 0x0000001c0454723c */ /* 0x088ff00000041854 */
[C---:B------:R-:W-:Y:S08]  /*58f0*/  HMMA.16816.F32.BF16 R88, R20.reuse, R28, R88 ;  /* 0x0000001c1458723c */ /* 0x040ff00000041858 */
[-C--:B------:R-:W-:Y:S08]  /*5900*/  HMMA.16816.F32.BF16 R92, R20, R30.reuse, R92 ;  /* 0x0000001e145c723c */ /* 0x080ff0000004185c */
[----:B------:R-:W-:Y:S07]  /*5910*/  HMMA.16816.F32.BF16 R96, R4, R30, R96 ;  /* 0x0000001e0460723c */ /* 0x000fee0000041860 */
[C---:B------:R-:W-:Y:S02]  /*5920*/  IADD3 R4, R177.reuse, -0x2000, RZ ;  /* 0xffffe000b1047810 */ /* 0x040fe40007ffe0ff */
[----:B------:R-:W-:Y:S05]  /*5930*/  @P1 IADD3 R4, R177, 0x2000, RZ ;  /* 0x00002000b1041810 */ /* 0x000fea0007ffe0ff */
[----:B------:R-:W-:Y:S01]  /*5940*/  IMAD.MOV.U32 R177, RZ, RZ, R4 ;  /* 0x000000ffffb17224 */ /* 0x000fe200078e0004 */
[----:B------:R-:W-:-:S05]  /*5950*/  @P0 BRA `(.L_x_570) ;  /* 0xffffc97000000947 */ /* 0x000fca000383ffff */
.L_x_567:
[----:B------:R-:W-:Y:S01]  /*5960*/  BAR.SYNC.DEFER_BLOCKING 0x0 ;  /* 0x0000000000007b1d */ /* 0x000fe20000010000 */
[----:B------:R-:W-:Y:S01]  /*5970*/  FMUL.FTZ R68, R68, c[0x0][0x2e0] ;  /* 0x0000b80044447a20 */ /* 0x000fe20000410000 */
[----:B------:R-:W-:Y:S01]  /*5980*/  F2FP.BF16.PACK_AB R36, R37, R36 ;  /* 0x000000242524723e */ /* 0x000fe200000010ff */
[----:B------:R-:W-:Y:S01]  /*5990*/  FMUL.FTZ R69, R69, c[0x0][0x2e0] ;  /* 0x0000b80045457a20 */ /* 0x000fe20000410000 */
[----:B------:R-:W-:Y:S01]  /*59a0*/  F2FP.BF16.PACK_AB R38, R39, R38 ;  /* 0x000000262726723e */ /* 0x000fe200000010ff */
[----:B------:R-:W-:Y:S01]  /*59b0*/  FMUL.FTZ R70, R70, c[0x0][0x2e0] ;  /* 0x0000b80046467a20 */ /* 0x000fe20000410000 */
[----:B------:R-:W4:Y:S01]  /*59c0*/  S2R R0, SR_CTAID.Y ;  /* 0x0000000000007919 */ /* 0x000f220000002600 */
        /* <DEDUP_REMOVED lines=58> */
[----:B------:R-:W-:Y:S01]  /*5d70*/  IMAD.MOV.U32 R8, RZ, RZ, R192 ;  /* 0x000000ffff087224 */ /* 0x000fe200078e00c0 */
[----:B------:R-:W-:Y:S01]  /*5d80*/  STS [R202], R96 ;  /* 0x00000060ca007388 */ /* 0x000fe20000000800 */
[----:B------:R-:W-:Y:S01]  /*5d90*/  F2FP.BF16.PACK_AB R44, R45, R44 ;  /* 0x0000002c2d2c723e */ /* 0x000fe200000010ff */
[C---:B-1----:R-:W-:Y:S01]  /*5da0*/  IMAD.WIDE.U32 R12, R190.reuse, c[0x0][0x3a0], RZ ;  /* 0x0000e800be0c7a25 */ /* 0x042fe200078e00ff */
[----:B------:R-:W-:Y:S01]  /*5db0*/  F2FP.BF16.PACK_AB R94, R95, R94 ;  /* 0x0000005e5f5e723e */ /* 0x000fe200000010ff */
[----:B------:R-:W-:Y:S01]  /*5dc0*/  STS [R202+0x400], R98 ;  /* 0x00040062ca007388 */ /* 0x000fe20000000800 */
[----:B------:R-:W-:Y:S01]  /*5dd0*/  F2FP.BF16.PACK_AB R46, R47, R46 ;  /* 0x0000002e2f2e723e */ /* 0x000fe200000010ff */
[----:B------:R-:W-:Y:S01]  /*5de0*/  IMAD.WIDE.U32 R10, R190, c[0x0][0x3a8], RZ ;  /* 0x0000ea00be0a7a25 */ /* 0x000fe200078e00ff */
[----:B------:R-:W-:Y:S01]  /*5df0*/  F2FP.BF16.PACK_AB R52, R53, R52 ;  /* 0x000000343534723e */ /* 0x000fe200000010ff */
[----:B------:R-:W-:Y:S01]  /*5e00*/  STS [R197+0x2000], R88 ;  /* 0x00200058c5007388 */ /* 0x000fe20000000800 */
[----:B------:R-:W-:Y:S01]  /*5e10*/  F2FP.BF16.PACK_AB R54, R55, R54 ;  /* 0x000000363736723e */ /* 0x000fe200000010ff */
[----:B------:R-:W-:Y:S01]  /*5e20*/  ULDC.64 UR8, c[0x0][0x3a0] ;  /* 0x0000e80000087ab9 */ /* 0x000fe20000000a00 */
[----:B------:R-:W-:Y:S01]  /*5e30*/  F2FP.BF16.PACK_AB R64, R65, R64 ;  /* 0x000000404140723e */ /* 0x000fe200000010ff */
[----:B------:R-:W-:Y:S01]  /*5e40*/  STS [R197+0x2400], R90 ;  /* 0x0024005ac5007388 */ /* 0x000fe20000000800 */
[----:B------:R-:W-:Y:S01]  /*5e50*/  F2FP.BF16.PACK_AB R66, R67, R66 ;  /* 0x000000424342723e */ /* 0x000fe200000010ff */
[----:B------:R-:W-:Y:S01]  /*5e60*/  UIMAD UR6, UR36, UR8, URZ ;  /* 0x00000008240672a4 */ /* 0x000fe2000f8e023f */
[----:B----4-:R-:W-:Y:S01]  /*5e70*/  SHF.R.S32.HI R2, RZ, 0x1f, R0 ;  /* 0x0000001fff027819 */ /* 0x010fe20000011400 */
[----:B------:R-:W-:Y:S01]  /*5e80*/  STS [R202+0x2000], R92 ;  /* 0x0020005cca007388 */ /* 0x000fe20000000800 */
[----:B------:R-:W-:Y:S01]  /*5e90*/  F2FP.BF16.PACK_AB R56, R57, R56 ;  /* 0x000000383938723e */ /* 0x000fe200000010ff */
[----:B------:R-:W-:Y:S01]  /*5ea0*/  ULDC.64 UR10, c[0x0][0x3a8] ;  /* 0x0000ea00000a7ab9 */ /* 0x000fe20000000a00 */
[----:B------:R-:W-:Y:S01]  /*5eb0*/  F2FP.BF16.PACK_AB R58, R59, R58 ;  /* 0x0000003a3b3a723e */ /* 0x000fe200000010ff */
[----:B------:R-:W-:Y:S01]  /*5ec0*/  STS [R202+0x2400], R94 ;  /* 0x0024005eca007388 */ /* 0x000fe20000000800 */
[----:B------:R-:W-:Y:S01]  /*5ed0*/  F2FP.BF16.PACK_AB R60, R61, R60 ;  /* 0x0000003c3d3c723e */ /* 0x000fe200000010ff */
[C---:B------:R-:W-:Y:S01]  /*5ee0*/  IMAD R6, R2.reuse, c[0x0][0x388], RZ ;  /* 0x0000e20002067a24 */ /* 0x040fe200078e02ff */
[----:B------:R-:W-:Y:S01]  /*5ef0*/  F2FP.BF16.PACK_AB R62, R63, R62 ;  /* 0x0000003e3f3e723e */ /* 0x000fe200000010ff */
[----:B------:R-:W-:Y:S01]  /*5f00*/  STS [R195+0x4000], R36 ;  /* 0x00400024c3007388 */ /* 0x000fe20000000800 */
[----:B------:R-:W-:Y:S01]  /*5f10*/  SHF.R.S32.HI R9, RZ, 0x1f, R192 ;  /* 0x0000001fff097819 */ /* 0x000fe200000114c0 */
[----:B------:R-:W-:Y:S01]  /*5f20*/  IMAD R2, R2, c[0x0][0x390], RZ ;  /* 0x0000e40002027a24 */ /* 0x000fe200078e02ff */
[----:B------:R-:W-:Y:S01]  /*5f30*/  SHF.R.S32.HI R4, RZ, 0x1f, R190 ;  /* 0x0000001fff047819 */ /* 0x000fe200000114be */
[----:B------:R1:W-:Y:S01]  /*5f40*/  STS [R195+0x4400], R38 ;  /* 0x00440026c3007388 */ /* 0x0003e20000000800 */
[C---:B------:R-:W-:Y:S01]  /*5f50*/  IMAD R6, R0.reuse, c[0x0][0x38c], R6 ;  /* 0x0000e30000067a24 */ /* 0x040fe200078e0206 */
[----:B---3--:R-:W-:Y:S01]  /*5f60*/  MOV R68, UR29 ;  /* 0x0000001d00447c02 */ /* 0x008fe20008000f00 */
[----:B------:R-:W-:Y:S01]  /*5f70*/  IMAD.WIDE.U32 R14, R0, c[0x0][0x388], R8 ;  /* 0x0000e200000e7a25 */ /* 0x000fe200078e0008 */
[----:B------:R-:W-:Y:S01]  /*5f80*/  STS [R199+0x4000], R48 ;  /* 0x00400030c7007388 */ /* 0x000fe20000000800 */
[----:B------:R-:W-:-:S02]  /*5f90*/  UIMAD UR36, UR36, UR10, URZ ;  /* 0x0000000a242472a4 */ /* 0x000fc4000f8e023f */
[C---:B------:R-:W-:Y:S01]  /*5fa0*/  IMAD.WIDE.U32 R8, R0.reuse, c[0x0][0x390], R8 ;  /* 0x0000e40000087a25 */ /* 0x040fe200078e0008 */
[----:B------:R-:W-:Y:S01]  /*5fb0*/  STS [R198+0x4000], R50 ;  /* 0x00400032c6007388 */ /* 0x000fe20000000800 */
[----:B------:R-:W-:Y:S02]  /*5fc0*/  UIMAD UR6, UR29, UR9, UR6 ;  /* 0x000000091d0672a4 */ /* 0x000fe4000f8e0206 */
[----:B------:R-:W-:Y:S01]  /*5fd0*/  IMAD R2, R0, c[0x0][0x394], R2 ;  /* 0x0000e50000027a24 */ /* 0x000fe200078e0202 */
[----:B------:R3:W-:Y:S01]  /*5fe0*/  STS [R195+0x6000], R40 ;  /* 0x00600028c3007388 */ /* 0x0007e20000000800 */
[C---:B------:R-:W-:Y:S01]  /*5ff0*/  IMAD R5, R4.reuse, c[0x0][0x3a0], RZ ;  /* 0x0000e80004057a24 */ /* 0x040fe200078e02ff */
[----:B------:R-:W-:Y:S01]  /*6000*/  USHF.L.U32 UR7, UR8, 0x6, URZ ;  /* 0x0000000608077899 */ /* 0x000fe2000800063f */
[----:B------:R-:W-:Y:S01]  /*6010*/  IMAD R4, R4, c[0x0][0x3a8], RZ ;  /* 0x0000ea0004047a24 */ /* 0x000fe200078e02ff */
[----:B------:R4:W-:Y:S01]  /*6020*/  STS [R195+0x6400], R42 ;  /* 0x0064002ac3007388 */ /* 0x0009e20000000800 */
[----:B------:R-:W-:-:S02]  /*6030*/  IMAD R5, R190, c[0x0][0x3a4], R5 ;  /* 0x0000e900be057a24 */ /* 0x000fc400078e0205 */
[----:B------:R-:W-:Y:S01]  /*6040*/  IMAD R4, R190, c[0x0][0x3ac], R4 ;  /* 0x0000eb00be047a24 */ /* 0x000fe200078e0204 */
[----:B------:R-:W-:Y:S01]  /*6050*/  STS [R199+0x6000], R44 ;  /* 0x0060002cc7007388 */ /* 0x000fe20000000800 */
[----:B------:R-:W-:Y:S02]  /*6060*/  IMAD.IADD R13, R13, 0x1, R5 ;  /* 0x000000010d0d7824 */ /* 0x000fe400078e0205 */
[----:B------:R-:W-:Y:S01]  /*6070*/  IMAD.IADD R7, R15, 0x1, R6 ;  /* 0x000000010f077824 */ /* 0x000fe200078e0206 */
[----:B------:R-:W-:Y:S01]  /*6080*/  STS [R199+0x6400], R46 ;  /* 0x0064002ec7007388 */ /* 0x000fe20000000800 */
[----:B------:R-:W-:Y:S01]  /*6090*/  IADD3 R5, R11, R4, RZ ;  /* 0x000000040b057210 */ /* 0x000fe20007ffe0ff */
[----:B------:R-:W-:Y:S01]  /*60a0*/  IMAD.IADD R9, R9, 0x1, R2 ;  /* 0x0000000109097824 */ /* 0x000fe200078e0202 */
[----:B-1----:R-:W-:Y:S01]  /*60b0*/  MOV R38, UR29 ;  /* 0x0000001d00267c02 */ /* 0x002fe20008000f00 */
[----:B------:R-:W-:Y:S01]  /*60c0*/  STS [R197+0x4000], R52 ;  /* 0x00400034c5007388 */ /* 0x000fe20000000800 */
[----:B------:R-:W-:Y:S01]  /*60d0*/  IMAD.MOV.U32 R4, RZ, RZ, R10 ;  /* 0x000000ffff047224 */ /* 0x000fe200078e000a */
[----:B------:R-:W-:Y:S01]  /*60e0*/  MOV R6, R14 ;  /* 0x0000000e00067202 */ /* 0x000fe20000000f00 */
[----:B------:R-:W-:Y:S01]  /*60f0*/  IMAD.WIDE.U32 R68, R68, c[0x0][0x3a0], R12 ;  /* 0x0000e80044447a25 */ /* 0x000fe200078e000c */
[----:B------:R-:W-:Y:S01]  /*6100*/  STS [R197+0x4400], R54 ;  /* 0x00440036c5007388 */ /* 0x000fe20000000800 */
[----:B------:R-:W-:-:S02]  /*6110*/  UIMAD UR29, UR29, UR11, UR36 ;  /* 0x0000000b1d1d72a4 */ /* 0x000fc4000f8e0224 */
[----:B------:R-:W-:Y:S01]  /*6120*/  IMAD.WIDE.U32 R38, R38, c[0x0][0x3a8], R4 ;  /* 0x0000ea0026267a25 */ /* 0x000fe200078e0004 */
[----:B------:R-:W-:Y:S04]  /*6130*/  STS [R202+0x4000], R64 ;  /* 0x00400040ca007388 */ /* 0x000fe80000000800 */
[----:B------:R-:W-:Y:S04]  /*6140*/  STS [R202+0x4400], R66 ;  /* 0x00440042ca007388 */ /* 0x000fe80000000800 */
[----:B------:R-:W-:Y:S04]  /*6150*/  STS [R197+0x6000], R56 ;  /* 0x00600038c5007388 */ /* 0x000fe80000000800 */
[----:B------:R-:W-:Y:S04]  /*6160*/  STS [R197+0x6400], R58 ;  /* 0x0064003ac5007388 */ /* 0x000fe80000000800 */
[----:B------:R-:W-:Y:S04]  /*6170*/  STS [R202+0x6000], R60 ;  /* 0x0060003cca007388 */ /* 0x000fe80000000800 */
[----:B------:R-:W-:Y:S04]  /*6180*/  STS [R202+0x6400], R62 ;  /* 0x0064003eca007388 */ /* 0x000fe80000000800 */
[----:B------:R-:W-:Y:S06]  /*6190*/  BAR.SYNC.DEFER_BLOCKING 0x0 ;  /* 0x0000000000007b1d */ /* 0x000fec0000010000 */
[----:B------:R-:W1:Y:S04]  /*61a0*/  S2R R0, SR_CTAID.Z ;  /* 0x0000000000007919 */ /* 0x000e680000002700 */
[----:B------:R-:W2:Y:S04]  /*61b0*/  LDS.128 R28, [R208+0x6000] ;  /* 0x00600000d01c7984 */ /* 0x000ea80000000c00 */
[----:B------:R-:W2:Y:S01]  /*61c0*/  LDS.128 R24, [R208+0x7000] ;  /* 0x00700000d0187984 */ /* 0x000ea20000000c00 */
[----:B-1----:R-:W-:Y:S01]  /*61d0*/  SHF.R.S32.HI R36, RZ, 0x1f, R0 ;  /* 0x0000001fff247819 */ /* 0x002fe20000011400 */
[----:B------:R-:W-:-:S02]  /*61e0*/  IMAD.WIDE.U32 R6, R0, c[0x0][0x3b8], R6 ;  /* 0x0000ee0000067a25 */ /* 0x000fc400078e0006 */
[----:B------:R-:W1:Y:S02]  /*61f0*/  LDS.128 R20, [R208+0x8000] ;  /* 0x00800000d0147984 */ /* 0x000e640000000c00 */
[C---:B------:R-:W-:Y:S02]  /*6200*/  IMAD R2, R36.reuse, c[0x0][0x3b8], RZ ;  /* 0x0000ee0024027a24 */ /* 0x040fe400078e02ff */
[----:B------:R-:W1:Y:S01]  /*6210*/  LDS.128 R16, [R208+0x9000] ;  /* 0x00900000d0107984 */ /* 0x000e620000000c00 */
[----:B------:R-:W-:Y:S02]  /*6220*/  IMAD R36, R36, c[0x0][0x3c0], RZ ;  /* 0x0000f00024247a24 */ /* 0x000fe400078e02ff */
[C---:B------:R-:W-:Y:S01]  /*6230*/  IMAD R2, R0.reuse, c[0x0][0x3bc], R2 ;  /* 0x0000ef0000027a24 */ /* 0x040fe200078e0202 */
[----:B------:R-:W1:Y:S01]  /*6240*/  LDS.128 R12, [R208+0xa000] ;  /* 0x00a00000d00c7984 */ /* 0x000e620000000c00 */
[C---:B------:R-:W-:Y:S02]  /*6250*/  IMAD R36, R0.reuse, c[0x0][0x3c4], R36 ;  /* 0x0000f10000247a24 */ /* 0x040fe400078e0224 */
[----:B------:R-:W-:Y:S01]  /*6260*/  IMAD.WIDE.U32 R4, R0, c[0x0][0x3c0], R8 ;  /* 0x0000f00000047a25 */ /* 0x000fe200078e0008 */
[----:B------:R-:W-:Y:S03]  /*6270*/  LDS.128 R32, [R208+0xd000] ;  /* 0x00d00000d0207984 */ /* 0x000fe60000000c00 */
[----:B------:R-:W-:Y:S01]  /*6280*/  IMAD.IADD R0, R7, 0x1, R2 ;  /* 0x0000000107007824 */ /* 0x000fe200078e0202 */
[----:B------:R-:W-:Y:S01]  /*6290*/  IADD3 R2, P1, R6, R68, RZ ;  /* 0x0000004406027210 */ /* 0x000fe20007f3e0ff */
[----:B------:R-:W1:Y:S01]  /*62a0*/  LDS.128 R8, [R208+0xb000] ;  /* 0x00b00000d0087984 */ /* 0x000e620000000c00 */
[----:B------:R-:W-:-:S02]  /*62b0*/  IADD3 R36, R5, R36, RZ ;  /* 0x0000002405247210 */ /* 0x000fc40007ffe0ff */
[----:B------:R-:W-:Y:S02]  /*62c0*/  IADD3 R37, P0, R4, R38, RZ ;  /* 0x0000002604257210 */ /* 0x000fe40007f1e0ff */
[----:B------:R-:W1:Y:S01]  /*62d0*/  LDS.128 R4, [R208+0xc000] ;  /* 0x00c00000d0047984 */ /* 0x000e620000000c00 */
[----:B------:R-:W-:Y:S01]  /*62e0*/  IADD3.X R0, R0, UR6, R69, P1, !PT ;  /* 0x0000000600007c10 */ /* 0x000fe20008ffe445 */
[----:B------:R-:W-:Y:S01]  /*62f0*/  USHF.L.U64.HI UR6, UR8, UR56, UR9 ;  /* 0x0000003808067299 */ /* 0x000fe20008010209 */
[----:B------:R-:W-:Y:S01]  /*6300*/  LEA R38, P1, R2, c[0x0][0x340], 0x1 ;  /* 0x0000d00002267a11 */ /* 0x000fe200078208ff */
[----:B------:R-:W-:Y:S01]  /*6310*/  USHF.L.U32 UR9, UR10, 0x6, URZ ;  /* 0x000000060a097899 */ /* 0x000fe2000800063f */
[----:B------:R-:W-:Y:S01]  /*6320*/  IADD3.X R36, R36, UR29, R39, P0, !PT ;  /* 0x0000001d24247c10 */ /* 0x000fe200087fe427 */
[----:B------:R-:W-:Y:S01]  /*6330*/  USHF.L.U64.HI UR8, UR10, UR56, UR11 ;  /* 0x000000380a087299 */ /* 0x000fe2000801020b */
[----:B------:R-:W-:Y:S02]  /*6340*/  LEA.HI.X R39, R2, c[0x0][0x344], R0, 0x1, P1 ;  /* 0x0000d10002277a11 */ /* 0x000fe400008f0c00 */
[----:B---3--:R-:W-:-:S02]  /*6350*/  LEA R40, P0, R37, c[0x0][0x348], 0x1 ;  /* 0x0000d20025287a11 */ /* 0x008fc400078008ff */
[----:B----4-:R-:W-:Y:S01]  /*6360*/  IADD3 R42, P1, R38, UR7, RZ ;  /* 0x00000007262a7c10 */ /* 0x010fe2000ff3e0ff */
[----:B--2---:R2:W-:Y:S01]  /*6370*/  STG.E.128 [R38.64], R28 ;  /* 0x0000001c26007986 */ /* 0x0045e2000c101d04 */
[----:B------:R-:W-:Y:S02]  /*6380*/  LEA.HI.X R41, R37, c[0x0][0x34c], R36, 0x1, P0 ;  /* 0x0000d30025297a11 */ /* 0x000fe400000f0c24 */
[----:B------:R-:W-:Y:S02]  /*6390*/  IADD3.X R43, R39, UR6, RZ, P1, !PT ;  /* 0x00000006272b7c10 */ /* 0x000fe40008ffe4ff */
[----:B------:R-:W-:-:S03]  /*63a0*/  IADD3 R36, P1, R42, UR7, RZ ;  /* 0x000000072a247c10 */ /* 0x000fc6000ff3e0ff */
[----:B------:R3:W-:Y:S01]  /*63b0*/  STG.E.128 [R42.64], R24 ;  /* 0x000000182a007986 */ /* 0x0007e2000c101d04 */
[----:B------:R-:W-:-:S05]  /*63c0*/  IADD3.X R37, R43, UR6, RZ, P1, !PT ;  /* 0x000000062b257c10 */ /* 0x000fca0008ffe4ff */
[----:B-1----:R1:W-:Y:S01]  /*63d0*/  STG.E.128 [R36.64], R20 ;  /* 0x0000001424007986 */ /* 0x0023e2000c101d04 */
[----:B--2---:R-:W-:Y:S02]  /*63e0*/  IADD3 R28, P0, R40, UR9, RZ ;  /* 0x00000009281c7c10 */ /* 0x004fe4000ff1e0ff */
[----:B------:R-:W-:Y:S02]  /*63f0*/  IADD3 R30, P1, R36, UR7, RZ ;  /* 0x00000007241e7c10 */ /* 0x000fe4000ff3e0ff */
[----:B------:R-:W-:Y:S02]  /*6400*/  IADD3.X R29, R41, UR8, RZ, P0, !PT ;  /* 0x00000008291d7c10 */ /* 0x000fe400087fe4ff */
[----:B------:R-:W-:Y:S02]  /*6410*/  IADD3.X R31, R37, UR6, RZ, P1, !PT ;  /* 0x00000006251f7c10 */ /* 0x000fe40008ffe4ff */
[----:B---3--:R-:W-:-:S03]  /*6420*/  IADD3 R24, P0, R28, UR9, RZ ;  /* 0x000000091c187c10 */ /* 0x008fc6000ff1e0ff */
[----:B------:R2:W-:Y:S01]  /*6430*/  STG.E.128 [R30.64], R16 ;  /* 0x000000101e007986 */ /* 0x0005e2000c101d04 */
[----:B------:R-:W-:Y:S02]  /*6440*/  IADD3.X R25, R29, UR8, RZ, P0, !PT ;  /* 0x000000081d197c10 */ /* 0x000fe400087fe4ff */
[----:B-1----:R-:W-:Y:S01]  /*6450*/  IADD3 R20, P0, R24, UR9, RZ ;  /* 0x0000000918147c10 */ /* 0x002fe2000ff1e0ff */
[----:B------:R2:W-:Y:S03]  /*6460*/  STG.E.128 [R40.64], R12 ;  /* 0x0000000c28007986 */ /* 0x0005e6000c101d04 */
[----:B------:R-:W-:Y:S01]  /*6470*/  IADD3.X R21, R25, UR8, RZ, P0, !PT ;  /* 0x0000000819157c10 */ /* 0x000fe200087fe4ff */
[----:B------:R2:W-:Y:S04]  /*6480*/  STG.E.128 [R28.64], R8 ;  /* 0x000000081c007986 */ /* 0x0005e8000c101d04 */
[----:B------:R2:W-:Y:S04]  /*6490*/  STG.E.128 [R24.64], R4 ;  /* 0x0000000418007986 */ /* 0x0005e8000c101d04 */
[----:B------:R2:W-:Y:S02]  /*64a0*/  STG.E.128 [R20.64], R32 ;  /* 0x0000002014007986 */ /* 0x0005e4000c101d04 */
.L_x_564:
        /* <DEDUP_REMOVED lines=11> */
.L_x_571:
[----:B------:R-:W-:Y:S05]  /*6560*/  EXIT ;  /* 0x000000000000794d */ /* 0x000fea0003800000 */
.L_x_573:
        /* <DEDUP_REMOVED lines=9> */
.L_x_1263:


//--------------------- .text._ZN5flash44flash_bwd_dq_dk_dv_loop_seqk_parallel_kernelI23Flash_bwd_kernel_traitsILi64ELi64ELi128ELi8ELi2ELi4ELi4ELb1ELb0EN7cutlass10bfloat16_tE19Flash_kernel_traitsILi64ELi64ELi128ELi8ES3_EELb1ELb1ELb0ELb0ELb0ELb1ELb0EEEvNS_16Flash_bwd_paramsE --------------------------
	.section	.text._ZN5flash44flash_bwd_dq_dk_dv_loop_seqk_parallel_kernelI23Flash_bwd_kernel_traitsILi64ELi64ELi128ELi8ELi2ELi4ELi4ELb1ELb0EN7cutlass10bfloat16_tE19Flash_kernel_traitsILi64ELi64ELi128ELi8ES3_EELb1ELb1ELb0ELb0ELb0ELb1ELb0EEEvNS_16Flash_bwd_paramsE,"ax",@progbits
	.sectioninfo	@"SHI_REGISTERS=252"
	.align	128
        .global         _ZN5flash44flash_bwd_dq_dk_dv_loop_seqk_parallel_kernelI23Flash_bwd_kernel_traitsILi64ELi64ELi128ELi8ELi2ELi4ELi4ELb1ELb0EN7cutlass10bfloat16_tE19Flash_kernel_traitsILi64ELi64ELi128ELi8ES3_EELb1ELb1ELb0ELb0ELb0ELb1ELb0EEEvNS_16Flash_bwd_paramsE
        .type           _ZN5flash44flash_bwd_dq_dk_dv_loop_seqk_parallel_kernelI23Flash_bwd_kernel_traitsILi64ELi64ELi128ELi8ELi2ELi4ELi4ELb1ELb0EN7cutlass10bfloat16_tE19Flash_kernel_traitsILi64ELi64ELi128ELi8ES3_EELb1ELb1ELb0ELb0ELb0ELb1ELb0EEEvNS_16Flash_bwd_paramsE,@function
        .size           _ZN5flash44flash_bwd_dq_dk_dv_loop_seqk_parallel_kernelI23Flash_bwd_kernel_traitsILi64ELi64ELi128ELi8ELi2ELi4ELi4ELb1ELb0EN7cutlass10bfloat16_tE19Flash_kernel_traitsILi64ELi64ELi128ELi8ES3_EELb1ELb1ELb0ELb0ELb0ELb1ELb0EEEvNS_16Flash_bwd_paramsE,(.L_x_1264 - _ZN5flash44flash_bwd_dq_dk_dv_loop_seqk_parallel_kernelI23Flash_bwd_kernel_traitsILi64ELi64ELi128ELi8ELi2ELi4ELi4ELb1ELb0EN7cutlass10bfloat16_tE19Flash_kernel_traitsILi64ELi64ELi128ELi8ES3_EELb1ELb1ELb0ELb0ELb0ELb1ELb0EEEvNS_16Flash_bwd_paramsE)
        .other          _ZN5flash44flash_bwd_dq_dk_dv_loop_seqk_parallel_kernelI23Flash_bwd_kernel_traitsILi64ELi64ELi128ELi8ELi2ELi4ELi4ELb1ELb0EN7cutlass10bfloat16_tE19Flash_kernel_traitsILi64ELi64ELi128ELi8ES3_EELb1ELb1ELb0ELb0ELb0ELb1ELb0EEEvNS_16Flash_bwd_paramsE,@"STO_CUDA_ENTRY STV_DEFAULT"
_ZN5flash44flash_bwd_dq_dk_dv_loop_seqk_parallel_kernelI23Flash_bwd_kernel_traitsILi64ELi64ELi128ELi8ELi2ELi4ELi4ELb1ELb0EN7cutlass10bfloat16_tE19Flash_kernel_traitsILi64ELi64ELi128ELi8ES3_EELb1ELb1ELb0ELb0ELb0ELb1ELb0EEEvNS_16Flash_bwd_paramsE:
.text._ZN5flash44flash_bwd_dq_dk_dv_loop_seqk_parallel_kernelI23Flash_bwd_kernel_traitsILi64ELi64ELi128ELi8ELi2ELi4ELi4ELb1ELb0EN7cutlass10bfloat16_tE19Flash_kernel_traitsILi64ELi64ELi128ELi8ES3_EELb1ELb1ELb0ELb0ELb0ELb1ELb0EEEvNS_16Flash_bwd_paramsE:
        /* <DEDUP_REMOVED lines=10> */
[----:B------:R-:W-:Y:S01]  /*00a0*/  IMAD.MOV.U32 R195, RZ, RZ, 0x20 ;  /* 0x00000020ffc37424 */ /* 0x000fe200078e00ff */
[----:B------:R-:W-:Y:S01]  /*00b0*/  ULDC.64 UR8, c[0x0][0x118] ;  /* 0x0000460000087ab9 */ /* 0x000fe20000000a00 */
[----:B------:R-:W-:Y:S01]  /*00c0*/  IMAD.MOV.U32 R165, RZ, RZ, 0x40 ;  /* 0x00000040ffa57424 */ /* 0x000fe200078e00ff */
[----:B------:R-:W2:Y:S01]  /*00d0*/  S2R R182, SR_CTAID.Y ;  /* 0x0000000000b67919 */ /* 0x000ea20000002600 */
[----:B------:R-:W-:-:S03]  /*00e0*/  IMAD.MOV.U32 R224, RZ, RZ, -0x10 ;  /* 0xfffffff0ffe07424 */ /* 0x000fc600078e00ff */
[----:B------:R-:W3:Y:S01]  /*00f0*/  S2R R201, SR_CTAID.Z ;  /* 0x0000000000c97919 */ /* 0x000ee20000002700 */
[----:B-1----:R-:W-:-:S04]  /*0100*/  SHF.R.S32.HI R8, RZ, 0x1f, R14 ;  /* 0x0000001fff087819 */ /* 0x002fc8000001140e */
[CC--:B------:R-:W-:Y:S02]  /*0110*/  LEA.HI R177, R8.reuse, R14.reuse, RZ, 0x5 ;  /* 0x0000000e08b17211 */ /* 0x0c0fe400078f28ff */
[CC--:B------:R-:W-:Y:S02]  /*0120*/  LEA.HI R4, R8.reuse, R14.reuse, RZ, 0x2 ;  /* 0x0000000e08047211 */ /* 0x0c0fe400078f10ff */
[CC--:B------:R-:W-:Y:S02]  /*0130*/  LEA.HI R13, R8.reuse, R14.reuse, RZ, 0x3 ;  /* 0x0000000e080d7211 */ /* 0x0c0fe400078f18ff */
[----:B------:R-:W-:Y:S02]  /*0140*/  LEA.HI R5, R8, R14, RZ, 0x4 ;  /* 0x0000000e08057211 */ /* 0x000fe400078f20ff */
[----:B------:R-:W-:Y:S02]  /*0150*/  LOP3.LUT R7, R177, 0xffffffe0, RZ, 0xc0, !PT ;  /* 0xffffffe0b1077812 */ /* 0x000fe400078ec0ff */
[----:B------:R-:W-:-:S02]  /*0160*/  LOP3.LUT R0, R4, 0x7ffffffc, RZ, 0xc0, !PT ;  /* 0x7ffffffc04007812 */ /* 0x000fc400078ec0ff */
[----:B------:R-:W-:Y:S01]  /*0170*/  LOP3.LUT R170, R13, 0xfffffff8, RZ, 0xc0, !PT ;  /* 0xfffffff80daa7812 */ /* 0x000fe200078ec0ff */
[C---:B------:R-:W-:Y:S01]  /*0180*/  IMAD.IADD R7, R14.reuse, 0x1, -R7 ;  /* 0x000000010e077824 */ /* 0x040fe200078e0a07 */
[----:B------:R-:W-:Y:S01]  /*0190*/  LOP3.LUT R2, R5, 0xfffffff0, RZ, 0xc0, !PT ;  /* 0xfffffff005027812 */ /* 0x000fe200078ec0ff */
[C---:B------:R-:W-:Y:S01]  /*01a0*/  IMAD.IADD R0, R14.reuse, 0x1, -R0 ;  /* 0x000000010e007824 */ /* 0x040fe200078e0a00 */
[--C-:B------:R-:W-:Y:S01]  /*01b0*/  SHF.R.S32.HI R10, RZ, 0x5, R177.reuse ;  /* 0x00000005ff0a7819 */ /* 0x100fe200000114b1 */
[----:B------:R-:W-:Y:S01]  /*01c0*/  IMAD.IADD R170, R14, 0x1, -R170 ;  /* 0x000000010eaa7824 */ /* 0x000fe200078e0aaa */
[----:B------:R-:W-:Y:S02]  /*01d0*/  SHF.R.S32.HI R3, RZ, 0x1f, R177 ;  /* 0x0000001fff037819 */ /* 0x000fe400000114b1 */
[-C--:B------:R-:W-:Y:S01]  /*01e0*/  LEA.HI R178, R8, R14.reuse, RZ, 0x6 ;  /* 0x0000000e08b27211 */ /* 0x080fe200078f30ff */
[----:B------:R-:W-:Y:S01]  /*01f0*/  IMAD.SHL.U32 R180, R170, 0x8, RZ ;  /* 0x00000008aab47824 */ /* 0x000fe200078e00ff */
[----:B------:R-:W-:Y:S01]  /*0200*/  LEA.HI R8, R8, R14, RZ, 0x7 ;  /* 0x0000000e08087211 */ /* 0x000fe200078f38ff */
[----:B------:R-:W-:Y:S01]  /*0210*/  IMAD.IADD R14, R14, 0x1, -R2 ;  /* 0x000000010e0e7824 */ /* 0x000fe200078e0a02 */
[----:B------:R-:W-:-:S02]  /*0220*/  LEA.HI R3, R3, R10, RZ, 0x2 ;  /* 0x0000000a03037211 */ /* 0x000fc400078f10ff */
[----:B------:R-:W-:Y:S02]  /*0230*/  SHF.R.S32.HI R2, RZ, 0x4, R5 ;  /* 0x00000004ff027819 */ /* 0x000fe40000011405 */
[----:B------:R-:W-:Y:S02]  /*0240*/  LEA.HI R177, R177, R10, RZ, 0x1 ;  /* 0x0000000ab1b17211 */ /* 0x000fe400078f08ff */
[----:B------:R-:W-:Y:S02]  /*0250*/  LOP3.LUT R3, R3, 0xfffffffc, RZ, 0xc0, !PT ;  /* 0xfffffffc03037812 */ /* 0x000fe400078ec0ff */
[--C-:B------:R-:W-:Y:S02]  /*0260*/  SHF.R.S32.HI R9, RZ, 0x2, R4.reuse ;  /* 0x00000002ff097819 */ /* 0x100fe40000011404 */
[----:B------:R-:W-:Y:S01]  /*0270*/  LEA.HI R5, R5, R2, RZ, 0x1 ;  /* 0x0000000205057211 */ /* 0x000fe200078f08ff */
[----:B------:R-:W-:Y:S01]  /*0280*/  IMAD.IADD R3, R10, 0x1, -R3 ;  /* 0x000000010a037824 */ /* 0x000fe200078e0a03 */
[----:B------:R-:W-:-:S02]  /*0290*/  SHF.R.S32.HI R4, RZ, 0x1f, R4 ;  /* 0x0000001fff047819 */ /* 0x000fc40000011404 */
[----:B------:R-:W-:Y:S02]  /*02a0*/  LOP3.LUT R177, R177, 0xfffffffe, RZ, 0xc0, !PT ;  /* 0xfffffffeb1b17812 */ /* 0x000fe400078ec0ff */
[----:B------:R-:W-:Y:S02]  /*02b0*/  SHF.R.S32.HI R179, RZ, 0x3, R13 ;  /* 0x00000003ffb37819 */ /* 0x000fe4000001140d */
[----:B------:R-:W-:Y:S01]  /*02c0*/  LOP3.LUT P4, RZ, R170, 0x2, RZ, 0xc0, !PT ;  /* 0x00000002aaff7812 */ /* 0x000fe2000788c0ff */
[----:B------:R-:W-:Y:S01]  /*02d0*/  IMAD.IADD R177, R10, 0x1, -R177 ;  /* 0x000000010ab17824 */ /* 0x000fe200078e0ab1 */
[C---:B------:R-:W-:Y:S01]  /*02e0*/  LOP3.LUT P3, RZ, R170.reuse, 0x4, RZ, 0xc0, !PT ;  /* 0x00000004aaff7812 */ /* 0x040fe2000786c0ff */
[----:B------:R-:W-:Y:S01]  /*02f0*/  IMAD.SHL.U32 R170, R170, 0x40, RZ ;  /* 0x00000040aaaa7824 */ /* 0x000fe200078e00ff */
[----:B------:R-:W-:Y:S01]  /*0300*/  LOP3.LUT R5, R5, 0xfffffffe, RZ, 0xc0, !PT ;  /* 0xfffffffe05057812 */ /* 0x000fe200078ec0ff */
[----:B------:R-:W-:Y:S01]  /*0310*/  IMAD.SHL.U32 R6, R179, 0x40, RZ ;  /* 0x00000040b3067824 */ /* 0x000fe200078e00ff */
[----:B------:R-:W-:Y:S01]  /*0320*/  LEA.HI R4, R4, R9, RZ, 0x3 ;  /* 0x0000000904047211 */ /* 0x000fe200078f18ff */
[----:B------:R-:W-:Y:S01]  /*0330*/  IMAD.SHL.U32 R10, R3, 0x10, RZ ;  /* 0x00000010030a7824 */ /* 0x000fe200078e00ff */
[----:B------:R-:W-:Y:S01]  /*0340*/  LOP3.LUT R170, R170, 0x1c0, RZ, 0xc0, !PT ;  /* 0x000001c0aaaa7812 */ /* 0x000fe200078ec0ff */
[----:B------:R-:W-:Y:S01]  /*0350*/  IMAD.IADD R5, R2, 0x1, -R5 ;  /* 0x0000000102057824 */ /* 0x000fe200078e0a05 */
[----:B------:R-:W-:-:S02]  /*0360*/  LOP3.LUT R4, R4, 0xfffffff8, RZ, 0xc0, !PT ;  /* 0xfffffff804047812 */ /* 0x000fc400078ec0ff */
[----:B------:R-:W-:Y:S01]  /*0370*/  SHF.R.S32.HI R2, RZ, 0x1f, R7 ;  /* 0x0000001fff027819 */ /* 0x000fe20000011407 */
[----:B------:R-:W-:Y:S01]  /*0380*/  IMAD.SHL.U32 R173, R5, 0x10, RZ ;  /* 0x0000001005ad7824 */ /* 0x000fe200078e00ff */
[----:B------:R-:W-:Y:S01]  /*0390*/  LOP3.LUT R6, R6, 0x1c0, RZ, 0xc0, !PT ;  /* 0x000001c006067812 */ /* 0x000fe200078ec0ff */
[----:B------:R-:W-:Y:S01]  /*03a0*/  IMAD.IADD R4, R9, 0x1, -R4 ;  /* 0x0000000109047824 */ /* 0x000fe200078e0a04 */
[----:B------:R-:W-:Y:S01]  /*03b0*/  LOP3.LUT R10, R170, 0x30, R10, 0xf8, !PT ;  /* 0x00000030aa0a7812 */ /* 0x000fe200078ef80a */
[----:B------:R-:W-:Y:S01]  /*03c0*/  IMAD.SHL.U32 R9, R5, 0x200, RZ ;  /* 0x0000020005097824 */ /* 0x000fe200078e00ff */
[----:B------:R-:W-:Y:S02]  /*03d0*/  LEA.HI R2, R2, R7, RZ, 0x2 ;  /* 0x0000000702027211 */ /* 0x000fe400078f10ff */
[----:B------:R-:W-:Y:S02]  /*03e0*/  SHF.R.S32.HI R7, RZ, 0x1f, R14 ;  /* 0x0000001fff077819 */ /* 0x000fe4000001140e */
[----:B------:R-:W-:-:S02]  /*03f0*/  LOP3.LUT R166, R170, 0x8, R13, 0xf8, !PT ;  /* 0x00000008aaa67812 */ /* 0x000fc400078ef80d */
[----:B------:R-:W-:Y:S02]  /*0400*/  SHF.R.U32.HI R170, RZ, 0x3, R170 ;  /* 0x00000003ffaa7819 */ /* 0x000fe400000116aa */
[----:B------:R-:W-:Y:S02]  /*0410*/  SHF.R.U32.HI R184, RZ, 0x3, R6 ;  /* 0x00000003ffb87819 */ /* 0x000fe40000011606 */
[----:B------:R-:W-:Y:S02]  /*0420*/  LOP3.LUT R10, R10, 0x8, R13, 0xf8, !PT ;  /* 0x000000080a0a7812 */ /* 0x000fe400078ef80d */
[----:B------:R-:W-:Y:S02]  /*0430*/  LOP3.LUT R6, R6, 0x38, R180, 0xf8, !PT ;  /* 0x0000003806067812 */ /* 0x000fe400078ef8b4 */
[----:B------:R-:W-:Y:S02]  /*0440*/  LEA.HI R7, R7, R14, RZ, 0x3 ;  /* 0x0000000e07077211 */ /* 0x000fe400078f18ff */
[----:B------:R-:W-:-:S02]  /*0450*/  LOP3.LUT R11, R4, 0x1, RZ, 0xc0, !PT ;  /* 0x00000001040b7812 */ /* 0x000fc400078ec0ff */
[----:B------:R-:W-:Y:S02]  /*0460*/  SHF.R.S32.HI R178, RZ, 0x6, R178 ;  /* 0x00000006ffb27819 */ /* 0x000fe400000114b2 */
[----:B------:R-:W-:Y:S02]  /*0470*/  LOP3.LUT R166, R166, R170, RZ, 0x3c, !PT ;  /* 0x000000aaa6a67212 */ /* 0x000fe400078e3cff */
[----:B------:R-:W-:Y:S01]  /*0480*/  SHF.R.S32.HI R8, RZ, 0x7, R8 ;  /* 0x00000007ff087819 */ /* 0x000fe20000011408 */
[----:B------:R-:W-:Y:S01]  /*0490*/  IMAD R12, R178, 0x800, R9 ;  /* 0x00000800b20c7824 */ /* 0x000fe200078e0209 */
[----:B------:R-:W-:Y:S01]  /*04a0*/  LOP3.LUT R170, R9, R10, R170, 0xf6, !PT ;  /* 0x0000000a09aa7212 */ /* 0x000fe200078ef6aa */
[----:B------:R-:W-:Y:S01]  /*04b0*/  IMAD.SHL.U32 R10, R4, 0x40, RZ ;  /* 0x00000040040a7824 */ /* 0x000fe200078e00ff */
[----:B------:R-:W-:Y:S01]  /*04c0*/  LOP3.LUT R184, R6, R184, RZ, 0x3c, !PT ;  /* 0x000000b806b87212 */ /* 0x000fe200078e3cff */
[----:B------:R-:W-:Y:S01]  /*04d0*/  IMAD.SHL.U32 R186, R8, 0x8, RZ ;  /* 0x0000000808ba7824 */ /* 0x000fe200078e00ff */
[----:B------:R-:W-:Y:S01]  /*04e0*/  LOP3.LUT R6, R7, 0xfffffff8, RZ, 0xc0, !PT ;  /* 0xfffffff807067812 */ /* 0x000fe200078ec0ff */
[----:B------:R-:W-:Y:S01]  /*04f0*/  IMAD.SHL.U32 R9, R178, 0x20, RZ ;  /* 0x00000020b2097824 */ /* 0x000fe200078e00ff */
[----:B------:R-:W-:Y:S01]  /*0500*/  ISETP.NE.U32.AND P0, PT, R11, 0x1, PT ;  /* 0x000000010b00780c */ /* 0x000fe20003f05070 */
[----:B------:R-:W-:Y:S01]  /*0510*/  IMAD.SHL.U32 R7, R7, 0x40, RZ ;  /* 0x0000004007077824 */ /* 0x000fe200078e00ff */
[----:B------:R-:W-:Y:S01]  /*0520*/  LOP3.LUT R10, R10, 0x1c0, RZ, 0xc0, !PT ;  /* 0x000001c00a0a7812 */ /* 0x000fe200078ec0ff */
[----:B------:R-:W-:Y:S01]  /*0530*/  IMAD.IADD R6, R14, 0x1, -R6 ;  /* 0x000000010e067824 */ /* 0x000fe200078e0a06 */
[----:B------:R-:W-:Y:S01]  /*0540*/  R2P PR, R4, 0x6 ;  /* 0x0000000604007804 */ /* 0x000fe20000000000 */
[----:B------:R-:W-:Y:S01]  /*0550*/  IMAD.SHL.U32 R4, R0, 0x2, RZ ;  /* 0x0000000200047824 */ /* 0x000fe200078e00ff */
[----:B------:R-:W-:Y:S01]  /*0560*/  LOP3.LUT R186, R186, 0x8, RZ, 0xc0, !PT ;  /* 0x00000008baba7812 */ /* 0x000fe200078ec0ff */
[----:B------:R-:W-:Y:S01]  /*0570*/  IMAD.SHL.U32 R6, R6, 0x40, RZ ;  /* 0x0000004006067824 */ /* 0x000fe200078e00ff */
[----:B------:R-:W-:Y:S01]  /*0580*/  SHF.R.U32.HI R0, RZ, 0x3, R10 ;  /* 0x00000003ff007819 */ /* 0x000fe2000001160a */
[--C-:B------:R-:W-:Y:S01]  /*0590*/  IMAD R8, R8, 0x1000, R4.reuse ;  /* 0x0000100008087824 */ /* 0x100fe200078e0204 */
[----:B------:R-:W-:Y:S01]  /*05a0*/  LOP3.LUT R9, R10, 0x20, R9, 0xf8, !PT ;  /* 0x000000200a097812 */ /* 0x000fe200078ef809 */
[----:B------:R-:W-:Y:S01]  /*05b0*/  IMAD R4, R3, 0x400, R4 ;  /* 0x0000040003047824 */ /* 0x000fe200078e0204 */
[----:B------:R-:W-:Y:S01]  /*05c0*/  LOP3.LUT R173, R186, 0x10, R173, 0xf8, !PT ;  /* 0x00000010baad7812 */ /* 0x000fe200078ef8ad */
[----:B------:R-:W-:Y:S01]  /*05d0*/  IMAD R8, R177, 0x400, R8 ;  /* 0x00000400b1087824 */ /* 0x000fe200078e0208 */
[----:B------:R-:W-:Y:S01]  /*05e0*/  LOP3.LUT R186, R0, R10, R186, 0x1e, !PT ;  /* 0x0000000a00ba7212 */ /* 0x000fe200078e1eba */
[----:B------:R-:W-:Y:S01]  /*05f0*/  IMAD.IADD R166, R12, 0x1, R166 ;  /* 0x000000010ca67824 */ /* 0x000fe200078e02a6 */
[----:B------:R-:W-:Y:S01]  /*0600*/  LOP3.LUT R9, R9, R0, RZ, 0x3c, !PT ;  /* 0x0000000009097212 */ /* 0x000fe200078e3cff */
[----:B------:R-:W-:Y:S01]  /*0610*/  IMAD.SHL.U32 R0, R5, 0x8, RZ ;  /* 0x0000000805007824 */ /* 0x000fe200078e00ff */
[----:B------:R-:W-:Y:S01]  /*0620*/  LOP3.LUT R6, R6, 0x1c0, RZ, 0xc0, !PT ;  /* 0x000001c006067812 */ /* 0x000fe200078ec0ff */
[----:B------:R-:W-:Y:S01]  /*0630*/  IMAD.IADD R186, R4, 0x1, R186 ;  /* 0x0000000104ba7824 */ /* 0x000fe200078e02ba */
[----:B------:R-:W-:Y:S01]  /*0640*/  SEL R164, R195, 0xffffffe0, !P4 ;  /* 0xffffffe0c3a47807 */ /* 0x000fe20006000000 */
[----:B------:R-:W-:Y:S01]  /*0650*/  IMAD.IADD R187, R9, 0x1, R8 ;  /* 0x0000000109bb7824 */ /* 0x000fe200078e0208 */
[----:B------:R-:W-:Y:S01]  /*0660*/  LOP3.LUT R8, R6, 0x8, R0, 0xf8, !PT ;  /* 0x0000000806087812 */ /* 0x000fe200078ef800 */
[----:B------:R-:W-:Y:S01]  /*0670*/  IMAD.SHL.U32 R172, R166, 0x2, RZ ;  /* 0x00000002a6ac7824 */ /* 0x000fe200078e00ff */
[----:B------:R-:W-:Y:S01]  /*0680*/  SHF.R.U32.HI R5, RZ, 0x3, R6 ;  /* 0x00000003ff057819 */ /* 0x000fe20000011606 */
[----:B------:R-:W-:Y:S01]  /*0690*/  IMAD.SHL.U32 R187, R187, 0x2, RZ ;  /* 0x00000002bbbb7824 */ /* 0x000fe200078e00ff */
[----:B------:R-:W-:Y:S01]  /*06a0*/  LOP3.LUT R0, R7, 0xfffffe00, RZ, 0xc0, !PT ;  /* 0xfffffe0007007812 */ /* 0x000fe200078ec0ff */
[----:B------:R-:W-:Y:S01]  /*06b0*/  IMAD R184, R178, 0x200, R184 ;  /* 0x00000200b2b87824 */ /* 0x000fe200078e02b8 */
[----:B------:R-:W-:Y:S01]  /*06c0*/  LOP3.LUT R8, R8, R5, RZ, 0x3c, !PT ;  /* 0x0000000508087212 */ /* 0x000fe200078e3cff */
[----:B------:R-:W-:Y:S01]  /*06d0*/  IMAD.SHL.U32 R170, R170, 0x2, RZ ;  /* 0x00000002aaaa7824 */ /* 0x000fe200078e00ff */
[----:B------:R-:W-:Y:S01]  /*06e0*/  LEA R186, R186, 0x6000, 0x1 ;  /* 0x00006000baba7811 */ /* 0x000fe200078e08ff */
[--C-:B------:R-:W-:Y:S01]  /*06f0*/  IMAD R171, R3, 0x400, R0.reuse ;  /* 0x0000040003ab7824 */ /* 0x100fe200078e0200 */
[----:B------:R-:W-:Y:S01]  /*0700*/  SEL R165, R165, 0xffffffc0, !P3 ;  /* 0xffffffc0a5a57807 */ /* 0x000fe20005800000 */
[----:B------:R-:W-:Y:S01]  /*0710*/  IMAD R174, R177, 0x400, R0 ;  /* 0x00000400b1ae7824 */ /* 0x000fe200078e0200 */
[----:B------:R-:W-:Y:S01]  /*0720*/  SEL R195, R195, 0xffffffe0, !P1 ;  /* 0xffffffe0c3c37807 */ /* 0x000fe20004800000 */
[----:B------:R-:W-:Y:S01]  /*0730*/  IMAD.IADD R171, R8, 0x1, R171 ;  /* 0x0000000108ab7824 */ /* 0x000fe200078e02ab */
[----:B------:R-:W-:Y:S01]  /*0740*/  SEL R224, R224, 0x10, !P0 ;  /* 0x00000010e0e07807 */ /* 0x000fe20004000000 */
[----:B------:R-:W-:Y:S01]  /*0750*/  IMAD R165, R166, 0x2, R165 ;  /* 0x00000002a6a57824 */ /* 0x000fe200078e02a5 */
[----:B------:R-:W-:Y:S01]  /*0760*/  IADD3 R188, R186, 0x40, RZ ;  /* 0x00000040babc7810 */ /* 0x000fe20007ffe0ff */
[C---:B------:R-:W-:Y:S01]  /*0770*/  IMAD.IADD R191, R187.reuse, 0x1, R195 ;  /* 0x00000001bbbf7824 */ /* 0x040fe200078e02c3 */
[----:B------:R-:W-:Y:S01]  /*0780*/  SHF.R.S32.HI R2, RZ, 0x2, R2 ;  /* 0x00000002ff027819 */ /* 0x000fe20000011402 */
[----:B------:R-:W-:Y:S01]  /*0790*/  IMAD R166, R166, 0x2, R164 ;  /* 0x00000002a6a67824 */ /* 0x000fe200078e02a4 */
[C---:B------:R-:W-:Y:S01]  /*07a0*/  @P2 IADD3 R188, R186.reuse, -0x40, RZ ;  /* 0xffffffc0babc2810 */ /* 0x040fe20007ffe0ff */
[----:B------:R-:W-:Y:S01]  /*07b0*/  IMAD.IADD R192, R187, 0x1, R224 ;  /* 0x00000001bbc07824 */ /* 0x000fe200078e02e0 */
[----:B------:R-:W-:Y:S01]  /*07c0*/  LOP3.LUT R173, R5, R173, R6, 0x1e, !PT ;  /* 0x000000ad05ad7212 */ /* 0x000fe200078e1e06 */
[----:B------:R-:W-:Y:S01]  /*07d0*/  IMAD.IADD R190, R195, 0x1, R186 ;  /* 0x00000001c3be7824 */ /* 0x000fe200078e02ba */
[----:B------:R-:W-:Y:S01]  /*07e0*/  IADD3 R189, R186, 0x420, RZ ;  /* 0x00000420babd7810 */ /* 0x000fe20007ffe0ff */
[----:B------:R-:W-:Y:S01]  /*07f0*/  IMAD.IADD R174, R174, 0x1, R8 ;  /* 0x00000001aeae7824 */ /* 0x000fe200078e0208 */
[----:B------:R-:W-:Y:S01]  /*0800*/  LOP3.LUT R173, R173, R0, RZ, 0xfc, !PT ;  /* 0x00000000adad7212 */ /* 0x000fe200078efcff */
[----:B------:R-:W-:Y:S01]  /*0810*/  IMAD R183, R177, 0x10, R2 ;  /* 0x00000010b1b77824 */ /* 0x000fe200078e0202 */
[----:B------:R-:W-:Y:S01]  /*0820*/  LEA R171, R171, 0xa000, 0x1 ;  /* 0x0000a000abab7811 */ /* 0x000fe200078e08ff */
[----:B------:R-:W-:Y:S01]  /*0830*/  IMAD.IADD R164, R164, 0x1, R165 ;  /* 0x00000001a4a47824 */ /* 0x000fe200078e02a5 */
[----:B------:R-:W-:Y:S01]  /*0840*/  @P1 IADD3 R189, R186, 0x3e0, RZ ;  /* 0x000003e0babd1810 */ /* 0x000fe20007ffe0ff */
[----:B------:R-:W-:-:S02]  /*0850*/  IMAD.IADD R224, R224, 0x1, R191 ;  /* 0x00000001e0e07824 */ /* 0x000fc400078e02bf */
[----:B--23--:R-:W-:Y:S02]  /*0860*/  IMAD.IADD R195, R195, 0x1, R188 ;  /* 0x00000001c3c37824 */ /* 0x00cfe400078e02bc */
.L_x_618:
[----:B-1----:R-:W1:Y:S01]  /*0870*/  LDC.U8 R2, c[0x0][0x312] ;  /* 0x0000c480ff027b82 */ /* 0x002e620000000000 */
[----:B------:R-:W-:Y:S01]  /*0880*/  ISETP.NE.U32.AND P3, PT, RZ, c[0x0][0x250], PT ;  /* 0x00009400ff007a0c */ /* 0x000fe20003f65070 */
[C---:B------:R-:W-:Y:S01]  /*0890*/  IMAD.SHL.U32 R4, R182.reuse, 0x4, RZ ;  /* 0x00000004b6047824 */ /* 0x040fe200078e00ff */
[----:B------:R-:W-:Y:S01]  /*08a0*/  ISETP.NE.U32.AND P2, PT, RZ, c[0x0][0x240], PT ;  /* 0x00009000ff007a0c */ /* 0x000fe20003f45070 */
[----:B------:R-:W-:Y:S01]  /*08b0*/  IMAD.MOV.U32 R14, RZ, RZ, -0x1 ;  /* 0xffffffffff0e7424 */ /* 0x000fe200078e00ff */
[----:B------:R-:W-:Y:S02]  /*08c0*/  ISETP.NE.AND.EX P3, PT, RZ, c[0x0][0x254], PT, P3 ;  /* 0x00009500ff007a0c */ /* 0x000fe40003f65330 */
[----:B------:R-:W-:Y:S02]  /*08d0*/  SHF.R.S32.HI R3, RZ, 0x1f, R182 ;  /* 0x0000001fff037819 */ /* 0x000fe400000114b6 */
[----:B------:R-:W-:Y:S02]  /*08e0*/  ISETP.NE.AND.EX P2, PT, RZ, c[0x0][0x244], PT, P2 ;  /* 0x00009100ff007a0c */ /* 0x000fe40003f45320 */
[----:B------:R-:W-:-:S02]  /*08f0*/  SHF.L.U64.HI R0, R182, 0x2, R3 ;  /* 0x00000002b6007819 */ /* 0x000fc40000010203 */
[----:B------:R-:W-:Y:S02]  /*0900*/  IADD3 R222, P0, R4, c[0x0][0x240], RZ ;  /* 0x0000900004de7a10 */ /* 0x000fe40007f1e0ff */
[----:B------:R-:W-:Y:S02]  /*0910*/  ISETP.EQ.U32.AND P5, PT, RZ, c[0x0][0x248], PT ;  /* 0x00009200ff007a0c */ /* 0x000fe40003fa2070 */
[----:B------:R-:W-:Y:S02]  /*0920*/  IADD3.X R223, R0, c[0x0][0x244], RZ, P0, !PT ;  /* 0x0000910000df7a10 */ /* 0x000fe400007fe4ff */
[----:B---3--:R-:W-:Y:S02]  /*0930*/  @P3 IADD3 R8, P0, R4, c[0x0][0x250], RZ ;  /* 0x0000940004083a10 */ /* 0x008fe40007f1e0ff */
[----:B-1----:R-:W-:Y:S01]  /*0940*/  ISETP.NE.AND P4, PT, R2, RZ, PT ;  /* 0x000000ff0200720c */ /* 0x002fe20003f85270 */
[----:B--2---:R1:W2:Y:S03]  /*0950*/  @P2 LDG.E R14, [R222.64] ;  /* 0x00000008de0e2981 */ /* 0x0042a6000c1e1900 */
[----:B------:R-:W-:-:S02]  /*0960*/  ISETP.EQ.OR.EX P5, PT, RZ, c[0x0][0x24c], !P4, P5 ;  /* 0x00009300ff007a0c */ /* 0x000fc400067a2750 */
[----:B----4-:R-:W-:Y:S01]  /*0970*/  IADD3 R6, P1, R4, c[0x0][0x248], RZ ;  /* 0x0000920004067a10 */ /* 0x010fe20007f3e0ff */
[----:B------:R-:W-:Y:S01]  /*0980*/  IMAD.MOV.U32 R221, RZ, RZ, RZ ;  /* 0x000000ffffdd7224 */ /* 0x000fe200078e00ff */
[C---:B------:R-:W-:Y:S02]  /*0990*/  @P3 IADD3.X R9, R0.reuse, c[0x0][0x254], RZ, P0, !PT ;  /* 0x0000950000093a10 */ /* 0x040fe400007fe4ff */
[----:B------:R-:W-:-:S03]  /*09a0*/  IADD3.X R7, R0, c[0x0][0x24c], RZ, P1, !PT ;  /* 0x0000930000077a10 */ /* 0x000fc60000ffe4ff */
[----:B-----5:R3:W5:Y:S04]  /*09b0*/  @P3 LDG.E R221, [R8.64] ;  /* 0x0000000808dd3981 */ /* 0x020768000c1e1900 */
[----:B-1----:R1:W2:Y:S02]  /*09c0*/  @P2 LDG.E R222, [R222.64+0x4] ;  /* 0x00000408dede2981 */ /* 0x0022a4000c1e1900 */
[----:B-1----:R-:W-:-:S06]  /*09d0*/  IMAD.MOV.U32 R223, RZ, RZ, -0x1 ;  /* 0xffffffffffdf7424 */ /* 0x002fcc00078e00ff */
[----:B------:R3:W5:Y:S01]  /*09e0*/  @!P5 LDG.E R223, [R6.64] ;  /* 0x0000000806dfd981 */ /* 0x000762000c1e1900 */
[----:B------:R-:W-:-:S04]  /*09f0*/  ISETP.NE.U32.AND P0, PT, RZ, c[0x0][0x248], PT ;  /* 0x00009200ff007a0c */ /* 0x000fc80003f05070 */
[----:B------:R-:W-:Y:S01]  /*0a00*/  ISETP.NE.AND.EX P0, PT, RZ, c[0x0][0x24c], PT, P0 ;  /* 0x00009300ff007a0c */ /* 0x000fe20003f05300 */
[----:B------:R-:W-:Y:S02]  /*0a10*/  IMAD.MOV.U32 R2, RZ, RZ, c[0x0][0x218] ;  /* 0x00008600ff027624 */ /* 0x000fe400078e00ff */
[----:B--2---:R-:W-:Y:S02]  /*0a20*/  @P2 IMAD.IADD R222, R222, 0x1, -R14 ;  /* 0x00000001dede2824 */ /* 0x004fe400078e0a0e */
[----:B------:R-:W-:-:S08]  /*0a30*/  @!P2 IMAD.MOV.U32 R222, RZ, RZ, c[0x0][0x214] ;  /* 0x00008500ffdea624 */ /* 0x000fd000078e00ff */
[----:B------:R-:W-:Y:S05]  /*0a40*/  @!P0 BRA `(.L_x_574) ;  /* 0x0000003000008947 */ /* 0x000fea0003800000 */
[----:B---3--:R-:W2:Y:S02]  /*0a50*/  @P4 LDG.E R2, [R6.64+0x4] ;  /* 0x0000040806024981 */ /* 0x008ea4000c1e1900 */
[----:B--2--5:R-:W-:-:S06]  /*0a60*/  @P4 IADD3 R2, R2, -R223, RZ ;  /* 0x800000df02024210 */ /* 0x024fcc0007ffe0ff */
[----:B------:R1:W5:Y:S02]  /*0a70*/  @!P4 LDG.E R2, [R6.64] ;  /* 0x000000080602c981 */ /* 0x000364000c1e1900 */
.L_x_574:
[----:B---3--:R-:W-:-:S04]  /*0a80*/  ISETP.NE.U32.AND P1, PT, RZ, c[0x0][0x258], PT ;  /* 0x00009600ff007a0c */ /* 0x008fc80003f25070 */
[----:B------:R-:W-:-:S13]  /*0a90*/  ISETP.NE.AND.EX P1, PT, RZ, c[0x0][0x25c], PT, P1 ;  /* 0x00009700ff007a0c */ /* 0x000fda0003f25310 */
[----:B------:R-:W-:-:S04]  /*0aa0*/  @P1 IADD3 R4, P0, R4, c[0x0][0x258], RZ ;  /* 0x0000960004041a10 */ /* 0x000fc80007f1e0ff */
[----:B------:R-:W-:-:S05]  /*0ab0*/  @P1 IADD3.X R5, R0, c[0x0][0x25c], RZ, P0, !PT ;  /* 0x0000970000051a10 */ /* 0x000fca00007fe4ff */
        /* <DEDUP_REMOVED lines=22> */
[----:B------:R-:W-:Y:S01]  /*0c20*/  @P0 IMAD.WIDE.U32 R10, R9, c[0x0][0x198], RZ ;  /* 0x00006600090a0a25 */ /* 0x000fe200078e00ff */
[----:B------:R-:W-:Y:S02]  /*0c30*/  IADD3 R26, R26, -0x40, RZ ;  /* 0xffffffc01a1a7810 */ /* 0x000fe40007ffe0ff */
[----:B------:R-:W-:Y:S01]  /*0c40*/  SHF.R.S32.HI R218, RZ, 0x6, R218 ;  /* 0x00000006ffda7819 */ /* 0x000fe200000114da */
[----:B------:R-:W-:Y:S01]  /*0c50*/  IMAD.IADD R15, R21, 0x1, R15 ;  /* 0x00000001150f7824 */ /* 0x000fe200078e020f */
[----:B------:R-:W-:Y:S01]  /*0c60*/  SHF.R.S32.HI R17, RZ, 0x1f, R26 ;  /* 0x0000001fff117819 */ /* 0x000fe2000001141a */
[----:B------:R-:W-:-:S02]  /*0c70*/  @P1 IMAD.IADD R15, R5, 0x1, R0 ;  /* 0x00000001050f1824 */ /* 0x000fc400078e0200 */
[----:B------:R-:W-:Y:S01]  /*0c80*/  @P0 IMAD R9, R9, c[0x0][0x19c], R11 ;  /* 0x0000670009090a24 */ /* 0x000fe200078e020b */
[----:B------:R-:W-:Y:S05]  /*0c90*/  @P0 BRA `(.L_x_576) ;  /* 0x000000a000000947 */ /* 0x000fea0003800000 */
[----:B------:R-:W-:Y:S01]  /*0ca0*/  SHF.R.S32.HI R2, RZ, 0x1f, R221 ;  /* 0x0000001fff027819 */ /* 0x000fe200000114dd */
[----:B------:R-:W-:-:S04]  /*0cb0*/  IMAD.WIDE.U32 R4, R221, c[0x0][0x198], RZ ;  /* 0x00006600dd047a25 */ /* 0x000fc800078e00ff */
[----:B------:R-:W-:Y:S02]  /*0cc0*/  IMAD R2, R2, c[0x0][0x198], RZ ;  /* 0x0000660002027a24 */ /* 0x000fe400078e02ff */
[----:B------:R-:W-:Y:S02]  /*0cd0*/  IMAD R0, R3, c[0x0][0x180], RZ ;  /* 0x0000600003007a24 */ /* 0x000fe400078e02ff */
[----:B------:R-:W-:Y:S02]  /*0ce0*/  IMAD R2, R221, c[0x0][0x19c], R2 ;  /* 0x00006700dd027a24 */ /* 0x000fe400078e0202 */
[----:B------:R-:W-:-:S03]  /*0cf0*/  IMAD R0, R182, c[0x0][0x184], R0 ;  /* 0x00006100b6007a24 */ /* 0x000fc600078e0200 */
[----:B------:R-:W-:-:S05]  /*0d00*/  IADD3 R5, R5, R2, RZ ;  /* 0x0000000205057210 */ /* 0x000fca0007ffe0ff */
[----:B------:R-:W-:-:S05]  /*0d10*/  IMAD.WIDE.U32 R4, R182, c[0x0][0x180], R4 ;  /* 0x00006000b6047a25 */ /* 0x000fca00078e0004 */
[----:B------:R-:W-:Y:S02]  /*0d20*/  IADD3 R9, R5, R0, RZ ;  /* 0x0000000005097210 */ /* 0x000fe40007ffe0ff */
[----:B------:R-:W-:Y:S02]  /*0d30*/  MOV R10, R4 ;  /* 0x00000004000a7202 */ /* 0x000fe40000000f00 */
.L_x_576:
        /* <DEDUP_REMOVED lines=15> */
.L_x_577:
[----:B------:R-:W-:Y:S01]  /*0e30*/  IABS R5, c[0x0][0x1c8] ;  /* 0x0000720000057a13 */ /* 0x000fe20000000000 */
[----:B------:R-:W-:Y:S01]  /*0e40*/  @!P1 IMAD R2, R3, c[0x0][0x368], RZ ;  /* 0x0000da0003029a24 */ /* 0x000fe200078e02ff */
[----:B------:R-:W-:Y:S01]  /*0e50*/  IABS R4, R201 ;  /* 0x000000c900047213 */ /* 0x000fe20000000000 */
[----:B------:R-:W-:Y:S01]  /*0e60*/  @P1 IMAD.WIDE.U32 R22, R14, c[0x0][0x370], RZ ;  /* 0x0000dc000e161a25 */ /* 0x000fe200078e00ff */
[----:B------:R-:W2:Y:S01]  /*0e70*/  I2F.RP R12, R5 ;  /* 0x00000005000c7306 */ /* 0x000ea20000209400 */
[----:B------:R-:W-:Y:S02]  /*0e80*/  MOV R206, c[0x0][0x22c] ;  /* 0x00008b0000ce7a02 */ /* 0x000fe40000000f00 */
[C---:B------:R-:W-:Y:S01]  /*0e90*/  @!P1 IMAD R2, R182.reuse, c[0x0][0x36c], R2 ;  /* 0x0000db00b6029a24 */ /* 0x040fe200078e0202 */
[----:B-1----:R-:W-:Y:S01]  /*0ea0*/  LOP3.LUT R7, R201, c[0x0][0x1c8], RZ, 0x3c, !PT ;  /* 0x00007200c9077a12 */ /* 0x002fe200078e3cff */
[C---:B------:R-:W-:Y:S01]  /*0eb0*/  @!P1 IMAD.WIDE.U32 R18, R182.reuse, c[0x0][0x368], RZ ;  /* 0x0000da00b6129a25 */ /* 0x040fe200078e00ff */
[----:B------:R-:W-:-:S02]  /*0ec0*/  SHF.L.U32 R28, R182, 0x7, RZ ;  /* 0x00000007b61c7819 */ /* 0x000fc400000006ff */
[----:B------:R-:W-:Y:S01]  /*0ed0*/  ISETP.GE.AND P4, PT, R7, RZ, PT ;  /* 0x000000ff0700720c */ /* 0x000fe20003f86270 */
[C---:B------:R-:W-:Y:S01]  /*0ee0*/  IMAD.WIDE.U32 R32, R182.reuse, c[0x0][0x224], RZ ;  /* 0x00008900b6207a25 */ /* 0x040fe200078e00ff */
[----:B------:R-:W-:Y:S02]  /*0ef0*/  SHF.L.U64.HI R7, R182, 0x7, R3 ;  /* 0x00000007b6077819 */ /* 0x000fe40000010203 */
[----:B------:R-:W-:Y:S01]  /*0f00*/  SEL R28, R28, RZ, P2 ;  /* 0x000000ff1c1c7207 */ /* 0x000fe20001000000 */
[----:B------:R-:W-:Y:S01]  /*0f10*/  IMAD.WIDE R30, R206, c[0x0][0x1c0], RZ ;  /* 0x00007000ce1e7a25 */ /* 0x000fe200078e02ff */
[----:B------:R-:W-:Y:S01]  /*0f20*/  SEL R7, R7, RZ, P2 ;  /* 0x000000ff07077207 */ /* 0x000fe20001000000 */
[----:B--2---:R-:W1:Y:S01]  /*0f30*/  MUFU.RCP R12, R12 ;  /* 0x0000000c000c7308 */ /* 0x004e620000001000 */
[----:B------:R-:W-:Y:S02]  /*0f40*/  IADD3 R28, P2, R26, R28, RZ ;  /* 0x0000001c1a1c7210 */ /* 0x000fe40007f5e0ff */
[----:B------:R-:W-:-:S02]  /*0f50*/  @!P1 MOV R22, R18 ;  /* 0x0000001200169202 */ /* 0x000fc40000000f00 */
[----:B------:R-:W-:Y:S01]  /*0f60*/  IADD3.X R7, R17, R7, RZ, P2, !PT ;  /* 0x0000000711077210 */ /* 0x000fe200017fe4ff */
[-C--:B------:R-:W-:Y:S02]  /*0f70*/  IMAD R24, R31, R28.reuse, RZ ;  /* 0x0000001c1f187224 */ /* 0x080fe400078e02ff */
[----:B------:R-:W-:-:S04]  /*0f80*/  IMAD.WIDE.U32 R28, R30, R28, RZ ;  /* 0x0000001c1e1c7225 */ /* 0x000fc800078e00ff */
[----:B------:R-:W-:Y:S01]  /*0f90*/  IMAD R24, R30, R7, R24 ;  /* 0x000000071e187224 */ /* 0x000fe200078e0218 */
[----:B------:R-:W-:Y:S02]  /*0fa0*/  SHF.R.S32.HI R7, RZ, 0x1f, R219 ;  /* 0x0000001fff077819 */ /* 0x000fe400000114db */
[----:B-1----:R-:W-:Y:S02]  /*0fb0*/  IADD3 R12, R12, 0xffffffe, RZ ;  /* 0x0ffffffe0c0c7810 */ /* 0x002fe40007ffe0ff */
[----:B------:R-:W-:Y:S02]  /*0fc0*/  IADD3 R24, R29, R24, RZ ;  /* 0x000000181d187210 */ /* 0x000fe40007ffe0ff */
[----:B------:R-:W1:Y:S02]  /*0fd0*/  F2I.FTZ.U32.TRUNC.NTZ R13, R12 ;  /* 0x0000000c000d7305 */ /* 0x000e64000021f000 */
[----:B-1----:R-:W-:Y:S01]  /*0fe0*/  IADD3 R0, RZ, -R13, RZ ;  /* 0x8000000dff007210 */ /* 0x002fe20007ffe0ff */
[----:B------:R-:W-:-:S04]  /*0ff0*/  IMAD.MOV.U32 R12, RZ, RZ, RZ ;  /* 0x000000ffff0c7224 */ /* 0x000fc800078e00ff */
[----:B------:R-:W-:Y:S02]  /*1000*/  IMAD R6, R0, R5, RZ ;  /* 0x0000000500067224 */ /* 0x000fe400078e02ff */
[----:B------:R-:W-:Y:S02]  /*1010*/  @P1 IMAD R0, R14, c[0x0][0x374], R23 ;  /* 0x0000dd000e001a24 */ /* 0x000fe400078e0217 */
[----:B------:R-:W-:Y:S01]  /*1020*/  IMAD.HI.U32 R6, R13, R6, R12 ;  /* 0x000000060d067227 */ /* 0x000fe200078e000c */
[----:B------:R-:W-:Y:S01]  /*1030*/  MOV R13, c[0x0][0x224] ;  /* 0x00008900000d7a02 */ /* 0x000fe20000000f00 */
[----:B------:R-:W1:Y:S02]  /*1040*/  LDC.U8 R12, c[0x0][0x328] ;  /* 0x0000ca00ff0c7b82 */ /* 0x000e640000000000 */
[----:B------:R-:W-:Y:S01]  /*1050*/  @!P1 IMAD.IADD R0, R19, 0x1, R2 ;  /* 0x0000000113009824 */ /* 0x000fe200078e0202 */
[----:B------:R-:W-:Y:S01]  /*1060*/  SHF.R.S32.HI R13, RZ, 0x1f, R13 ;  /* 0x0000001fff0d7819 */ /* 0x000fe2000001140d */
[----:B------:R-:W-:Y:S01]  /*1070*/  IMAD.HI.U32 R6, R6, R4, RZ ;  /* 0x0000000406067227 */ /* 0x000fe200078e00ff */
[----:B------:R-:W2:Y:S03]  /*1080*/  S2R R2, SR_CTAID.X ;  /* 0x0000000000027919 */ /* 0x000ea60000002500 */
[----:B------:R-:W-:-:S02]  /*1090*/  IMAD.MOV R16, RZ, RZ, -R6 ;  /* 0x000000ffff107224 */ /* 0x000fc400078e0a06 */
[----:B------:R-:W-:Y:S02]  /*10a0*/  IMAD R13, R13, R182, RZ ;  /* 0x000000b60d0d7224 */ /* 0x000fe400078e02ff */
[----:B------:R-:W-:Y:S02]  /*10b0*/  IMAD R16, R5, R16, R4 ;  /* 0x0000001005107224 */ /* 0x000fe400078e0204 */
[----:B------:R-:W3:Y:S01]  /*10c0*/  LDC.U8 R4, c[0x0][0x3d0] ;  /* 0x0000f400ff047b82 */ /* 0x000ee20000000000 */
[----:B------:R-:W-:Y:S02]  /*10d0*/  IMAD R13, R3, c[0x0][0x224], R13 ;  /* 0x00008900030d7a24 */ /* 0x000fe400078e020d */
[----:B------:R-:W-:Y:S01]  /*10e0*/  ISETP.GT.U32.AND P5, PT, R5, R16, PT ;  /* 0x000000100500720c */ /* 0x000fe20003fa4070 */
[----:B------:R-:W-:Y:S02]  /*10f0*/  IMAD R19, R31, R32, RZ ;  /* 0x000000201f137224 */ /* 0x000fe400078e02ff */
[----:B------:R-:W-:-:S02]  /*1100*/  IMAD.IADD R13, R33, 0x1, R13 ;  /* 0x00000001210d7824 */ /* 0x000fc400078e020d */
[----:B------:R-:W-:Y:S01]  /*1110*/  IMAD.WIDE.U32 R32, R30, R32, RZ ;  /* 0x000000201e207225 */ /* 0x000fe200078e00ff */
[----:B-1----:R-:W-:-:S03]  /*1120*/  ISETP.NE.AND P3, PT, R12, RZ, PT ;  /* 0x000000ff0c00720c */ /* 0x002fc60003f65270 */
[C---:B------:R-:W-:Y:S02]  /*1130*/  IMAD R19, R30.reuse, R13, R19 ;  /* 0x0000000d1e137224 */ /* 0x040fe400078e0213 */
[-C--:B------:R-:W-:Y:S02]  /*1140*/  IMAD.WIDE.U32 R12, R30, R14.reuse, RZ ;  /* 0x0000000e1e0c7225 */ /* 0x080fe400078e00ff */
[----:B------:R-:W-:Y:S02]  /*1150*/  @!P5 IADD3 R6, R6, 0x1, RZ ;  /* 0x000000010606d810 */ /* 0x000fe40007ffe0ff */
[----:B------:R-:W-:Y:S01]  /*1160*/  @!P5 IMAD.IADD R16, R16, 0x1, -R5 ;  /* 0x000000011010d824 */ /* 0x000fe200078e0a05 */
[----:B------:R-:W-:Y:S02]  /*1170*/  ISETP.NE.AND P5, PT, RZ, c[0x0][0x1c8], PT ;  /* 0x00007200ff007a0c */ /* 0x000fe40003fa5270 */
[----:B------:R-:W-:Y:S02]  /*1180*/  IADD3 R19, R33, R19, RZ ;  /* 0x0000001321137210 */ /* 0x000fe40007ffe0ff */
[----:B------:R-:W-:Y:S01]  /*1190*/  ISETP.GE.U32.AND P6, PT, R16, R5, PT ;  /* 0x000000051000720c */ /* 0x000fe20003fc6070 */
[----:B------:R-:W-:Y:S01]  /*11a0*/  IMAD R5, R31, R14, RZ ;  /* 0x0000000e1f057224 */ /* 0x000fe200078e02ff */
[----:B------:R-:W-:Y:S01]  /*11b0*/  SEL R238, R32, R12, !P1 ;  /* 0x0000000c20ee7207 */ /* 0x000fe20004800000 */
[----:B------:R-:W-:Y:S01]  /*11c0*/  @P3 IMAD R235, R182, c[0x0][0x214], RZ ;  /* 0x00008500b6eb3a24 */ /* 0x000fe200078e02ff */
[----:B---3--:R-:W-:Y:S01]  /*11d0*/  ISETP.NE.AND P2, PT, R4, RZ, PT ;  /* 0x000000ff0400720c */ /* 0x008fe20003f45270 */
[----:B------:R-:W-:-:S02]  /*11e0*/  @P1 IMAD.IADD R19, R13, 0x1, R5 ;  /* 0x000000010d131824 */ /* 0x000fc400078e0205 */
[----:B--2---:R-:W-:Y:S01]  /*11f0*/  IMAD.WIDE.U32 R12, R2, c[0x0][0x3d8], RZ ;  /* 0x0000f600020c7a25 */ /* 0x004fe200078e00ff */
[----:B------:R-:W-:-:S03]  /*1200*/  @P3 SEL R235, R235, R14, !P1 ;  /* 0x0000000eebeb3207 */ /* 0x000fc60004800000 */
[----:B------:R-:W-:Y:S01]  /*1210*/  IMAD R21, R2, c[0x0][0x3dc], R13 ;  /* 0x0000f70002157a24 */ /* 0x000fe200078e020d */
[----:B------:R-:W-:Y:S01]  /*1220*/  SEL R13, R12, RZ, P2 ;  /* 0x000000ff0c0d7207 */ /* 0x000fe20001000000 */
[C---:B------:R-:W-:Y:S01]  /*1230*/  IMAD R16, R201.reuse, c[0x0][0x22c], RZ ;  /* 0x00008b00c9107a24 */ /* 0x040fe200078e02ff */
[----:B------:R-:W-:Y:S01]  /*1240*/  @P6 IADD3 R6, R6, 0x1, RZ ;  /* 0x0000000106066810 */ /* 0x000fe20007ffe0ff */
[--C-:B------:R-:W-:Y:S01]  /*1250*/  @!P3 IMAD R2, R182, c[0x0][0x1c0], R201.reuse ;  /* 0x00007000b602ba24 */ /* 0x100fe200078e02c9 */
[----:B------:R-:W-:Y:S01]  /*1260*/  SHF.R.S32.HI R12, RZ, 0x1f, R201 ;  /* 0x0000001fff0c7819 */ /* 0x000fe200000114c9 */
[----:B------:R-:W-:Y:S01]  /*1270*/  @P3 IMAD R235, R201, c[0x0][0x234], R235 ;  /* 0x00008d00c9eb3a24 */ /* 0x000fe200078e02eb */
[----:B------:R-:W-:Y:S01]  /*1280*/  @!P4 IADD3 R6, -R6, RZ, RZ ;  /* 0x000000ff0606c210 */ /* 0x000fe20007ffe1ff */
[----:B------:R-:W-:Y:S01]  /*1290*/  @!P3 IMAD R235, R2, c[0x0][0x214], RZ ;  /* 0x0000850002ebba24 */ /* 0x000fe200078e02ff */
[----:B------:R-:W-:Y:S02]  /*12a0*/  @!P5 LOP3.LUT R6, RZ, c[0x0][0x1c8], RZ, 0x33, !PT ;  /* 0x00007200ff06da12 */ /* 0x000fe400078e33ff */
[----:B------:R-:W-:-:S02]  /*12b0*/  SHF.R.S32.HI R25, RZ, 0x1f, R16 ;  /* 0x0000001fff197819 */ /* 0x000fc40000011410 */
[----:B------:R-:W-:Y:S02]  /*12c0*/  SEL R21, R21, RZ, P2 ;  /* 0x000000ff15157207 */ /* 0x000fe40001000000 */
        /* <DEDUP_REMOVED lines=9> */
.L_x_578:
[----:B------:R-:W-:-:S04]  /*1360*/  IMAD R14, R182, c[0x0][0x1c0], R201 ;  /* 0x00007000b60e7a24 */ /* 0x000fc800078e02c9 */
[----:B------:R-:W-:Y:S02]  /*1370*/  IMAD R14, R14, c[0x0][0x224], RZ ;  /* 0x000089000e0e7a24 */ /* 0x000fe400078e02ff */
.L_x_579:
        /* <DEDUP_REMOVED lines=10> */
[C---:B------:R-:W-:Y:S01]  /*1420*/  IMAD R18, R26.reuse, c[0x0][0x374], R18 ;  /* 0x0000dd001a127a24 */ /* 0x040fe200078e0212 */
[----:B------:R-:W-:Y:S01]  /*1430*/  SHF.R.S32.HI R2, RZ, 0x1f, R196 ;  /* 0x0000001fff027819 */ /* 0x000fe200000114c4 */
[----:B------:R-:W-:-:S03]  /*1440*/  IMAD.WIDE.U32 R22, R26, c[0x0][0x370], R22 ;  /* 0x0000dc001a167a25 */ /* 0x000fc600078e0016 */
[----:B------:R-:W-:Y:S01]  /*1450*/  IADD3.X R24, R24, R2, R25, P3, P1 ;  /* 0x0000000218187210 */ /* 0x000fe20001fe2419 */
[----:B------:R-:W-:Y:S01]  /*1460*/  IMAD.IADD R235, R26, 0x1, R235 ;  /* 0x000000011aeb7824 */ /* 0x000fe200078e02eb */
[----:B------:R-:W-:Y:S01]  /*1470*/  IADD3 R25, -R220, R222, R219 ;  /* 0x000000dedc197210 */ /* 0x000fe20007ffe1db */
[----:B------:R-:W-:Y:S01]  /*1480*/  IMAD.IADD R23, R23, 0x1, R18 ;  /* 0x0000000117177824 */ /* 0x000fe200078e0212 */
[----:B------:R-:W-:Y:S01]  /*1490*/  IADD3 R26, P4, R179, R26, RZ ;  /* 0x0000001ab31a7210 */ /* 0x000fe20007f9e0ff */
[----:B------:R-:W-:Y:S01]  /*14a0*/  IMAD.MOV.U32 R234, RZ, RZ, 0x4 ;  /* 0x00000004ffea7424 */ /* 0x000fe200078e00ff */
[----:B------:R-:W-:Y:S01]  /*14b0*/  SHF.R.S32.HI R2, RZ, 0x1f, R179 ;  /* 0x0000001fff027819 */ /* 0x000fe200000114b3 */
[----:B------:R-:W-:Y:S01]  /*14c0*/  IMAD.WIDE.U32 R22, R201, c[0x0][0x378], R22 ;  /* 0x0000de00c9167a25 */ /* 0x000fe200078e0016 */
[----:B------:R-:W-:Y:S02]  /*14d0*/  IADD3 R25, R25, -c[0x0][0x2e8], RZ ;  /* 0x8000ba0019197a10 */ /* 0x000fe40007ffe0ff */
[----:B------:R-:W-:Y:S01]  /*14e0*/  IADD3 R238, P3, P1, R13, R16, R238 ;  /* 0x000000100dee7210 */ /* 0x000fe2000797e0ee */
[----:B------:R-:W-:Y:S01]  /*14f0*/  IMAD.X R17, R2, 0x1, R17, P4 ;  /* 0x0000000102117824 */ /* 0x000fe200020e0611 */
[----:B-1----:R-:W-:Y:S01]  /*1500*/  SHF.R.S32.HI R0, RZ, 0x1f, R4 ;  /* 0x0000001fff007819 */ /* 0x002fe20000011404 */
[----:B------:R-:W-:Y:S01]  /*1510*/  IMAD R16, R12, c[0x0][0x378], RZ ;  /* 0x0000de000c107a24 */ /* 0x000fe200078e02ff */
[----:B------:R-:W-:Y:S01]  /*1520*/  SHF.R.S32.HI R13, RZ, 0x1f, R25 ;  /* 0x0000001fff0d7819 */ /* 0x000fe20000011419 */
[----:B------:R-:W-:Y:S01]  /*1530*/  IMAD R17, R17, c[0x0][0x190], RZ ;  /* 0x0000640011117a24 */ /* 0x000fe200078e02ff */
[----:B------:R-:W-:Y:S01]  /*1540*/  LEA.HI R18, R0, R4, RZ, 0x5 ;  /* 0x0000000400127211 */ /* 0x000fe200078f28ff */
[----:B------:R-:W-:Y:S01]  /*1550*/  IMAD R16, R201, c[0x0][0x37c], R16 ;  /* 0x0000df00c9107a24 */ /* 0x000fe200078e0210 */
[----:B------:R-:W-:Y:S01]  /*1560*/  LEA.HI R13, R13, R25, RZ, 0x6 ;  /* 0x000000190d0d7211 */ /* 0x000fe200078f30ff */
[----:B------:R-:W-:Y:S01]  /*1570*/  IMAD R17, R26, c[0x0][0x194], R17 ;  /* 0x000065001a117a24 */ /* 0x000fe200078e0211 */
[----:B------:R-:W-:Y:S01]  /*1580*/  LOP3.LUT R236, R18, 0xffffffe0, RZ, 0xc0, !PT ;  /* 0xffffffe012ec7812 */ /* 0x000fe200078ec0ff */
[----:B------:R-:W-:Y:S01]  /*1590*/  IMAD.WIDE.U32 R26, R26, c[0x0][0x190], R180 ;  /* 0x000064001a1a7a25 */ /* 0x000fe200078e00b4 */
[----:B------:R-:W-:-:S02]  /*15a0*/  SHF.R.S32.HI R194, RZ, 0x6, R13 ;  /* 0x00000006ffc27819 */ /* 0x000fc4000001140d */
[----:B------:R-:W-:Y:S01]  /*15b0*/  SHF.R.S32.HI R18, RZ, 0x5, R18 ;  /* 0x00000005ff127819 */ /* 0x000fe20000011412 */
[----:B------:R-:W-:Y:S01]  /*15c0*/  IMAD.IADD R23, R23, 0x1, R16 ;  /* 0x0000000117177824 */ /* 0x000fe200078e0210 */
[----:B------:R-:W-:Y:S01]  /*15d0*/  IADD3 R236, -R236, R4, RZ ;  /* 0x00000004ecec7210 */ /* 0x000fe20007ffe1ff */
[----:B------:R-:W-:Y:S01]  /*15e0*/  IMAD R13, R2, c[0x0][0x370], RZ ;  /* 0x0000dc00020d7a24 */ /* 0x000fe200078e02ff */
[----:B------:R-:W-:Y:S01]  /*15f0*/  IMNMX R194, RZ, R194, !PT ;  /* 0x000000c2ffc27217 */ /* 0x000fe20007800200 */
[----:B------:R-:W-:Y:S01]  /*1600*/  IMAD.WIDE.U32 R22, R179, c[0x0][0x370], R22 ;  /* 0x0000dc00b3167a25 */ /* 0x000fe200078e0016 */
[----:B------:R-:W-:Y:S02]  /*1610*/  IADD3 R20, P4, R20, R26, RZ ;  /* 0x0000001a14147210 */ /* 0x000fe40007f9e0ff */
[----:B------:R-:W-:Y:S01]  /*1620*/  IADD3.X R19, R21, R24, R19, P3, P1 ;  /* 0x0000001815137210 */ /* 0x000fe20001fe2413 */
[----:B------:R-:W-:Y:S01]  /*1630*/  IMAD R18, R18, R206, R236 ;  /* 0x000000ce12127224 */ /* 0x000fe200078e02ec */
[----:B------:R-:W-:-:S02]  /*1640*/  ISETP.GT.AND P5, PT, R218, R194, PT ;  /* 0x000000c2da00720c */ /* 0x000fc40003fa4270 */
[----:B------:R-:W-:Y:S01]  /*1650*/  IADD3.X R21, R15, R27, R17, P4, !PT ;  /* 0x0000001b0f157210 */ /* 0x000fe200027fe411 */
[----:B------:R-:W-:Y:S01]  /*1660*/  IMAD R15, R12, c[0x0][0x1a8], RZ ;  /* 0x00006a000c0f7a24 */ /* 0x000fe200078e02ff */
[----:B------:R-:W-:Y:S01]  /*1670*/  IADD3 R238, P1, R18, R238, RZ ;  /* 0x000000ee12ee7210 */ /* 0x000fe20007f3e0ff */
[----:B------:R-:W-:Y:S01]  /*1680*/  IMAD.WIDE R16, R14, R234, c[0x0][0x3c8] ;  /* 0x0000f2000e107625 */ /* 0x000fe200078e02ea */
[----:B------:R-:W-:Y:S02]  /*1690*/  LEA R230, P3, R22, c[0x0][0x330], 0x1 ;  /* 0x0000cc0016e67a11 */ /* 0x000fe400078608ff */
[----:B------:R-:W-:Y:S01]  /*16a0*/  LEA.HI.X.SX32 R18, R18, R19, 0x1, P1 ;  /* 0x0000001312127211 */ /* 0x000fe200008f0eff */
[C---:B------:R-:W-:Y:S01]  /*16b0*/  IMAD R15, R201.reuse, c[0x0][0x1ac], R15 ;  /* 0x00006b00c90f7a24 */ /* 0x040fe200078e020f */
[----:B------:R-:W-:Y:S01]  /*16c0*/  LEA R239, P1, R238, c[0x0][0x350], 0x2 ;  /* 0x0000d400eeef7a11 */ /* 0x000fe200078210ff */
[----:B------:R-:W-:Y:S01]  /*16d0*/  IMAD.WIDE.U32 R20, R201, c[0x0][0x1a8], R20 ;  /* 0x00006a00c9147a25 */ /* 0x000fe200078e0014 */
[----:B------:R-:W-:-:S02]  /*16e0*/  IADD3 R218, R218, -0x1, RZ ;  /* 0xffffffffdada7810 */ /* 0x000fc40007ffe0ff */
[----:B------:R-:W-:Y:S01]  /*16f0*/  LEA.HI.X R238, R238, c[0x0][0x354], R18, 0x2, P1 ;  /* 0x0000d500eeee7a11 */ /* 0x000fe200008f1412 */
[----:B------:R-:W-:Y:S01]  /*1700*/  IMAD R14, R179, c[0x0][0x374], R13 ;  /* 0x0000dd00b30e7a24 */ /* 0x000fe200078e020d */
[----:B------:R-:W-:Y:S01]  /*1710*/  IADD3 R13, R21, R15, RZ ;  /* 0x0000000f150d7210 */ /* 0x000fe20007ffe0ff */
[----:B------:R-:W-:Y:S01]  /*1720*/  IMAD.MOV.U32 R198, RZ, RZ, R16 ;  /* 0x000000ffffc67224 */ /* 0x000fe200078e0010 */
[C---:B------:R-:W-:Y:S01]  /*1730*/  LEA R232, P4, R20.reuse, c[0x0][0x160], 0x1 ;  /* 0x0000580014e87a11 */ /* 0x040fe200078808ff */
[----:B------:R-:W-:Y:S02]  /*1740*/  IMAD.IADD R14, R23, 0x1, R14 ;  /* 0x00000001170e7824 */ /* 0x000fe400078e020e */
[----:B------:R-:W-:Y:S01]  /*1750*/  IMAD.MOV.U32 R197, RZ, RZ, R17 ;  /* 0x000000ffffc57224 */ /* 0x000fe200078e0011 */
[----:B------:R-:W-:Y:S01]  /*1760*/  LEA.HI.X R233, R20, c[0x0][0x164], R13, 0x1, P4 ;  /* 0x0000590014e97a11 */ /* 0x000fe200020f0c0d */
[----:B------:R-:W-:Y:S01]  /*1770*/  IMAD.WIDE R234, R235, R234, c[0x0][0x200] ;  /* 0x00008000ebea7625 */ /* 0x000fe200078e02ea */
        /* <DEDUP_REMOVED lines=13> */
[----:B------:R-:W-:Y:S02]  /*1850*/  IADD3 R5, R9, R4, RZ ;  /* 0x0000000409057210 */ /* 0x000fe40007ffe0ff */
[----:B------:R-:W-:-:S05]  /*1860*/  MOV R4, R8 ;  /* 0x0000000800047202 */ /* 0x000fca0000000f00 */
[----:B------:R-:W-:-:S05]  /*1870*/  IMAD.WIDE.U32 R4, R182, c[0x0][0x388], R4 ;  /* 0x0000e200b6047a25 */ /* 0x000fca00078e0004 */
[----:B------:R-:W-:Y:S02]  /*1880*/  IADD3 R5, R5, R0, RZ ;  /* 0x0000000005057210 */ /* 0x000fe40007ffe0ff */
[----:B------:R-:W-:Y:S02]  /*1890*/  MOV R6, R4 ;  /* 0x0000000400067202 */ /* 0x000fe40000000f00 */
.L_x_581:
        /* <DEDUP_REMOVED lines=15> */
.L_x_582:
        /* <DEDUP_REMOVED lines=22> */
.L_x_584:
[----:B------:R-:W-:Y:S05]  /*1af0*/  BSYNC B0 ;  /* 0x0000000000007941 */ /* 0x000fea0003800000 */
.L_x_583:
        /* <DEDUP_REMOVED lines=15> */
.L_x_586:
[----:B------:R-:W-:Y:S05]  /*1bf0*/  BSYNC B0 ;  /* 0x0000000000007941 */ /* 0x000fea0003800000 */
.L_x_585:
        /* <DEDUP_REMOVED lines=15> */
.L_x_588:
[----:B------:R-:W-:Y:S05]  /*1cf0*/  BSYNC B0 ;  /* 0x0000000000007941 */ /* 0x000fea0003800000 */
.L_x_587:
        /* <DEDUP_REMOVED lines=14> */
.L_x_590:
[----:B------:R-:W-:Y:S05]  /*1de0*/  BSYNC B0 ;  /* 0x0000000000007941 */ /* 0x000fea0003800000 */
.L_x_589:
[----:B------:R-:W-:Y:S01]  /*1df0*/  IMAD.WIDE.U32 R8, R219, c[0x0][0x3a8], R180 ;  /* 0x0000ea00db087a25 */ /* 0x000fe200078e00b4 */
[----:B------:R-:W-:Y:S03]  /*1e00*/  BSSY B0, `(.L_x_591) ;  /* 0x0000013000007945 */ /* 0x000fe60003800000 */
[----:B------:R-:W-:Y:S01]  /*1e10*/  IMAD R7, R7, c[0x0][0x3a8], RZ ;  /* 0x0000ea0007077a24 */ /* 0x000fe200078e02ff */
[----:B------:R-:W-:Y:S01]  /*1e20*/  IADD3 R6, P4, R4, R8, RZ ;  /* 0x0000000804067210 */ /* 0x000fe20007f9e0ff */
[----:B------:R-:W-:Y:S02]  /*1e30*/  IMAD R12, R12, c[0x0][0x3c0], RZ ;  /* 0x0000f0000c0c7a24 */ /* 0x000fe400078e02ff */
[----:B------:R-:W-:Y:S02]  /*1e40*/  IMAD R7, R219, c[0x0][0x3ac], R7 ;  /* 0x0000eb00db077a24 */ /* 0x000fe400078e0207 */
[----:B------:R-:W-:-:S03]  /*1e50*/  IMAD R3, R201, c[0x0][0x3c4], R12 ;  /* 0x0000f100c9037a24 */ /* 0x000fc600078e020c */
[----:B------:R-:W-:-:S05]  /*1e60*/  IADD3.X R7, R0, R9, R7, P4, !PT ;  /* 0x0000000900077210 */ /* 0x000fca00027fe407 */
        /* <DEDUP_REMOVED lines=12> */
.L_x_592:
[----:B------:R-:W-:Y:S05]  /*1f30*/  BSYNC B0 ;  /* 0x0000000000007941 */ /* 0x000fea0003800000 */
.L_x_591:
[----:B------:R-:W-:Y:S01]  /*1f40*/  BSSY B0, `(.L_x_593) ;  /* 0x000000d000007945 */ /* 0x000fe20003800000 */
[----:B------:R-:W-:Y:S05]  /*1f50*/  @P2 BRA `(.L_x_594) ;  /* 0x000000b000002947 */ /* 0x000fea0003800000 */
[----:B------:R-:W-:Y:S01]  /*1f60*/  IADD3 R0, P2, R179, 0x20, RZ ;  /* 0x00000020b3007810 */ /* 0x000fe20007f5e0ff */
[----:B---3--:R-:W-:Y:S01]  /*1f70*/  IMAD.MOV.U32 R8, RZ, RZ, R6 ;  /* 0x000000ffff087224 */ /* 0x008fe200078e0006 */
        /* <DEDUP_REMOVED lines=8> */
[----:B------:R2:W-:Y:S02]  /*2000*/  STG.E.128 [R10.64], RZ ;  /* 0x000000ff0a007986 */ /* 0x0005e4000c101d08 */
.L_x_594:
[----:B------:R-:W-:Y:S05]  /*2010*/  BSYNC B0 ;  /* 0x0000000000007941 */ /* 0x000fea0003800000 */
.L_x_593:
        /* <DEDUP_REMOVED lines=13> */
.L_x_596:
[----:B------:R-:W-:Y:S05]  /*20f0*/  BSYNC B0 ;  /* 0x0000000000007941 */ /* 0x000fea0003800000 */
.L_x_595:
        /* <DEDUP_REMOVED lines=13> */
.L_x_580:
[----:B------:R-:W-:Y:S01]  /*21d0*/  IMAD R12, R7, c[0x0][0x1a0], RZ ;  /* 0x00006800070c7a24 */ /* 0x000fe200078e02ff */
[----:B------:R-:W-:Y:S01]  /*21e0*/  MOV R175, 0x40 ;  /* 0x0000004000af7802 */ /* 0x000fe20000000f00 */
[----:B------:R-:W-:Y:S01]  /*21f0*/  IMAD.WIDE.U32 R14, R219, c[0x0][0x1a0], R180 ;  /* 0x00006800db0e7a25 */ /* 0x000fe200078e00b4 */
[----:B------:R-:W-:Y:S01]  /*2200*/  @P2 BAR.SYNC.DEFER_BLOCKING 0x0 ;  /* 0x0000000000002b1d */ /* 0x000fe20000010000 */
[----:B------:R-:W-:Y:S02]  /*2210*/  MOV R213, 0x7f800000 ;  /* 0x7f80000000d57802 */ /* 0x000fe40000000f00 */
[----:B------:R-:W-:Y:S01]  /*2220*/  IMAD R3, R185, -0x80, R220 ;  /* 0xffffff80b9037824 */ /* 0x000fe200078e02dc */
[----:B------:R-:W-:Y:S01]  /*2230*/  IADD3 R16, P0, R11, R14, RZ ;  /* 0x0000000e0b107210 */ /* 0x000fe20007f1e0ff */
[----:B------:R-:W-:Y:S01]  /*2240*/  IMAD R12, R219, c[0x0][0x1a4], R12 ;  /* 0x00006900db0c7a24 */ /* 0x000fe200078e020c */
[----:B------:R-:W-:Y:S01]  /*2250*/  IADD3 R11, R179, 0x40, RZ ;  /* 0x00000040b30b7810 */ /* 0x000fe20007ffe0ff */
[----:B------:R-:W-:Y:S01]  /*2260*/  IMAD R13, R5, c[0x0][0x1b8], RZ ;  /* 0x00006e00050d7a24 */ /* 0x000fe200078e02ff */
[----:B------:R-:W-:Y:S01]  /*2270*/  ISETP.GE.AND P6, PT, R179, R3, PT ;  /* 0x00000003b300720c */ /* 0x000fe20003fc6270 */
[----:B------:R-:W-:Y:S01]  /*2280*/  IMAD R7, R7, c[0x0][0x198], RZ ;  /* 0x0000660007077a24 */ /* 0x000fe200078e02ff */
[----:B------:R-:W-:Y:S01]  /*2290*/  IADD3.X R17, R8, R15, R12, P0, !PT ;  /* 0x0000000f08117210 */ /* 0x000fe200007fe40c */
[C---:B------:R-:W-:Y:S01]  /*22a0*/  IMAD R13, R6.reuse, c[0x0][0x1bc], R13 ;  /* 0x00006f00060d7a24 */ /* 0x040fe200078e020d */
[----:B------:R-:W-:Y:S01]  /*22b0*/  IADD3 R8, R179, 0x20, RZ ;  /* 0x00000020b3087810 */ /* 0x000fe20007ffe0ff */
[----:B------:R-:W-:Y:S01]  /*22c0*/  IMAD R7, R219, c[0x0][0x19c], R7 ;  /* 0x00006700db077a24 */ /* 0x000fe200078e0207 */
[-C--:B------:R-:W-:Y:S01]  /*22d0*/  ISETP.GE.AND P4, PT, R11, R3.reuse, PT ;  /* 0x000000030b00720c */ /* 0x080fe20003f86270 */
[----:B------:R-:W-:Y:S01]  /*22e0*/  IMAD.WIDE.U32 R16, R6, c[0x0][0x1b8], R16 ;  /* 0x00006e0006107a25 */ /* 0x000fe200078e0010 */
[----:B------:R-:W-:-:S02]  /*22f0*/  ISETP.GE.AND P5, PT, R8, R3, PT ;  /* 0x000000030800720c */ /* 0x000fc40003fa6270 */
[----:B------:R-:W-:Y:S01]  /*2300*/  IADD3 R11, R179, 0x60, RZ ;  /* 0x00000060b30b7810 */ /* 0x000fe20007ffe0ff */
[----:B------:R-:W-:Y:S02]  /*2310*/  IMAD.IADD R17, R17, 0x1, R13 ;  /* 0x0000000111117824 */ /* 0x000fe400078e020d */
[----:B------:R-:W-:Y:S01]  /*2320*/  @!P6 IMAD R12, R2, c[0x0][0x1a0], RZ ;  /* 0x00006800020cea24 */ /* 0x000fe200078e02ff */
[----:B------:R-:W-:Y:S01]  /*2330*/  ISETP.GE.AND P3, PT, R11, R3, PT ;  /* 0x000000030b00720c */ /* 0x000fe20003f66270 */
[----:B------:R-:W-:-:S04]  /*2340*/  @!P6 IMAD.WIDE.U32 R14, R179, c[0x0][0x1a0], R16 ;  /* 0x00006800b30eea25 */ /* 0x000fc800078e0010 */
[----:B------:R-:W-:Y:S01]  /*2350*/  @!P6 IMAD R12, R179, c[0x0][0x1a4], R12 ;  /* 0x00006900b30cea24 */ /* 0x000fe200078e020c */
[C---:B------:R-:W-:Y:S01]  /*2360*/  @!P6 LEA R22, P1, R14.reuse, c[0x0][0x170], 0x1 ;  /* 0x00005c000e16ea11 */ /* 0x040fe200078208ff */
[----:B------:R-:W-:Y:S01]  /*2370*/  @!P5 IMAD.MOV.U32 R18, RZ, RZ, R16 ;  /* 0x000000ffff12d224 */ /* 0x000fe200078e0010 */
[----:B------:R-:W-:Y:S01]  /*2380*/  @!P5 MOV R19, R17 ;  /* 0x000000110013d202 */ /* 0x000fe20000000f00 */
[----:B------:R-:W-:Y:S01]  /*2390*/  @!P6 IMAD.IADD R3, R15, 0x1, R12 ;  /* 0x000000010f03e824 */ /* 0x000fe200078e020c */
[C---:B------:R-:W-:Y:S01]  /*23a0*/  @!P5 IADD3 R12, P0, R179.reuse, 0x20, RZ ;  /* 0x00000020b30cd810 */ /* 0x040fe20007f1e0ff */
[----:B------:R-:W-:Y:S02]  /*23b0*/  IMAD.MOV.U32 R215, RZ, RZ, 0x7f800000 ;  /* 0x7f800000ffd77424 */ /* 0x000fe400078e00ff */
[----:B------:R-:W-:Y:S01]  /*23c0*/  IMAD.MOV.U32 R216, RZ, RZ, 0x7f800000 ;  /* 0x7f800000ffd87424 */ /* 0x000fe200078e00ff */
[----:B------:R-:W-:Y:S01]  /*23d0*/  @!P6 LEA.HI.X R23, R14, c[0x0][0x174], R3, 0x1, P1 ;  /* 0x00005d000e17ea11 */ /* 0x000fe200008f0c03 */
[----:B------:R-:W-:Y:S01]  /*23e0*/  @!P5 IMAD.X R13, RZ, RZ, R2, P0 ;  /* 0x000000ffff0dd224 */ /* 0x000fe200000e0602 */
[C---:B------:R-:W-:Y:S01]  /*23f0*/  @!P4 IADD3 R14, P1, R179.reuse, 0x40, RZ ;  /* 0x00000040b30ec810 */ /* 0x040fe20007f3e0ff */
[----:B------:R-:W-:Y:S01]  /*2400*/  IMAD R3, R218, -0x40, R222 ;  /* 0xffffffc0da037824 */ /* 0x000fe200078e02de */
[----:B------:R-:W-:Y:S01]  /*2410*/  @!P3 IADD3 R11, P0, R179, 0x60, RZ ;  /* 0x00000060b30bb810 */ /* 0x000fe20007f1e0ff */
[----:B------:R-:W-:Y:S01]  /*2420*/  @!P5 IMAD R13, R13, c[0x0][0x1a0], RZ ;  /* 0x000068000d0dda24 */ /* 0x000fe200078e02ff */
[----:B------:R-:W-:Y:S01]  /*2430*/  @!P4 IADD3.X R15, RZ, R2, RZ, P1, !PT ;  /* 0x00000002ff0fc210 */ /* 0x000fe20000ffe4ff */
[----:B------:R-:W-:Y:S01]  /*2440*/  @!P5 IMAD.WIDE.U32 R18, R12, c[0x0][0x1a0], R18 ;  /* 0x000068000c12da25 */ /* 0x000fe200078e0012 */
[----:B------:R-:W-:-:S03]  /*2450*/  ISETP.GE.AND P1, PT, R8, R3, PT ;  /* 0x000000030800720c */ /* 0x000fc60003f26270 */
[----:B------:R-:W-:Y:S02]  /*2460*/  @!P4 IMAD R15, R15, c[0x0][0x1a0], RZ ;  /* 0x000068000f0fca24 */ /* 0x000fe400078e02ff */
[----:B------:R-:W-:Y:S02]  /*2470*/  @!P5 IMAD R13, R12, c[0x0][0x1a4], R13 ;  /* 0x000069000c0dda24 */ /* 0x000fe400078e020d */
[----:B------:R-:W-:Y:S01]  /*2480*/  @!P3 IMAD.X R8, RZ, RZ, R2, P0 ;  /* 0x000000ffff08b224 */ /* 0x000fe200000e0602 */
[----:B------:R-:W-:Y:S01]  /*2490*/  @!P5 LEA R20, P0, R18, c[0x0][0x170], 0x1 ;  /* 0x00005c001214da11 */ /* 0x000fe200078008ff */
[C---:B------:R-:W-:Y:S02]  /*24a0*/  @!P4 IMAD R12, R14.reuse, c[0x0][0x1a4], R15 ;  /* 0x000069000e0cca24 */ /* 0x040fe400078e020f */
[----:B------:R-:W-:Y:S02]  /*24b0*/  @!P5 IMAD.IADD R13, R19, 0x1, R13 ;  /* 0x00000001130dd824 */ /* 0x000fe400078e020d */
[----:B------:R-:W-:-:S03]  /*24c0*/  @!P4 IMAD.WIDE.U32 R14, R14, c[0x0][0x1a0], R16 ;  /* 0x000068000e0eca25 */ /* 0x000fc600078e0010 */
[----:B------:R-:W-:Y:S01]  /*24d0*/  @!P5 LEA.HI.X R21, R18, c[0x0][0x174], R13, 0x1, P0 ;  /* 0x00005d001215da11 */ /* 0x000fe200000f0c0d */
[----:B------:R-:W-:Y:S01]  /*24e0*/  @!P3 IMAD R8, R8, c[0x0][0x1a0], RZ ;  /* 0x000068000808ba24 */ /* 0x000fe200078e02ff */
[C---:B------:R-:W-:Y:S01]  /*24f0*/  @!P4 LEA R18, P0, R14.reuse, c[0x0][0x170], 0x1 ;  /* 0x00005c000e12ca11 */ /* 0x040fe200078008ff */
[----:B------:R-:W-:Y:S02]  /*2500*/  @!P4 IMAD.IADD R12, R15, 0x1, R12 ;  /* 0x000000010f0cc824 */ /* 0x000fe400078e020c */
[C---:B------:R-:W-:Y:S02]  /*2510*/  @!P3 IMAD R8, R11.reuse, c[0x0][0x1a4], R8 ;  /* 0x000069000b08ba24 */ /* 0x040fe400078e0208 */
[----:B------:R-:W-:Y:S01]  /*2520*/  @!P3 IMAD.WIDE.U32 R24, R11, c[0x0][0x1a0], R16 ;  /* 0x000068000b18ba25 */ /* 0x000fe200078e0010 */
[----:B------:R-:W-:Y:S02]  /*2530*/  @!P4 LEA.HI.X R19, R14, c[0x0][0x174], R12, 0x1, P0 ;  /* 0x00005d000e13ca11 */ /* 0x000fe400000f0c0c */
[----:B------:R-:W-:Y:S01]  /*2540*/  LEA.HI R11, R218, R218, RZ, 0x1 ;  /* 0x000000dada0b7211 */ /* 0x000fe200078f08ff */
[----:B------:R-:W-:Y:S01]  /*2550*/  @!P3 IMAD.IADD R8, R25, 0x1, R8 ;  /* 0x000000011908b824 */ /* 0x000fe200078e0208 */
[----:B------:R-:W-:Y:S01]  /*2560*/  @!P3 LEA R16, P0, R24, c[0x0][0x170], 0x1 ;  /* 0x00005c001810ba11 */ /* 0x000fe200078008ff */
[----:B------:R-:W-:Y:S01]  /*2570*/  IMAD.WIDE.U32 R14, R175, c[0x0][0x370], RZ ;  /* 0x0000dc00af0e7a25 */ /* 0x000fe200078e00ff */
[----:B------:R-:W-:-:S02]  /*2580*/  LOP3.LUT R11, R11, 0xfffffffe, RZ, 0xc0, !PT ;  /* 0xfffffffe0b0b7812 */ /* 0x000fc400078ec0ff */
[----:B------:R-:W-:Y:S01]  /*2590*/  @!P3 LEA.HI.X R17, R24, c[0x0][0x174], R8, 0x1, P0 ;  /* 0x00005d001811ba11 */ /* 0x000fe200000f0c08 */
[C---:B------:R-:W-:Y:S01]  /*25a0*/  IMAD R8, R175.reuse, c[0x0][0x374], RZ ;  /* 0x0000dd00af087a24 */ /* 0x040fe200078e02ff */
[----:B------:R-:W-:Y:S01]  /*25b0*/  @!P1 IADD3 R14, P0, R230, R14, RZ ;  /* 0x0000000ee60e9210 */ /* 0x000fe20007f1e0ff */
[----:B------:R-:W-:-:S03]  /*25c0*/  IMAD.WIDE.U32 R12, R175, c[0x0][0x190], RZ ;  /* 0x00006400af0c7a25 */ /* 0x000fc600078e00ff */
[----:B------:R-:W-:Y:S01]  /*25d0*/  @!P1 IADD3.X R15, R231, R15, R8, P0, !PT ;  /* 0x0000000fe70f9210 */ /* 0x000fe200007fe408 */
[----:B------:R-:W-:Y:S01]  /*25e0*/  IMAD R8, R175, c[0x0][0x194], RZ ;  /* 0x00006500af087a24 */ /* 0x000fe200078e02ff */
[----:B------:R-:W-:Y:S01]  /*25f0*/  @!P1 IADD3 R12, P0, R232, R12, RZ ;  /* 0x0000000ce80c9210 */ /* 0x000fe20007f1e0ff */
[----:B------:R-:W-:-:S03]  /*2600*/  IMAD.WIDE.U32 R24, R219, c[0x0][0x198], R180 ;  /* 0x00006600db187a25 */ /* 0x000fc600078e00b4 */
[----:B------:R-:W-:Y:S01]  /*2610*/  @!P1 IADD3.X R13, R233, R13, R8, P0, !PT ;  /* 0x0000000de90d9210 */ /* 0x000fe200007fe408 */
[----:B------:R-:W-:Y:S01]  /*2620*/  IMAD.IADD R11, R218, 0x1, -R11 ;  /* 0x00000001da0b7824 */ /* 0x000fe200078e0a0b */
[----:B------:R-:W-:Y:S01]  /*2630*/  IADD3 R8, P0, R10, R24, RZ ;  /* 0x000000180a087210 */ /* 0x000fe20007f1e0ff */
[----:B------:R-:W-:-:S03]  /*2640*/  IMAD.MOV.U32 R214, RZ, RZ, 0x7f800000 ;  /* 0x7f800000ffd67424 */ /* 0x000fc600078e00ff */
[----:B------:R-:W-:Y:S01]  /*2650*/  IADD3.X R9, R9, R25, R7, P0, !PT ;  /* 0x0000001909097210 */ /* 0x000fe200007fe407 */
[----:B------:R-:W-:Y:S01]  /*2660*/  IMAD R7, R5, c[0x0][0x1b0], RZ ;  /* 0x00006c0005077a24 */ /* 0x000fe200078e02ff */
[----:B------:R-:W-:Y:S02]  /*2670*/  SHF.L.U32 R5, R184, 0x1, RZ ;  /* 0x00000001b8057819 */ /* 0x000fe400000006ff */
[----:B------:R-:W-:Y:S01]  /*2680*/  ISETP.GE.AND P0, PT, R179, R3, PT ;  /* 0x00000003b300720c */ /* 0x000fe20003f06270 */
[C---:B------:R-:W-:Y:S01]  /*2690*/  IMAD R7, R6.reuse, c[0x0][0x1b4], R7 ;  /* 0x00006d0006077a24 */ /* 0x040fe200078e0207 */
[----:B------:R-:W-:Y:S01]  /*26a0*/  ISETP.NE.AND P2, PT, R11, 0x1, PT ;  /* 0x000000010b00780c */ /* 0x000fe20003f45270 */
[----:B------:R-:W-:Y:S01]  /*26b0*/  IMAD.WIDE.U32 R10, R6, c[0x0][0x1b0], R8 ;  /* 0x00006c00060a7a25 */ /* 0x000fe200078e0008 */
[----:B------:R-:W-:Y:S01]  /*26c0*/  @P6 STS.128 [R5+0xa000], RZ ;  /* 0x00a000ff05006388 */ /* 0x000fe20000000c00 */
[----:B------:R-:W-:Y:S02]  /*26d0*/  IADD3 R6, R184, 0x1000, RZ ;  /* 0x00001000b8067810 */ /* 0x000fe40007ffe0ff */
[----:B------:R-:W-:Y:S01]  /*26e0*/  @!P6 IMAD R8, R2, c[0x0][0x198], RZ ;  /* 0x000066000208ea24 */ /* 0x000fe200078e02ff */
[----:B------:R-:W-:Y:S01]  /*26f0*/  @!PT LDS RZ, [RZ] ;  /* 0x00000000fffff984 */ /* 0x000fe20000000800 */
[----:B------:R-:W-:Y:S01]  /*2700*/  @!PT LDS RZ, [RZ] ;  /* 0x00000000fffff984 */ /* 0x000fe20000000800 */
[----:B------:R-:W-:Y:S01]  /*2710*/  @!PT LDS RZ, [RZ] ;  /* 0x00000000fffff984 */ /* 0x000fe20000000800 */
[----:B------:R1:W-:Y:S01]  /*2720*/  @!P6 LDGSTS.E.BYPASS.LTC128B.128 [R5+0xa000], [R22.64] ;  /* 0x0a0000001605efae */ /* 0x0003e2000b901d48 */
[----:B------:R-:W-:-:S02]  /*2730*/  SEL R6, R6, R184, !P2 ;  /* 0x000000b806067207 */ /* 0x000fc40005000000 */
[----:B------:R-:W-:Y:S01]  /*2740*/  @!P6 IMAD R8, R179, c[0x0][0x19c], R8 ;  /* 0x00006700b308ea24 */ /* 0x000fe200078e0208 */
[----:B------:R-:W-:Y:S02]  /*2750*/  @P5 STS.128 [R5+0xb000], RZ ;  /* 0x00b000ff05005388 */ /* 0x000fe40000000c00 */
[----:B------:R-:W-:Y:S02]  /*2760*/  IMAD.SHL.U32 R217, R6, 0x2, RZ ;  /* 0x0000000206d97824 */ /* 0x000fe400078e00ff */
        /* <DEDUP_REMOVED lines=14> */
[----:B------:R-:W0:Y:S04]  /*2850*/  LDGDEPBAR ;  /* 0x00000000000079af */ /* 0x000e280000000000 */
[----:B------:R-:W-:Y:S01]  /*2860*/  @P0 STS.128 [R5+0x4000], RZ ;  /* 0x004000ff05000388 */ /* 0x000fe20000000c00 */
[----:B--2---:R-:W-:-:S03]  /*2870*/  @!P3 MOV R20, R10 ;  /* 0x0000000a0014b202 */ /* 0x004fc60000000f00 */
[----:B------:R-:W-:Y:S01]  /*2880*/  @!PT LDS RZ, [RZ] ;  /* 0x00000000fffff984 */ /* 0x000fe20000000800 */
[----:B------:R-:W-:Y:S01]  /*2890*/  @!PT LDS RZ, [RZ] ;  /* 0x00000000fffff984 */ /* 0x000fe20000000800 */
[----:B------:R-:W-:Y:S01]  /*28a0*/  @!PT LDS RZ, [RZ] ;  /* 0x00000000fffff984 */ /* 0x000fe20000000800 */
[----:B------:R1:W-:Y:S04]  /*28b0*/  @!P0 LDGSTS.E.BYPASS.LTC128B.128 [R5+0x4000], [R230.64] ;  /* 0x04000000e6058fae */ /* 0x0003e8000b901d48 */
[----:B------:R-:W-:Y:S01]  /*28c0*/  @P1 STS.128 [R5+0x5000], RZ ;  /* 0x005000ff05001388 */ /* 0x000fe20000000c00 */
[----:B---3--:R-:W-:Y:S01]  /*28d0*/  @!P6 MOV R18, R10 ;  /* 0x0000000a0012e202 */ /* 0x008fe20000000f00 */
[----:B------:R-:W-:Y:S02]  /*28e0*/  IMAD.IADD R19, R11, 0x1, R7 ;  /* 0x000000010b137824 */ /* 0x000fe400078e0207 */
[----:B------:R-:W-:Y:S01]  /*28f0*/  @!PT LDS RZ, [RZ] ;  /* 0x00000000fffff984 */ /* 0x000fe20000000800 */
[----:B------:R-:W-:Y:S01]  /*2900*/  @!PT LDS RZ, [RZ] ;  /* 0x00000000fffff984 */ /* 0x000fe20000000800 */
[----:B------:R-:W-:Y:S01]  /*2910*/  @!PT LDS RZ, [RZ] ;  /* 0x00000000fffff984 */ /* 0x000fe20000000800 */
[----:B------:R2:W-:Y:S02]  /*2920*/  @!P1 LDGSTS.E.BYPASS.LTC128B.128 [R5+0x5000], [R14.64] ;  /* 0x050000000e059fae */ /* 0x0005e4000b901d48 */
[----:B------:R-:W-:-:S02]  /*2930*/  @!P6 IMAD.WIDE.U32 R6, R179, c[0x0][0x198], R18 ;  /* 0x00006600b306ea25 */ /* 0x000fc400078e0012 */
[----:B------:R-:W-:Y:S01]  /*2940*/  @P0 STS [R217], RZ ;  /* 0x000000ffd9000388 */ /* 0x000fe20000000800 */
[----:B----4-:R-:W-:Y:S01]  /*2950*/  @!P5 MOV R17, R19 ;  /* 0x000000130011d202 */ /* 0x010fe20000000f00 */
[----:B------:R-:W-:Y:S02]  /*2960*/  @!P6 IMAD.IADD R8, R7, 0x1, R8 ;  /* 0x000000010708e824 */ /* 0x000fe400078e0208 */
[----:B------:R-:W-:Y:S01]  /*2970*/  @P0 STS [R217+0x4], RZ ;  /* 0x000004ffd9000388 */ /* 0x000fe20000000800 */
[--C-:B------:R-:W-:Y:S02]  /*2980*/  @!P5 IMAD.MOV.U32 R16, RZ, RZ, R10.reuse ;  /* 0x000000ffff10d224 */ /* 0x100fe400078e000a */
[----:B------:R-:W-:Y:S01]  /*2990*/  @!P4 IMAD.MOV.U32 R18, RZ, RZ, R10 ;  /* 0x000000ffff12c224 */ /* 0x000fe200078e000a */
[----:B------:R-:W-:Y:S01]  /*29a0*/  @P0 STS [R217+0x8], RZ ;  /* 0x000008ffd9000388 */ /* 0x000fe20000000800 */
[----:B------:R-:W-:-:S03]  /*29b0*/  @!P3 IMAD.MOV.U32 R21, RZ, RZ, R19 ;  /* 0x000000ffff15b224 */ /* 0x000fc600078e0013 */
[----:B------:R-:W-:Y:S04]  /*29c0*/  @P0 STS [R217+0xc], RZ ;  /* 0x00000cffd9000388 */ /* 0x000fe80000000800 */
[----:B------:R-:W-:Y:S01]  /*29d0*/  @!PT LDS RZ, [RZ] ;  /* 0x00000000fffff984 */ /* 0x000fe20000000800 */
[----:B------:R-:W-:Y:S01]  /*29e0*/  @!PT LDS RZ, [RZ] ;  /* 0x00000000fffff984 */ /* 0x000fe20000000800 */
[----:B------:R-:W-:Y:S01]  /*29f0*/  @!PT LDS RZ, [RZ] ;  /* 0x00000000fffff984 */ /* 0x000fe20000000800 */
[----:B------:R3:W-:Y:S04]  /*2a00*/  @!P0 LDGSTS.E.BYPASS.LTC128B.128 [R217], [R232.64] ;  /* 0x00000000e8d98fae */ /* 0x0007e8000b901d48 */
[----:B------:R-:W-:Y:S01]  /*2a10*/  @P1 STS [R217+0x1000], RZ ;  /* 0x001000ffd9001388 */ /* 0x000fe20000000800 */
[----:B--2---:R-:W-:-:S03]  /*2a20*/  @!P6 LEA R14, P0, R6, c[0x0][0x168], 0x1 ;  /* 0x00005a00060eea11 */ /* 0x004fc600078008ff */
[----:B------:R-:W-:Y:S01]  /*2a30*/  @P1 STS [R217+0x1004], RZ ;  /* 0x001004ffd9001388 */ /* 0x000fe20000000800 */
[----:B------:R-:W-:-:S03]  /*2a40*/  @!P6 LEA.HI.X R15, R6, c[0x0][0x16c], R8, 0x1, P0 ;  /* 0x00005b00060fea11 */ /* 0x000fc600000f0c08 */
[----:B------:R-:W-:Y:S01]  /*2a50*/  @P1 STS [R217+0x1008], RZ ;  /* 0x001008ffd9001388 */ /* 0x000fe20000000800 */
[----:B------:R-:W-:-:S03]  /*2a60*/  @!P5 IADD3 R9, P0, R179, 0x20, RZ ;  /* 0x00000020b309d810 */ /* 0x000fc60007f1e0ff */
[----:B------:R-:W-:Y:S02]  /*2a70*/  @P1 STS [R217+0x100c], RZ ;  /* 0x00100cffd9001388 */ /* 0x000fe40000000800 */
[----:B------:R-:W-:Y:S01]  /*2a80*/  @!P5 IMAD.X R11, RZ, RZ, R2, P0 ;  /* 0x000000ffff0bd224 */ /* 0x000fe200000e0602 */
[----:B------:R-:W-:Y:S01]  /*2a90*/  @!P4 IADD3 R8, P0, R179, 0x40, RZ ;  /* 0x00000040b308c810 */ /* 0x000fe20007f1e0ff */
[----:B------:R-:W-:Y:S01]  /*2aa0*/  @!P5 IMAD.WIDE.U32 R16, R9, c[0x0][0x198], R16 ;  /* 0x000066000910da25 */ /* 0x000fe200078e0010 */
[----:B------:R-:W-:Y:S01]  /*2ab0*/  @!PT LDS RZ, [RZ] ;  /* 0x00000000fffff984 */ /* 0x000fe20000000800 */
[----:B------:R-:W-:Y:S01]  /*2ac0*/  @!PT LDS RZ, [RZ] ;  /* 0x00000000fffff984 */ /* 0x000fe20000000800 */
[----:B------:R-:W-:Y:S01]  /*2ad0*/  @!PT LDS RZ, [RZ] ;  /* 0x00000000fffff984 */ /* 0x000fe20000000800 */
[----:B------:R3:W-:Y:S02]  /*2ae0*/  @!P1 LDGSTS.E.BYPASS.LTC128B.128 [R217+0x1000], [R12.64] ;  /* 0x010000000cd99fae */ /* 0x0007e4000b901d48 */
[----:B------:R-:W-:Y:S01]  /*2af0*/  @!P4 IADD3.X R7, RZ, R2, RZ, P0, !PT ;  /* 0x00000002ff07c210 */ /* 0x000fe200007fe4ff */
[----:B------:R-:W-:Y:S01]  /*2b00*/  @!P5 IMAD R11, R11, c[0x0][0x198], RZ ;  /* 0x000066000b0bda24 */ /* 0x000fe200078e02ff */
[----:B------:R-:W-:Y:S01]  /*2b10*/  @!P3 IADD3 R6, P0, R179, 0x60, RZ ;  /* 0x00000060b306b810 */ /* 0x000fe20007f1e0ff */
[----:B------:R-:W-:Y:S02]  /*2b20*/  @P6 STS.128 [R5+0x6000], RZ ;  /* 0x006000ff05006388 */ /* 0x000fe40000000c00 */
[----:B------:R-:W-:-:S02]  /*2b30*/  @!P4 IMAD R7, R7, c[0x0][0x198], RZ ;  /* 0x000066000707ca24 */ /* 0x000fc400078e02ff */
[----:B------:R-:W-:Y:S01]  /*2b40*/  @!P5 IMAD R11, R9, c[0x0][0x19c], R11 ;  /* 0x00006700090bda24 */ /* 0x000fe200078e020b */
[----:B------:R-:W-:Y:S01]  /*2b50*/  @!PT LDS RZ, [RZ] ;  /* 0x00000000fffff984 */ /* 0x000fe20000000800 */
[----:B------:R-:W-:Y:S01]  /*2b60*/  @!PT LDS RZ, [RZ] ;  /* 0x00000000fffff984 */ /* 0x000fe20000000800 */
[----:B------:R-:W-:Y:S01]  /*2b70*/  @!PT LDS RZ, [RZ] ;  /* 0x00000000fffff984 */ /* 0x000fe20000000800 */
[----:B------:R1:W-:Y:S01]  /*2b80*/  @!P6 LDGSTS.E.BYPASS.LTC128B.128 [R5+0x6000], [R14.64] ;  /* 0x060000000e05efae */ /* 0x0003e2000b901d48 */
[----:B------:R-:W-:Y:S02]  /*2b90*/  @!P3 IMAD.X R2, RZ, RZ, R2, P0 ;  /* 0x000000ffff02b224 */ /* 0x000fe400000e0602 */
[C---:B------:R-:W-:Y:S01]  /*2ba0*/  @!P4 IMAD R7, R8.reuse, c[0x0][0x19c], R7 ;  /* 0x000067000807ca24 */ /* 0x040fe200078e0207 */
[----:B------:R-:W-:Y:S01]  /*2bb0*/  @P5 STS.128 [R5+0x7000], RZ ;  /* 0x007000ff05005388 */ /* 0x000fe20000000c00 */
[----:B------:R-:W-:Y:S01]  /*2bc0*/  @!P4 IMAD.WIDE.U32 R8, R8, c[0x0][0x198], R18 ;  /* 0x000066000808ca25 */ /* 0x000fe200078e0012 */
[----:B------:R-:W-:-:S03]  /*2bd0*/  @!P5 LEA R18, P0, R16, c[0x0][0x168], 0x1 ;  /* 0x00005a001012da11 */ /* 0x000fc600078008ff */
[----:B------:R-:W-:Y:S02]  /*2be0*/  @!P5 IMAD.IADD R11, R17, 0x1, R11 ;  /* 0x00000001110bd824 */ /* 0x000fe400078e020b */
[----:B------:R-:W-:Y:S02]  /*2bf0*/  @!P3 IMAD R2, R2, c[0x0][0x198], RZ ;  /* 0x000066000202ba24 */ /* 0x000fe400078e02ff */
[----:B------:R-:W-:Y:S01]  /*2c00*/  @!P3 IMAD.WIDE.U32 R20, R6, c[0x0][0x198], R20 ;  /* 0x000066000614ba25 */ /* 0x000fe200078e0014 */
[----:B------:R-:W-:-:S03]  /*2c10*/  @!P5 LEA.HI.X R19, R16, c[0x0][0x16c], R11, 0x1, P0 ;  /* 0x00005b001013da11 */ /* 0x000fc600000f0c0b */
[----:B------:R-:W-:Y:S01]  /*2c20*/  @!P3 IMAD R2, R6, c[0x0][0x19c], R2 ;  /* 0x000067000602ba24 */ /* 0x000fe200078e0202 */
[C---:B------:R-:W-:Y:S01]  /*2c30*/  @!P4 LEA R6, P0, R8.reuse, c[0x0][0x168], 0x1 ;  /* 0x00005a000806ca11 */ /* 0x040fe200078008ff */
[----:B------:R-:W-:Y:S01]  /*2c40*/  @!P4 IMAD.IADD R7, R9, 0x1, R7 ;  /* 0x000000010907c824 */ /* 0x000fe200078e0207 */
[----:B------:R-:W-:Y:S01]  /*2c50*/  @!PT LDS RZ, [RZ] ;  /* 0x00000000fffff984 */ /* 0x000fe20000000800 */
[----:B------:R-:W-:Y:S01]  /*2c60*/  @!PT LDS RZ, [RZ] ;  /* 0x00000000fffff984 */ /* 0x000fe20000000800 */
[----:B------:R-:W-:Y:S01]  /*2c70*/  @!PT LDS RZ, [RZ] ;  /* 0x00000000fffff984 */ /* 0x000fe20000000800 */
[----:B------:R1:W-:Y:S02]  /*2c80*/  @!P5 LDGSTS.E.BYPASS.LTC128B.128 [R5+0x7000], [R18.64] ;  /* 0x070000001205dfae */ /* 0x0003e4000b901d48 */
[----:B------:R-:W-:Y:S02]  /*2c90*/  @!P3 IADD3 R2, R21, R2, RZ ;  /* 0x000000021502b210 */ /* 0x000fe40007ffe0ff */
[----:B------:R-:W-:Y:S01]  /*2ca0*/  @!P4 LEA.HI.X R7, R8, c[0x0][0x16c], R7, 0x1, P0 ;  /* 0x00005b000807ca11 */ /* 0x000fe200000f0c07 */
[----:B------:R-:W-:Y:S01]  /*2cb0*/  @P4 STS.128 [R5+0x8000], RZ ;  /* 0x008000ff05004388 */ /* 0x000fe20000000c00 */
[C---:B------:R-:W-:Y:S02]  /*2cc0*/  @!P3 LEA R10, P0, R20.reuse, c[0x0][0x168], 0x1 ;  /* 0x00005a00140aba11 */ /* 0x040fe400078008ff */
[----:B------:R-:W-:Y:S01]  /*2cd0*/  IADD3 R8, R183, 0x8, RZ ;  /* 0x00000008b7087810 */ /* 0x000fe20007ffe0ff */
[----:B------:R-:W-:Y:S01]  /*2ce0*/  @!PT LDS RZ, [RZ] ;  /* 0x00000000fffff984 */ /* 0x000fe20000000800 */
[----:B------:R-:W-:Y:S01]  /*2cf0*/  @!PT LDS RZ, [RZ] ;  /* 0x00000000fffff984 */ /* 0x000fe20000000800 */
[----:B------:R-:W-:Y:S01]  /*2d00*/  @!PT LDS RZ, [RZ] ;  /* 0x00000000fffff984 */ /* 0x000fe20000000800 */
[----:B------:R2:W-:Y:S01]  /*2d10*/  @!P4 LDGSTS.E.BYPASS.LTC128B.128 [R5+0x8000], [R6.64] ;  /* 0x080000000605cfae */ /* 0x0005e2000b901d48 */
[----:B------:R-:W-:-:S02]  /*2d20*/  @!P3 LEA.HI.X R11, R20, c[0x0][0x16c], R2, 0x1, P0 ;  /* 0x00005b00140bba11 */ /* 0x000fc400000f0c02 */
[C---:B------:R-:W-:Y:S01]  /*2d30*/  IADD3 R2, R183.reuse, 0x28, RZ ;  /* 0x00000028b7027810 */ /* 0x040fe20007ffe0ff */
[----:B------:R1:W-:Y:S01]  /*2d40*/  @P3 STS.128 [R5+0x9000], RZ ;  /* 0x009000ff05003388 */ /* 0x0003e20000000c00 */
[-C--:B------:R-:W-:Y:S02]  /*2d50*/  ISETP.GE.AND P4, PT, R183, R3.reuse, PT ;  /* 0x00000003b700720c */ /* 0x080fe40003f86270 */
[-C--:B------:R-:W-:Y:S01]  /*2d60*/  ISETP.GE.AND P0, PT, R2, R3.reuse, PT ;  /* 0x000000030200720c */ /* 0x080fe20003f06270 */
[----:B------:R-:W-:Y:S01]  /*2d70*/  @!PT LDS RZ, [RZ] ;  /* 0x00000000fffff984 */ /* 0x000fe20000000800 */
[----:B------:R-:W-:Y:S01]  /*2d80*/  @!PT LDS RZ, [RZ] ;  /* 0x00000000fffff984 */ /* 0x000fe20000000800 */
[----:B------:R-:W-:Y:S01]  /*2d90*/  @!PT LDS RZ, [RZ] ;  /* 0x00000000fffff984 */ /* 0x000fe20000000800 */
[----:B------:R1:W-:Y:S01]  /*2da0*/  @!P3 LDGSTS.E.BYPASS.LTC128B.128 [R5+0x9000], [R10.64] ;  /* 0x090000000a05bfae */ /* 0x0003e2000b901d48 */
[----:B------:R-:W-:-:S03]  /*2db0*/  ISETP.GE.AND P3, PT, R8, R3, PT ;  /* 0x000000030800720c */ /* 0x000fc60003f66270 */
[----:B------:R-:W0:Y:S01]  /*2dc0*/  LDGDEPBAR ;  /* 0x00000000000079af */ /* 0x000e220000000000 */
[----:B--2---:R-:W-:-:S05]  /*2dd0*/  IMAD.WIDE R6, R183, 0x4, R234 ;  /* 0x00000004b7067825 */ /* 0x004fca00078e02ea */
[----:B------:R2:W5:Y:S01]  /*2de0*/  @!P4 LDG.E R215, [R6.64] ;  /* 0x0000000806d7c981 */ /* 0x000562000c1e1900 */
[----:B-1----:R-:W-:-:S03]  /*2df0*/  IADD3 R5, R183, 0x20, RZ ;  /* 0x00000020b7057810 */ /* 0x002fc60007ffe0ff */
[----:B------:R2:W5:Y:S01]  /*2e00*/  @!P3 LDG.E R216, [R6.64+0x20] ;  /* 0x0000200806d8b981 */ /* 0x000562000c1e1900 */
[----:B------:R-:W-:-:S04]  /*2e10*/  DEPBAR.LE SB0, 0x1 ;  /* 0x000080400000791a */ /* 0x000fc80000000000 */
[----:B------:R-:W-:Y:S01]  /*2e20*/  ISETP.GE.AND P1, PT, R5, R3, PT ;  /* 0x000000030500720c */ /* 0x000fe20003f26270 */
[----:B------:R-:W-:-:S05]  /*2e30*/  @!P0 IMAD.WIDE R2, R2, 0x4, R234 ;  /* 0x0000000402028825 */ /* 0x000fca00078e02ea */
[----:B------:R1:W5:Y:S07]  /*2e40*/  @!P0 LDG.E R214, [R2.64] ;  /* 0x0000000802d68981 */ /* 0x00036e000c1e1900 */
[----:B------:R2:W5:Y:S04]  /*2e50*/  @!P1 LDG.E R213, [R6.64+0x80] ;  /* 0x0000800806d59981 */ /* 0x000568000c1e1900 */
[----:B------:R-:W-:Y:S01]  /*2e60*/  BAR.SYNC.DEFER_BLOCKING 0x0 ;  /* 0x0000000000007b1d */ /* 0x000fe20000010000 */
[----:B-1----:R-:W-:Y:S01]  /*2e70*/  IMAD.MOV.U32 R2, RZ, RZ, c[0x0][0x308] ;  /* 0x0000c200ff027624 */ /* 0x002fe200078e00ff */
[----:B------:R-:W-:-:S05]  /*2e80*/  MOV R3, c[0x0][0x30c] ;  /* 0x0000c30000037a02 */ /* 0x000fca0000000f00 */
[----:B--2---:R1:W2:Y:S01]  /*2e90*/  LDG.E.64 R6, [R2.64+0x8] ;  /* 0x0000080802067981 */ /* 0x0042a2000c1e1b00 */
[----:B------:R-:W-:-:S03]  /*2ea0*/  LEA.HI R5, R0, R4, RZ, 0x4 ;  /* 0x0000000400057211 */ /* 0x000fc600078f20ff */
[----:B------:R3:W4:Y:S04]  /*2eb0*/  LDSM.16.M88.4 R132, [R172+0xa000] ;  /* 0x00a00000ac84783b */ /* 0x0007280000000200 */
[----:B------:R3:W2:Y:S04]  /*2ec0*/  LDSM.16.M88.4 R136, [R172+0xa800] ;  /* 0x00a80000ac88783b */ /* 0x0006a80000000200 */
[----:B------:R3:W2:Y:S04]  /*2ed0*/  LDSM.16.M88.4 R140, [R166+0xa000] ;  /* 0x00a00000a68c783b */ /* 0x0006a80000000200 */
[----:B------:R3:W2:Y:S04]  /*2ee0*/  LDSM.16.M88.4 R144, [R166+0xa800] ;  /* 0x00a80000a690783b */ /* 0x0006a80000000200 */
[----:B------:R3:W2:Y:S04]  /*2ef0*/  LDSM.16.M88.4 R148, [R165+0xa000] ;  /* 0x00a00000a594783b */ /* 0x0006a80000000200 */
[----:B------:R3:W2:Y:S04]  /*2f00*/  LDSM.16.M88.4 R152, [R165+0xa800] ;  /* 0x00a80000a598783b */ /* 0x0006a80000000200 */
[----:B-1----:R-:W3:Y:S01]  /*2f10*/  LDG.E.64 R2, [R2.64] ;  /* 0x0000000802027981 */ /* 0x002ee2000c1e1b00 */
[----:B------:R-:W-:-:S03]  /*2f20*/  LOP3.LUT R5, R5, 0xfffffff0, RZ, 0xc0, !PT ;  /* 0xfffffff005057812 */ /* 0x000fc600078ec0ff */
[----:B------:R1:W1:Y:S04]  /*2f30*/  LDSM.16.M88.4 R156, [R164+0xa000] ;  /* 0x00a00000a49c783b */ /* 0x0002680000000200 */
[----:B------:R1:W1:Y:S01]  /*2f40*/  LDSM.16.M88.4 R160, [R164+0xa800] ;  /* 0x00a80000a4a0783b */ /* 0x0002620000000200 */
[----:B------:R-:W-:Y:S01]  /*2f50*/  IMAD.IADD R5, R4, 0x1, -R5 ;  /* 0x0000000104057824 */ /* 0x000fe200078e0a05 */
[C---:B------:R-:W-:Y:S01]  /*2f60*/  SHF.L.U32 R211, R206.reuse, 0x4, RZ ;  /* 0x00000004ced37819 */ /* 0x040fe200000006ff */
[----:B------:R-:W-:-:S03]  /*2f70*/  IMAD.SHL.U32 R212, R206, 0x8, RZ ;  /* 0x00000008ced47824 */ /* 0x000fc600078e00ff */
[----:B------:R-:W-:Y:S02]  /*2f80*/  SHF.R.S32.HI R0, RZ, 0x1f, R5 ;  /* 0x0000001fff007819 */ /* 0x000fe40000011405 */
[----:B------:R-:W-:Y:S02]  /*2f90*/  IADD3 R205, R211, 0x20, RZ ;  /* 0x00000020d3cd7810 */ /* 0x000fe40007ffe0ff */
[----:B------:R-:W-:Y:S02]  /*2fa0*/  LEA.HI R0, R0, R5, RZ, 0x3 ;  /* 0x0000000500007211 */ /* 0x000fe400078f18ff */
[----:B------:R-:W-:Y:S02]  /*2fb0*/  IADD3 R204, R212, R205, RZ ;  /* 0x000000cdd4cc7210 */ /* 0x000fe40007ffe0ff */
[----:B------:R-:W-:Y:S01]  /*2fc0*/  LOP3.LUT R0, R0, 0xfffffff8, RZ, 0xc0, !PT ;  /* 0xfffffff800007812 */ /* 0x000fe200078ec0ff */
[----:B------:R-:W-:Y:S02]  /*2fd0*/  IMAD R4, R182, c[0x0][0x1c0], R201 ;  /* 0x00007000b6047a24 */ /* 0x000fe400078e02c9 */
[----:B------:R-:W-:Y:S01]  /*2fe0*/  IMAD.IADD R203, R212, 0x1, R204 ;  /* 0x00000001d4cb7824 */ /* 0x000fe200078e02cc */
[----:B------:R-:W-:Y:S01]  /*2ff0*/  IADD3 R0, R5, -R0, RZ ;  /* 0x8000000005007210 */ /* 0x000fe20007ffe0ff */
[----:B------:R-:W-:Y:S01]  /*3000*/  IMAD.SHL.U32 R4, R4, 0x20, RZ ;  /* 0x0000002004047824 */ /* 0x000fe200078e00ff */
[----:B------:R-:W-:Y:S01]  /*3010*/  IADD3 R169, R174, 0x1000, RZ ;  /* 0x00001000aea97810 */ /* 0x000fe20007ffe0ff */
[----:B------:R-:W-:Y:S01]  /*3020*/  IMAD.MOV.U32 R167, RZ, RZ, 0x20 ;  /* 0x00000020ffa77424 */ /* 0x000fe200078e00ff */
[----:B------:R-:W-:-:S02]  /*3030*/  LOP3.LUT P0, RZ, R0, 0x2, RZ, 0xc0, !PT ;  /* 0x0000000200ff7812 */ /* 0x000fc4000780c0ff */
[----:B------:R-:W-:Y:S02]  /*3040*/  IADD3 R168, R173, 0x1000, RZ ;  /* 0x00001000ada87810 */ /* 0x000fe40007ffe0ff */
[----:B------:R-:W-:Y:S02]  /*3050*/  IADD3 R202, R212, R203, RZ ;  /* 0x000000cbd4ca7210 */ /* 0x000fe40007ffe0ff */
[----:B------:R-:W-:Y:S02]  /*3060*/  SHF.R.S32.HI R200, RZ, 0x1f, R236 ;  /* 0x0000001fffc87819 */ /* 0x000fe400000114ec */
[----:B------:R-:W-:Y:S01]  /*3070*/  LOP3.LUT P1, RZ, R0, 0x4, RZ, 0xc0, !PT ;  /* 0x0000000400ff7812 */ /* 0x000fe2000782c0ff */
[----:B------:R-:W-:Y:S01]  /*3080*/  IMAD.SHL.U32 R0, R174, 0x2, RZ ;  /* 0x00000002ae007824 */ /* 0x000fe200078e00ff */
[----:B------:R-:W-:Y:S02]  /*3090*/  IADD3 R193, R222, 0x80, R219 ;  /* 0x00000080dec17810 */ /* 0x000fe40007ffe0db */
[----:B------:R-:W-:-:S02]  /*30a0*/  SEL R169, R169, R174, !P2 ;  /* 0x000000aea9a97207 */ /* 0x000fc40005000000 */
[----:B------:R-:W-:Y:S02]  /*30b0*/  SEL R168, R168, R173, !P2 ;  /* 0x000000ada8a87207 */ /* 0x000fe40005000000 */
[----:B------:R-:W-:Y:S02]  /*30c0*/  SEL R167, R167, 0xffffffe0, !P0 ;  /* 0xffffffe0a7a77807 */ /* 0x000fe40004000000 */
[----:B------:R-:W-:Y:S01]  /*30d0*/  IADD3 R226, R212, R202, RZ ;  /* 0x000000cad4e27210 */ /* 0x000fe20007ffe0ff */
        /* <DEDUP_REMOVED lines=38> */
[----:B------:R-:W-:Y:S01]  /*3340*/  IMAD.IADD R193, R193, 0x1, -R220 ;  /* 0x00000001c1c17824 */ /* 0x000fe200078e0adc */
[----:B------:R-:W-:Y:S01]  /*3350*/  SEL R175, R175, 0xffffffc0, !P1 ;  /* 0xffffffc0afaf7807 */ /* 0x000fe20004800000 */
[----:B------:R-:W-:Y:S01]  /*3360*/  IMAD.SHL.U32 R169, R169, 0x2, RZ ;  /* 0x00000002a9a97824 */ /* 0x000fe200078e00ff */
[----:B------:R-:W-:Y:S01]  /*3370*/  SHF.L.U32 R228, R178, 0x5, RZ ;  /* 0x00000005b2e47819 */ /* 0x000fe200000006ff */
[----:B------:R-:W-:Y:S01]  /*3380*/  IMAD.SHL.U32 R168, R168, 0x2, RZ ;  /* 0x00000002a8a87824 */ /* 0x000fe200078e00ff */
[----:B------:R-:W-:Y:S01]  /*3390*/  IADD3 R227, R219, 0x80, RZ ;  /* 0x00000080dbe37810 */ /* 0x000fe20007ffe0ff */
[----:B------:R-:W-:Y:S01]  /*33a0*/  IMAD.MOV.U32 R229, RZ, RZ, 0x40 ;  /* 0x00000040ffe57424 */ /* 0x000fe200078e00ff */
[----:B------:R-:W-:-:S02]  /*33b0*/  IADD3 R225, R212, R226, RZ ;  /* 0x000000e2d4e17210 */ /* 0x000fc40007ffe0ff */
[----:B--2---:R-:W-:Y:S02]  /*33c0*/  IADD3 R236, P4, P3, R4, R6, R236 ;  /* 0x0000000604ec7210 */ /* 0x004fe40007b9e0ec */
[----:B------:R-:W-:-:S03]  /*33d0*/  SHF.R.S32.HI R4, RZ, 0x1f, R4 ;  /* 0x0000001fff047819 */ /* 0x000fc60000011404 */
[----:B------:R-:W-:Y:S01]  /*33e0*/  IMAD.WIDE.U32 R236, R236, -0x2daee0ad, RZ ;  /* 0xd2511f53ecec7825 */ /* 0x000fe200078e00ff */
[----:B------:R-:W-:Y:S01]  /*33f0*/  IADD3.X R200, R4, R7, R200, P4, P3 ;  /* 0x0000000704c87210 */ /* 0x000fe200027e64c8 */
[----:B---3--:R2:W3:Y:S08]  /*3400*/  R2UR UR6, R3 ;  /* 0x00000000030673c2 */ /* 0x0084f000000e0000 */
[----:B------:R1:W3:Y:S01]  /*3410*/  R2UR UR7, R2 ;  /* 0x00000000020773c2 */ /* 0x0002e200000e0000 */
[----:B--2---:R-:W-:-:S02]  /*3420*/  IMAD.IADD R3, R0, 0x1, R167 ;  /* 0x0000000100037824 */ /* 0x004fc400078e02a7 */
[----:B-1--4-:R-:W-:-:S05]  /*3430*/  IMAD.IADD R2, R171, 0x1, R167 ;  /* 0x00000001ab027824 */ /* 0x012fca00078e02a7 */
.L_x_600:
[----:B------:R-:W0:Y:S01]  /*3440*/  LDGDEPBAR ;  /* 0x00000000000079af */ /* 0x000e220000000000 */
[C---:B------:R-:W-:Y:S01]  /*3450*/  IMAD.IADD R176, R169.reuse, 0x1, R167 ;  /* 0x00000001a9b07824 */ /* 0x040fe200078e02a7 */
[----:B---3--:R-:W-:Y:S01]  /*3460*/  UIADD3 UR5, UR7, -0x61c88647, URZ ;  /* 0x9e3779b907057890 */ /* 0x008fe2000fffe03f */
[--C-:B------:R-:W-:Y:S01]  /*3470*/  IMAD.IADD R128, R169, 0x1, R175.reuse ;  /* 0x00000001a9807824 */ /* 0x100fe200078e02af */
[----:B------:R-:W-:Y:S01]  /*3480*/  UIADD3 UR4, UR7, 0x3c6ef372, URZ ;  /* 0x3c6ef37207047890 */ /* 0x000fe2000fffe03f */
[----:B------:R-:W-:Y:S02]  /*3490*/  IMAD.IADD R175, R176, 0x1, R175 ;  /* 0x00000001b0af7824 */ /* 0x000fe400078e02af */
[----:B------:R-:W-:Y:S01]  /*34a0*/  IMAD.MOV.U32 R199, RZ, RZ, R197 ;  /* 0x000000ffffc77224 */ /* 0x000fe200078e00c5 */
        /* <DEDUP_REMOVED lines=9> */
[----:B------:R-:W1:Y:S01]  /*3540*/  LDSM.16.M88.4 R112, [R176+0x1000] ;  /* 0x00100000b070783b */ /* 0x000e620000000200 */
[C---:B--2---:R-:W-:Y:S07]  /*3550*/  HMMA.16816.F32.BF16 R8, R28.reuse, R16, RZ ;  /* 0x000000101c08723c */ /* 0x044fee00000418ff */
[----:B------:R-:W2:Y:S01]  /*3560*/  LDSM.16.M88.4 R116, [R166+0x6800] ;  /* 0x00680000a674783b */ /* 0x000ea20000000200 */
[-C--:B------:R-:W-:Y:S07]  /*3570*/  HMMA.16816.F32.BF16 R12, R28, R18.reuse, RZ ;  /* 0x000000121c0c723c */ /* 0x080fee00000418ff */
[----:B------:R-:W-:Y:S01]  /*3580*/  LDSM.16.M88.4 R120, [R128] ;  /* 0x000000008078783b */ /* 0x000fe20000000200 */
[C---:B------:R-:W-:Y:S07]  /*3590*/  HMMA.16816.F32.BF16 R16, R32.reuse, R18, RZ ;  /* 0x000000122010723c */ /* 0x040fee00000418ff */
[----:B------:R-:W1:Y:S01]  /*35a0*/  LDSM.16.M88.4 R124, [R165+0x6000] ;  /* 0x00600000a57c783b */ /* 0x000e620000000200 */
[-C--:B---3--:R-:W-:Y:S07]  /*35b0*/  HMMA.16816.F32.BF16 R20, R32, R100.reuse, RZ ;  /* 0x000000642014723c */ /* 0x088fee00000418ff */
[----:B------:R-:W3:Y:S01]  /*35c0*/  LDSM.16.M88.4 R128, [R128+0x1000] ;  /* 0x001000008080783b */ /* 0x000ee20000000200 */
[C---:B------:R-:W-:Y:S08]  /*35d0*/  HMMA.16816.F32.BF16 R24, R28.reuse, R100, RZ ;  /* 0x000000641c18723c */ /* 0x040ff000000418ff */
[-C--:B------:R-:W-:Y:S08]  /*35e0*/  HMMA.16816.F32.BF16 R28, R28, R102.reuse, RZ ;  /* 0x000000661c1c723c */ /* 0x080ff000000418ff */
[----:B------:R-:W-:Y:S01]  /*35f0*/  HMMA.16816.F32.BF16 R32, R32, R102, RZ ;  /* 0x000000662020723c */ /* 0x000fe200000418ff */
[----:B------:R-:W3:Y:S07]  /*3600*/  LDSM.16.M88.4 R100, [R165+0x6800] ;  /* 0x00680000a564783b */ /* 0x000eee0000000200 */
[-C--:B----4-:R-:W-:Y:S08]  /*3610*/  HMMA.16816.F32.BF16 R4, R104, R108.reuse, R4 ;  /* 0x0000006c6804723c */ /* 0x090ff00000041804 */
[C---:B-1----:R-:W-:Y:S08]  /*3620*/  HMMA.16816.F32.BF16 R8, R112.reuse, R108, R8 ;  /* 0x0000006c7008723c */ /* 0x042ff00000041808 */
[-C--:B------:R-:W-:Y:S08]  /*3630*/  HMMA.16816.F32.BF16 R12, R112, R110.reuse, R12 ;  /* 0x0000006e700c723c */ /* 0x080ff0000004180c */
[C---:B------:R-:W-:Y:S01]  /*3640*/  HMMA.16816.F32.BF16 R16, R104.reuse, R110, R16 ;  /* 0x0000006e6810723c */ /* 0x040fe20000041810 */
[----:B------:R-:W-:Y:S07]  /*3650*/  LDSM.16.M88.4 R108, [R164+0x6000] ;  /* 0x00600000a46c783b */ /* 0x000fee0000000200 */
[-C--:B--2---:R-:W-:Y:S08]  /*3660*/  HMMA.16816.F32.BF16 R20, R104, R116.reuse, R20 ;  /* 0x000000746814723c */ /* 0x084ff00000041814 */
[C---:B------:R-:W-:Y:S08]  /*3670*/  HMMA.16816.F32.BF16 R24, R112.reuse, R116, R24 ;  /* 0x000000747018723c */ /* 0x040ff00000041818 */
[-C--:B------:R-:W-:Y:S07]  /*3680*/  HMMA.16816.F32.BF16 R28, R112, R118.reuse, R28 ;  /* 0x00000076701c723c */ /* 0x080fee000004181c */
[----:B------:R-:W-:Y:S01]  /*3690*/  LOP3.LUT R114, R200, UR7, RZ, 0x3c, !PT ;  /* 0x00000007c8727c12 */ /* 0x000fe2000f8e3cff */
[----:B------:R-:W-:Y:S01]  /*36a0*/  HMMA.16816.F32.BF16 R32, R104, R118, R32 ;  /* 0x000000766820723c */ /* 0x000fe20000041820 */
[----:B------:R-:W-:Y:S01]  /*36b0*/  IMAD.SHL.U32 R112, R218, 0x40, RZ ;  /* 0x00000040da707824 */ /* 0x000fe200078e00ff */
[----:B------:R-:W1:Y:S04]  /*36c0*/  LDSM.16.M88.4 R104, [R175] ;  /* 0x00000000af68783b */ /* 0x000e680000000200 */
[----:B------:R-:W-:Y:S02]  /*36d0*/  ISETP.GE.AND P6, PT, R112, R193, PT ;  /* 0x000000c17000720c */ /* 0x000fe40003fc6270 */
[-C--:B------:R-:W-:Y:S02]  /*36e0*/  HMMA.16816.F32.BF16 R4, R120, R124.reuse, R4 ;  /* 0x0000007c7804723c */ /* 0x080fe40000041804 */
[----:B------:R-:W-:Y:S06]  /*36f0*/  ISETP.LT.AND P6, PT, R227, R220, P6 ;  /* 0x000000dce300720c */ /* 0x000fec00037c1270 */
[C---:B---3--:R-:W-:Y:S07]  /*3700*/  HMMA.16816.F32.BF16 R8, R128.reuse, R124, R8 ;  /* 0x0000007c8008723c */ /* 0x048fee0000041808 */
[C---:B------:R-:W-:Y:S01]  /*3710*/  LEA R124, P0, R183.reuse, R198, 0x2 ;  /* 0x000000c6b77c7211 */ /* 0x040fe200078010ff */
[-C--:B------:R-:W-:Y:S01]  /*3720*/  HMMA.16816.F32.BF16 R12, R128, R126.reuse, R12 ;  /* 0x0000007e800c723c */ /* 0x080fe2000004180c */
[----:B------:R-:W-:Y:S01]  /*3730*/  @!P6 IADD3 R176, -R222, 0x1, R183 ;  /* 0x00000001deb0e810 */ /* 0x000fe20007ffe1b7 */
[----:B------:R-:W2:Y:S02]  /*3740*/  @!P6 S2R R113, SR_TID.X ;  /* 0x000000000071e919 */ /* 0x000ea40000002100 */
[----:B------:R-:W-:Y:S02]  /*3750*/  LEA.HI.X.SX32 R125, R183, R199, 0x2, P0 ;  /* 0x000000c7b77d7211 */ /* 0x000fe400000f16ff */
[----:B------:R-:W-:Y:S02]  /*3760*/  @!P6 IADD3 R176, R112, R176, R220 ;  /* 0x000000b070b0e210 */ /* 0x000fe40007ffe0dc */
[----:B-----5:R-:W-:Y:S01]  /*3770*/  FSETP.NEU.FTZ.AND P0, PT, R215, -INF , PT ;  /* 0xff800000d700780b */ /* 0x020fe20003f1d000 */
[C---:B------:R-:W-:Y:S01]  /*3780*/  HMMA.16816.F32.BF16 R16, R120.reuse, R126, R16 ;  /* 0x0000007e7810723c */ /* 0x040fe20000041810 */
[----:B------:R3:W4:Y:S04]  /*3790*/  LDG.E R119, [R124.64] ;  /* 0x000000087c777981 */ /* 0x000728000c1e1900 */
[----:B------:R3:W4:Y:S02]  /*37a0*/  LDG.E R118, [R124.64+0x20] ;  /* 0x000020087c767981 */ /* 0x000724000c1e1900 */
[----:B------:R-:W-:Y:S01]  /*37b0*/  @!P6 IMNMX R126, R176, R220, PT ;  /* 0x000000dcb07ee217 */ /* 0x000fe20003800200 */
[-C--:B------:R-:W-:Y:S08]  /*37c0*/  HMMA.16816.F32.BF16 R20, R120, R100.reuse, R20 ;  /* 0x000000647814723c */ /* 0x080ff00000041814 */
[C---:B------:R-:W-:Y:S01]  /*37d0*/  HMMA.16816.F32.BF16 R24, R128.reuse, R100, R24 ;  /* 0x000000648018723c */ /* 0x040fe20000041818 */
[----:B--2---:R-:W-:Y:S05]  /*37e0*/  @!P6 IMAD.SHL.U32 R113, R113, 0x2, RZ ;  /* 0x000000027171e824 */ /* 0x004fea00078e00ff */
[----:B------:R-:W-:Y:S01]  /*37f0*/  @!P6 LOP3.LUT R113, R228, 0x6, R113, 0xf8, !PT ;  /* 0x00000006e471e812 */ /* 0x000fe200078ef871 */
[----:B------:R-:W-:Y:S01]  /*3800*/  IMAD R101, R218, 0x4, R177 ;  /* 0x00000004da657824 */ /* 0x000fe200078e02b1 */
[-C--:B------:R-:W-:Y:S01]  /*3810*/  HMMA.16816.F32.BF16 R28, R128, R102.reuse, R28 ;  /* 0x00000066801c723c */ /* 0x080fe2000004181c */
[----:B------:R-:W-:Y:S03]  /*3820*/  IMAD R100, R185, 0x4, R178 ;  /* 0x00000004b9647824 */ /* 0x000fe600078e02b2 */
[----:B------:R-:W-:Y:S02]  /*3830*/  IMAD.WIDE.U32 R240, R101, -0x326172a9, RZ ;  /* 0xcd9e8d5765f07825 */ /* 0x000fe400078e00ff */
[----:B------:R-:W-:Y:S02]  /*3840*/  LOP3.LUT R100, R237, UR6, R100, 0x96, !PT ;  /* 0x00000006ed647c12 */ /* 0x000fe4000f8e9664 */
[----:B------:R-:W-:Y:S01]  /*3850*/  IADD3 R130, R101, 0x2, RZ ;  /* 0x0000000265827810 */ /* 0x000fe20007ffe0ff */
[----:B------:R-:W-:Y:S03]  /*3860*/  HMMA.16816.F32.BF16 R32, R120, R102, R32 ;  /* 0x000000667820723c */ /* 0x000fe60000041820 */
[----:B------:R-:W-:Y:S01]  /*3870*/  @!P6 IADD3 R128, R176, 0x8, RZ ;  /* 0x00000008b080e810 */ /* 0x000fe20007ffe0ff */
[----:B------:R-:W-:Y:S01]  /*3880*/  IMAD.WIDE.U32 R116, R100, -0x326172a9, RZ ;  /* 0xcd9e8d5764747825 */ /* 0x000fe200078e00ff */
[----:B------:R-:W-:Y:S01]  /*3890*/  LOP3.LUT R115, R241, R114, RZ, 0x3c, !PT ;  /* 0x00000072f1737212 */ /* 0x000fe200078e3cff */
[----:B------:R2:W3:Y:S01]  /*38a0*/  LDSM.16.M88.4 R100, [R175+0x1000] ;  /* 0x00100000af64783b */ /* 0x0004e20000000200 */
[----:B------:R-:W-:Y:S01]  /*38b0*/  @!P6 IMNMX R128, R128, R220, PT ;  /* 0x000000dc8080e217 */ /* 0x000fe20003800200 */
[----:B------:R-:W-:Y:S01]  /*38c0*/  IMAD.WIDE.U32 R130, R130, -0x326172a9, RZ ;  /* 0xcd9e8d5782827825 */ /* 0x000fe200078e00ff */
[----:B------:R-:W-:Y:S01]  /*38d0*/  LOP3.LUT R240, R117, UR5, R240, 0x96, !PT ;  /* 0x0000000575f07c12 */ /* 0x000fe2000f8e96f0 */
[-C--:B-1----:R-:W-:Y:S02]  /*38e0*/  HMMA.16816.F32.BF16 R4, R104, R108.reuse, R4 ;  /* 0x0000006c6804723c */ /* 0x082fe40000041804 */
[----:B------:R-:W-:Y:S01]  /*38f0*/  LOP3.LUT R129, R116, UR4, RZ, 0x3c, !PT ;  /* 0x0000000474817c12 */ /* 0x000fe2000f8e3cff */
[----:B------:R-:W-:Y:S01]  /*3900*/  UIADD3 UR4, UR6, 0x76cf5d0a, URZ ;  /* 0x76cf5d0a06047890 */ /* 0x000fe2000fffe03f */
[----:B------:R-:W-:Y:S01]  /*3910*/  LOP3.LUT R114, R131, R114, RZ, 0x3c, !PT ;  /* 0x0000007283727212 */ /* 0x000fe200078e3cff */
[----:B------:R3:W4:Y:S01]  /*3920*/  LDG.E R116, [R124.64+0xa0] ;  /* 0x0000a0087c747981 */ /* 0x000722000c1e1900 */
[----:B------:R-:W-:Y:S01]  /*3930*/  LOP3.LUT R130, R117, UR5, R130, 0x96, !PT ;  /* 0x0000000575827c12 */ /* 0x000fe2000f8e9682 */
[----:B------:R-:W-:Y:S01]  /*3940*/  UIADD3 UR5, UR6, -0x4498517b, URZ ;  /* 0xbb67ae8506057890 */ /* 0x000fe2000fffe03f */
[----:B------:R-:W-:Y:S01]  /*3950*/  IMAD.WIDE.U32 R242, R115, -0x2daee0ad, RZ ;  /* 0xd2511f5373f27825 */ /* 0x000fe200078e00ff */
[----:B------:R3:W4:Y:S03]  /*3960*/  LDG.E R117, [R124.64+0x80] ;  /* 0x000080087c757981 */ /* 0x000726000c1e1900 */
[----:B------:R-:W-:Y:S01]  /*3970*/  IMAD.WIDE.U32 R114, R114, -0x2daee0ad, RZ ;  /* 0xd2511f5372727825 */ /* 0x000fe200078e00ff */
[----:B------:R-:W-:Y:S01]  /*3980*/  LOP3.LUT R122, R236, UR5, RZ, 0x3c, !PT ;  /* 0x00000005ec7a7c12 */ /* 0x000fe2000f8e3cff */
[----:B------:R-:W-:Y:S02]  /*3990*/  UIADD3 UR5, UR6, 0x32370b8f, URZ ;  /* 0x32370b8f06057890 */ /* 0x000fe4000fffe03f */
[----:B------:R-:W-:Y:S01]  /*39a0*/  IMAD.WIDE.U32 R130, R130, -0x2daee0ad, RZ ;  /* 0xd2511f5382827825 */ /* 0x000fe200078e00ff */
[C---:B------:R-:W-:Y:S02]  /*39b0*/  LOP3.LUT R121, R122.reuse, R243, RZ, 0x3c, !PT ;  /* 0x000000f37a797212 */ /* 0x040fe400078e3cff */
[----:B------:R-:W-:Y:S01]  /*39c0*/  LOP3.LUT R122, R122, R115, RZ, 0x3c, !PT ;  /* 0x000000737a7a7212 */ /* 0x000fe200078e3cff */
[----:B--2---:R-:W-:Y:S01]  /*39d0*/  FMUL.FTZ R175, R215, 1.4426950216293334961 ;  /* 0x3fb8aa3bd7af7820 */ /* 0x004fe20000410000 */
[----:B------:R-:W-:Y:S01]  /*39e0*/  LOP3.LUT R244, R131, UR4, R114, 0x96, !PT ;  /* 0x0000000483f47c12 */ /* 0x000fe2000f8e9672 */
[----:B------:R-:W-:Y:S01]  /*39f0*/  IMAD.WIDE.U32 R246, R121, -0x326172a9, RZ ;  /* 0xcd9e8d5779f67825 */ /* 0x000fe200078e00ff */
[----:B------:R-:W-:Y:S02]  /*3a00*/  @!P6 IADD3 R131, R176, 0x28, RZ ;  /* 0x00000028b083e810 */ /* 0x000fe40007ffe0ff */
[----:B------:R-:W-:Y:S01]  /*3a10*/  FSEL R175, R175, RZ, P0 ;  /* 0x000000ffafaf7208 */ /* 0x000fe20000000000 */
[----:B------:R-:W-:Y:S01]  /*3a20*/  IMAD.WIDE.U32 R244, R244, -0x326172a9, RZ ;  /* 0xcd9e8d57f4f47825 */ /* 0x000fe200078e00ff */
[----:B------:R-:W-:Y:S03]  /*3a30*/  @!P6 IMNMX R131, R131, R220, PT ;  /* 0x000000dc8383e217 */ /* 0x000fe60003800200 */
[----:B------:R-:W-:Y:S01]  /*3a40*/  IMAD.WIDE.U32 R240, R240, -0x2daee0ad, RZ ;  /* 0xd2511f53f0f07825 */ /* 0x000fe200078e00ff */
[----:B---3--:R-:W-:Y:S03]  /*3a50*/  LOP3.LUT R125, R129, R247, RZ, 0x3c, !PT ;  /* 0x000000f7817d7212 */ /* 0x008fe600078e3cff */
[----:B------:R-:W-:Y:S01]  /*3a60*/  @!P6 IMAD R124, R185, 0x80, R113 ;  /* 0x00000080b97ce824 */ /* 0x000fe200078e0271 */
[----:B------:R-:W-:Y:S01]  /*3a70*/  LOP3.LUT R242, R241, UR4, R242, 0x96, !PT ;  /* 0x00000004f1f27c12 */ /* 0x000fe2000f8e96f2 */
[----:B------:R-:W1:Y:S01]  /*3a80*/  LDSM.16.M88.4 R112, [R164+0x6800] ;  /* 0x00680000a470783b */ /* 0x000e620000000200 */
[C---:B------:R-:W-:Y:S01]  /*3a90*/  HMMA.16816.F32.BF16 R8, R100.reuse, R108, R8 ;  /* 0x0000006c6408723c */ /* 0x040fe20000041808 */
[----:B------:R-:W-:Y:S01]  /*3aa0*/  UIADD3 UR4, UR7, -0x255992d5, URZ ;  /* 0xdaa66d2b07047890 */ /* 0x000fe2000fffe03f */
[-C--:B------:R-:W-:Y:S01]  /*3ab0*/  @!P6 ISETP.GE.AND P0, PT, R124, R126.reuse, PT ;  /* 0x0000007e7c00e20c */ /* 0x080fe20003f06270 */
[----:B------:R-:W-:Y:S01]  /*3ac0*/  IMAD.WIDE.U32 R242, R242, -0x326172a9, RZ ;  /* 0xcd9e8d57f2f27825 */ /* 0x000fe200078e00ff */
[----:B------:R-:W-:Y:S02]  /*3ad0*/  @!P6 IADD3 R123, R124, 0x1, RZ ;  /* 0x000000017c7be810 */ /* 0x000fe40007ffe0ff */
[----:B------:R-:W-:Y:S02]  /*3ae0*/  @!P6 FSEL R4, R4, -INF , !P0 ;  /* 0xff8000000404e808 */ /* 0x000fe40004000000 */
[----:B------:R-:W-:Y:S01]  /*3af0*/  @!P6 ISETP.GE.AND P0, PT, R123, R126, PT ;  /* 0x0000007e7b00e20c */ /* 0x000fe20003f06270 */
[-C--:B------:R-:W-:Y:S01]  /*3b00*/  HMMA.16816.F32.BF16 R12, R100, R110.reuse, R12 ;  /* 0x0000006e640c723c */ /* 0x080fe2000004180c */
[-C--:B------:R-:W-:Y:S02]  /*3b10*/  @!P6 ISETP.GE.AND P2, PT, R124, R128.reuse, PT ;  /* 0x000000807c00e20c */ /* 0x080fe40003f46270 */
[----:B------:R-:W-:Y:S01]  /*3b20*/  @!P6 FSEL R5, R5, -INF , !P0 ;  /* 0xff8000000505e808 */ /* 0x000fe20004000000 */
[--C-:B------:R-:W-:Y:S01]  /*3b30*/  FFMA.FTZ R4, R4, c[0x0][0x23c], -R175.reuse ;  /* 0x00008f0004047a23 */ /* 0x100fe200000108af */
[----:B------:R-:W-:Y:S02]  /*3b40*/  FSETP.NEU.FTZ.AND P0, PT, R216, -INF , PT ;  /* 0xff800000d800780b */ /* 0x000fe40003f1d000 */
[----:B------:R-:W-:Y:S01]  /*3b50*/  @!P6 FSEL R6, R6, -INF , !P2 ;  /* 0xff8000000606e808 */ /* 0x000fe20005000000 */
[----:B------:R2:W-:Y:S01]  /*3b60*/  MUFU.EX2 R120, R4 ;  /* 0x0000000400787308 */ /* 0x0005e20000000800 */
[----:B------:R-:W-:Y:S01]  /*3b70*/  FSETP.NEU.FTZ.AND P2, PT, R213, -INF , PT ;  /* 0xff800000d500780b */ /* 0x000fe20003f5d000 */
[C---:B------:R-:W-:Y:S02]  /*3b80*/  HMMA.16816.F32.BF16 R16, R104.reuse, R110, R16 ;  /* 0x0000006e6810723c */ /* 0x040fe40000041810 */
[----:B------:R-:W-:Y:S01]  /*3b90*/  LOP3.LUT R127, R243, UR4, R246, 0x96, !PT ;  /* 0x00000004f37f7c12 */ /* 0x000fe2000f8e96f6 */
[----:B------:R-:W-:Y:S02]  /*3ba0*/  FFMA.FTZ R5, R5, c[0x0][0x23c], -R175 ;  /* 0x00008f0005057a23 */ /* 0x000fe400000108af */
[----:B------:R-:W-:Y:S02]  /*3bb0*/  IMAD.WIDE.U32 R246, R122, -0x326172a9, RZ ;  /* 0xcd9e8d577af67825 */ /* 0x000fe400078e00ff */
[----:B------:R-:W-:Y:S01]  /*3bc0*/  @!P6 IADD3 R111, R124, 0x8, RZ ;  /* 0x000000087c6fe810 */ /* 0x000fe20007ffe0ff */
[----:B------:R3:W-:Y:S03]  /*3bd0*/  MUFU.EX2 R108, R5 ;  /* 0x00000005006c7308 */ /* 0x0007e60000000800 */
[----:B------:R-:W-:Y:S02]  /*3be0*/  @!P6 ISETP.GE.AND P4, PT, R111, R131, PT ;  /* 0x000000836f00e20c */ /* 0x000fe40003f86270 */
[----:B------:R-:W-:Y:S02]  /*3bf0*/  LOP3.LUT R129, R129, R247, RZ, 0x3c, !PT ;  /* 0x000000f781817212 */ /* 0x000fe400078e3cff */
[----:B------:R-:W-:Y:S01]  /*3c00*/  @!P6 FSEL R14, R14, -INF , !P4 ;  /* 0xff8000000e0ee808 */ /* 0x000fe20006000000 */
[-C--:B-1----:R-:W-:Y:S01]  /*3c10*/  HMMA.16816.F32.BF16 R20, R104, R112.reuse, R20 ;  /* 0x000000706814723c */ /* 0x082fe20000041814 */
[----:B--2---:R-:W-:Y:S05]  /*3c20*/  FMUL.FTZ R4, R216, 1.4426950216293334961 ;  /* 0x3fb8aa3bd8047820 */ /* 0x004fea0000410000 */
[----:B------:R-:W-:Y:S02]  /*3c30*/  FSEL R4, R4, RZ, P0 ;  /* 0x000000ff04047208 */ /* 0x000fe40000000000 */
[C---:B------:R-:W-:Y:S01]  /*3c40*/  HMMA.16816.F32.BF16 R24, R100.reuse, R112, R24 ;  /* 0x000000706418723c */ /* 0x040fe20000041818 */
[----:B------:R-:W-:Y:S03]  /*3c50*/  @!P6 ISETP.GE.AND P0, PT, R123, R128, PT ;  /* 0x000000807b00e20c */ /* 0x000fe60003f06270 */
[----:B---3--:R-:W-:Y:S01]  /*3c60*/  @!P6 IADD3 R5, R176, 0x20, RZ ;  /* 0x00000020b005e810 */ /* 0x008fe20007ffe0ff */
[--C-:B------:R-:W-:Y:S01]  /*3c70*/  FFMA.FTZ R6, R6, c[0x0][0x23c], -R4.reuse ;  /* 0x00008f0006067a23 */ /* 0x100fe20000010804 */
[----:B------:R-:W-:Y:S02]  /*3c80*/  @!P6 FSEL R7, R7, -INF , !P0 ;  /* 0xff8000000707e808 */ /* 0x000fe40004000000 */
[----:B------:R-:W-:Y:S01]  /*3c90*/  FSETP.NEU.FTZ.AND P0, PT, R214, -INF , PT ;  /* 0xff800000d600780b */ /* 0x000fe20003f1d000 */
[----:B------:R1:W2:Y:S01]  /*3ca0*/  MUFU.EX2 R109, R6 ;  /* 0x00000006006d7308 */ /* 0x0002a20000000800 */
[-C--:B------:R-:W-:Y:S02]  /*3cb0*/  HMMA.16816.F32.BF16 R28, R100, R114.reuse, R28 ;  /* 0x00000072641c723c */ /* 0x080fe4000004181c */
[----:B------:R-:W-:Y:S01]  /*3cc0*/  FFMA.FTZ R121, R7, c[0x0][0x23c], -R4 ;  /* 0x00008f0007797a23 */ /* 0x000fe20000010804 */
[----:B------:R-:W-:Y:S01]  /*3cd0*/  @!P6 IMNMX R7, R5, R220, PT ;  /* 0x000000dc0507e217 */ /* 0x000fe20003800200 */
[----:B------:R-:W-:Y:S03]  /*3ce0*/  FMUL.FTZ R5, R213, 1.4426950216293334961 ;  /* 0x3fb8aa3bd5057820 */ /* 0x000fe60000410000 */
[-C--:B------:R-:W-:Y:S01]  /*3cf0*/  @!P6 ISETP.GE.AND P3, PT, R124, R7.reuse, PT ;  /* 0x000000077c00e20c */ /* 0x080fe20003f66270 */
[----:B------:R-:W-:Y:S01]  /*3d00*/  HMMA.16816.F32.BF16 R32, R104, R114, R32 ;  /* 0x000000726820723c */ /* 0x000fe20000041820 */
[----:B------:R-:W-:Y:S01]  /*3d10*/  FSEL R5, R5, RZ, P2 ;  /* 0x000000ff05057208 */ /* 0x000fe20001000000 */
[----:B------:R-:W-:Y:S01]  /*3d20*/  MUFU.EX2 R121, R121 ;  /* 0x0000007900797308 */ /* 0x000fe20000000800 */
[----:B------:R-:W-:Y:S01]  /*3d30*/  @!P6 ISETP.GE.AND P2, PT, R123, R7, PT ;  /* 0x000000077b00e20c */ /* 0x000fe20003f46270 */
[----:B------:R-:W-:Y:S01]  /*3d40*/  IMAD.WIDE.U32 R100, R129, -0x2daee0ad, RZ ;  /* 0xd2511f5381647825 */ /* 0x000fe200078e00ff */
[----:B------:R-:W-:Y:S02]  /*3d50*/  @!P6 FSEL R8, R8, -INF , !P3 ;  /* 0xff8000000808e808 */ /* 0x000fe40005800000 */
[----:B------:R-:W-:Y:S02]  /*3d60*/  @!P6 FSEL R9, R9, -INF , !P2 ;  /* 0xff8000000909e808 */ /* 0x000fe40005000000 */
[----:B------:R-:W-:Y:S02]  /*3d70*/  @!P6 ISETP.GE.AND P2, PT, R123, R131, PT ;  /* 0x000000837b00e20c */ /* 0x000fe40003f46270 */
[-C--:B------:R-:W-:Y:S01]  /*3d80*/  @!P6 ISETP.GE.AND P3, PT, R111, R7.reuse, PT ;  /* 0x000000076f00e20c */ /* 0x080fe20003f66270 */
[--C-:B------:R-:W-:Y:S01]  /*3d90*/  FFMA.FTZ R110, R9, c[0x0][0x23c], -R5.reuse ;  /* 0x00008f00096e7a23 */ /* 0x100fe20000010805 */
[----:B------:R-:W-:Y:S01]  /*3da0*/  @!P6 IADD3 R9, R124, 0x9, RZ ;  /* 0x000000097c09e810 */ /* 0x000fe20007ffe0ff */
[--C-:B------:R-:W-:Y:S01]  /*3db0*/  FFMA.FTZ R8, R8, c[0x0][0x23c], -R5.reuse ;  /* 0x00008f0008087a23 */ /* 0x100fe20000010805 */
[----:B------:R-:W-:Y:S01]  /*3dc0*/  @!P6 FSEL R11, R11, -INF , !P2 ;  /* 0xff8000000b0be808 */ /* 0x000fe20005000000 */
[----:B-1----:R-:W-:Y:S01]  /*3dd0*/  FMUL.FTZ R6, R214, 1.4426950216293334961 ;  /* 0x3fb8aa3bd6067820 */ /* 0x002fe20000410000 */
[----:B------:R-:W-:Y:S01]  /*3de0*/  @!P6 ISETP.GE.AND P5, PT, R9, R7, PT ;  /* 0x000000070900e20c */ /* 0x000fe20003fa6270 */
[----:B------:R1:W3:Y:S01]  /*3df0*/  MUFU.EX2 R122, R8 ;  /* 0x00000008007a7308 */ /* 0x0002e20000000800 */
[----:B------:R-:W-:Y:S02]  /*3e00*/  @!P6 ISETP.GE.AND P2, PT, R111, R128, PT ;  /* 0x000000806f00e20c */ /* 0x000fe40003f46270 */
[----:B------:R-:W-:Y:S02]  /*3e10*/  FSEL R6, R6, RZ, P0 ;  /* 0x000000ff06067208 */ /* 0x000fe40000000000 */
[-C--:B------:R-:W-:Y:S02]  /*3e20*/  @!P6 ISETP.GE.AND P0, PT, R124, R131.reuse, PT ;  /* 0x000000837c00e20c */ /* 0x080fe40003f06270 */
[----:B------:R-:W-:Y:S01]  /*3e30*/  @!P6 FSEL R12, R12, -INF , !P3 ;  /* 0xff8000000c0ce808 */ /* 0x000fe20005800000 */
[--C-:B------:R-:W-:Y:S01]  /*3e40*/  FFMA.FTZ R14, R14, c[0x0][0x23c], -R6.reuse ;  /* 0x00008f000e0e7a23 */ /* 0x100fe20000010806 */
[----:B------:R-:W-:Y:S01]  /*3e50*/  @!P6 FSEL R10, R10, -INF , !P0 ;  /* 0xff8000000a0ae808 */ /* 0x000fe20004000000 */
[--C-:B------:R-:W-:Y:S01]  /*3e60*/  FFMA.FTZ R11, R11, c[0x0][0x23c], -R6.reuse ;  /* 0x00008f000b0b7a23 */ /* 0x100fe20000010806 */
[-C--:B------:R-:W-:Y:S01]  /*3e70*/  @!P6 ISETP.GE.AND P0, PT, R111, R126.reuse, PT ;  /* 0x0000007e6f00e20c */ /* 0x080fe20003f06270 */
[--C-:B------:R-:W-:Y:S01]  /*3e80*/  FFMA.FTZ R12, R12, c[0x0][0x23c], -R5.reuse ;  /* 0x00008f000c0c7a23 */ /* 0x100fe20000010805 */
[----:B------:R-:W-:Y:S01]  /*3e90*/  @!P6 FSEL R13, R13, -INF , !P5 ;  /* 0xff8000000d0de808 */ /* 0x000fe20006800000 */
[--C-:B------:R-:W-:Y:S01]  /*3ea0*/  FFMA.FTZ R10, R10, c[0x0][0x23c], -R6.reuse ;  /* 0x00008f000a0a7a23 */ /* 0x100fe20000010806 */
[C---:B------:R-:W-:Y:S01]  /*3eb0*/  @!P6 ISETP.GE.AND P3, PT, R9.reuse, R131, PT ;  /* 0x000000830900e20c */ /* 0x040fe20003f66270 */
[----:B------:R-:W-:Y:S01]  /*3ec0*/  MUFU.EX2 R113, R12 ;  /* 0x0000000c00717308 */ /* 0x000fe20000000800 */
[----:B------:R-:W-:Y:S01]  /*3ed0*/  @!P6 ISETP.GE.AND P5, PT, R9, R126, PT ;  /* 0x0000007e0900e20c */ /* 0x000fe20003fa6270 */
[----:B------:R-:W-:Y:S01]  /*3ee0*/  FFMA.FTZ R13, R13, c[0x0][0x23c], -R5 ;  /* 0x00008f000d0d7a23 */ /* 0x000fe20000010805 */
[----:B------:R-:W-:Y:S02]  /*3ef0*/  @!P6 ISETP.GE.AND P4, PT, R9, R128, PT ;  /* 0x000000800900e20c */ /* 0x000fe40003f86270 */
[----:B------:R-:W-:Y:S02]  /*3f00*/  @!P6 IADD3 R9, R124, 0x11, RZ ;  /* 0x000000117c09e810 */ /* 0x000fe40007ffe0ff */
[----:B------:R-:W-:Y:S02]  /*3f10*/  @!P6 FSEL R15, R15, -INF , !P3 ;  /* 0xff8000000f0fe808 */ /* 0x000fe40005800000 */
[----:B------:R-:W-:Y:S01]  /*3f20*/  @!P6 FSEL R16, R16, -INF , !P0 ;  /* 0xff8000001010e808 */ /* 0x000fe20004000000 */
[----:B------:R2:W-:Y:S01]  /*3f30*/  MUFU.EX2 R111, R10 ;  /* 0x0000000a006f7308 */ /* 0x0005e20000000800 */
[----:B------:R-:W-:Y:S01]  /*3f40*/  @!P6 FSEL R19, R19, -INF , !P4 ;  /* 0xff8000001313e808 */ /* 0x000fe20006000000 */
[----:B------:R-:W-:Y:S01]  /*3f50*/  FFMA.FTZ R15, R15, c[0x0][0x23c], -R6 ;  /* 0x00008f000f0f7a23 */ /* 0x000fe20000010806 */
[-C--:B------:R-:W-:Y:S01]  /*3f60*/  @!P6 ISETP.GE.AND P4, PT, R9, R126.reuse, PT ;  /* 0x0000007e0900e20c */ /* 0x080fe20003f86270 */
[--C-:B------:R-:W-:Y:S01]  /*3f70*/  FFMA.FTZ R16, R16, c[0x0][0x23c], -R175.reuse ;  /* 0x00008f0010107a23 */ /* 0x100fe200000108af */
[----:B------:R-:W-:Y:S01]  /*3f80*/  @!P6 FSEL R17, R17, -INF , !P5 ;  /* 0xff8000001111e808 */ /* 0x000fe20006800000 */
[----:B------:R-:W-:Y:S01]  /*3f90*/  FFMA.FTZ R19, R19, c[0x0][0x23c], -R4 ;  /* 0x00008f0013137a23 */ /* 0x000fe20000010804 */
[----:B------:R-:W-:Y:S02]  /*3fa0*/  @!P6 FSEL R18, R18, -INF , !P2 ;  /* 0xff8000001212e808 */ /* 0x000fe40005000000 */
[----:B------:R-:W-:Y:S01]  /*3fb0*/  @!P6 FSEL R21, R21, -INF , !P4 ;  /* 0xff8000001515e808 */ /* 0x000fe20006000000 */
[----:B------:R3:W-:Y:S01]  /*3fc0*/  MUFU.EX2 R123, R13 ;  /* 0x0000000d007b7308 */ /* 0x0007e20000000800 */
[-C--:B------:R-:W-:Y:S01]  /*3fd0*/  @!P6 ISETP.GE.AND P4, PT, R9, R7.reuse, PT ;  /* 0x000000070900e20c */ /* 0x080fe20003f86270 */
[--C-:B------:R-:W-:Y:S01]  /*3fe0*/  FFMA.FTZ R17, R17, c[0x0][0x23c], -R175.reuse ;  /* 0x00008f0011117a23 */ /* 0x100fe200000108af */
[----:B-1----:R-:W-:Y:S01]  /*3ff0*/  LOP3.LUT R8, R245, UR4, R246, 0x96, !PT ;  /* 0x00000004f5087c12 */ /* 0x002fe2000f8e96f6 */
[----:B------:R-:W-:Y:S01]  /*4000*/  FFMA.FTZ R21, R21, c[0x0][0x23c], -R175 ;  /* 0x00008f0015157a23 */ /* 0x000fe200000108af */
[----:B------:R-:W-:Y:S01]  /*4010*/  LOP3.LUT R130, R101, UR5, R130, 0x96, !PT ;  /* 0x0000000565827c12 */ /* 0x000fe2000f8e9682 */
[--C-:B------:R-:W-:Y:S01]  /*4020*/  FFMA.FTZ R18, R18, c[0x0][0x23c], -R4.reuse ;  /* 0x00008f0012127a23 */ /* 0x100fe20000010804 */
[----:B------:R-:W-:Y:S01]  /*4030*/  @!P6 FSEL R25, R25, -INF , !P4 ;  /* 0xff8000001919e808 */ /* 0x000fe20006000000 */
[----:B------:R-:W-:Y:S02]  /*4040*/  UIADD3 UR4, UR6, -0x126145ec, URZ ;  /* 0xed9eba1406047890 */ /* 0x000fe4000fffe03f */
[----:B------:R1:W-:Y:S02]  /*4050*/  MUFU.EX2 R112, R11 ;  /* 0x0000000b00707308 */ /* 0x0003e40000000800 */
[----:B------:R-:W-:Y:S01]  /*4060*/  FFMA.FTZ R25, R25, c[0x0][0x23c], -R5 ;  /* 0x00008f0019197a23 */ /* 0x000fe20000010805 */
[----:B--2---:R-:W-:Y:S04]  /*4070*/  @!P6 IADD3 R10, R124, 0x10, RZ ;  /* 0x000000107c0ae810 */ /* 0x004fe80007ffe0ff */
[C---:B------:R-:W-:Y:S02]  /*4080*/  @!P6 ISETP.GE.AND P3, PT, R10.reuse, R126, PT ;  /* 0x0000007e0a00e20c */ /* 0x040fe40003f66270 */
[CC--:B------:R-:W-:Y:S01]  /*4090*/  @!P6 ISETP.GE.AND P0, PT, R10.reuse, R128.reuse, PT ;  /* 0x000000800a00e20c */ /* 0x0c0fe20003f06270 */
[----:B------:R-:W-:Y:S01]  /*40a0*/  MUFU.EX2 R114, R21 ;  /* 0x0000001500727308 */ /* 0x000fe20000000800 */
[C---:B------:R-:W-:Y:S02]  /*40b0*/  @!P6 ISETP.GE.AND P5, PT, R10.reuse, R7, PT ;  /* 0x000000070a00e20c */ /* 0x040fe40003fa6270 */
[-C--:B------:R-:W-:Y:S01]  /*40c0*/  @!P6 ISETP.GE.AND P2, PT, R10, R131.reuse, PT ;  /* 0x000000830a00e20c */ /* 0x080fe20003f46270 */
[----:B---3--:R-:W-:Y:S01]  /*40d0*/  IMAD.WIDE.U32 R12, R125, -0x2daee0ad, RZ ;  /* 0xd2511f537d0c7825 */ /* 0x008fe200078e00ff */
[----:B------:R-:W-:Y:S02]  /*40e0*/  @!P6 FSEL R20, R20, -INF , !P3 ;  /* 0xff8000001414e808 */ /* 0x000fe40005800000 */
[C---:B------:R-:W-:Y:S02]  /*40f0*/  @!P6 ISETP.GE.AND P3, PT, R9.reuse, R128, PT ;  /* 0x000000800900e20c */ /* 0x040fe40003f66270 */
[----:B------:R-:W-:Y:S01]  /*4100*/  @!P6 FSEL R22, R22, -INF , !P0 ;  /* 0xff8000001616e808 */ /* 0x000fe20004000000 */
[----:B------:R-:W-:Y:S01]  /*4110*/  FFMA.FTZ R20, R20, c[0x0][0x23c], -R175 ;  /* 0x00008f0014147a23 */ /* 0x000fe200000108af */
[----:B------:R-:W-:Y:S01]  /*4120*/  @!P6 ISETP.GE.AND P0, PT, R9, R131, PT ;  /* 0x000000830900e20c */ /* 0x000fe20003f06270 */
[----:B------:R-:W-:Y:S01]  /*4130*/  MUFU.EX2 R125, R15 ;  /* 0x0000000f007d7308 */ /* 0x000fe20000000800 */
[----:B------:R-:W-:Y:S01]  /*4140*/  @!P6 IADD3 R10, R124, 0x18, RZ ;  /* 0x000000187c0ae810 */ /* 0x000fe20007ffe0ff */
[----:B------:R-:W-:Y:S01]  /*4150*/  FFMA.FTZ R115, R22, c[0x0][0x23c], -R4 ;  /* 0x00008f0016737a23 */ /* 0x000fe20000010804 */
[----:B------:R-:W-:Y:S02]  /*4160*/  @!P6 IADD3 R9, R124, 0x19, RZ ;  /* 0x000000197c09e810 */ /* 0x000fe40007ffe0ff */
[----:B------:R-:W-:Y:S02]  /*4170*/  @!P6 FSEL R23, R23, -INF , !P3 ;  /* 0xff8000001717e808 */ /* 0x000fe40005800000 */
[CC--:B------:R-:W-:Y:S02]  /*4180*/  @!P6 ISETP.GE.AND P3, PT, R10.reuse, R7.reuse, PT ;  /* 0x000000070a00e20c */ /* 0x0c0fe40003f66270 */
[----:B------:R-:W-:Y:S01]  /*4190*/  @!P6 FSEL R27, R27, -INF , !P0 ;  /* 0xff8000001b1be808 */ /* 0x000fe20004000000 */
[----:B------:R2:W-:Y:S01]  /*41a0*/  MUFU.EX2 R124, R14 ;  /* 0x0000000e007c7308 */ /* 0x0005e20000000800 */
[-C--:B------:R-:W-:Y:S02]  /*41b0*/  @!P6 ISETP.GE.AND P0, PT, R10, R126.reuse, PT ;  /* 0x0000007e0a00e20c */ /* 0x080fe40003f06270 */
[----:B------:R-:W-:Y:S01]  /*41c0*/  @!P6 FSEL R28, R28, -INF , !P3 ;  /* 0xff8000001c1ce808 */ /* 0x000fe20005800000 */
[----:B------:R-:W-:Y:S01]  /*41d0*/  FFMA.FTZ R27, R27, c[0x0][0x23c], -R6 ;  /* 0x00008f001b1b7a23 */ /* 0x000fe20000010806 */
[----:B------:R-:W-:Y:S02]  /*41e0*/  @!P6 ISETP.GE.AND P3, PT, R9, R126, PT ;  /* 0x0000007e0900e20c */ /* 0x000fe40003f66270 */
[----:B------:R-:W-:Y:S01]  /*41f0*/  LOP3.LUT R240, R13, UR5, R240, 0x96, !PT ;  /* 0x000000050df07c12 */ /* 0x000fe2000f8e96f0 */
[----:B------:R-:W-:Y:S01]  /*4200*/  UIADD3 UR5, UR7, 0x78dde6e4, URZ ;  /* 0x78dde6e407057890 */ /* 0x000fe2000fffe03f */
[----:B------:R-:W-:Y:S01]  /*4210*/  @!P6 FSEL R24, R24, -INF , !P5 ;  /* 0xff8000001818e808 */ /* 0x000fe20006800000 */
[----:B------:R3:W-:Y:S01]  /*4220*/  MUFU.EX2 R126, R16 ;  /* 0x00000010007e7308 */ /* 0x0007e20000000800 */
[C---:B------:R-:W-:Y:S01]  /*4230*/  @!P6 ISETP.GE.AND P5, PT, R9.reuse, R7, PT ;  /* 0x000000070900e20c */ /* 0x040fe20003fa6270 */
[----:B------:R-:W-:Y:S01]  /*4240*/  IMAD.WIDE.U32 R240, R240, -0x326172a9, RZ ;  /* 0xcd9e8d57f0f07825 */ /* 0x000fe200078e00ff */
[-C--:B------:R-:W-:Y:S02]  /*4250*/  @!P6 ISETP.GE.AND P4, PT, R10, R131.reuse, PT ;  /* 0x000000830a00e20c */ /* 0x080fe40003f86270 */
[----:B------:R-:W-:Y:S01]  /*4260*/  @!P6 FSEL R26, R26, -INF , !P2 ;  /* 0xff8000001a1ae808 */ /* 0x000fe20005000000 */
[--C-:B------:R-:W-:Y:S01]  /*4270*/  FFMA.FTZ R28, R28, c[0x0][0x23c], -R5.reuse ;  /* 0x00008f001c1c7a23 */ /* 0x100fe20000010805 */
[----:B------:R-:W-:Y:S01]  /*4280*/  @!P6 ISETP.GE.AND P2, PT, R9, R131, PT ;  /* 0x000000830900e20c */ /* 0x000fe20003f46270 */
[--C-:B------:R-:W-:Y:S01]  /*4290*/  FFMA.FTZ R176, R24, c[0x0][0x23c], -R5.reuse ;  /* 0x00008f0018b07a23 */ /* 0x100fe20000010805 */
[----:B------:R-:W-:Y:S01]  /*42a0*/  @!P6 FSEL R29, R29, -INF , !P5 ;  /* 0xff8000001d1de808 */ /* 0x000fe20006800000 */
[----:B------:R-:W-:Y:S01]  /*42b0*/  FFMA.FTZ R26, R26, c[0x0][0x23c], -R6 ;  /* 0x00008f001a1a7a23 */ /* 0x000fe20000010806 */
[-C--:B------:R-:W-:Y:S01]  /*42c0*/  @!P6 ISETP.GE.AND P5, PT, R10, R128.reuse, PT ;  /* 0x000000800a00e20c */ /* 0x080fe20003fa6270 */
[----:B-1----:R-:W-:Y:S01]  /*42d0*/  IMAD.WIDE.U32 R10, R8, -0x2daee0ad, RZ ;  /* 0xd2511f53080a7825 */ /* 0x002fe200078e00ff */
[----:B------:R-:W-:Y:S01]  /*42e0*/  LOP3.LUT R242, R241, UR5, R242, 0x96, !PT ;  /* 0x00000005f1f27c12 */ /* 0x000fe2000f8e96f2 */
[----:B------:R-:W-:Y:S01]  /*42f0*/  MUFU.EX2 R110, R110 ;  /* 0x0000006e006e7308 */ /* 0x000fe20000000800 */
[----:B------:R-:W-:Y:S01]  /*4300*/  @!P6 FSEL R30, R30, -INF , !P4 ;  /* 0xff8000001e1ee808 */ /* 0x000fe20006000000 */
[----:B--2---:R-:W-:Y:S01]  /*4310*/  IMAD.WIDE.U32 R14, R127, -0x2daee0ad, RZ ;  /* 0xd2511f537f0e7825 */ /* 0x004fe200078e00ff */
[----:B------:R-:W-:Y:S02]  /*4320*/  LOP3.LUT R100, R11, UR4, R100, 0x96, !PT ;  /* 0x000000040b647c12 */ /* 0x000fe4000f8e9664 */
[----:B------:R-:W-:Y:S01]  /*4330*/  @!P6 ISETP.GE.AND P4, PT, R9, R128, PT ;  /* 0x000000800900e20c */ /* 0x000fe20003f86270 */
[----:B------:R-:W-:Y:S01]  /*4340*/  IMAD.WIDE.U32 R130, R130, -0x326172a9, RZ ;  /* 0xcd9e8d5782827825 */ /* 0x000fe200078e00ff */
[----:B------:R-:W-:Y:S01]  /*4350*/  LOP3.LUT R102, R15, UR4, R12, 0x96, !PT ;  /* 0x000000040f667c12 */ /* 0x000fe2000f8e960c */
[----:B------:R-:W-:Y:S01]  /*4360*/  UIADD3 UR4, UR7, 0x1715609d, URZ ;  /* 0x1715609d07047890 */ /* 0x000fe2000fffe03f */
[----:B------:R-:W-:Y:S01]  /*4370*/  @!P6 FSEL R31, R31, -INF , !P2 ;  /* 0xff8000001f1fe808 */ /* 0x000fe20005000000 */
[----:B------:R1:W-:Y:S01]  /*4380*/  MUFU.EX2 R127, R17 ;  /* 0x00000011007f7308 */ /* 0x0003e20000000800 */
[----:B------:R-:W-:Y:S01]  /*4390*/  LOP3.LUT R244, R131, UR5, R244, 0x96, !PT ;  /* 0x0000000583f47c12 */ /* 0x000fe2000f8e96f4 */
[----:B------:R-:W-:Y:S01]  /*43a0*/  UIADD3 UR5, UR6, -0x56f99767, URZ ;  /* 0xa906689906057890 */ /* 0x000fe2000fffe03f */
[----:B------:R-:W-:Y:S01]  /*43b0*/  @!P6 FSEL R33, R33, -INF , !P3 ;  /* 0xff8000002121e808 */ /* 0x000fe20005800000 */
[----:B------:R-:W-:Y:S01]  /*43c0*/  IMAD.WIDE.U32 R102, R102, -0x326172a9, RZ ;  /* 0xcd9e8d5766667825 */ /* 0x000fe200078e00ff */
[----:B------:R-:W-:Y:S02]  /*43d0*/  @!P6 FSEL R32, R32, -INF , !P0 ;  /* 0xff8000002020e808 */ /* 0x000fe40004000000 */
[----:B------:R-:W-:Y:S01]  /*43e0*/  @!P6 FSEL R34, R34, -INF , !P5 ;  /* 0xff8000002222e808 */ /* 0x000fe20006800000 */
[----:B------:R-:W-:Y:S01]  /*43f0*/  IMAD.WIDE.U32 R12, R242, -0x2daee0ad, RZ ;  /* 0xd2511f53f20c7825 */ /* 0x000fe200078e00ff */
[----:B------:R-:W-:Y:S01]  /*4400*/  LOP3.LUT R7, R103, UR4, R240, 0x96, !PT ;  /* 0x0000000467077c12 */ /* 0x000fe2000f8e96f0 */
[----:B------:R-:W-:Y:S01]  /*4410*/  MUFU.EX2 R128, R18 ;  /* 0x0000001200807308 */ /* 0x000fe20000000800 */
[----:B------:R-:W-:Y:S01]  /*4420*/  @!P6 FSEL R35, R35, -INF , !P4 ;  /* 0xff8000002323e808 */ /* 0x000fe20006000000 */
[----:B------:R-:W-:Y:S01]  /*4430*/  IMAD.WIDE.U32 R244, R244, -0x2daee0ad, RZ ;  /* 0xd2511f53f4f47825 */ /* 0x000fe200078e00ff */
[----:B------:R-:W-:Y:S03]  /*4440*/  LOP3.LUT R240, R13, UR5, R14, 0x96, !PT ;  /* 0x000000050df07c12 */ /* 0x000fe6000f8e960e */
[----:B------:R-:W-:Y:S01]  /*4450*/  IMAD.WIDE.U32 R100, R100, -0x326172a9, RZ ;  /* 0xcd9e8d5764647825 */ /* 0x000fe200078e00ff */
[----:B---3--:R-:W-:Y:S01]  /*4460*/  LOP3.LUT R16, R245, UR5, R10, 0x96, !PT ;  /* 0x00000005f5107c12 */ /* 0x008fe2000f8e960a */
[----:B------:R-:W-:Y:S02]  /*4470*/  UIADD3 UR5, UR7, -0x4ab325aa, URZ ;  /* 0xb54cda5607057890 */ /* 0x000fe4000fffe03f */
[----:B------:R-:W-:Y:S01]  /*4480*/  IMAD.WIDE.U32 R240, R240, -0x326172a9, RZ ;  /* 0xcd9e8d57f0f07825 */ /* 0x000fe200078e00ff */
[----:B------:R-:W-:Y:S01]  /*4490*/  LOP3.LUT R243, R101, UR4, R130, 0x96, !PT ;  /* 0x0000000465f37c12 */ /* 0x000fe2000f8e9682 */
[----:B------:R-:W-:Y:S01]  /*44a0*/  UIADD3 UR4, UR6, 0x646e171e, URZ ;  /* 0x646e171e06047890 */ /* 0x000fe2000fffe03f */
[----:B------:R-:W-:Y:S01]  /*44b0*/  MUFU.EX2 R129, R19 ;  /* 0x0000001300817308 */ /* 0x000fe20000000800 */
[----:B------:R-:W-:Y:S01]  /*44c0*/  IMAD.WIDE.U32 R104, R16, -0x326172a9, RZ ;  /* 0xcd9e8d5710687825 */ /* 0x000fe200078e00ff */
[----:B------:R-:W-:Y:S02]  /*44d0*/  LOP3.LUT R102, R241, UR5, R102, 0x96, !PT ;  /* 0x00000005f1667c12 */ /* 0x000fe4000f8e9666 */
[----:B------:R-:W-:Y:S01]  /*44e0*/  LOP3.LUT R101, R240, 0xff, RZ, 0xc0, !PT ;  /* 0x000000fff0657812 */ /* 0x000fe200078ec0ff */
[----:B------:R-:W-:Y:S01]  /*44f0*/  IMAD.WIDE.U32 R8, R7, -0x2daee0ad, RZ ;  /* 0xd2511f5307087825 */ /* 0x000fe200078e00ff */
[----:B------:R-:W-:Y:S02]  /*4500*/  LOP3.LUT R100, R105, UR5, R100, 0x96, !PT ;  /* 0x0000000569647c12 */ /* 0x000fe4000f8e9664 */
[----:B------:R-:W-:Y:S01]  /*4510*/  LOP3.LUT R22, R104, 0xff, RZ, 0xc0, !PT ;  /* 0x000000ff68167812 */ /* 0x000fe200078ec0ff */
[----:B------:R-:W-:Y:S01]  /*4520*/  IMAD.WIDE.U32 R242, R243, -0x2daee0ad, RZ ;  /* 0xd2511f53f3f27825 */ /* 0x000fe200078e00ff */
[----:B-1----:R-:W-:Y:S01]  /*4530*/  LOP3.LUT R17, R8, 0xff, RZ, 0xc0, !PT ;  /* 0x000000ff08117812 */ /* 0x002fe200078ec0ff */
[----:B------:R-:W-:Y:S01]  /*4540*/  MUFU.EX2 R130, R20 ;  /* 0x0000001400827308 */ /* 0x000fe20000000800 */
[----:B------:R-:W-:Y:S01]  /*4550*/  LOP3.LUT R15, R9, UR4, R12, 0x96, !PT ;  /* 0x00000004090f7c12 */ /* 0x000fe2000f8e960c */
[----:B------:R-:W-:Y:S01]  /*4560*/  FFMA.FTZ R131, R23, c[0x0][0x23c], -R4 ;  /* 0x00008f0017837a23 */ /* 0x000fe20000010804 */
[----:B------:R-:W-:Y:S01]  /*4570*/  SHF.R.U32.HI R23, RZ, 0x10, R102 ;  /* 0x00000010ff177819 */ /* 0x000fe20000011666 */
[----:B------:R-:W-:Y:S01]  /*4580*/  FFMA.FTZ R5, R29, c[0x0][0x23c], -R5 ;  /* 0x00008f001d057a23 */ /* 0x000fe20000010805 */
[----:B------:R-:W-:Y:S01]  /*4590*/  LOP3.LUT R14, R243, UR4, R244, 0x96, !PT ;  /* 0x00000004f30e7c12 */ /* 0x000fe2000f8e96f4 */
[----:B------:R-:W-:Y:S01]  /*45a0*/  ULDC.U8 UR4, c[0x0][0x2d8] ;  /* 0x0000b60000047ab9 */ /* 0x000fe20000000000 */
[----:B------:R-:W-:Y:S01]  /*45b0*/  LOP3.LUT R23, R23, 0xff, RZ, 0xc0, !PT ;  /* 0x000000ff17177812 */ /* 0x000fe200078ec0ff */
[--C-:B------:R-:W-:Y:S01]  /*45c0*/  FFMA.FTZ R34, R34, c[0x0][0x23c], -R4.reuse ;  /* 0x00008f0022227a23 */ /* 0x100fe20000010804 */
[----:B------:R-:W-:Y:S01]  /*45d0*/  ISETP.LE.U32.AND P2, PT, R17, UR4, PT ;  /* 0x0000000411007c0c */ /* 0x000fe2000bf43070 */
[----:B------:R-:W-:Y:S01]  /*45e0*/  FFMA.FTZ R4, R35, c[0x0][0x23c], -R4 ;  /* 0x00008f0023047a23 */ /* 0x000fe20000010804 */
[----:B------:R-:W-:Y:S01]  /*45f0*/  LOP3.LUT R17, R104, 0xffff, RZ, 0xc0, !PT ;  /* 0x0000ffff68117812 */ /* 0x000fe200078ec0ff */
[--C-:B------:R-:W-:Y:S01]  /*4600*/  FFMA.FTZ R32, R32, c[0x0][0x23c], -R175.reuse ;  /* 0x00008f0020207a23 */ /* 0x100fe200000108af */
[--C-:B------:R-:W-:Y:S01]  /*4610*/  SHF.R.U32.HI R21, RZ, 0x10, R104.reuse ;  /* 0x00000010ff157819 */ /* 0x100fe20000011668 */
[----:B------:R-:W-:Y:S01]  /*4620*/  FFMA.FTZ R175, R33, c[0x0][0x23c], -R175 ;  /* 0x00008f0021af7a23 */ /* 0x000fe200000108af */
[----:B------:R-:W-:Y:S01]  /*4630*/  SHF.R.U32.HI R16, RZ, 0x18, R104 ;  /* 0x00000018ff107819 */ /* 0x000fe20000011668 */
[--C-:B------:R-:W-:Y:S01]  /*4640*/  FFMA.FTZ R30, R30, c[0x0][0x23c], -R6.reuse ;  /* 0x00008f001e1e7a23 */ /* 0x100fe20000010806 */
[C---:B------:R-:W-:Y:S01]  /*4650*/  LOP3.LUT R104, R102.reuse, 0xff, RZ, 0xc0, !PT ;  /* 0x000000ff66687812 */ /* 0x040fe200078ec0ff */
[----:B------:R-:W-:Y:S01]  /*4660*/  FFMA.FTZ R6, R31, c[0x0][0x23c], -R6 ;  /* 0x00008f001f067a23 */ /* 0x000fe20000010806 */
[----:B------:R-:W-:Y:S01]  /*4670*/  LOP3.LUT R103, R102, 0xffff, RZ, 0xc0, !PT ;  /* 0x0000ffff66677812 */ /* 0x000fe200078ec0ff */
[----:B------:R-:W1:Y:S01]  /*4680*/  MUFU.EX2 R245, R32 ;  /* 0x0000002000f57308 */ /* 0x000e620000000800 */
[----:B------:R-:W-:Y:S02]  /*4690*/  ISETP.LE.U32.AND P3, PT, R23, UR4, PT ;  /* 0x0000000417007c0c */ /* 0x000fe4000bf63070 */
[----:B------:R-:W-:Y:S02]  /*46a0*/  ISETP.LE.U32.AND P0, PT, R104, UR4, PT ;  /* 0x0000000468007c0c */ /* 0x000fe4000bf03070 */
[C---:B------:R-:W-:Y:S02]  /*46b0*/  LOP3.LUT R24, R100.reuse, 0xff, RZ, 0xc0, !PT ;  /* 0x000000ff64187812 */ /* 0x040fe400078ec0ff */
[----:B------:R-:W-:Y:S02]  /*46c0*/  SHF.R.U32.HI R103, RZ, 0x8, R103 ;  /* 0x00000008ff677819 */ /* 0x000fe40000011667 */
[----:B------:R-:W-:Y:S01]  /*46d0*/  LOP3.LUT R23, R100, 0xffff, RZ, 0xc0, !PT ;  /* 0x0000ffff64177812 */ /* 0x000fe200078ec0ff */
[----:B------:R-:W-:Y:S01]  /*46e0*/  MUFU.EX2 R247, R34 ;  /* 0x0000002200f77308 */ /* 0x000fe20000000800 */
[----:B------:R-:W-:Y:S02]  /*46f0*/  ISETP.LE.U32.AND P6, PT, R24, UR4, PT ;  /* 0x0000000418007c0c */ /* 0x000fe4000bfc3070 */
[--C-:B------:R-:W-:Y:S01]  /*4700*/  SHF.R.U32.HI R24, RZ, 0x10, R100.reuse ;  /* 0x00000010ff187819 */ /* 0x100fe20000011664 */
[----:B------:R-:W-:Y:S01]  /*4710*/  @!P3 FADD.FTZ R109, -R109, -RZ ;  /* 0x800000ff6d6db221 */ /* 0x000fe20000010100 */
[----:B------:R-:W-:Y:S01]  /*4720*/  LOP3.LUT R103, R103, 0xffff, RZ, 0xc0, !PT ;  /* 0x0000ffff67677812 */ /* 0x000fe200078ec0ff */
[----:B------:R-:W-:Y:S01]  /*4730*/  @!P0 FADD.FTZ R120, -R120, -RZ ;  /* 0x800000ff78788221 */ /* 0x000fe20000010100 */
[----:B------:R-:W-:Y:S02]  /*4740*/  SHF.R.U32.HI R23, RZ, 0x8, R23 ;  /* 0x00000008ff177819 */ /* 0x000fe40000011617 */
[----:B------:R-:W-:Y:S01]  /*4750*/  LOP3.LUT R24, R24, 0xff, RZ, 0xc0, !PT ;  /* 0x000000ff18187812 */ /* 0x000fe200078ec0ff */
[----:B------:R-:W-:Y:S01]  /*4760*/  MUFU.EX2 R244, R30 ;  /* 0x0000001e00f47308 */ /* 0x000fe20000000800 */
[----:B------:R-:W-:Y:S02]  /*4770*/  ISETP.LE.U32.AND P5, PT, R103, UR4, PT ;  /* 0x0000000467007c0c */ /* 0x000fe4000bfa3070 */
[----:B------:R-:W-:Y:S01]  /*4780*/  LOP3.LUT R23, R23, 0xffff, RZ, 0xc0, !PT ;  /* 0x0000ffff17177812 */ /* 0x000fe200078ec0ff */
[----:B------:R-:W-:Y:S01]  /*4790*/  @!P6 FADD.FTZ R122, -R122, -RZ ;  /* 0x800000ff7a7ae221 */ /* 0x000fe20000010100 */
[----:B------:R-:W-:Y:S01]  /*47a0*/  ISETP.LE.U32.AND P3, PT, R24, UR4, PT ;  /* 0x0000000418007c0c */ /* 0x000fe2000bf63070 */
[----:B-1----:R-:W-:Y:S01]  /*47b0*/  @!P2 FADD.FTZ R245, -R245, -RZ ;  /* 0x800000fff5f5a221 */ /* 0x002fe20000010100 */
[----:B------:R-:W-:Y:S02]  /*47c0*/  ISETP.LE.U32.AND P0, PT, R23, UR4, PT ;  /* 0x0000000417007c0c */ /* 0x000fe4000bf03070 */
[----:B------:R-:W-:Y:S01]  /*47d0*/  SHF.R.U32.HI R100, RZ, 0x18, R100 ;  /* 0x00000018ff647819 */ /* 0x000fe20000011664 */
[----:B------:R-:W-:Y:S01]  /*47e0*/  MUFU.EX2 R248, R4 ;  /* 0x0000000400f87308 */ /* 0x000fe20000000800 */
[----:B------:R-:W-:Y:S02]  /*47f0*/  SHF.R.U32.HI R17, RZ, 0x8, R17 ;  /* 0x00000008ff117819 */ /* 0x000fe40000011611 */
[----:B------:R-:W-:Y:S01]  /*4800*/  LOP3.LUT R21, R21, 0xff, RZ, 0xc0, !PT ;  /* 0x000000ff15157812 */ /* 0x000fe200078ec0ff */
[----:B------:R-:W-:Y:S01]  /*4810*/  @!P5 FADD.FTZ R108, -R108, -RZ ;  /* 0x800000ff6c6cd221 */ /* 0x000fe20000010100 */
[----:B------:R-:W-:Y:S02]  /*4820*/  ISETP.LE.U32.AND P5, PT, R100, UR4, PT ;  /* 0x0000000464007c0c */ /* 0x000fe4000bfa3070 */
[----:B------:R-:W-:Y:S01]  /*4830*/  LOP3.LUT R17, R17, 0xffff, RZ, 0xc0, !PT ;  /* 0x0000ffff11117812 */ /* 0x000fe200078ec0ff */
[----:B------:R-:W-:Y:S01]  /*4840*/  @!P3 FADD.FTZ R111, -R111, -RZ ;  /* 0x800000ff6f6fb221 */ /* 0x000fe20000010100 */
[----:B------:R-:W-:Y:S01]  /*4850*/  ISETP.LE.U32.AND P3, PT, R21, UR4, PT ;  /* 0x0000000415007c0c */ /* 0x000fe2000bf63070 */
[----:B------:R-:W-:Y:S01]  /*4860*/  @!P0 FADD.FTZ R110, -R110, -RZ ;  /* 0x800000ff6e6e8221 */ /* 0x000fe20000010100 */
[----:B------:R-:W-:Y:S01]  /*4870*/  LOP3.LUT R12, R8, 0xffff, RZ, 0xc0, !PT ;  /* 0x0000ffff080c7812 */ /* 0x000fe200078ec0ff */
[----:B------:R-:W-:Y:S01]  /*4880*/  MUFU.EX2 R249, R6 ;  /* 0x0000000600f97308 */ /* 0x000fe20000000800 */
[--C-:B------:R-:W-:Y:S02]  /*4890*/  SHF.R.U32.HI R11, RZ, 0x18, R8.reuse ;  /* 0x00000018ff0b7819 */ /* 0x100fe40000011608 */
[----:B------:R-:W-:Y:S02]  /*48a0*/  SHF.R.U32.HI R7, RZ, 0x10, R8 ;  /* 0x00000010ff077819 */ /* 0x000fe40000011608 */
[----:B------:R-:W-:Y:S01]  /*48b0*/  LOP3.LUT R8, R242, 0xffff, RZ, 0xc0, !PT ;  /* 0x0000fffff2087812 */ /* 0x000fe200078ec0ff */
[----:B------:R-:W-:Y:S01]  /*48c0*/  @!P5 FADD.FTZ R112, -R112, -RZ ;  /* 0x800000ff7070d221 */ /* 0x000fe20000010100 */
[----:B------:R-:W-:Y:S02]  /*48d0*/  LOP3.LUT R18, R240, 0xffff, RZ, 0xc0, !PT ;  /* 0x0000fffff0127812 */ /* 0x000fe400078ec0ff */
[----:B------:R-:W-:Y:S01]  /*48e0*/  ISETP.LE.U32.AND P0, PT, R17, UR4, PT ;  /* 0x0000000411007c0c */ /* 0x000fe2000bf03070 */
[----:B------:R1:W-:Y:S01]  /*48f0*/  MUFU.EX2 R243, R5 ;  /* 0x0000000500f37308 */ /* 0x0003e20000000800 */
[----:B------:R-:W-:Y:S01]  /*4900*/  SHF.R.U32.HI R18, RZ, 0x8, R18 ;  /* 0x00000008ff127819 */ /* 0x000fe20000011612 */
[----:B------:R-:W-:Y:S01]  /*4910*/  @!P3 FADD.FTZ R124, -R124, -RZ ;  /* 0x800000ff7c7cb221 */ /* 0x000fe20000010100 */
[----:B------:R-:W-:Y:S02]  /*4920*/  ISETP.LE.U32.AND P5, PT, R16, UR4, PT ;  /* 0x0000000410007c0c */ /* 0x000fe4000bfa3070 */
[----:B------:R-:W-:Y:S02]  /*4930*/  LOP3.LUT R18, R18, 0xffff, RZ, 0xc0, !PT ;  /* 0x0000ffff12127812 */ /* 0x000fe400078ec0ff */
[----:B------:R-:W-:Y:S02]  /*4940*/  LOP3.LUT R16, R15, 0xff, RZ, 0xc0, !PT ;  /* 0x000000ff0f107812 */ /* 0x000fe400078ec0ff */
[----:B------:R-:W-:Y:S01]  /*4950*/  ISETP.LE.U32.AND P3, PT, R18, UR4, PT ;  /* 0x0000000412007c0c */ /* 0x000fe2000bf63070 */
[----:B------:R-:W2:Y:S01]  /*4960*/  MUFU.EX2 R199, R25 ;  /* 0x0000001900c77308 */ /* 0x000ea20000000800 */
[----:B------:R-:W-:Y:S01]  /*4970*/  SHF.R.U32.HI R102, RZ, 0x18, R102 ;  /* 0x00000018ff667819 */ /* 0x000fe20000011666 */
[----:B------:R-:W-:Y:S01]  /*4980*/  @!P0 FADD.FTZ R123, -R123, -RZ ;  /* 0x800000ff7b7b8221 */ /* 0x000fe20000010100 */
[----:B------:R-:W-:Y:S02]  /*4990*/  ISETP.LE.U32.AND P0, PT, R16, UR4, PT ;  /* 0x0000000410007c0c */ /* 0x000fe4000bf03070 */
[----:B------:R-:W-:Y:S01]  /*49a0*/  LOP3.LUT R16, R15, 0xffff, RZ, 0xc0, !PT ;  /* 0x0000ffff0f107812 */ /* 0x000fe200078ec0ff */
[----:B------:R-:W-:Y:S01]  /*49b0*/  @!P5 FADD.FTZ R125, -R125, -RZ ;  /* 0x800000ff7d7dd221 */ /* 0x000fe20000010100 */
[----:B------:R-:W-:Y:S02]  /*49c0*/  ISETP.LE.U32.AND P4, PT, R102, UR4, PT ;  /* 0x0000000466007c0c */ /* 0x000fe4000bf83070 */
[----:B------:R-:W-:Y:S01]  /*49d0*/  SHF.R.U32.HI R16, RZ, 0x8, R16 ;  /* 0x00000008ff107819 */ /* 0x000fe20000011610 */
[----:B------:R-:W3:Y:S01]  /*49e0*/  MUFU.EX2 R131, R131 ;  /* 0x0000008300837308 */ /* 0x000ee20000000800 */
[----:B------:R-:W-:Y:S01]  /*49f0*/  ISETP.LE.U32.AND P6, PT, R101, UR4, PT ;  /* 0x0000000465007c0c */ /* 0x000fe2000bfc3070 */
[----:B------:R-:W-:Y:S01]  /*4a00*/  @!P3 FADD.FTZ R127, -R127, -RZ ;  /* 0x800000ff7f7fb221 */ /* 0x000fe20000010100 */
[----:B------:R-:W-:Y:S02]  /*4a10*/  LOP3.LUT R16, R16, 0xffff, RZ, 0xc0, !PT ;  /* 0x0000ffff10107812 */ /* 0x000fe400078ec0ff */
[----:B-1----:R-:W-:Y:S01]  /*4a20*/  LOP3.LUT R5, R14, 0xffff, RZ, 0xc0, !PT ;  /* 0x0000ffff0e057812 */ /* 0x002fe200078ec0ff */
[----:B------:R-:W-:Y:S01]  /*4a30*/  @!P0 FADD.FTZ R130, -R130, -RZ ;  /* 0x800000ff82828221 */ /* 0x000fe20000010100 */
[----:B------:R-:W-:Y:S02]  /*4a40*/  ISETP.LE.U32.AND P3, PT, R16, UR4, PT ;  /* 0x0000000410007c0c */ /* 0x000fe4000bf63070 */
[----:B------:R-:W-:Y:S01]  /*4a50*/  SHF.R.U32.HI R5, RZ, 0x8, R5 ;  /* 0x00000008ff057819 */ /* 0x000fe20000011605 */
[----:B------:R-:W-:Y:S01]  /*4a60*/  @!P4 FADD.FTZ R121, -R121, -RZ ;  /* 0x800000ff7979c221 */ /* 0x000fe20000010100 */
[----:B------:R-:W-:Y:S01]  /*4a70*/  SHF.R.U32.HI R19, RZ, 0x10, R240 ;  /* 0x00000010ff137819 */ /* 0x000fe200000116f0 */
[----:B------:R-:W1:Y:S01]  /*4a80*/  MUFU.EX2 R246, R175 ;  /* 0x000000af00f67308 */ /* 0x000e620000000800 */
[----:B------:R-:W-:Y:S01]  /*4a90*/  LOP3.LUT R5, R5, 0xffff, RZ, 0xc0, !PT ;  /* 0x0000ffff05057812 */ /* 0x000fe200078ec0ff */
[----:B------:R-:W-:Y:S01]  /*4aa0*/  @!P6 FADD.FTZ R126, -R126, -RZ ;  /* 0x800000ff7e7ee221 */ /* 0x000fe20000010100 */
[----:B------:R-:W-:Y:S02]  /*4ab0*/  ISETP.LE.U32.AND P4, PT, R22, UR4, PT ;  /* 0x0000000416007c0c */ /* 0x000fe4000bf83070 */
[----:B------:R-:W-:Y:S02]  /*4ac0*/  F2FP.RELU.BF16.PACK_AB R4, R108, R120 ;  /* 0x000000786c04723e */ /* 0x000fe400000018ff */
[----:B------:R-:W-:Y:S01]  /*4ad0*/  LOP3.LUT R19, R19, 0xff, RZ, 0xc0, !PT ;  /* 0x000000ff13137812 */ /* 0x000fe200078ec0ff */
[----:B------:R-:W-:Y:S01]  /*4ae0*/  @!P3 FADD.FTZ R114, -R114, -RZ ;  /* 0x800000ff7272b221 */ /* 0x000fe20000010100 */
[----:B------:R-:W-:Y:S01]  /*4af0*/  ISETP.LE.U32.AND P3, PT, R5, UR4, PT ;  /* 0x0000000405007c0c */ /* 0x000fe2000bf63070 */
[----:B------:R1:W-:Y:S01]  /*4b00*/  STS [R187+0xe000], R4 ;  /* 0x00e00004bb007388 */ /* 0x0003e20000000800 */
[----:B------:R-:W-:Y:S01]  /*4b10*/  ISETP.LE.U32.AND P5, PT, R19, UR4, PT ;  /* 0x0000000413007c0c */ /* 0x000fe2000bfa3070 */
[----:B------:R-:W-:Y:S01]  /*4b20*/  MUFU.EX2 R241, R27 ;  /* 0x0000001b00f17308 */ /* 0x000fe20000000800 */
[--C-:B------:R-:W-:Y:S02]  /*4b30*/  SHF.R.U32.HI R17, RZ, 0x18, R15.reuse ;  /* 0x00000018ff117819 */ /* 0x100fe4000001160f */
[----:B------:R-:W-:Y:S01]  /*4b40*/  SHF.R.U32.HI R12, RZ, 0x8, R12 ;  /* 0x00000008ff0c7819 */ /* 0x000fe2000001160c */
[----:B------:R-:W-:Y:S01]  /*4b50*/  @!P4 FADD.FTZ R113, -R113, -RZ ;  /* 0x800000ff7171c221 */ /* 0x000fe20000010100 */
[----:B------:R-:W-:Y:S02]  /*4b60*/  SHF.R.U32.HI R20, RZ, 0x18, R240 ;  /* 0x00000018ff147819 */ /* 0x000fe400000116f0 */
[----:B------:R-:W-:Y:S02]  /*4b70*/  ISETP.LE.U32.AND P6, PT, R17, UR4, PT ;  /* 0x0000000411007c0c */ /* 0x000fe4000bfc3070 */
[----:B------:R-:W-:Y:S01]  /*4b80*/  LOP3.LUT R12, R12, 0xffff, RZ, 0xc0, !PT ;  /* 0x0000ffff0c0c7812 */ /* 0x000fe200078ec0ff */
[----:B--2---:R-:W-:Y:S01]  /*4b90*/  @!P3 FADD.FTZ R199, -R199, -RZ ;  /* 0x800000ffc7c7b221 */ /* 0x004fe20000010100 */
[----:B------:R-:W-:Y:S01]  /*4ba0*/  SHF.R.U32.HI R15, RZ, 0x10, R15 ;  /* 0x00000010ff0f7819 */ /* 0x000fe2000001160f */
[----:B------:R-:W-:Y:S01]  /*4bb0*/  @!P5 FADD.FTZ R128, -R128, -RZ ;  /* 0x800000ff8080d221 */ /* 0x000fe20000010100 */
[----:B------:R-:W-:Y:S01]  /*4bc0*/  ISETP.LE.U32.AND P4, PT, R20, UR4, PT ;  /* 0x0000000414007c0c */ /* 0x000fe2000bf83070 */
[----:B------:R-:W2:Y:S01]  /*4bd0*/  MUFU.EX2 R115, R115 ;  /* 0x0000007300737308 */ /* 0x000ea20000000800 */
[----:B------:R-:W-:Y:S02]  /*4be0*/  ISETP.LE.U32.AND P3, PT, R12, UR4, PT ;  /* 0x000000040c007c0c */ /* 0x000fe4000bf63070 */
[----:B------:R-:W-:Y:S02]  /*4bf0*/  LOP3.LUT R15, R15, 0xff, RZ, 0xc0, !PT ;  /* 0x000000ff0f0f7812 */ /* 0x000fe400078ec0ff */
[----:B------:R-:W-:Y:S01]  /*4c00*/  LOP3.LUT R16, R14, 0xff, RZ, 0xc0, !PT ;  /* 0x000000ff0e107812 */ /* 0x000fe200078ec0ff */
[----:B---3--:R-:W-:Y:S01]  /*4c10*/  @!P6 FADD.FTZ R131, -R131, -RZ ;  /* 0x800000ff8383e221 */ /* 0x008fe20000010100 */
[----:B------:R-:W-:Y:S02]  /*4c20*/  ISETP.LE.U32.AND P5, PT, R15, UR4, PT ;  /* 0x000000040f007c0c */ /* 0x000fe4000bfa3070 */
[--C-:B------:R-:W-:Y:S01]  /*4c30*/  SHF.R.U32.HI R15, RZ, 0x10, R14.reuse ;  /* 0x00000010ff0f7819 */ /* 0x100fe2000001160e */
[----:B------:R-:W3:Y:S01]  /*4c40*/  MUFU.EX2 R176, R176 ;  /* 0x000000b000b07308 */ /* 0x000ee20000000800 */
[----:B------:R-:W-:Y:S01]  /*4c50*/  SHF.R.U32.HI R14, RZ, 0x18, R14 ;  /* 0x00000018ff0e7819 */ /* 0x000fe2000001160e */
[----:B------:R-:W-:Y:S01]  /*4c60*/  @!P4 FADD.FTZ R129, -R129, -RZ ;  /* 0x800000ff8181c221 */ /* 0x000fe20000010100 */
[----:B------:R-:W-:Y:S01]  /*4c70*/  SHF.R.U32.HI R8, RZ, 0x8, R8 ;  /* 0x00000008ff087819 */ /* 0x000fe20000011608 */
[----:B-1----:R-:W-:Y:S01]  /*4c80*/  @!P3 FADD.FTZ R246, -R246, -RZ ;  /* 0x800000fff6f6b221 */ /* 0x002fe20000010100 */
[----:B------:R-:W-:Y:S02]  /*4c90*/  ISETP.LE.U32.AND P6, PT, R14, UR4, PT ;  /* 0x000000040e007c0c */ /* 0x000fe4000bfc3070 */
[----:B------:R-:W-:Y:S02]  /*4ca0*/  LOP3.LUT R8, R8, 0xffff, RZ, 0xc0, !PT ;  /* 0x0000ffff08087812 */ /* 0x000fe400078ec0ff */
[----:B------:R-:W-:Y:S01]  /*4cb0*/  F2FP.RELU.BF16.PACK_AB R5, R127, R126 ;  /* 0x0000007e7f05723e */ /* 0x000fe200000018ff */
[----:B------:R-:W1:Y:S01]  /*4cc0*/  MUFU.EX2 R240, R26 ;  /* 0x0000001a00f07308 */ /* 0x000e620000000800 */
[----:B------:R-:W-:Y:S02]  /*4cd0*/  ISETP.LE.U32.AND P3, PT, R8, UR4, PT ;  /* 0x0000000408007c0c */ /* 0x000fe4000bf63070 */
[----:B------:R-:W-:Y:S01]  /*4ce0*/  F2FP.RELU.BF16.PACK_AB R8, R121, R109 ;  /* 0x0000006d7908723e */ /* 0x000fe200000018ff */
[----:B--2---:R-:W-:Y:S01]  /*4cf0*/  @!P5 FADD.FTZ R115, -R115, -RZ ;  /* 0x800000ff7373d221 */ /* 0x004fe20000010100 */
[----:B------:R-:W-:Y:S02]  /*4d00*/  F2FP.RELU.BF16.PACK_AB R4, R129, R128 ;  /* 0x000000808104723e */ /* 0x000fe400000018ff */
[----:B------:R-:W-:Y:S01]  /*4d10*/  LOP3.LUT R7, R7, 0xff, RZ, 0xc0, !PT ;  /* 0x000000ff07077812 */ /* 0x000fe200078ec0ff */
[----:B------:R2:W-:Y:S01]  /*4d20*/  STS [R187+0xe400], R8 ;  /* 0x00e40008bb007388 */ /* 0x0005e20000000800 */
[----:B------:R-:W-:Y:S01]  /*4d30*/  @!P6 FADD.FTZ R241, -R241, -RZ ;  /* 0x800000fff1f1e221 */ /* 0x000fe20000010100 */
[----:B------:R-:W-:Y:S02]  /*4d40*/  F2FP.RELU.BF16.PACK_AB R6, R112, R111 ;  /* 0x0000006f7006723e */ /* 0x000fe400000018ff */
[----:B------:R-:W-:Y:S01]  /*4d50*/  ISETP.LE.U32.AND P6, PT, R7, UR4, PT ;  /* 0x0000000407007c0c */ /* 0x000fe2000bfc3070 */
[----:B------:R1:W-:Y:S01]  /*4d60*/  STS [R192+0xe000], R5 ;  /* 0x00e00005c0007388 */ /* 0x0003e20000000800 */
[----:B------:R-:W-:Y:S01]  /*4d70*/  F2FP.RELU.BF16.PACK_AB R7, R110, R122 ;  /* 0x0000007a6e07723e */ /* 0x000fe200000018ff */
[----:B------:R-:W-:Y:S01]  /*4d80*/  @!P3 FADD.FTZ R243, -R243, -RZ ;  /* 0x800000fff3f3b221 */ /* 0x000fe20000010100 */
[----:B------:R-:W-:Y:S01]  /*4d90*/  LOP3.LUT R15, R15, 0xff, RZ, 0xc0, !PT ;  /* 0x000000ff0f0f7812 */ /* 0x000fe200078ec0ff */
[----:B------:R4:W-:Y:S01]  /*4da0*/  STS [R192+0xe400], R4 ;  /* 0x00e40004c0007388 */ /* 0x0009e20000000800 */
[----:B------:R-:W-:Y:S02]  /*4db0*/  LOP3.LUT R13, R242, 0xff, RZ, 0xc0, !PT ;  /* 0x000000fff20d7812 */ /* 0x000fe400078ec0ff */
[--C-:B------:R-:W-:Y:S01]  /*4dc0*/  SHF.R.U32.HI R9, RZ, 0x18, R242.reuse ;  /* 0x00000018ff097819 */ /* 0x100fe200000116f2 */
[----:B------:R4:W-:Y:S01]  /*4dd0*/  STS [R187+0xf000], R7 ;  /* 0x00f00007bb007388 */ /* 0x0009e20000000800 */
[----:B------:R-:W-:Y:S02]  /*4de0*/  SHF.R.U32.HI R10, RZ, 0x10, R242 ;  /* 0x00000010ff0a7819 */ /* 0x000fe400000116f2 */
[----:B------:R-:W-:Y:S01]  /*4df0*/  ISETP.LE.U32.AND P4, PT, R16, UR4, PT ;  /* 0x0000000410007c0c */ /* 0x000fe2000bf83070 */
[----:B------:R4:W-:Y:S01]  /*4e00*/  STS [R187+0xf400], R6 ;  /* 0x00f40006bb007388 */ /* 0x0009e20000000800 */
[----:B------:R-:W-:Y:S01]  /*4e10*/  ISETP.LE.U32.AND P0, PT, R15, UR4, PT ;  /* 0x000000040f007c0c */ /* 0x000fe2000bf03070 */
[----:B------:R-:W4:Y:S01]  /*4e20*/  MUFU.EX2 R242, R28 ;  /* 0x0000001c00f27308 */ /* 0x000f220000000800 */
[----:B------:R-:W-:Y:S01]  /*4e30*/  ISETP.LE.U32.AND P5, PT, R11, UR4, PT ;  /* 0x000000040b007c0c */ /* 0x000fe2000bfa3070 */
[----:B------:R-:W-:Y:S01]  /*4e40*/  @!P6 FADD.FTZ R247, -R247, -RZ ;  /* 0x800000fff7f7e221 */ /* 0x000fe20000010100 */
[----:B------:R-:W-:Y:S02]  /*4e50*/  LOP3.LUT R10, R10, 0xff, RZ, 0xc0, !PT ;  /* 0x000000ff0a0a7812 */ /* 0x000fe400078ec0ff */
[----:B------:R-:W-:Y:S02]  /*4e60*/  SEL R175, R229, 0xffffffc0, !P1 ;  /* 0xffffffc0e5af7807 */ /* 0x000fe40004800000 */
[----:B--2---:R-:W-:Y:S02]  /*4e70*/  F2FP.RELU.BF16.PACK_AB R8, R123, R113 ;  /* 0x000000717b08723e */ /* 0x004fe400000018ff */
[----:B------:R-:W-:Y:S01]  /*4e80*/  ISETP.LE.U32.AND P2, PT, R10, UR4, PT ;  /* 0x000000040a007c0c */ /* 0x000fe2000bf43070 */
[----:B---3--:R-:W-:Y:S01]  /*4e90*/  @!P4 FADD.FTZ R176, -R176, -RZ ;  /* 0x800000ffb0b0c221 */ /* 0x008fe20000010100 */
[----:B-1----:R-:W-:Y:S01]  /*4ea0*/  F2FP.RELU.BF16.PACK_AB R5, R131, R115 ;  /* 0x000000738305723e */ /* 0x002fe200000018ff */
[----:B------:R1:W-:Y:S01]  /*4eb0*/  STS [R192+0xf000], R8 ;  /* 0x00f00008c0007388 */ /* 0x0003e20000000800 */
[----:B------:R-:W-:Y:S01]  /*4ec0*/  @!P0 FADD.FTZ R240, -R240, -RZ ;  /* 0x800000fff0f08221 */ /* 0x000fe20000010100 */
[----:B------:R-:W-:Y:S01]  /*4ed0*/  ISETP.LE.U32.AND P4, PT, R13, UR4, PT ;  /* 0x000000040d007c0c */ /* 0x000fe2000bf83070 */
[----:B------:R-:W-:Y:S01]  /*4ee0*/  @!P5 FADD.FTZ R248, -R248, -RZ ;  /* 0x800000fff8f8d221 */ /* 0x000fe20000010100 */
[----:B----4-:R-:W-:Y:S02]  /*4ef0*/  F2FP.RELU.BF16.PACK_AB R4, R246, R245 ;  /* 0x000000f5f604723e */ /* 0x010fe400000018ff */
[----:B------:R-:W-:Y:S02]  /*4f00*/  ISETP.LE.U32.AND P0, PT, R9, UR4, PT ;  /* 0x0000000409007c0c */ /* 0x000fe4000bf03070 */
[----:B------:R-:W-:Y:S02]  /*4f10*/  F2FP.RELU.BF16.PACK_AB R7, R125, R124 ;  /* 0x0000007c7d07723e */ /* 0x000fe400000018ff */
[----:B------:R-:W-:Y:S01]  /*4f20*/  @!P2 FADD.FTZ R244, -R244, -RZ ;  /* 0x800000fff4f4a221 */ /* 0x000fe20000010100 */
[----:B------:R-:W-:Y:S02]  /*4f30*/  F2FP.RELU.BF16.PACK_AB R6, R114, R130 ;  /* 0x000000827206723e */ /* 0x000fe400000018ff */
[----:B------:R2:W-:Y:S01]  /*4f40*/  STS [R192+0xf400], R7 ;  /* 0x00f40007c0007388 */ /* 0x0005e20000000800 */
[----:B------:R-:W-:Y:S01]  /*4f50*/  FSETP.GE.FTZ.AND P2, PT, R126, RZ, PT ;  /* 0x000000ff7e00720b */ /* 0x000fe20003f56000 */
[----:B------:R-:W-:Y:S01]  /*4f60*/  @!P4 FADD.FTZ R242, -R242, -RZ ;  /* 0x800000fff2f2c221 */ /* 0x000fe20000010100 */
[----:B------:R-:W-:Y:S01]  /*4f70*/  FSETP.GE.FTZ.AND P3, PT, R108, RZ, PT ;  /* 0x000000ff6c00720b */ /* 0x000fe20003f76000 */
[----:B------:R3:W-:Y:S01]  /*4f80*/  STS [R191+0xe000], R6 ;  /* 0x00e00006bf007388 */ /* 0x0007e20000000800 */
[----:B------:R-:W-:Y:S01]  /*4f90*/  FSETP.GE.FTZ.AND P4, PT, R120, RZ, PT ;  /* 0x000000ff7800720b */ /* 0x000fe20003f96000 */
[----:B------:R-:W-:Y:S01]  /*4fa0*/  @!P0 FADD.FTZ R249, -R249, -RZ ;  /* 0x800000fff9f98221 */ /* 0x000fe20000010100 */
[----:B------:R-:W-:Y:S01]  /*4fb0*/  FSETP.GE.FTZ.AND P0, PT, R127, RZ, PT ;  /* 0x000000ff7f00720b */ /* 0x000fe20003f16000 */
[----:B------:R4:W-:Y:S01]  /*4fc0*/  STS [R191+0xe400], R5 ;  /* 0x00e40005bf007388 */ /* 0x0009e20000000800 */
[----:B------:R-:W-:Y:S02]  /*4fd0*/  FSETP.GE.FTZ.AND P5, PT, R131, RZ, PT ;  /* 0x000000ff8300720b */ /* 0x000fe40003fb6000 */
[----:B------:R-:W-:Y:S01]  /*4fe0*/  ISETP.GT.AND P6, PT, R218, R194, PT ;  /* 0x000000c2da00720c */ /* 0x000fe20003fc4270 */
[----:B------:R4:W-:Y:S01]  /*4ff0*/  STS [R224+0xe000], R4 ;  /* 0x00e00004e0007388 */ /* 0x0009e20000000800 */
[----:B-1----:R-:W-:Y:S02]  /*5000*/  F2FP.RELU.BF16.PACK_AB R8, R199, R176 ;  /* 0x000000b0c708723e */ /* 0x002fe400000018ff */
[----:B--2---:R-:W-:Y:S02]  /*5010*/  F2FP.RELU.BF16.PACK_AB R7, R241, R240 ;  /* 0x000000f0f107723e */ /* 0x004fe400000018ff */
[----:B---3--:R-:W-:Y:S02]  /*5020*/  F2FP.RELU.BF16.PACK_AB R6, R248, R247 ;  /* 0x000000f7f806723e */ /* 0x008fe400000018ff */
[----:B----4-:R-:W-:Y:S03]  /*5030*/  F2FP.RELU.BF16.PACK_AB R5, R243, R242 ;  /* 0x000000f2f305723e */ /* 0x010fe600000018ff */
[----:B------:R-:W-:Y:S01]  /*5040*/  STS [R224+0xe400], R6 ;  /* 0x00e40006e0007388 */ /* 0x000fe20000000800 */
[----:B------:R-:W-:Y:S03]  /*5050*/  F2FP.RELU.BF16.PACK_AB R4, R249, R244 ;  /* 0x000000f4f904723e */ /* 0x000fe600000018ff */
[----:B------:R-:W-:Y:S04]  /*5060*/  STS [R191+0xf000], R8 ;  /* 0x00f00008bf007388 */ /* 0x000fe80000000800 */
[----:B------:R-:W-:Y:S04]  /*5070*/  STS [R191+0xf400], R7 ;  /* 0x00f40007bf007388 */ /* 0x000fe80000000800 */
[----:B------:R-:W-:Y:S04]  /*5080*/  STS [R224+0xf000], R5 ;  /* 0x00f00005e0007388 */ /* 0x000fe80000000800 */
        /* <DEDUP_REMOVED lines=20> */
[----:B------:R-:W-:Y:S01]  /*51d0*/  IMAD.IADD R104, R0, 0x1, R175 ;  /* 0x0000000100687824 */ /* 0x000fe200078e02af */
        /* <DEDUP_REMOVED lines=17> */
[----:B------:R-:W-:Y:S01]  /*52f0*/  FADD.FTZ R5, -R119, R5 ;  /* 0x0000000577057221 */ /* 0x000fe20000010100 */
[C---:B------:R-:W-:Y:S03]  /*5300*/  HMMA.16816.F32.BF16 R16, R100.reuse, R158, R16 ;  /* 0x0000009e6410723c */ /* 0x040fe60000041810 */
[C---:B------:R-:W-:Y:S01]  /*5310*/  FADD.FTZ R6, -R118.reuse, R6 ;  /* 0x0000000676067221 */ /* 0x040fe20000010100 */
[-C--:B------:R-:W-:Y:S01]  /*5320*/  FSEL R5, R5, R119.reuse, P3 ;  /* 0x0000007705057208 */ /* 0x080fe20001800000 */
[----:B------:R-:W-:Y:S01]  /*5330*/  FADD.FTZ R4, -R119, R4 ;  /* 0x0000000477047221 */ /* 0x000fe20000010100 */
[----:B------:R-:W-:Y:S01]  /*5340*/  FSETP.GE.FTZ.AND P3, PT, R245, RZ, PT ;  /* 0x000000fff500720b */ /* 0x000fe20003f76000 */
[----:B------:R-:W-:Y:S01]  /*5350*/  FADD.FTZ R7, -R118, R7 ;  /* 0x0000000776077221 */ /* 0x000fe20000010100 */
[-C--:B------:R-:W-:Y:S01]  /*5360*/  HMMA.16816.F32.BF16 R20, R100, R160.reuse, R20 ;  /* 0x000000a06414723c */ /* 0x080fe20000041814 */
[C---:B------:R-:W-:Y:S03]  /*5370*/  FADD.FTZ R9, -R117.reuse, R9 ;  /* 0x0000000975097221 */ /* 0x040fe60000010100 */
[C---:B------:R-:W-:Y:S01]  /*5380*/  FADD.FTZ R8, -R117.reuse, R8 ;  /* 0x0000000875087221 */ /* 0x040fe20000010100 */
[-C--:B------:R-:W-:Y:S01]  /*5390*/  FSEL R4, R4, R119.reuse, P4 ;  /* 0x0000007704047208 */ /* 0x080fe20002000000 */
[----:B------:R-:W-:Y:S01]  /*53a0*/  FADD.FTZ R10, -R116, R10 ;  /* 0x0000000a740a7221 */ /* 0x000fe20000010100 */
[----:B------:R-:W-:Y:S01]  /*53b0*/  FSETP.GE.FTZ.AND P4, PT, R114, RZ, PT ;  /* 0x000000ff7200720b */ /* 0x000fe20003f96000 */
[----:B------:R-:W-:Y:S01]  /*53c0*/  FADD.FTZ R13, -R117, R13 ;  /* 0x0000000d750d7221 */ /* 0x000fe20000010100 */
[C---:B------:R-:W-:Y:S03]  /*53d0*/  HMMA.16816.F32.BF16 R24, R104.reuse, R160, R24 ;  /* 0x000000a06818723c */ /* 0x040fe60000041818 */
[C---:B------:R-:W-:Y:S02]  /*53e0*/  FADD.FTZ R14, -R116.reuse, R14 ;  /* 0x0000000e740e7221 */ /* 0x040fe40000010100 */
[----:B------:R-:W-:Y:S02]  /*53f0*/  FADD.FTZ R11, -R116, R11 ;  /* 0x0000000b740b7221 */ /* 0x000fe40000010100 */
[C---:B------:R-:W-:Y:S01]  /*5400*/  FADD.FTZ R16, -R119.reuse, R16 ;  /* 0x0000001077107221 */ /* 0x040fe20000010100 */
[-C--:B------:R-:W-:Y:S01]  /*5410*/  HMMA.16816.F32.BF16 R28, R104, R162.reuse, R28 ;  /* 0x000000a2681c723c */ /* 0x080fe2000004181c */
[----:B------:R-:W-:Y:S03]  /*5420*/  FADD.FTZ R17, -R119, R17 ;  /* 0x0000001177117221 */ /* 0x000fe60000010100 */
[----:B------:R-:W-:Y:S01]  /*5430*/  FADD.FTZ R18, -R118, R18 ;  /* 0x0000001276127221 */ /* 0x000fe20000010100 */
[-C--:B------:R-:W-:Y:S01]  /*5440*/  FSEL R16, R16, R119.reuse, P2 ;  /* 0x0000007710107208 */ /* 0x080fe20001000000 */
[----:B------:R-:W-:Y:S01]  /*5450*/  FADD.FTZ R19, -R118, R19 ;  /* 0x0000001376137221 */ /* 0x000fe20000010100 */
[-C--:B------:R-:W-:Y:S01]  /*5460*/  FSEL R17, R17, R119.reuse, P0 ;  /* 0x0000007711117208 */ /* 0x080fe20000000000 */
[C---:B------:R-:W-:Y:S01]  /*5470*/  FADD.FTZ R20, -R119.reuse, R20 ;  /* 0x0000001477147221 */ /* 0x040fe20000010100 */
[----:B------:R-:W-:Y:S01]  /*5480*/  HMMA.16816.F32.BF16 R32, R100, R162, R32 ;  /* 0x000000a26420723c */ /* 0x000fe20000041820 */
[----:B------:R-:W-:Y:S02]  /*5490*/  FSETP.GE.FTZ.AND P2, PT, R246, RZ, PT ;  /* 0x000000fff600720b */ /* 0x000fe40003f56000 */
[----:B------:R-:W-:Y:S01]  /*54a0*/  FADD.FTZ R21, -R119, R21 ;  /* 0x0000001577157221 */ /* 0x000fe20000010100 */
[----:B------:R-:W-:Y:S01]  /*54b0*/  FSETP.GE.FTZ.AND P0, PT, R130, RZ, PT ;  /* 0x000000ff8200720b */ /* 0x000fe20003f16000 */
[C---:B------:R-:W-:Y:S02]  /*54c0*/  FADD.FTZ R22, -R118.reuse, R22 ;  /* 0x0000001676167221 */ /* 0x040fe40000010100 */
[----:B------:R-:W-:Y:S01]  /*54d0*/  FADD.FTZ R23, -R118, R23 ;  /* 0x0000001776177221 */ /* 0x000fe20000010100 */
[-C--:B------:R-:W-:Y:S01]  /*54e0*/  FSEL R20, R20, R119.reuse, P0 ;  /* 0x0000007714147208 */ /* 0x080fe20000000000 */
[----:B------:R-:W-:Y:S01]  /*54f0*/  FADD.FTZ R25, -R117, R25 ;  /* 0x0000001975197221 */ /* 0x000fe20000010100 */
[----:B------:R-:W-:Y:S02]  /*5500*/  FSETP.GE.FTZ.AND P0, PT, R109, RZ, PT ;  /* 0x000000ff6d00720b */ /* 0x000fe40003f16000 */
[----:B------:R-:W-:Y:S01]  /*5510*/  FADD.FTZ R24, -R117, R24 ;  /* 0x0000001875187221 */ /* 0x000fe20000010100 */
[----:B------:R-:W-:Y:S01]  /*5520*/  FSEL R21, R21, R119, P4 ;  /* 0x0000007715157208 */ /* 0x000fe20002000000 */
[----:B------:R-:W-:Y:S01]  /*5530*/  FADD.FTZ R15, -R116, R15 ;  /* 0x0000000f740f7221 */ /* 0x000fe20000010100 */
[-C--:B------:R-:W-:Y:S01]  /*5540*/  FSEL R6, R6, R118.reuse, P0 ;  /* 0x0000007606067208 */ /* 0x080fe20000000000 */
[----:B------:R-:W-:Y:S01]  /*5550*/  FADD.FTZ R28, -R117, R28 ;  /* 0x0000001c751c7221 */ /* 0x000fe20000010100 */
[----:B------:R-:W-:Y:S01]  /*5560*/  FSETP.GE.FTZ.AND P0, PT, R121, RZ, PT ;  /* 0x000000ff7900720b */ /* 0x000fe20003f16000 */
[C---:B------:R-:W-:Y:S01]  /*5570*/  FADD.FTZ R26, -R116.reuse, R26 ;  /* 0x0000001a741a7221 */ /* 0x040fe20000010100 */
[----:B------:R-:W-:Y:S01]  /*5580*/  FSETP.GE.FTZ.AND P4, PT, R247, RZ, PT ;  /* 0x000000fff700720b */ /* 0x000fe20003f96000 */
[C---:B------:R-:W-:Y:S01]  /*5590*/  FADD.FTZ R27, -R116.reuse, R27 ;  /* 0x0000001b741b7221 */ /* 0x040fe20000010100 */
[-C--:B------:R-:W-:Y:S01]  /*55a0*/  FSEL R7, R7, R118.reuse, P0 ;  /* 0x0000007607077208 */ /* 0x080fe20000000000 */
[----:B------:R-:W-:Y:S01]  /*55b0*/  FADD.FTZ R30, -R116, R30 ;  /* 0x0000001e741e7221 */ /* 0x000fe20000010100 */
[----:B------:R-:W-:Y:S01]  /*55c0*/  FSETP.GE.FTZ.AND P0, PT, R115, RZ, PT ;  /* 0x000000ff7300720b */ /* 0x000fe20003f16000 */
[----:B------:R-:W-:Y:S01]  /*55d0*/  FADD.FTZ R32, -R119, R32 ;  /* 0x0000002077207221 */ /* 0x000fe20000010100 */
[-C--:B------:R-:W-:Y:S01]  /*55e0*/  FSEL R23, R23, R118.reuse, P5 ;  /* 0x0000007617177208 */ /* 0x080fe20002800000 */
[----:B------:R-:W-:Y:S01]  /*55f0*/  FMUL.FTZ R121, R121, R7 ;  /* 0x0000000779797220 */ /* 0x000fe20000410000 */
[----:B------:R-:W-:Y:S01]  /*5600*/  FSEL R22, R22, R118, P0 ;  /* 0x0000007616167208 */ /* 0x000fe20000000000 */
        /* <DEDUP_REMOVED lines=13> */
[----:B------:R-:W-:Y:S01]  /*56e0*/  FSEL R19, R19, R118, P2 ;  /* 0x0000007613137208 */ /* 0x000fe20001000000 */
[----:B------:R-:W-:Y:S01]  /*56f0*/  FMUL.FTZ R20, R130, R20 ;  /* 0x0000001482147220 */ /* 0x000fe20000410000 */
[----:B------:R-:W-:Y:S01]  /*5700*/  FSETP.GE.FTZ.AND P2, PT, R122, RZ, PT ;  /* 0x000000ff7a00720b */ /* 0x000fe20003f56000 */
[----:B------:R-:W-:Y:S01]  /*5710*/  FMUL.FTZ R21, R114, R21 ;  /* 0x0000001572157220 */ /* 0x000fe20000410000 */
[----:B------:R-:W-:Y:S01]  /*5720*/  FSEL R9, R9, R117, P0 ;  /* 0x0000007509097208 */ /* 0x000fe20000000000 */
[----:B------:R-:W-:Y:S01]  /*5730*/  FMUL.FTZ R32, R245, R32 ;  /* 0x00000020f5207220 */ /* 0x000fe20000410000 */
[----:B------:R-:W-:Y:S01]  /*5740*/  FSETP.GE.FTZ.AND P0, PT, R243, RZ, PT ;  /* 0x000000fff300720b */ /* 0x000fe20003f16000 */
[----:B------:R-:W-:Y:S01]  /*5750*/  FMUL.FTZ R119, R246, R119 ;  /* 0x00000077f6777220 */ /* 0x000fe20000410000 */
[-C--:B------:R-:W-:Y:S01]  /*5760*/  FSEL R8, R8, R117.reuse, P2 ;  /* 0x0000007508087208 */ /* 0x080fe20001000000 */
[----:B------:R-:W-:Y:S01]  /*5770*/  FMUL.FTZ R6, R109, R6 ;  /* 0x000000066d067220 */ /* 0x000fe20000410000 */
[----:B------:R-:W-:Y:S01]  /*5780*/  FSETP.GE.FTZ.AND P2, PT, R113, RZ, PT ;  /* 0x000000ff7100720b */ /* 0x000fe20003f56000 */
[----:B------:R-:W-:Y:S01]  /*5790*/  FMUL.FTZ R18, R128, R18 ;  /* 0x0000001280127220 */ /* 0x000fe20000410000 */
[----:B------:R-:W-:Y:S01]  /*57a0*/  FSEL R34, R34, R118, P4 ;  /* 0x0000007622227208 */ /* 0x000fe20002000000 */
[----:B------:R-:W-:Y:S01]  /*57b0*/  @P3 FADD.FTZ R118, -R118, R35 ;  /* 0x0000002376763221 */ /* 0x000fe20000010100 */
[----:B------:R-:W-:Y:S01]  /*57c0*/  FSEL R7, R7, R117, P2 ;  /* 0x0000007507077208 */ /* 0x000fe20001000000 */
[----:B------:R-:W-:Y:S01]  /*57d0*/  FMUL.FTZ R19, R129, R19 ;  /* 0x0000001381137220 */ /* 0x000fe20000410000 */
[----:B------:R-:W-:Y:S01]  /*57e0*/  FSETP.GE.FTZ.AND P2, PT, R199, RZ, PT ;  /* 0x000000ffc700720b */ /* 0x000fe20003f56000 */
[----:B------:R-:W-:Y:S01]  /*57f0*/  FMUL.FTZ R22, R115, R22 ;  /* 0x0000001673167220 */ /* 0x000fe20000410000 */
[----:B------:R-:W-:Y:S01]  /*5800*/  FSETP.GE.FTZ.AND P4, PT, R123, RZ, PT ;  /* 0x000000ff7b00720b */ /* 0x000fe20003f96000 */
        /* <DEDUP_REMOVED lines=8> */
[----:B------:R-:W-:Y:S01]  /*5890*/  FMUL.FTZ R9, R110, R9 ;  /* 0x000000096e097220 */ /* 0x000fe20000410000 */
[----:B------:R-:W-:Y:S01]  /*58a0*/  FSEL R24, R24, R117, P3 ;  /* 0x0000007518187208 */ /* 0x000fe20001800000 */
        /* <DEDUP_REMOVED lines=15> */
[----:B------:R-:W-:Y:S01]  /*59a0*/  FSEL R11, R11, R116, P2 ;  /* 0x000000740b0b7208 */ /* 0x000fe20001000000 */
[----:B------:R-:W-:Y:S01]  /*59b0*/  IMAD.MOV.U32 R122, RZ, RZ, R239 ;  /* 0x000000ffff7a7224 */ /* 0x000fe200078e00ef */
[----:B------:R-:W-:Y:S01]  /*59c0*/  FSETP.GE.FTZ.AND P5, PT, R125, RZ, PT ;  /* 0x000000ff7d00720b */ /* 0x000fe20003fb6000 */
[----:B------:R-:W-:Y:S01]  /*59d0*/  FMUL.FTZ R10, R111, R10 ;  /* 0x0000000a6f0a7220 */ /* 0x000fe20000410000 */
[----:B------:R-:W-:Y:S01]  /*59e0*/  FSETP.GE.FTZ.AND P4, PT, R240, RZ, PT ;  /* 0x000000fff000720b */ /* 0x000fe20003f96000 */
[----:B------:R-:W-:Y:S01]  /*59f0*/  FMUL.FTZ R11, R112, R11 ;  /* 0x0000000b700b7220 */ /* 0x000fe20000410000 */
[----:B------:R-:W-:Y:S01]  /*5a00*/  FSETP.GE.FTZ.AND P3, PT, R241, RZ, PT ;  /* 0x000000fff100720b */ /* 0x000fe20003f76000 */
[----:B------:R-:W-:Y:S01]  /*5a10*/  IMAD.MOV.U32 R123, RZ, RZ, R238 ;  /* 0x000000ffff7b7224 */ /* 0x000fe200078e00ee */
[----:B------:R-:W-:Y:S02]  /*5a20*/  FSETP.GE.FTZ.AND P2, PT, R244, RZ, PT ;  /* 0x000000fff400720b */ /* 0x000fe40003f56000 */
[-C--:B------:R-:W-:Y:S02]  /*5a30*/  FSEL R15, R15, R116.reuse, P5 ;  /* 0x000000740f0f7208 */ /* 0x080fe40002800000 */
[-C--:B------:R-:W-:Y:S02]  /*5a40*/  FSEL R26, R26, R116.reuse, P4 ;  /* 0x000000741a1a7208 */ /* 0x080fe40002000000 */
[-C--:B------:R-:W-:Y:S01]  /*5a50*/  FSEL R27, R27, R116.reuse, P3 ;  /* 0x000000741b1b7208 */ /* 0x080fe20001800000 */
[----:B------:R-:W-:Y:S01]  /*5a60*/  FMUL.FTZ R15, R125, R15 ;  /* 0x0000000f7d0f7220 */ /* 0x000fe20000410000 */
[----:B------:R-:W-:Y:S01]  /*5a70*/  FSEL R30, R30, R116, P2 ;  /* 0x000000741e1e7208 */ /* 0x000fe20001000000 */
[----:B------:R-:W-:Y:S02]  /*5a80*/  @P0 FADD.FTZ R116, -R116, R31 ;  /* 0x0000001f74740221 */ /* 0x000fe40000010100 */
[----:B------:R-:W-:Y:S02]  /*5a90*/  FMUL.FTZ R26, R240, R26 ;  /* 0x0000001af01a7220 */ /* 0x000fe40000410000 */
[----:B------:R-:W-:Y:S02]  /*5aa0*/  FMUL.FTZ R27, R241, R27 ;  /* 0x0000001bf11b7220 */ /* 0x000fe40000410000 */
[----:B------:R-:W-:Y:S02]  /*5ab0*/  FMUL.FTZ R30, R244, R30 ;  /* 0x0000001ef41e7220 */ /* 0x000fe40000410000 */
[----:B------:R-:W-:Y:S01]  /*5ac0*/  FMUL.FTZ R249, R249, R116 ;  /* 0x00000074f9f97220 */ /* 0x000fe20000410000 */
[----:B------:R-:W-:-:S05]  /*5ad0*/  @!P6 BRA `(.L_x_598) ;  /* 0x000001300000e947 */ /* 0x000fca0003800000 */
[----:B------:R-:W-:Y:S01]  /*5ae0*/  LOP3.LUT R33, R218, 0x1, RZ, 0xc0, !PT ;  /* 0x00000001da217812 */ /* 0x000fe200078ec0ff */
[----:B------:R-:W-:Y:S02]  /*5af0*/  IMAD.MOV.U32 R29, RZ, RZ, c[0x0][0x190] ;  /* 0x00006400ff1d7624 */ /* 0x000fe400078e00ff */
[----:B------:R-:W-:Y:S01]  /*5b00*/  IMAD.MOV.U32 R31, RZ, RZ, -0x2000 ;  /* 0xffffe000ff1f7424 */ /* 0x000fe200078e00ff */
[----:B------:R-:W-:Y:S01]  /*5b10*/  ISETP.NE.U32.AND P2, PT, R33, 0x1, PT ;  /* 0x000000012100780c */ /* 0x000fe20003f45070 */
[----:B------:R-:W-:Y:S03]  /*5b20*/  IMAD.U32 R12, R29, -0x40, RZ ;  /* 0xffffffc01d0c7824 */ /* 0x000fe600078e00ff */
[----:B------:R-:W-:Y:S02]  /*5b30*/  SEL R31, R31, 0x2000, !P2 ;  /* 0x000020001f1f7807 */ /* 0x000fe40005000000 */
[C---:B------:R-:W-:Y:S03]  /*5b40*/  LEA R232, P0, R12.reuse, R232, 0x1 ;  /* 0x000000e80ce87211 */ /* 0x040fe600078008ff */
[--C-:B------:R-:W-:Y:S01]  /*5b50*/  IMAD.IADD R217, R217, 0x1, R31.reuse ;  /* 0x00000001d9d97824 */ /* 0x100fe200078e021f */
[----:B------:R-:W-:Y:S01]  /*5b60*/  LEA.HI.X.SX32 R233, R12, R233, 0x1, P0 ;  /* 0x000000e90ce97211 */ /* 0x000fe200000f0eff */
[----:B------:R-:W-:Y:S01]  /*5b70*/  IMAD.MOV.U32 R12, RZ, RZ, c[0x0][0x194] ;  /* 0x00006500ff0c7624 */ /* 0x000fe200078e00ff */
[----:B------:R-:W-:Y:S01]  /*5b80*/  LEA R100, P0, R29, R232, 0x6 ;  /* 0x000000e81d647211 */ /* 0x000fe200078030ff */
[----:B------:R-:W-:Y:S02]  /*5b90*/  IMAD.IADD R169, R169, 0x1, R31 ;  /* 0x00000001a9a97824 */ /* 0x000fe400078e021f */
[----:B------:R-:W-:Y:S01]  /*5ba0*/  @!PT LDS RZ, [RZ] ;  /* 0x00000000fffff984 */ /* 0x000fe20000000800 */
[----:B------:R-:W-:Y:S01]  /*5bb0*/  @!PT LDS RZ, [RZ] ;  /* 0x00000000fffff984 */ /* 0x000fe20000000800 */
[----:B------:R-:W-:Y:S01]  /*5bc0*/  @!PT LDS RZ, [RZ] ;  /* 0x00000000fffff984 */ /* 0x000fe20000000800 */
[----:B------:R1:W-:Y:S01]  /*5bd0*/  LDGSTS.E.BYPASS.LTC128B.128 [R217], [R232.64] ;  /* 0x00000000e8d97fae */ /* 0x0003e2000b901d48 */
[----:B------:R-:W-:Y:S05]  /*5be0*/  LEA.HI.X R101, R29, R233, R12, 0x6, P0 ;  /* 0x000000e91d657211 */ /* 0x000fea00000f340c */
[----:B------:R1:W-:Y:S04]  /*5bf0*/  LDGSTS.E.BYPASS.LTC128B.128 [R217+0x1000], [R100.64] ;  /* 0x0100000064d97fae */ /* 0x0003e8000b901d48 */
[----:B------:R-:W0:Y:S02]  /*5c00*/  LDGDEPBAR ;  /* 0x00000000000079af */ /* 0x000e240000000000 */
.L_x_598:
        /* <DEDUP_REMOVED lines=27> */
[----:B-1----:R-:W-:Y:S02]  /*5dc0*/  IADD3 R100, R116, 0x4040, RZ ;  /* 0x0000404074647810 */ /* 0x002fe40007ffe0ff */
        /* <DEDUP_REMOVED lines=73> */
.L_x_599:
[----:B------:R-:W-:Y:S01]  /*6260*/  LDSM.16.M88.4 R16, [R171] ;  /* 0x00000000ab10783b */ /* 0x000fe20000000200 */
[--C-:B------:R-:W-:Y:S01]  /*6270*/  IMAD.IADD R117, R116, 0x1, R175.reuse ;  /* 0x0000000174757824 */ /* 0x100fe200078e02af */
[C---:B------:R-:W-:Y:S01]  /*6280*/  LEA R239, P0, R196.reuse, R122, 0x2 ;  /* 0x0000007ac4ef7211 */ /* 0x040fe200078010ff */
        /* <DEDUP_REMOVED lines=45> */
[C---:B----4-:R-:W-:Y:S07]  /*6560*/  HMMA.16816.F32.BF16 R4, R100.reuse, R104, R4 ;  /* 0x000000686404723c */ /* 0x050fee0000041804 */
[----:B------:R-:W-:Y:S01]  /*6570*/  IMAD.IADD R104, R175, 0x1, R168 ;  /* 0x00000001af687824 */ /* 0x000fe200078e02a8 */
        /* <DEDUP_REMOVED lines=8> */
[----:B------:R-:W-:Y:S01]  /*6600*/  @P6 IADD3 R20, R183, -0x40, RZ ;  /* 0xffffffc0b7146810 */ /* 0x000fe20007ffe0ff */
[----:B------:R-:W-:Y:S04]  /*6610*/  HMMA.16816.F32.BF16 R16, R108, R22, R16 ;  /* 0x000000166c10723c */ /* 0x000fe80000041810 */
[----:B------:R-:W-:Y:S04]  /*6620*/  @P6 IMAD.WIDE R20, R20, 0x4, R234 ;  /* 0x0000000414146825 */ /* 0x000fe800078e02ea */
[C---:B---3--:R-:W-:Y:S01]  /*6630*/  HMMA.16816.F32.BF16 R4, R28.reuse, R32, R4 ;  /* 0x000000201c04723c */ /* 0x048fe20000041804 */
[----:B------:R1:W5:Y:S04]  /*6640*/  @P6 LDG.E R215, [R20.64] ;  /* 0x0000000814d76981 */ /* 0x000368000c1e1900 */
[----:B------:R1:W5:Y:S03]  /*6650*/  @P6 LDG.E R216, [R20.64+0x20] ;  /* 0x0000200814d86981 */ /* 0x000366000c1e1900 */
[C---:B------:R-:W-:Y:S01]  /*6660*/  HMMA.16816.F32.BF16 R8, R28.reuse, R34, R8 ;  /* 0x000000221c08723c */ /* 0x040fe20000041808 */
[----:B------:R-:W-:Y:S04]  /*6670*/  LDSM.16.MT88.4 R32, [R170+0xc800] ;  /* 0x00c80000aa20783b */ /* 0x000fe80000004200 */
[----:B------:R1:W5:Y:S03]  /*6680*/  @P6 LDG.E R213, [R20.64+0x80] ;  /* 0x0000800814d56981 */ /* 0x000366000c1e1900 */
[C---:B--2---:R-:W-:Y:S01]  /*6690*/  HMMA.16816.F32.BF16 R12, R28.reuse, R24, R12 ;  /* 0x000000181c0c723c */ /* 0x044fe2000004180c */
[----:B------:R1:W5:Y:S06]  /*66a0*/  @P6 LDG.E R214, [R20.64+0xa0] ;  /* 0x0000a00814d66981 */ /* 0x00036c000c1e1900 */
[----:B------:R-:W-:Y:S01]  /*66b0*/  IMAD.MOV.U32 R24, RZ, RZ, R239 ;  /* 0x000000ffff187224 */ /* 0x000fe200078e00ef */
[----:B------:R-:W-:Y:S01]  /*66c0*/  HMMA.16816.F32.BF16 R16, R28, R26, R16 ;  /* 0x0000001a1c10723c */ /* 0x000fe20000041810 */
[----:B------:R-:W-:Y:S03]  /*66d0*/  LDSM.16.MT88.4 R28, [R170+0xa800] ;  /* 0x00a80000aa1c783b */ /* 0x000fe60000004200 */
[----:B------:R-:W-:Y:S01]  /*66e0*/  IMAD.MOV.U32 R25, RZ, RZ, R238 ;  /* 0x000000ffff197224 */ /* 0x000fe200078e00ee */
[CC--:B------:R-:W-:Y:S04]  /*66f0*/  LEA R22, P2, R212.reuse, R24.reuse, 0x2 ;  /* 0x00000018d4167211 */ /* 0x0c0fe800078410ff */
[-C--:B------:R-:W-:Y:S01]  /*6700*/  LEA.HI.X.SX32 R23, R212, R25.reuse, 0x2, P2 ;  /* 0x00000019d4177211 */ /* 0x080fe200010f16ff */
[----:B------:R2:W-:Y:S04]  /*6710*/  RED.E.ADD.F32.FTZ.RN.STRONG.GPU [R24.64], R4 ;  /* 0x000000041800798e */ /* 0x0005e8000c10e788 */
[----:B------:R3:W-:Y:S01]  /*6720*/  RED.E.ADD.F32.FTZ.RN.STRONG.GPU [R22.64], R5 ;  /* 0x000000051600798e */ /* 0x0007e2000c10e788 */
[CC--:B-1----:R-:W-:Y:S04]  /*6730*/  LEA R20, P0, R211.reuse, R24.reuse, 0x2 ;  /* 0x00000018d3147211 */ /* 0x0c2fe800078010ff */
[-C--:B------:R-:W-:Y:S02]  /*6740*/  LEA.HI.X.SX32 R21, R211, R25.reuse, 0x2, P0 ;  /* 0x00000019d3157211 */ /* 0x080fe400000f16ff */
[CC--:B------:R-:W-:Y:S03]  /*6750*/  LEA R26, P0, R209.reuse, R24.reuse, 0x2 ;  /* 0x00000018d11a7211 */ /* 0x0c0fe600078010ff */
[----:B------:R1:W-:Y:S01]  /*6760*/  RED.E.ADD.F32.FTZ.RN.STRONG.GPU [R20.64], R6 ;  /* 0x000000061400798e */ /* 0x0003e2000c10e788 */
[-C--:B------:R-:W-:Y:S02]  /*6770*/  LEA.HI.X.SX32 R27, R209, R25.reuse, 0x2, P0 ;  /* 0x00000019d11b7211 */ /* 0x080fe400000f16ff */
[CC--:B--2---:R-:W-:Y:S04]  /*6780*/  LEA R4, P2, R210.reuse, R24.reuse, 0x2 ;  /* 0x00000018d2047211 */ /* 0x0c4fe800078410ff */
[-C--:B---3--:R-:W-:Y:S05]  /*6790*/  LEA.HI.X.SX32 R5, R210, R25.reuse, 0x2, P2 ;  /* 0x00000019d2057211 */ /* 0x088fea00010f16ff */
[----:B------:R2:W-:Y:S04]  /*67a0*/  RED.E.ADD.F32.FTZ.RN.STRONG.GPU [R4.64], R7 ;  /* 0x000000070400798e */ /* 0x0005e8000c10e788 */
[----:B------:R3:W-:Y:S01]  /*67b0*/  RED.E.ADD.F32.FTZ.RN.STRONG.GPU [R26.64], R8 ;  /* 0x000000081a00798e */ /* 0x0007e2000c10e788 */
[CC--:B-1----:R-:W-:Y:S02]  /*67c0*/  LEA R20, P3, R208.reuse, R24.reuse, 0x2 ;  /* 0x00000018d0147211 */ /* 0x0c2fe400078610ff */
[CC--:B------:R-:W-:Y:S02]  /*67d0*/  LEA R6, P2, R207.reuse, R24.reuse, 0x2 ;  /* 0x00000018cf067211 */ /* 0x0c0fe400078410ff */
[-C--:B------:R-:W-:Y:S05]  /*67e0*/  LEA.HI.X.SX32 R21, R208, R25.reuse, 0x2, P3 ;  /* 0x00000019d0157211 */ /* 0x080fea00018f16ff */
[----:B------:R1:W-:Y:S01]  /*67f0*/  RED.E.ADD.F32.FTZ.RN.STRONG.GPU [R20.64], R9 ;  /* 0x000000091400798e */ /* 0x0003e2000c10e788 */
[-C--:B--2---:R-:W-:Y:S02]  /*6800*/  LEA.HI.X.SX32 R7, R207, R25.reuse, 0x2, P2 ;  /* 0x00000019cf077211 */ /* 0x084fe400010f16ff */
[-C--:B------:R-:W-:Y:S02]  /*6810*/  LEA R4, P0, R206, R24.reuse, 0x2 ;  /* 0x00000018ce047211 */ /* 0x080fe400078010ff */
[-C--:B---3--:R-:W-:Y:S01]  /*6820*/  LEA R26, P5, R204, R24.reuse, 0x2 ;  /* 0x00000018cc1a7211 */ /* 0x088fe200078a10ff */
[----:B------:R2:W-:Y:S01]  /*6830*/  RED.E.ADD.F32.FTZ.RN.STRONG.GPU [R6.64], R10 ;  /* 0x0000000a0600798e */ /* 0x0005e2000c10e788 */
[-C--:B------:R-:W-:Y:S02]  /*6840*/  LEA.HI.X.SX32 R5, R206, R25.reuse, 0x2, P0 ;  /* 0x00000019ce057211 */ /* 0x080fe400000f16ff */
[-C--:B------:R-:W-:Y:S02]  /*6850*/  LEA.HI.X.SX32 R27, R204, R25.reuse, 0x2, P5 ;  /* 0x00000019cc1b7211 */ /* 0x080fe400028f16ff */
[CC--:B------:R-:W-:Y:S01]  /*6860*/  LEA R8, P2, R226.reuse, R24.reuse, 0x2 ;  /* 0x00000018e2087211 */ /* 0x0c0fe200078410ff */
[----:B------:R3:W-:Y:S04]  /*6870*/  RED.E.ADD.F32.FTZ.RN.STRONG.GPU [R4.64], R11 ;  /* 0x0000000b0400798e */ /* 0x0007e8000c10e788 */
[----:B------:R-:W-:Y:S01]  /*6880*/  RED.E.ADD.F32.FTZ.RN.STRONG.GPU [R24.64+0x80], R12 ;  /* 0x0000800c1800798e */ /* 0x000fe2000c10e788 */
[C---:B-1----:R-:W-:Y:S03]  /*6890*/  LEA R20, P4, R203.reuse, R24, 0x2 ;  /* 0x00000018cb147211 */ /* 0x042fe600078810ff */
[----:B------:R-:W-:Y:S01]  /*68a0*/  RED.E.ADD.F32.FTZ.RN.STRONG.GPU [R22.64+0x80], R13 ;  /* 0x0000800d1600798e */ /* 0x000fe2000c10e788 */
[-C--:B------:R-:W-:Y:S02]  /*68b0*/  LEA.HI.X.SX32 R9, R226, R25.reuse, 0x2, P2 ;  /* 0x00000019e2097211 */ /* 0x080fe400010f16ff */
[-C--:B------:R-:W-:Y:S02]  /*68c0*/  LEA.HI.X.SX32 R21, R203, R25.reuse, 0x2, P4 ;  /* 0x00000019cb157211 */ /* 0x080fe400020f16ff */
[----:B------:R-:W-:Y:S02]  /*68d0*/  ISETP.GT.AND P4, PT, R218, R194, PT ;  /* 0x000000c2da00720c */ /* 0x000fe40003f84270 */
[----:B------:R-:W-:Y:S04]  /*68e0*/  @P6 IADD3 R198, P2, R198, -0x100, RZ ;  /* 0xffffff00c6c66810 */ /* 0x000fe80007f5e0ff */
[----:B------:R-:W-:Y:S02]  /*68f0*/  @P6 IADD3.X R197, R197, -0x1, RZ, P2, !PT ;  /* 0xffffffffc5c56810 */ /* 0x000fe400017fe4ff */
[CC--:B--2---:R-:W-:Y:S02]  /*6900*/  LEA R6, P0, R205.reuse, R24.reuse, 0x2 ;  /* 0x00000018cd067211 */ /* 0x0c4fe400078010ff */
[CC--:B------:R-:W-:Y:S02]  /*6910*/  LEA R10, P3, R202.reuse, R24.reuse, 0x2 ;  /* 0x00000018ca0a7211 */ /* 0x0c0fe400078610ff */
[-C--:B------:R-:W-:Y:S02]  /*6920*/  LEA.HI.X.SX32 R7, R205, R25.reuse, 0x2, P0 ;  /* 0x00000019cd077211 */ /* 0x080fe400000f16ff */
[-C--:B---3--:R-:W-:Y:S02]  /*6930*/  LEA.HI.X.SX32 R11, R202, R25.reuse, 0x2, P3 ;  /* 0x00000019ca0b7211 */ /* 0x088fe400018f16ff */
[C---:B------:R-:W-:Y:S01]  /*6940*/  LEA R4, P0, R225.reuse, R24, 0x2 ;  /* 0x00000018e1047211 */ /* 0x040fe200078010ff */
[----:B------:R-:W-:Y:S03]  /*6950*/  RED.E.ADD.F32.FTZ.RN.STRONG.GPU [R6.64], R14 ;  /* 0x0000000e0600798e */ /* 0x000fe6000c10e788 */
[----:B------:R-:W-:Y:S01]  /*6960*/  LEA.HI.X.SX32 R5, R225, R25, 0x2, P0 ;  /* 0x00000019e1057211 */ /* 0x000fe200000f16ff */
[----:B------:R-:W-:Y:S04]  /*6970*/  RED.E.ADD.F32.FTZ.RN.STRONG.GPU [R26.64], R15 ;  /* 0x0000000f1a00798e */ /* 0x000fe8000c10e788 */
[----:B------:R-:W-:Y:S04]  /*6980*/  RED.E.ADD.F32.FTZ.RN.STRONG.GPU [R20.64], R16 ;  /* 0x000000101400798e */ /* 0x000fe8000c10e788 */
[----:B------:R-:W-:Y:S04]  /*6990*/  RED.E.ADD.F32.FTZ.RN.STRONG.GPU [R10.64], R17 ;  /* 0x000000110a00798e */ /* 0x000fe8000c10e788 */
        /* <DEDUP_REMOVED lines=18> */
[----:B------:R-:W2:Y:S04]  /*6ac0*/  LDSM.16.MT88.4 R4, [R104+0x1000] ;  /* 0x001000006804783b */ /* 0x000ea80000004200 */
[----:B------:R-:W-:Y:S03]  /*6ad0*/  LDSM.16.MT88.4 R24, [R168+0x1800] ;  /* 0x00180000a818783b */ /* 0x000fe60000004200 */
        /* <DEDUP_REMOVED lines=10> */
[----:B------:R-:W3:Y:S07]  /*6b80*/  LDSM.16.MT88.4 R16, [R104+0x1800] ;  /* 0x001800006810783b */ /* 0x000eee0000004200 */
[-C--:B-1----:R-:W-:Y:S08]  /*6b90*/  HMMA.16816.F32.BF16 R68, R8, R20.reuse, R68 ;  /* 0x000000140844723c */ /* 0x082ff00000041844 */
[C---:B------:R-:W-:Y:S08]  /*6ba0*/  HMMA.16816.F32.BF16 R72, R100.reuse, R20, R72 ;  /* 0x000000146448723c */ /* 0x040ff00000041848 */
[-C--:B------:R-:W-:Y:S08]  /*6bb0*/  HMMA.16816.F32.BF16 R76, R100, R22.reuse, R76 ;  /* 0x00000016644c723c */ /* 0x080ff0000004184c */
[C---:B------:R-:W-:Y:S08]  /*6bc0*/  HMMA.16816.F32.BF16 R80, R8.reuse, R22, R80 ;  /* 0x000000160850723c */ /* 0x040ff00000041850 */
[-C--:B--2---:R-:W-:Y:S08]  /*6bd0*/  HMMA.16816.F32.BF16 R84, R8, R4.reuse, R84 ;  /* 0x000000040854723c */ /* 0x084ff00000041854 */
[C---:B------:R-:W-:Y:S07]  /*6be0*/  HMMA.16816.F32.BF16 R88, R100.reuse, R4, R88 ;  /* 0x000000046458723c */ /* 0x040fee0000041858 */
[----:B------:R-:W-:Y:S01]  /*6bf0*/  LOP3.LUT R4, R218, 0x1, RZ, 0xc0, !PT ;  /* 0x00000001da047812 */ /* 0x000fe200078ec0ff */
[-C--:B------:R-:W-:Y:S03]  /*6c00*/  HMMA.16816.F32.BF16 R92, R100, R6.reuse, R92 ;  /* 0x00000006645c723c */ /* 0x080fe6000004185c */
[----:B------:R-:W-:Y:S02]  /*6c10*/  ISETP.NE.U32.AND P0, PT, R4, 0x1, PT ;  /* 0x000000010400780c */ /* 0x000fe40003f05070 */
[----:B------:R-:W-:Y:S02]  /*6c20*/  @P6 IADD3 R5, P3, R234, -0x100, RZ ;  /* 0xffffff00ea056810 */ /* 0x000fe40007f7e0ff */
[----:B------:R-:W-:Y:S01]  /*6c30*/  IADD3 R218, R218, -0x1, RZ ;  /* 0xffffffffdada7810 */ /* 0x000fe20007ffe0ff */
[----:B------:R-:W-:Y:S04]  /*6c40*/  HMMA.16816.F32.BF16 R96, R8, R6, R96 ;  /* 0x000000060860723c */ /* 0x000fe80000041860 */
[----:B------:R-:W-:Y:S01]  /*6c50*/  @P6 IMAD.MOV.U32 R234, RZ, RZ, R5 ;  /* 0x000000ffffea6224 */ /* 0x000fe200078e0005 */
[----:B------:R-:W-:Y:S02]  /*6c60*/  @P6 IADD3.X R4, R235, -0x1, RZ, P3, !PT ;  /* 0xffffffffeb046810 */ /* 0x000fe40001ffe4ff */
[C---:B------:R-:W-:Y:S01]  /*6c70*/  IADD3 R6, R168.reuse, -0x2000, RZ ;  /* 0xffffe000a8067810 */ /* 0x040fe20007ffe0ff */
[-C--:B---3--:R-:W-:Y:S05]  /*6c80*/  HMMA.16816.F32.BF16 R68, R12, R24.reuse, R68 ;  /* 0x000000180c44723c */ /* 0x088fea0000041844 */
[----:B------:R-:W-:Y:S01]  /*6c90*/  @P0 IADD3 R6, R168, 0x2000, RZ ;  /* 0x00002000a8060810 */ /* 0x000fe20007ffe0ff */
[----:B------:R-:W-:Y:S02]  /*6ca0*/  @P6 IMAD.MOV.U32 R235, RZ, RZ, R4 ;  /* 0x000000ffffeb6224 */ /* 0x000fe400078e0004 */
[C---:B----4-:R-:W-:Y:S04]  /*6cb0*/  HMMA.16816.F32.BF16 R72, R32.reuse, R24, R72 ;  /* 0x000000182048723c */ /* 0x050fe80000041848 */
[----:B------:R-:W-:Y:S04]  /*6cc0*/  IMAD.MOV.U32 R168, RZ, RZ, R6 ;  /* 0x000000ffffa87224 */ /* 0x000fe800078e0006 */
[-C--:B------:R-:W-:Y:S08]  /*6cd0*/  HMMA.16816.F32.BF16 R76, R32, R26.reuse, R76 ;  /* 0x0000001a204c723c */ /* 0x080ff0000004184c */
[C---:B------:R-:W-:Y:S08]  /*6ce0*/  HMMA.16816.F32.BF16 R80, R12.reuse, R26, R80 ;  /* 0x0000001a0c50723c */ /* 0x040ff00000041850 */
[-C--:B------:R-:W-:Y:S08]  /*6cf0*/  HMMA.16816.F32.BF16 R84, R12, R16.reuse, R84 ;  /* 0x000000100c54723c */ /* 0x080ff00000041854 */
[C---:B------:R-:W-:Y:S08]  /*6d00*/  HMMA.16816.F32.BF16 R88, R32.reuse, R16, R88 ;  /* 0x000000102058723c */ /* 0x040ff00000041858 */
[-C--:B------:R-:W-:Y:S08]  /*6d10*/  HMMA.16816.F32.BF16 R92, R32, R18.reuse, R92 ;  /* 0x00000012205c723c */ /* 0x080ff0000004185c */
[----:B------:R-:W-:Y:S01]  /*6d20*/  HMMA.16816.F32.BF16 R96, R12, R18, R96 ;  /* 0x000000120c60723c */ /* 0x000fe20000041860 */
[----:B------:R-:W-:-:S07]  /*6d30*/  @P4 BRA `(.L_x_600) ;  /* 0xffffc70000004947 */ /* 0x000fce000383ffff */
[----:B------:R-:W-:Y:S01]  /*6d40*/  BAR.SYNC.DEFER_BLOCKING 0x0 ;  /* 0x0000000000007b1d */ /* 0x000fe20000010000 */
[----:B------:R-:W-:Y:S01]  /*6d50*/  FMUL.FTZ R68, R68, c[0x0][0x2e0] ;  /* 0x0000b80044447a20 */ /* 0x000fe20000410000 */
[----:B------:R-:W-:Y:S01]  /*6d60*/  ISETP.NE.AND P0, PT, R223, -0x1, PT ;  /* 0xffffffffdf00780c */ /* 0x000fe20003f05270 */
[----:B------:R-:W-:Y:S01]  /*6d70*/  FMUL.FTZ R69, R69, c[0x0][0x2e0] ;  /* 0x0000b80045457a20 */ /* 0x000fe20000410000 */
[----:B------:R-:W-:Y:S01]  /*6d80*/  SHF.R.S32.HI R3, RZ, 0x1f, R182 ;  /* 0x0000001fff037819 */ /* 0x000fe200000114b6 */
        /* <DEDUP_REMOVED lines=9> */
[----:B------:R-:W-:Y:S01]  /*6e20*/  FMUL.FTZ R72, R72, c[0x0][0x2e0] ;  /* 0x0000b80048487a20 */ /* 0x000fe20000410000 */
[----:B------:R-:W-:Y:S01]  /*6e30*/  @P0 IADD3 R33, R221, R223, RZ ;  /* 0x000000dfdd210210 */ /* 0x000fe20007ffe0ff */
[----:B------:R-:W-:Y:S01]  /*6e40*/  FMUL.FTZ R73, R73, c[0x0][0x2e0] ;  /* 0x0000b80049497a20 */ /* 0x000fe20000410000 */
[----:B------:R-:W-:Y:S01]  /*6e50*/  F2FP.BF16.PACK_AB R82, R83, R82 ;  /* 0x000000525352723e */ /* 0x000fe200000010ff */
[----:B------:R-:W-:-:S02]  /*6e60*/  FMUL.FTZ R74, R74, c[0x0][0x2e0] ;  /* 0x0000b8004a4a7a20 */ /* 0x000fc40000410000 */
        /* <DEDUP_REMOVED lines=106> */
[----:B------:R-:W-:Y:S01]  /*7510*/  @P0 IMAD.WIDE.U32 R34, R33, c[0x0][0x3a0], RZ ;  /* 0x0000e80021220a25 */ /* 0x000fe200078e00ff */
[----:B------:R1:W-:Y:S02]  /*7520*/  STS [R195+0x4000], R64 ;  /* 0x00400040c3007388 */ /* 0x0003e40000000800 */
[----:B------:R-:W-:Y:S01]  /*7530*/  F2FP.BF16.PACK_AB R62, R63, R62 ;  /* 0x0000003e3f3e723e */ /* 0x000fe200000010ff */
[----:B------:R-:W-:Y:S01]  /*7540*/  @P0 IMAD R33, R33, c[0x0][0x3a4], R35 ;  /* 0x0000e90021210a24 */ /* 0x000fe200078e0223 */
        /* <DEDUP_REMOVED lines=15> */
.L_x_601:
        /* <DEDUP_REMOVED lines=15> */
.L_x_602:
[----:B------:R-:W-:Y:S01]  /*7730*/  BAR.SYNC.DEFER_BLOCKING 0x0 ;  /* 0x0000000000007b1d */ /* 0x000fe20000010000 */
[----:B------:R-:W-:Y:S01]  /*7740*/  SHF.R.S32.HI R32, RZ, 0x1f, R219 ;  /* 0x0000001fff207819 */ /* 0x000fe200000114db */
[----:B------:R-:W-:Y:S01]  /*7750*/  IMAD R220, R185, -0x80, R220 ;  /* 0xffffff80b9dc7824 */ /* 0x000fe200078e02dc */
[----:B------:R-:W-:Y:S02]  /*7760*/  SHF.R.S32.HI R39, RZ, 0x1f, R180 ;  /* 0x0000001fff277819 */ /* 0x000fe400000114b4 */
[----:B-1----:R-:W-:Y:S01]  /*7770*/  MOV R38, R180 ;  /* 0x000000b400267202 */ /* 0x002fe20000000f00 */
[----:B------:R-:W-:Y:S01]  /*7780*/  IMAD R35, R32, c[0x0][0x3a0], RZ ;  /* 0x0000e80020237a24 */ /* 0x000fe200078e02ff */
[----:B------:R-:W-:Y:S01]  /*7790*/  ISETP.GE.AND P4, PT, R179, R220, PT ;  /* 0x000000dcb300720c */ /* 0x000fe20003f86270 */
[----:B------:R-:W-:Y:S01]  /*77a0*/  BSSY B0, `(.L_x_603) ;  /* 0x000001d000007945 */ /* 0x000fe20003800000 */
[----:B------:R-:W-:Y:S01]  /*77b0*/  SHF.R.S32.HI R3, RZ, 0x1f, R201 ;  /* 0x0000001fff037819 */ /* 0x000fe200000114c9 */
[----:B------:R-:W-:-:S04]  /*77c0*/  IMAD.WIDE.U32 R36, R219, c[0x0][0x3a0], R38 ;  /* 0x0000e800db247a25 */ /* 0x000fc800078e0026 */
[----:B------:R-:W-:Y:S01]  /*77d0*/  IMAD R35, R219, c[0x0][0x3a4], R35 ;  /* 0x0000e900db237a24 */ /* 0x000fe200078e0223 */
[----:B------:R-:W-:Y:S01]  /*77e0*/  IADD3 R40, P0, R34, R36, RZ ;  /* 0x0000002422287210 */ /* 0x000fe20007f1e0ff */
[----:B------:R-:W-:-:S03]  /*77f0*/  IMAD R34, R3, c[0x0][0x3b8], RZ ;  /* 0x0000ee0003227a24 */ /* 0x000fc600078e02ff */
[----:B------:R-:W-:Y:S01]  /*7800*/  IADD3.X R41, R33, R37, R35, P0, !PT ;  /* 0x0000002521297210 */ /* 0x000fe200007fe423 */
[C---:B------:R-:W-:Y:S01]  /*7810*/  IMAD R34, R201.reuse, c[0x0][0x3bc], R34 ;  /* 0x0000ef00c9227a24 */ /* 0x040fe200078e0222 */
[----:B------:R-:W-:Y:S01]  /*7820*/  SHF.R.S32.HI R33, RZ, 0x1f, R179 ;  /* 0x0000001fff217819 */ /* 0x000fe200000114b3 */
[----:B------:R1:W2:Y:S02]  /*7830*/  LDS.128 R28, [R120+0x7000] ;  /* 0x00700000781c7984 */ /* 0x0002a40000000c00 */
[----:B------:R-:W-:Y:S02]  /*7840*/  IMAD.WIDE.U32 R40, R201, c[0x0][0x3b8], R40 ;  /* 0x0000ee00c9287a25 */ /* 0x000fe400078e0028 */
[----:B------:R1:W3:Y:S03]  /*7850*/  LDS.128 R24, [R120+0x8000] ;  /* 0x0080000078187984 */ /* 0x0002e60000000c00 */
[----:B------:R-:W-:Y:S01]  /*7860*/  IADD3 R34, R34, R41, RZ ;  /* 0x0000002922227210 */ /* 0x000fe20007ffe0ff */
        /* <DEDUP_REMOVED lines=16> */
.L_x_604:
[----:B------:R-:W-:Y:S05]  /*7970*/  BSYNC B0 ;  /* 0x0000000000007941 */ /* 0x000fea0003800000 */
.L_x_603:
[----:B------:R-:W-:Y:S01]  /*7980*/  IADD3 R35, R179, 0x20, RZ ;  /* 0x00000020b3237810 */ /* 0x000fe20007ffe0ff */
[----:B------:R-:W-:Y:S03]  /*7990*/  BSSY B0, `(.L_x_605) ;  /* 0x000000e000007945 */ /* 0x000fe60003800000 */
[----:B------:R-:W-:-:S13]  /*79a0*/  ISETP.GE.AND P3, PT, R35, R220, PT ;  /* 0x000000dc2300720c */ /* 0x000fda0003f66270 */
[----:B------:R-:W-:Y:S05]  /*79b0*/  @P3 BRA `(.L_x_606) ;  /* 0x000000b000003947 */ /* 0x000fea0003800000 */
[----:B------:R-:W-:Y:S01]  /*79c0*/  IADD3 R36, P0, R179, 0x20, RZ ;  /* 0x00000020b3247810 */ /* 0x000fe20007f1e0ff */
[----:B-1----:R-:W-:Y:S01]  /*79d0*/  IMAD.MOV.U32 R42, RZ, RZ, R40 ;  /* 0x000000ffff2a7224 */ /* 0x002fe200078e0028 */
[----:B------:R-:W-:-:S03]  /*79e0*/  MOV R43, R34 ;  /* 0x00000022002b7202 */ /* 0x000fc60000000f00 */
[----:B------:R-:W-:Y:S02]  /*79f0*/  IMAD.X R35, RZ, RZ, R33, P0 ;  /* 0x000000ffff237224 */ /* 0x000fe400000e0621 */
[----:B------:R-:W-:-:S04]  /*7a00*/  IMAD.WIDE.U32 R42, R36, c[0x0][0x3a0], R42 ;  /* 0x0000e800242a7a25 */ /* 0x000fc800078e002a */
[----:B------:R-:W-:-:S04]  /*7a10*/  IMAD R35, R35, c[0x0][0x3a0], RZ ;  /* 0x0000e80023237a24 */ /* 0x000fc800078e02ff */
[----:B------:R-:W-:Y:S01]  /*7a20*/  IMAD R35, R36, c[0x0][0x3a4], R35 ;  /* 0x0000e90024237a24 */ /* 0x000fe200078e0223 */
[----:B------:R-:W-:-:S04]  /*7a30*/  LEA R36, P0, R42, c[0x0][0x340], 0x1 ;  /* 0x0000d0002a247a11 */ /* 0x000fc800078008ff */
[----:B------:R-:W-:-:S04]  /*7a40*/  IADD3 R35, R35, R43, RZ ;  /* 0x0000002b23237210 */ /* 0x000fc80007ffe0ff */
[----:B------:R-:W-:-:S05]  /*7a50*/  LEA.HI.X R37, R42, c[0x0][0x344], R35, 0x1, P0 ;  /* 0x0000d1002a257a11 */ /* 0x000fca00000f0c23 */
[----:B--2---:R1:W-:Y:S02]  /*7a60*/  STG.E.128 [R36.64], R28 ;  /* 0x0000001c24007986 */ /* 0x0043e4000c101d08 */
.L_x_606:
[----:B------:R-:W-:Y:S05]  /*7a70*/  BSYNC B0 ;  /* 0x0000000000007941 */ /* 0x000fea0003800000 */
.L_x_605:
[----:B-12---:R-:W-:Y:S01]  /*7a80*/  IADD3 R28, R179, 0x40, RZ ;  /* 0x00000040b31c7810 */ /* 0x006fe20007ffe0ff */
        /* <DEDUP_REMOVED lines=13> */
[----:B---3--:R1:W-:Y:S02]  /*7b60*/  STG.E.128 [R36.64], R24 ;  /* 0x0000001824007986 */ /* 0x0083e4000c101d08 */
.L_x_608:
[----:B------:R-:W-:Y:S05]  /*7b70*/  BSYNC B0 ;  /* 0x0000000000007941 */ /* 0x000fea0003800000 */
.L_x_607:
[----:B-1-3--:R-:W-:Y:S01]  /*7b80*/  IADD3 R24, R179, 0x60, RZ ;  /* 0x00000060b3187810 */ /* 0x00afe20007ffe0ff */
        /* <DEDUP_REMOVED lines=13> */
[----:B----4-:R1:W-:Y:S02]  /*7c60*/  STG.E.128 [R28.64], R20 ;  /* 0x000000141c007986 */ /* 0x0103e4000c101d08 */
.L_x_610:
[----:B------:R-:W-:Y:S05]  /*7c70*/  BSYNC B0 ;  /* 0x0000000000007941 */ /* 0x000fea0003800000 */
.L_x_609:
[----:B------:R-:W-:Y:S01]  /*7c80*/  IMAD.WIDE.U32 R38, R219, c[0x0][0x3a8], R38 ;  /* 0x0000ea00db267a25 */ /* 0x000fe200078e0026 */
[----:B------:R-:W-:Y:S03]  /*7c90*/  BSSY B0, `(.L_x_611) ;  /* 0x0000013000007945 */ /* 0x000fe60003800000 */
[----:B------:R-:W-:Y:S01]  /*7ca0*/  IMAD R32, R32, c[0x0][0x3a8], RZ ;  /* 0x0000ea0020207a24 */ /* 0x000fe200078e02ff */
[----:B-1--4-:R-:W-:Y:S01]  /*7cb0*/  IADD3 R20, P0, R2, R38, RZ ;  /* 0x0000002602147210 */ /* 0x012fe20007f1e0ff */
        /* <DEDUP_REMOVED lines=16> */
.L_x_612:
[----:B------:R-:W-:Y:S05]  /*7dc0*/  BSYNC B0 ;  /* 0x0000000000007941 */ /* 0x000fea0003800000 */
.L_x_611:
[----:B------:R-:W-:Y:S01]  /*7dd0*/  BSSY B0, `(.L_x_613) ;  /* 0x000000d000007945 */ /* 0x000fe20003800000 */
[----:B------:R-:W-:Y:S05]  /*7de0*/  @P3 BRA `(.L_x_614) ;  /* 0x000000b000003947 */ /* 0x000fea0003800000 */
[----:B------:R-:W-:Y:S01]  /*7df0*/  IADD3 R3, P0, R179, 0x20, RZ ;  /* 0x00000020b3037810 */ /* 0x000fe20007f1e0ff */
[----:B-1----:R-:W-:Y:S01]  /*7e00*/  IMAD.MOV.U32 R16, RZ, RZ, R20 ;  /* 0x000000ffff107224 */ /* 0x002fe200078e0014 */
        /* <DEDUP_REMOVED lines=8> */
[----:B------:R1:W-:Y:S02]  /*7e90*/  STG.E.128 [R18.64], R12 ;  /* 0x0000000c12007986 */ /* 0x0003e4000c101d08 */
.L_x_614:
[----:B------:R-:W-:Y:S05]  /*7ea0*/  BSYNC B0 ;  /* 0x0000000000007941 */ /* 0x000fea0003800000 */
.L_x_613:
        /* <DEDUP_REMOVED lines=13> */
.L_x_616:
[----:B------:R-:W-:Y:S05]  /*7f80*/  BSYNC B0 ;  /* 0x0000000000007941 */ /* 0x000fea0003800000 */
.L_x_615:
        /* <DEDUP_REMOVED lines=12> */
.L_x_597:
[----:B------:R-:W-:Y:S05]  /*8050*/  BSYNC B1 ;  /* 0x0000000000017941 */ /* 0x000fea0003800000 */
.L_x_575:
        /* <DEDUP_REMOVED lines=9> */
.L_x_617:
[----:B------:R-:W-:Y:S05]  /*80f0*/  EXIT ;  /* 0x000000000000794d */ /* 0x000fea0003800000 */
.L_x_619:
        /* <DEDUP_REMOVED lines=16> */
.L_x_1264:


//--------------------- .text._ZN5flash44flash_bwd_dq_dk_dv_loop_seqk_parallel_kernelI23Flash_bwd_kernel_traitsILi64ELi64ELi128ELi8ELi2ELi4ELi4ELb1ELb0EN7cutlass10bfloat16_tE19Flash_kernel_traitsILi64ELi64ELi128ELi8ES3_EELb0ELb1ELb0ELb0ELb0ELb1ELb1EEEvNS_16Flash_bwd_paramsE --------------------------
	.section	.text._ZN5flash44flash_bwd_dq_dk_dv_loop_seqk_parallel_kernelI23Flash_bwd_kernel_traitsILi64ELi64ELi128ELi8ELi2ELi4ELi4ELb1ELb0EN7cutlass10bfloat16_tE19Flash_kernel_traitsILi64ELi64ELi128ELi8ES3_EELb0ELb1ELb0ELb0ELb0ELb1ELb1EEEvNS_16Flash_bwd_paramsE,"ax",@progbits
	.sectioninfo	@"SHI_REGISTERS=255"
	.align	128
        .global         _ZN5flash44flash_bwd_dq_dk_dv_loop_seqk_parallel_kernelI23Flash_bwd_kernel_traitsILi64ELi64ELi128ELi8ELi2ELi4ELi4ELb1ELb0EN7cutlass10bfloat16_tE19Flash_kernel_traitsILi64ELi64ELi128ELi8ES3_EELb0ELb1ELb0ELb0ELb0ELb1ELb1EEEvNS_16Flash_bwd_paramsE
        .type           _ZN5flash44flash_bwd_dq_dk_dv_loop_seqk_parallel_kernelI23Flash_bwd_kernel_traitsILi64ELi64ELi128ELi8ELi2ELi4ELi4ELb1ELb0EN7cutlass10bfloat16_tE19Flash_kernel_traitsILi64ELi64ELi128ELi8ES3_EELb0ELb1ELb0ELb0ELb0ELb1ELb1EEEvNS_16Flash_bwd_paramsE,@function
        .size           _ZN5flash44flash_bwd_dq_dk_dv_loop_seqk_parallel_kernelI23Flash_bwd_kernel_traitsILi64ELi64ELi128ELi8ELi2ELi4ELi4ELb1ELb0EN7cutlass10bfloat16_tE19Flash_kernel_traitsILi64ELi64ELi128ELi8ES3_EELb0ELb1ELb0ELb0ELb0ELb1ELb1EEEvNS_16Flash_bwd_paramsE,(.L_x_1265 - _ZN5flash44flash_bwd_dq_dk_dv_loop_seqk_parallel_kernelI23Flash_bwd_kernel_traitsILi64ELi64ELi128ELi8ELi2ELi4ELi4ELb1ELb0EN7cutlass10bfloat16_tE19Flash_kernel_traitsILi64ELi64ELi128ELi8ES3_EELb0ELb1ELb0ELb0ELb0ELb1ELb1EEEvNS_16Flash_bwd_paramsE)
        .other          _ZN5flash44flash_bwd_dq_dk_dv_loop_seqk_parallel_kernelI23Flash_bwd_kernel_traitsILi64ELi64ELi128ELi8ELi2ELi4ELi4ELb1ELb0EN7cutlass10bfloat16_tE19Flash_kernel_traitsILi64ELi64ELi128ELi8ES3_EELb0ELb1ELb0ELb0ELb0ELb1ELb1EEEvNS_16Flash_bwd_paramsE,@"STO_CUDA_ENTRY STV_DEFAULT"
_ZN5flash44flash_bwd_dq_dk_dv_loop_seqk_parallel_kernelI23Flash_bwd_kernel_traitsILi64ELi64ELi128ELi8ELi2ELi4ELi4ELb1ELb0EN7cutlass10bfloat16_tE19Flash_kernel_traitsILi64ELi64ELi128ELi8ES3_EELb0ELb1ELb0ELb0ELb0ELb1ELb1EEEvNS_16Flash_bwd_paramsE:
.text._ZN5flash44flash_bwd_dq_dk_dv_loop_seqk_parallel_kernelI23Flash_bwd_kernel_traitsILi64ELi64ELi128ELi8ELi2ELi4ELi4ELb1ELb0EN7cutlass10bfloat16_tE19Flash_kernel_traitsILi64ELi64ELi128ELi8ES3_EELb0ELb1ELb0ELb0ELb0ELb1ELb1EEEvNS_16Flash_bwd_paramsE:
        /* <DEDUP_REMOVED lines=12> */
[----:B------:R-:W-:Y:S01]  /*00c0*/  UMOV UR8, 0x80 ;  /* 0x0000008000087882 */ /* 0x000fe20000000000 */
[----:B------:R-:W2:Y:S01]  /*00d0*/  S2UR UR49, SR_CTAID.Z ;  /* 0x00000000003179c3 */ /* 0x000ea20000002700 */
[----:B------:R-:W-:Y:S01]  /*00e0*/  ULDC UR7, c[0x0][0x210] ;  /* 0x0000840000077ab9 */ /* 0x000fe20000000800 */
[----:B------:R-:W-:Y:S01]  /*00f0*/  IMAD.MOV.U32 R186, RZ, RZ, -0x10 ;  /* 0xfffffff0ffba7424 */ /* 0x000fe200078e00ff */
[----:B------:R-:W-:Y:S02]  /*0100*/  ULDC UR6, c[0x0][0x234] ;  /* 0x00008d0000067ab9 */ /* 0x000fe40000000800 */
[----:B------:R-:W-:Y:S02]  /*0110*/  UIMAD UR6, UR8, UR7, UR6 ;  /* 0x00000007080672a4 */ /* 0x000fe4000f8e0206 */
[----:B------:R-:W-:Y:S01]  /*0120*/  ULDC UR14, c[0x0][0x1c8] ;  /* 0x00007200000e7ab9 */ /* 0x000fe20000000800 */
[----:B------:R-:W3:Y:S01]  /*0130*/  S2UR UR42, SR_CTAID.Y ;  /* 0x00000000002a79c3 */ /* 0x000ee20000002600 */
[----:B------:R-:W-:-:S02]  /*0140*/  ULDC.U8 UR10, c[0x0][0x328] ;  /* 0x0000ca00000a7ab9 */ /* 0x000fc40000000000 */
[----:B------:R-:W-:Y:S02]  /*0150*/  UISETP.NE.AND UP5, UPT, UR10, URZ, UPT ;  /* 0x0000003f0a00728c */ /* 0x000fe4000bfa5270 */
[----:B------:R-:W-:Y:S02]  /*0160*/  ULDC UR9, c[0x0][0x1c0] ;  /* 0x0000700000097ab9 */ /* 0x000fe40000000800 */
[----:B------:R-:W-:Y:S02]  /*0170*/  ULDC UR12, c[0x0][0x214] ;  /* 0x00008500000c7ab9 */ /* 0x000fe40000000800 */
[----:B------:R-:W-:Y:S02]  /*0180*/  ULDC UR16, c[0x0][0x224] ;  /* 0x0000890000107ab9 */ /* 0x000fe40000000800 */
[----:B------:R-:W-:Y:S02]  /*0190*/  ULDC UR17, c[0x0][0x224] ;  /* 0x0000890000117ab9 */ /* 0x000fe40000000800 */
[----:B------:R-:W-:Y:S01]  /*01a0*/  USHF.R.S32.HI UR7, URZ, 0x1f, UR17 ;  /* 0x0000001f3f077899 */ /* 0x000fe20008011411 */
[----:B-1----:R-:W-:Y:S01]  /*01b0*/  SHF.R.S32.HI R13, RZ, 0x1f, R12 ;  /* 0x0000001fff0d7819 */ /* 0x002fe2000001140c */
[----:B------:R-:W-:Y:S01]  /*01c0*/  ULDC UR58, c[0x0][0x22c] ;  /* 0x00008b00003a7ab9 */ /* 0x000fe20000000800 */
[----:B------:R-:W-:Y:S01]  /*01d0*/  IMAD.SHL.U32 R243, R12, 0x2, RZ ;  /* 0x000000020cf37824 */ /* 0x000fe200078e00ff */
[----:B--2---:R-:W-:Y:S01]  /*01e0*/  ULOP3.LUT UR8, UR49, UR14, URZ, 0x3c, !UPT ;  /* 0x0000000e31087292 */ /* 0x004fe2000f8e3c3f */
[CC--:B------:R-:W-:Y:S01]  /*01f0*/  LEA.HI R8, R13.reuse, R12.reuse, RZ, 0x5 ;  /* 0x0000000c0d087211 */ /* 0x0c0fe200078f28ff */
[----:B------:R-:W-:Y:S01]  /*0200*/  UIMAD UR59, UR49, UR58, URZ ;  /* 0x0000003a313b72a4 */ /* 0x000fe2000f8e023f */
[-C--:B------:R-:W-:Y:S01]  /*0210*/  LEA.HI R6, R13, R12.reuse, RZ, 0x4 ;  /* 0x0000000c0d067211 */ /* 0x080fe200078f20ff */
[----:B------:R-:W-:Y:S01]  /*0220*/  ULDC UR50, c[0x0][0x1c0] ;  /* 0x0000700000327ab9 */ /* 0x000fe20000000800 */
[--C-:B------:R-:W-:Y:S01]  /*0230*/  SHF.R.S32.HI R3, RZ, 0x5, R8.reuse ;  /* 0x00000005ff037819 */ /* 0x100fe20000011408 */
[----:B------:R-:W-:Y:S01]  /*0240*/  UIMAD.WIDE UR50, UR58, UR50, URZ ;  /* 0x000000323a3272a5 */ /* 0x000fe2000f8e023f */
[----:B------:R-:W-:Y:S01]  /*0250*/  SHF.R.S32.HI R0, RZ, 0x1f, R8 ;  /* 0x0000001fff007819 */ /* 0x000fe20000011408 */
[----:B---3--:R-:W-:Y:S01]  /*0260*/  @UP5 UIMAD UR10, UR42, UR12, URZ ;  /* 0x0000000c2a0a52a4 */ /* 0x008fe2000f8e023f */
[-C--:B------:R-:W-:Y:S01]  /*0270*/  LEA.HI R2, R8, R3.reuse, RZ, 0x1 ;  /* 0x0000000308027211 */ /* 0x080fe200078f08ff */
[----:B------:R-:W-:Y:S01]  /*0280*/  UIMAD.WIDE.U32 UR60, UR42, UR17, URZ ;  /* 0x000000112a3c72a5 */ /* 0x000fe2000f8e003f */
[----:B------:R-:W-:Y:S01]  /*0290*/  LEA.HI R0, R0, R3, RZ, 0x2 ;  /* 0x0000000300007211 */ /* 0x000fe200078f10ff */
[----:B------:R-:W-:Y:S01]  /*02a0*/  ULDC UR15, c[0x0][0x1c0] ;  /* 0x00007000000f7ab9 */ /* 0x000fe20000000800 */
[----:B------:R-:W-:Y:S01]  /*02b0*/  LOP3.LUT R2, R2, 0xfffffffe, RZ, 0xc0, !PT ;  /* 0xfffffffe02027812 */ /* 0x000fe200078ec0ff */
[----:B------:R-:W-:Y:S01]  /*02c0*/  ULDC UR13, c[0x0][0x1c0] ;  /* 0x00007000000d7ab9 */ /* 0x000fe20000000800 */
[----:B------:R-:W-:Y:S01]  /*02d0*/  LOP3.LUT R0, R0, 0xfffffffc, RZ, 0xc0, !PT ;  /* 0xfffffffc00007812 */ /* 0x000fe200078ec0ff */
[----:B------:R-:W-:Y:S01]  /*02e0*/  UIMAD UR58, UR58, UR13, URZ ;  /* 0x0000000d3a3a72a4 */ /* 0x000fe2000f8e023f */
[----:B------:R-:W-:Y:S01]  /*02f0*/  SHF.R.S32.HI R4, RZ, 0x4, R6 ;  /* 0x00000004ff047819 */ /* 0x000fe20000011406 */
[----:B------:R-:W-:Y:S01]  /*0300*/  IMAD.IADD R184, R3, 0x1, -R2 ;  /* 0x0000000103b87824 */ /* 0x000fe200078e0a02 */
[----:B------:R-:W-:Y:S01]  /*0310*/  LEA.HI R16, R13, R12, RZ, 0x2 ;  /* 0x0000000c0d107211 */ /* 0x000fe200078f10ff */
[----:B------:R-:W-:Y:S01]  /*0320*/  IMAD.IADD R175, R3, 0x1, -R0 ;  /* 0x0000000103af7824 */ /* 0x000fe200078e0a00 */
[----:B------:R-:W-:Y:S01]  /*0330*/  LEA.HI R0, R6, R4, RZ, 0x1 ;  /* 0x0000000406007211 */ /* 0x000fe200078f08ff */
[----:B------:R-:W-:Y:S01]  /*0340*/  USHF.L.U32 UR20, UR58, 0x4, URZ ;  /* 0x000000043a147899 */ /* 0x000fe2000800063f */
[--C-:B------:R-:W-:Y:S01]  /*0350*/  SHF.R.S32.HI R5, RZ, 0x2, R16.reuse ;  /* 0x00000002ff057819 */ /* 0x100fe20000011410 */
[----:B------:R-:W-:Y:S01]  /*0360*/  USHF.L.U32 UR14, UR58, 0x3, URZ ;  /* 0x000000033a0e7899 */ /* 0x000fe2000800063f */
[----:B------:R-:W-:Y:S01]  /*0370*/  SHF.R.S32.HI R3, RZ, 0x1f, R16 ;  /* 0x0000001fff037819 */ /* 0x000fe20000011410 */
[----:B------:R-:W-:Y:S01]  /*0380*/  UIADD3 UR19, UR20, 0x20, URZ ;  /* 0x0000002014137890 */ /* 0x000fe2000fffe03f */
[----:B------:R-:W-:Y:S01]  /*0390*/  LOP3.LUT R2, R0, 0xfffffffe, RZ, 0xc0, !PT ;  /* 0xfffffffe00027812 */ /* 0x000fe200078ec0ff */
[----:B------:R-:W-:Y:S01]  /*03a0*/  USHF.L.U32 UR55, UR58, 0x6, URZ ;  /* 0x000000063a377899 */ /* 0x000fe2000800063f */
[----:B------:R-:W-:Y:S01]  /*03b0*/  LEA.HI R0, R3, R5, RZ, 0x3 ;  /* 0x0000000503007211 */ /* 0x000fe200078f18ff */
[----:B------:R-:W-:Y:S01]  /*03c0*/  UIADD3 UR18, UR14, UR19, URZ ;  /* 0x000000130e127290 */ /* 0x000fe2000fffe03f */
[----:B------:R-:W-:Y:S01]  /*03d0*/  LEA.HI R15, R13, R12, RZ, 0x3 ;  /* 0x0000000c0d0f7211 */ /* 0x000fe200078f18ff */
[----:B------:R-:W-:Y:S01]  /*03e0*/  IMAD.IADD R10, R4, 0x1, -R2 ;  /* 0x00000001040a7824 */ /* 0x000fe200078e0a02 */
[----:B------:R-:W-:Y:S01]  /*03f0*/  LOP3.LUT R0, R0, 0xfffffff8, RZ, 0xc0, !PT ;  /* 0xfffffff800007812 */ /* 0x000fe200078ec0ff */
[----:B------:R-:W-:Y:S01]  /*0400*/  IMAD.U32 R2, RZ, RZ, UR6 ;  /* 0x00000006ff027e24 */ /* 0x000fe2000f8e00ff */
[----:B------:R-:W-:Y:S01]  /*0410*/  SHF.R.S32.HI R237, RZ, 0x3, R15 ;  /* 0x00000003ffed7819 */ /* 0x000fe2000001140f */
[----:B------:R-:W-:-:S02]  /*0420*/  UIMAD UR6, UR42, UR9, UR49 ;  /* 0x000000092a0672a4 */ /* 0x000fc4000f8e0231 */
[----:B------:R-:W-:Y:S01]  /*0430*/  IMAD.IADD R7, R5, 0x1, -R0 ;  /* 0x0000000105077824 */ /* 0x000fe200078e0a00 */
[----:B------:R1:W-:Y:S01]  /*0440*/  STL [R1+0x8], R2 ;  /* 0x0000080201007387 */ /* 0x0003e20000100800 */
[----:B------:R-:W-:Y:S01]  /*0450*/  LOP3.LUT R0, R15, 0xfffffff8, RZ, 0xc0, !PT ;  /* 0xfffffff80f007812 */ /* 0x000fe200078ec0ff */
[----:B------:R-:W-:Y:S01]  /*0460*/  IMAD.SHL.U32 R3, R237, 0x40, RZ ;  /* 0x00000040ed037824 */ /* 0x000fe200078e00ff */
[----:B------:R-:W-:Y:S02]  /*0470*/  USHF.R.S32.HI UR9, URZ, 0x1f, UR49 ;  /* 0x0000001f3f097899 */ /* 0x000fe40008011431 */
[----:B------:R-:W-:Y:S01]  /*0480*/  UIADD3 UR17, UR14, UR18, URZ ;  /* 0x000000120e117290 */ /* 0x000fe2000fffe03f */
[----:B------:R-:W-:Y:S01]  /*0490*/  IMAD.IADD R0, R12, 0x1, -R0 ;  /* 0x000000010c007824 */ /* 0x000fe200078e0a00 */
[----:B------:R-:W-:Y:S01]  /*04a0*/  LOP3.LUT R3, R3, 0x1c0, RZ, 0xc0, !PT ;  /* 0x000001c003037812 */ /* 0x000fe200078ec0ff */
[----:B------:R-:W-:Y:S02]  /*04b0*/  ULDC.U8 UR11, c[0x0][0x3d0] ;  /* 0x0000f400000b7ab9 */ /* 0x000fe40000000000 */
[C---:B------:R-:W-:Y:S01]  /*04c0*/  IMAD.SHL.U32 R244, R0.reuse, 0x8, RZ ;  /* 0x0000000800f47824 */ /* 0x040fe200078e00ff */
[----:B------:R-:W-:Y:S01]  /*04d0*/  SHF.R.U32.HI R4, RZ, 0x3, R3 ;  /* 0x00000003ff047819 */ /* 0x000fe20000011603 */
[----:B------:R-:W-:Y:S01]  /*04e0*/  ULDC.64 UR4, c[0x0][0x118] ;  /* 0x0000460000047ab9 */ /* 0x000fe20000000a00 */
[C---:B------:R-:W-:Y:S01]  /*04f0*/  LOP3.LUT P4, RZ, R0.reuse, 0x2, RZ, 0xc0, !PT ;  /* 0x0000000200ff7812 */ /* 0x040fe2000788c0ff */
[----:B------:R-:W-:Y:S01]  /*0500*/  UISETP.NE.AND UP6, UPT, UR11, URZ, UPT ;  /* 0x0000003f0b00728c */ /* 0x000fe2000bfc5270 */
[----:B------:R-:W-:Y:S01]  /*0510*/  LOP3.LUT R3, R3, 0x38, R244, 0xf8, !PT ;  /* 0x0000003803037812 */ /* 0x000fe200078ef8f4 */
[----:B------:R-:W-:Y:S01]  /*0520*/  UIMAD.WIDE.U32 UR56, UR50, UR60, URZ ;  /* 0x0000003c323872a5 */ /* 0x000fe2000f8e003f */
[C---:B------:R-:W-:Y:S01]  /*0530*/  LOP3.LUT P3, RZ, R0.reuse, 0x4, RZ, 0xc0, !PT ;  /* 0x0000000400ff7812 */ /* 0x040fe2000786c0ff */
[----:B------:R-:W-:Y:S01]  /*0540*/  IMAD.SHL.U32 R0, R0, 0x40, RZ ;  /* 0x0000004000007824 */ /* 0x000fe200078e00ff */
[----:B------:R-:W-:Y:S01]  /*0550*/  LOP3.LUT R9, R3, R4, RZ, 0x3c, !PT ;  /* 0x0000000403097212 */ /* 0x000fe200078e3cff */
[----:B------:R-:W-:-:S02]  /*0560*/  UIMAD UR26, UR58, 0x18, URZ ;  /* 0x000000183a1a78a4 */ /* 0x000fc4000f8e023f */
[----:B------:R-:W-:Y:S01]  /*0570*/  USHF.L.U32 UR25, UR58, 0x5, URZ ;  /* 0x000000053a197899 */ /* 0x000fe2000800063f */
[----:B------:R-:W-:Y:S01]  /*0580*/  LOP3.LUT R0, R0, 0x1c0, RZ, 0xc0, !PT ;  /* 0x000001c000007812 */ /* 0x000fe200078ec0ff */
[----:B------:R-:W-:Y:S01]  /*0590*/  UIMAD UR24, UR58, 0x28, URZ ;  /* 0x000000283a1878a4 */ /* 0x000fe2000f8e023f */
[----:B-1----:R-:W-:Y:S01]  /*05a0*/  LOP3.LUT R2, R6, 0xfffffff0, RZ, 0xc0, !PT ;  /* 0xfffffff006027812 */ /* 0x002fe200078ec0ff */
[----:B------:R-:W-:Y:S01]  /*05b0*/  UIMAD UR23, UR58, 0x30, URZ ;  /* 0x000000303a1778a4 */ /* 0x000fe2000f8e023f */
[----:B------:R-:W-:Y:S01]  /*05c0*/  LOP3.LUT R178, R0, 0x8, R15, 0xf8, !PT ;  /* 0x0000000800b27812 */ /* 0x000fe200078ef80f */
[----:B------:R-:W-:Y:S02]  /*05d0*/  UIMAD UR22, UR58, 0x38, URZ ;  /* 0x000000383a1678a4 */ /* 0x000fe4000f8e023f */
[----:B------:R-:W-:Y:S01]  /*05e0*/  IMAD.IADD R2, R12, 0x1, -R2 ;  /* 0x000000010c027824 */ /* 0x000fe200078e0a02 */
[----:B------:R-:W-:-:S04]  /*05f0*/  UMOV UR54, 0xffffe000 ;  /* 0xffffe00000367882 */ /* 0x000fc80000000000 */
        /* <DEDUP_REMOVED lines=9> */
[----:B------:R-:W-:Y:S01]  /*0690*/  LOP3.LUT R4, R7, 0x1, RZ, 0xc0, !PT ;  /* 0x0000000107047812 */ /* 0x000fe200078ec0ff */
[----:B------:R-:W-:-:S03]  /*06a0*/  IMAD.SHL.U32 R2, R175, 0x10, RZ ;  /* 0x00000010af027824 */ /* 0x000fc600078e00ff */
[----:B------:R-:W-:Y:S01]  /*06b0*/  ISETP.NE.U32.AND P0, PT, R4, 0x1, PT ;  /* 0x000000010400780c */ /* 0x000fe20003f05070 */
[----:B------:R-:W-:Y:S01]  /*06c0*/  IMAD.U32 R3, RZ, RZ, UR8 ;  /* 0x00000008ff037e24 */ /* 0x000fe2000f8e00ff */
[----:B------:R-:W-:Y:S01]  /*06d0*/  LOP3.LUT R6, R0, 0x30, R2, 0xf8, !PT ;  /* 0x0000003000067812 */ /* 0x000fe200078ef802 */
[----:B------:R-:W-:Y:S01]  /*06e0*/  IMAD.SHL.U32 R3, R10, 0x200, RZ ;  /* 0x000002000a037824 */ /* 0x000fe200078e00ff */
[----:B------:R-:W-:Y:S01]  /*06f0*/  SHF.R.U32.HI R0, RZ, 0x3, R0 ;  /* 0x00000003ff007819 */ /* 0x000fe20000011600 */
[----:B------:R-:W-:Y:S01]  /*0700*/  USHF.R.S32.HI UR8, URZ, 0x1f, UR42 ;  /* 0x0000001f3f087899 */ /* 0x000fe2000801142a */
[----:B------:R-:W-:Y:S01]  /*0710*/  LOP3.LUT R4, R6, 0x8, R15, 0xf8, !PT ;  /* 0x0000000806047812 */ /* 0x000fe200078ef80f */
[----:B------:R-:W-:Y:S01]  /*0720*/  IMAD.U32 R6, RZ, RZ, UR9 ;  /* 0x00000009ff067e24 */ /* 0x000fe2000f8e00ff */
[----:B------:R-:W-:Y:S01]  /*0730*/  UIMAD UR9, UR6, UR16, URZ ;  /* 0x00000010060972a4 */ /* 0x000fe2000f8e023f */
[----:B------:R-:W-:Y:S01]  /*0740*/  LOP3.LUT R178, R178, R0, RZ, 0x3c, !PT ;  /* 0x00000000b2b27212 */ /* 0x000fe200078e3cff */
[----:B------:R-:W-:Y:S01]  /*0750*/  UIMAD UR6, UR7, UR42, URZ ;  /* 0x0000002a070672a4 */ /* 0x000fe2000f8e023f */
[-C--:B------:R-:W-:Y:S01]  /*0760*/  LEA.HI R6, R13, R12.reuse, RZ, 0x7 ;  /* 0x0000000c0d067211 */ /* 0x080fe200078f38ff */
[----:B------:R-:W-:Y:S01]  /*0770*/  IMAD.U32 R17, RZ, RZ, UR8 ;  /* 0x00000008ff117e24 */ /* 0x000fe2000f8e00ff */
[----:B------:R-:W-:Y:S01]  /*0780*/  R2P PR, R7, 0x6 ;  /* 0x0000000607007804 */ /* 0x000fe20000000000 */
[----:B------:R-:W-:Y:S01]  /*0790*/  @!UP5 UIMAD UR8, UR42, UR15, UR49 ;  /* 0x0000000f2a08d2a4 */ /* 0x000fe2000f8e0231 */
[----:B------:R-:W-:Y:S01]  /*07a0*/  SHF.R.S32.HI R6, RZ, 0x7, R6 ;  /* 0x00000007ff067819 */ /* 0x000fe20000011406 */
[----:B------:R-:W-:Y:S01]  /*07b0*/  UIADD3 UR16, UR14, UR17, URZ ;  /* 0x000000110e107290 */ /* 0x000fe2000fffe03f */
[----:B-1----:R-:W-:-:S02]  /*07c0*/  LEA.HI R5, R13, R12, RZ, 0x6 ;  /* 0x0000000c0d057211 */ /* 0x002fc400078f30ff */
[----:B------:R-:W-:Y:S01]  /*07d0*/  SEL R186, R186, 0x10, !P0 ;  /* 0x00000010baba7807 */ /* 0x000fe20004000000 */
[----:B------:R-:W-:Y:S01]  /*07e0*/  UIADD3 UR15, UR14, UR16, URZ ;  /* 0x000000100e0f7290 */ /* 0x000fe2000fffe03f */
[----:B------:R-:W-:-:S03]  /*07f0*/  SHF.R.S32.HI R5, RZ, 0x6, R5 ;  /* 0x00000006ff057819 */ /* 0x000fc60000011405 */
[----:B------:R-:W-:Y:S02]  /*0800*/  UIADD3 UR21, UR14, UR15, URZ ;  /* 0x0000000f0e157290 */ /* 0x000fe4000fffe03f */
[----:B------:R-:W-:Y:S01]  /*0810*/  IMAD R2, R5, 0x800, R3 ;  /* 0x0000080005027824 */ /* 0x000fe200078e0203 */
[----:B------:R-:W-:Y:S01]  /*0820*/  LOP3.LUT R3, R3, R4, R0, 0xf6, !PT ;  /* 0x0000000403037212 */ /* 0x000fe200078ef600 */
[----:B------:R-:W-:Y:S02]  /*0830*/  IMAD.U32 R0, RZ, RZ, UR10 ;  /* 0x0000000aff007e24 */ /* 0x000fe4000f8e00ff */
[----:B------:R-:W-:Y:S02]  /*0840*/  IMAD.U32 R4, RZ, RZ, UR9 ;  /* 0x00000009ff047e24 */ /* 0x000fe4000f8e00ff */
[----:B------:R-:W-:Y:S01]  /*0850*/  IMAD.IADD R178, R2, 0x1, R178 ;  /* 0x0000000102b27824 */ /* 0x000fe200078e02b2 */
[----:B------:R1:W-:Y:S01]  /*0860*/  STL [R1+0x18], R0 ;  /* 0x0000180001007387 */ /* 0x0003e20000100800 */
[----:B------:R-:W-:Y:S01]  /*0870*/  LOP3.LUT R2, R8, 0xffffffe0, RZ, 0xc0, !PT ;  /* 0xffffffe008027812 */ /* 0x000fe200078ec0ff */
[----:B------:R-:W-:-:S02]  /*0880*/  IMAD R252, R5, 0x200, R9 ;  /* 0x0000020005fc7824 */ /* 0x000fc400078e0209 */
[----:B------:R2:W-:Y:S01]  /*0890*/  STL [R1+0x14], R4 ;  /* 0x0000140401007387 */ /* 0x0005e20000100800 */
[----:B------:R-:W-:Y:S02]  /*08a0*/  IMAD.SHL.U32 R8, R6, 0x8, RZ ;  /* 0x0000000806087824 */ /* 0x000fe400078e00ff */
[----:B------:R-:W-:Y:S02]  /*08b0*/  IMAD.IADD R13, R12, 0x1, -R2 ;  /* 0x000000010c0d7824 */ /* 0x000fe400078e0a02 */
[----:B------:R-:W-:Y:S02]  /*08c0*/  IMAD.SHL.U32 R178, R178, 0x2, RZ ;  /* 0x00000002b2b27824 */ /* 0x000fe400078e00ff */
[----:B------:R-:W-:Y:S02]  /*08d0*/  IMAD.SHL.U32 R236, R252, 0x2, RZ ;  /* 0x00000002fcec7824 */ /* 0x000fe400078e00ff */
[----:B------:R-:W-:Y:S01]  /*08e0*/  IMAD.SHL.U32 R3, R3, 0x2, RZ ;  /* 0x0000000203037824 */ /* 0x000fe200078e00ff */
        /* <DEDUP_REMOVED lines=8> */
[----:B------:R-:W-:Y:S04]  /*0970*/  STL [R1+0x4], R13 ;  /* 0x0000040d01007387 */ /* 0x000fe80000100800 */
[----:B------:R-:W-:Y:S01]  /*0980*/  IMAD.U32 R12, RZ, RZ, UR6 ;  /* 0x00000006ff0c7e24 */ /* 0x000fe2000f8e00ff */
[----:B------:R-:W-:Y:S01]  /*0990*/  @!UP5 UIMAD UR6, UR8, UR12, URZ ;  /* 0x0000000c0806d2a4 */ /* 0x000fe2000f8e023f */
[----:B-1----:R-:W-:-:S02]  /*09a0*/  IMAD.SHL.U32 R4, R5, 0x20, RZ ;  /* 0x0000002005047824 */ /* 0x002fc400078e00ff */
[----:B------:R-:W-:Y:S01]  /*09b0*/  IMAD.SHL.U32 R5, R0, 0x2, RZ ;  /* 0x0000000200057824 */ /* 0x000fe200078e00ff */
[----:B------:R-:W-:Y:S02]  /*09c0*/  LOP3.LUT R0, R2, 0x1c0, RZ, 0xc0, !PT ;  /* 0x000001c002007812 */ /* 0x000fe400078ec0ff */
[----:B------:R-:W-:Y:S02]  /*09d0*/  LOP3.LUT R243, R4, 0x6, R243, 0xf8, !PT ;  /* 0x0000000604f37812 */ /* 0x000fe400078ef8f3 */
[----:B------:R-:W-:Y:S02]  /*09e0*/  LOP3.LUT R7, R0, 0x20, R4, 0xf8, !PT ;  /* 0x0000002000077812 */ /* 0x000fe400078ef804 */
[----:B------:R-:W-:Y:S01]  /*09f0*/  LOP3.LUT R2, R8, 0x8, RZ, 0xc0, !PT ;  /* 0x0000000808027812 */ /* 0x000fe200078ec0ff */
[----:B------:R-:W-:Y:S01]  /*0a00*/  IMAD R8, R6, 0x1000, R5 ;  /* 0x0000100006087824 */ /* 0x000fe200078e0205 */
[----:B------:R-:W-:Y:S01]  /*0a10*/  SHF.R.U32.HI R4, RZ, 0x3, R0 ;  /* 0x00000003ff047819 */ /* 0x000fe20000011600 */
[----:B------:R-:W-:-:S02]  /*0a20*/  IMAD.SHL.U32 R6, R10, 0x10, RZ ;  /* 0x000000100a067824 */ /* 0x000fc400078e00ff */
[----:B------:R-:W-:Y:S01]  /*0a30*/  IMAD R8, R184, 0x400, R8 ;  /* 0x00000400b8087824 */ /* 0x000fe200078e0208 */
[----:B------:R-:W-:Y:S02]  /*0a40*/  LOP3.LUT R7, R7, R4, RZ, 0x3c, !PT ;  /* 0x0000000407077212 */ /* 0x000fe400078e3cff */
[----:B------:R-:W-:Y:S01]  /*0a50*/  LOP3.LUT R4, R4, R0, R2, 0x1e, !PT ;  /* 0x0000000004047212 */ /* 0x000fe200078e1e02 */
[----:B------:R-:W-:Y:S01]  /*0a60*/  IMAD R0, R175, 0x400, R5 ;  /* 0x00000400af007824 */ /* 0x000fe200078e0205 */
[----:B------:R-:W-:Y:S01]  /*0a70*/  LOP3.LUT R9, R2, 0x10, R6, 0xf8, !PT ;  /* 0x0000001002097812 */ /* 0x000fe200078ef806 */
[----:B------:R-:W-:Y:S01]  /*0a80*/  IMAD.SHL.U32 R2, R14, 0x40, RZ ;  /* 0x000000400e027824 */ /* 0x000fe200078e00ff */
[----:B------:R-:W-:Y:S01]  /*0a90*/  SHF.R.S32.HI R5, RZ, 0x1f, R13 ;  /* 0x0000001fff057819 */ /* 0x000fe2000001140d */
[----:B------:R-:W-:Y:S02]  /*0aa0*/  IMAD.IADD R247, R0, 0x1, R4 ;  /* 0x0000000100f77824 */ /* 0x000fe400078e0204 */
[----:B------:R-:W-:Y:S01]  /*0ab0*/  IMAD.SHL.U32 R0, R10, 0x8, RZ ;  /* 0x000000080a007824 */ /* 0x000fe200078e00ff */
[----:B------:R-:W-:Y:S01]  /*0ac0*/  LEA.HI R5, R5, R13, RZ, 0x2 ;  /* 0x0000000d05057211 */ /* 0x000fe200078f10ff */
[----:B------:R-:W-:Y:S01]  /*0ad0*/  IMAD.SHL.U32 R6, R11, 0x40, RZ ;  /* 0x000000400b067824 */ /* 0x000fe200078e00ff */
[----:B------:R-:W-:Y:S01]  /*0ae0*/  LOP3.LUT R2, R2, 0x1c0, RZ, 0xc0, !PT ;  /* 0x000001c002027812 */ /* 0x000fe200078ec0ff */
[----:B------:R-:W-:Y:S01]  /*0af0*/  IMAD.IADD R8, R7, 0x1, R8 ;  /* 0x0000000107087824 */ /* 0x000fe200078e0208 */
[----:B------:R-:W-:-:S02]  /*0b00*/  SHF.R.S32.HI R5, RZ, 0x2, R5 ;  /* 0x00000002ff057819 */ /* 0x000fc40000011405 */
[----:B------:R-:W-:Y:S01]  /*0b10*/  SHF.R.U32.HI R4, RZ, 0x3, R2 ;  /* 0x00000003ff047819 */ /* 0x000fe20000011602 */
[----:B------:R-:W-:Y:S01]  /*0b20*/  IMAD.SHL.U32 R188, R8, 0x2, RZ ;  /* 0x0000000208bc7824 */ /* 0x000fe200078e00ff */
[----:B------:R-:W-:Y:S01]  /*0b30*/  LOP3.LUT R7, R2, 0x8, R0, 0xf8, !PT ;  /* 0x0000000802077812 */ /* 0x000fe200078ef800 */
[----:B------:R-:W-:Y:S01]  /*0b40*/  IMAD R246, R184, 0x10, R5 ;  /* 0x00000010b8f67824 */ /* 0x000fe200078e0205 */
[----:B------:R-:W-:Y:S01]  /*0b50*/  LOP3.LUT R2, R4, R9, R2, 0x1e, !PT ;  /* 0x0000000904027212 */ /* 0x000fe200078e1e02 */
[----:B------:R-:W-:Y:S01]  /*0b60*/  IMAD.MOV.U32 R5, RZ, RZ, 0x20 ;  /* 0x00000020ff057424 */ /* 0x000fe200078e00ff */
[----:B------:R-:W-:Y:S01]  /*0b70*/  LOP3.LUT R0, R6, 0xfffffe00, RZ, 0xc0, !PT ;  /* 0xfffffe0006007812 */ /* 0x000fe200078ec0ff */
[----:B------:R-:W-:Y:S01]  /*0b80*/  IMAD.IADD R189, R188, 0x1, R186 ;  /* 0x00000001bcbd7824 */ /* 0x000fe200078e02ba */
[----:B------:R-:W-:Y:S02]  /*0b90*/  LEA R247, R247, 0x6000, 0x1 ;  /* 0x00006000f7f77811 */ /* 0x000fe400078e08ff */
[----:B------:R-:W-:Y:S01]  /*0ba0*/  LOP3.LUT R183, R2, R0, RZ, 0xfc, !PT ;  /* 0x0000000002b77212 */ /* 0x000fe200078efcff */
[----:B------:R-:W-:Y:S01]  /*0bb0*/  IMAD.U32 R2, RZ, RZ, UR6 ;  /* 0x00000006ff027e24 */ /* 0x000fe2000f8e00ff */
[----:B------:R-:W-:Y:S01]  /*0bc0*/  SHF.R.S32.HI R6, RZ, 0x1f, R246 ;  /* 0x0000001fff067819 */ /* 0x000fe200000114f6 */
[--C-:B------:R-:W-:Y:S01]  /*0bd0*/  IMAD R184, R184, 0x400, R0.reuse ;  /* 0x00000400b8b87824 */ /* 0x100fe200078e0200 */
[----:B------:R-:W-:Y:S01]  /*0be0*/  IADD3 R6, R247, 0x420, RZ ;  /* 0x00000420f7067810 */ /* 0x000fe20007ffe0ff */
[----:B------:R-:W-:Y:S01]  /*0bf0*/  IMAD R175, R175, 0x400, R0 ;  /* 0x00000400afaf7824 */ /* 0x000fe200078e0200 */
[----:B------:R-:W-:Y:S01]  /*0c00*/  @P1 IADD3 R6, R247, 0x3e0, RZ ;  /* 0x000003e0f7061810 */ /* 0x000fe20007ffe0ff */
[----:B------:R1:W-:Y:S01]  /*0c10*/  STL [R1+0xc], R2 ;  /* 0x00000c0201007387 */ /* 0x0003e20000100800 */
[----:B------:R-:W-:Y:S01]  /*0c20*/  IMAD.MOV.U32 R0, RZ, RZ, 0x40 ;  /* 0x00000040ff007424 */ /* 0x000fe200078e00ff */
[----:B------:R-:W-:Y:S01]  /*0c30*/  LOP3.LUT R4, R7, R4, RZ, 0x3c, !PT ;  /* 0x0000000407047212 */ /* 0x000fe200078e3cff */
[----:B------:R-:W-:Y:S01]  /*0c40*/  USHF.R.S32.HI UR6, URZ, 0x1f, UR55 ;  /* 0x0000001f3f067899 */ /* 0x000fe20008011437 */
[----:B------:R2:W-:Y:S01]  /*0c50*/  STL [R1], R6 ;  /* 0x0000000601007387 */ /* 0x0005e20000100800 */
[----:B------:R-:W-:-:S02]  /*0c60*/  SEL R180, R5, 0xffffffe0, !P4 ;  /* 0xffffffe005b47807 */ /* 0x000fc40006000000 */
[----:B------:R-:W-:Y:S01]  /*0c70*/  SEL R0, R0, 0xffffffc0, !P3 ;  /* 0xffffffc000007807 */ /* 0x000fe20005800000 */
[----:B------:R-:W-:Y:S01]  /*0c80*/  IMAD.IADD R184, R184, 0x1, R4 ;  /* 0x00000001b8b87824 */ /* 0x000fe200078e0204 */
[----:B------:R-:W-:Y:S01]  /*0c90*/  SEL R5, R5, 0xffffffe0, !P1 ;  /* 0xffffffe005057807 */ /* 0x000fe20004800000 */
[----:B------:R-:W-:Y:S01]  /*0ca0*/  IMAD.IADD R175, R4, 0x1, R175 ;  /* 0x0000000104af7824 */ /* 0x000fe200078e02af */
[C---:B------:R-:W-:Y:S01]  /*0cb0*/  IADD3 R248, R247.reuse, 0x40, RZ ;  /* 0x00000040f7f87810 */ /* 0x040fe20007ffe0ff */
[----:B------:R-:W-:Y:S01]  /*0cc0*/  IMAD.U32 R4, RZ, RZ, UR6 ;  /* 0x00000006ff047e24 */ /* 0x000fe2000f8e00ff */
[----:B------:R-:W-:Y:S01]  /*0cd0*/  @P2 IADD3 R248, R247, -0x40, RZ ;  /* 0xffffffc0f7f82810 */ /* 0x000fe20007ffe0ff */
[----:B------:R-:W-:Y:S01]  /*0ce0*/  IMAD.IADD R179, R178, 0x1, R0 ;  /* 0x00000001b2b37824 */ /* 0x000fe200078e0200 */
[----:B------:R-:W-:Y:S01]  /*0cf0*/  LEA R175, R175, 0xa000, 0x1 ;  /* 0x0000a000afaf7811 */ /* 0x000fe200078e08ff */
[----:B------:R-:W-:Y:S02]  /*0d00*/  IMAD.IADD R187, R188, 0x1, R5 ;  /* 0x00000001bcbb7824 */ /* 0x000fe400078e0205 */
[----:B------:R-:W-:-:S02]  /*0d10*/  IMAD.IADD R181, R178, 0x1, R180 ;  /* 0x00000001b2b57824 */ /* 0x000fc400078e02b4 */
[----:B------:R-:W-:Y:S02]  /*0d20*/  IMAD.IADD R180, R180, 0x1, R179 ;  /* 0x00000001b4b47824 */ /* 0x000fe400078e02b3 */
[C---:B------:R-:W-:Y:S02]  /*0d30*/  IMAD.IADD R250, R5.reuse, 0x1, R247 ;  /* 0x0000000105fa7824 */ /* 0x040fe400078e02f7 */
[----:B------:R-:W-:Y:S01]  /*0d40*/  IMAD.IADD R186, R186, 0x1, R187 ;  /* 0x00000001baba7824 */ /* 0x000fe200078e02bb */
[----:B-1----:R-:W-:Y:S01]  /*0d50*/  IADD3 R2, R246, -0x40, RZ ;  /* 0xffffffc0f6027810 */ /* 0x002fe20007ffe0ff */
[----:B------:R-:W-:-:S03]  /*0d60*/  IMAD.IADD R249, R5, 0x1, R248 ;  /* 0x0000000105f97824 */ /* 0x000fc600078e02f8 */
[----:B------:R-:W-:Y:S01]  /*0d70*/  SHF.R.S32.HI R4, RZ, 0x1f, R2 ;  /* 0x0000001fff047819 */ /* 0x000fe20000011402 */
[----:B------:R-:W-:-:S03]  /*0d80*/  IMAD.SHL.U32 R241, R2, 0x4, RZ ;  /* 0x0000000402f17824 */ /* 0x000fc600078e00ff */
[----:B--2---:R-:W-:Y:S02]  /*0d90*/  SHF.L.U64.HI R242, R2, 0x2, R4 ;  /* 0x0000000202f27819 */ /* 0x004fe40000010204 */
.L_x_664:
[----:B------:R-:W-:Y:S02]  /*0da0*/  USHF.L.U32 UR12, UR42, 0x2, URZ ;  /* 0x000000022a0c7899 */ /* 0x000fe4000800063f */
[----:B------:R-:W-:Y:S02]  /*0db0*/  ULDC.64 UR10, c[0x0][0x240] ;  /* 0x00009000000a7ab9 */ /* 0x000fe40000000a00 */
[----:B------:R-:W-:Y:S02]  /*0dc0*/  UISETP.NE.U32.AND UP1, UPT, URZ, UR10, UPT ;  /* 0x0000000a3f00728c */ /* 0x000fe4000bf25070 */
[----:B------:R-:W-:Y:S02]  /*0dd0*/  UIADD3 UR6, UP2, UR12, UR10, URZ ;  /* 0x0000000a0c067290 */ /* 0x000fe4000ff5e03f */
[----:B------:R-:W-:Y:S02]  /*0de0*/  USHF.R.S32.HI UR53, URZ, 0x1f, UR42 ;  /* 0x0000001f3f357899 */ /* 0x000fe4000801142a */
[----:B------:R-:W-:-:S02]  /*0df0*/  UISETP.NE.AND.EX UP1, UPT, URZ, UR11, UPT, UP1 ;  /* 0x0000000b3f00728c */ /* 0x000fc4000bf25310 */
[----:B------:R-:W-:Y:S01]  /*0e00*/  ULDC.64 UR8, c[0x0][0x250] ;  /* 0x0000940000087ab9 */ /* 0x000fe20000000a00 */
[----:B------:R-:W-:Y:S01]  /*0e10*/  IMAD.U32 R6, RZ, RZ, UR6 ;  /* 0x00000006ff067e24 */ /* 0x000fe2000f8e00ff */
[----:B------:R-:W-:Y:S02]  /*0e20*/  UISETP.NE.U32.AND UP3, UPT, URZ, UR8, UPT ;  /* 0x000000083f00728c */ /* 0x000fe4000bf65070 */
[----:B------:R-:W-:Y:S01]  /*0e30*/  USHF.L.U64.HI UR7, UR42, 0x2, UR53 ;  /* 0x000000022a077899 */ /* 0x000fe20008010235 */
[----:B------:R-:W-:Y:S01]  /*0e40*/  PLOP3.LUT P2, PT, PT, PT, UP1, 0x80, 0x0 ;  /* 0x000000000000781c */ /* 0x000fe20003f4f018 */
[----:B------:R-:W-:Y:S02]  /*0e50*/  ULDC.U8 UR6, c[0x0][0x312] ;  /* 0x0000c48000067ab9 */ /* 0x000fe40000000000 */
[----:B------:R-:W-:Y:S02]  /*0e60*/  UISETP.NE.AND UP4, UPT, UR6, URZ, UPT ;  /* 0x0000003f0600728c */ /* 0x000fe4000bf85270 */
[----:B------:R-:W-:-:S02]  /*0e70*/  UISETP.NE.AND.EX UP3, UPT, URZ, UR9, UPT, UP3 ;  /* 0x000000093f00728c */ /* 0x000fc4000bf65330 */
        /* <DEDUP_REMOVED lines=14> */
[----:B------:R-:W-:-:S03]  /*0f60*/  IMAD.U32 R4, RZ, RZ, UR10 ;  /* 0x0000000aff047e24 */ /* 0x000fc6000f8e00ff */
[----:B---3--:R-:W3:Y:S02]  /*0f70*/  @P0 LDG.E R8, [R8.64] ;  /* 0x0000000408080981 */ /* 0x008ee4000c1e1900 */
[----:B------:R-:W-:-:S05]  /*0f80*/  MOV R5, UR11 ;  /* 0x0000000b00057c02 */ /* 0x000fca0008000f00 */
[----:B----4-:R-:W4:Y:S04]  /*0f90*/  @!P1 LDG.E R0, [R4.64] ;  /* 0x0000000404009981 */ /* 0x010f28000c1e1900 */
        /* <DEDUP_REMOVED lines=21> */
.L_x_620:
        /* <DEDUP_REMOVED lines=59> */
.L_x_622:
        /* <DEDUP_REMOVED lines=18> */
.L_x_623:
        /* <DEDUP_REMOVED lines=19> */
[----:B------:R-:W-:-:S04]  /*16f0*/  UIADD3 UR8, UR61, UR8, URZ ;  /* 0x000000083d087290 */ /* 0x000fc8000fffe03f */
[----:B------:R-:W-:Y:S01]  /*1700*/  UIMAD UR8, UR50, UR8, UR12 ;  /* 0x00000008320872a4 */ /* 0x000fe2000f8e020c */
[----:B------:R-:W2:Y:S01]  /*1710*/  S2UR UR12, SR_CTAID.X ;  /* 0x00000000000c79c3 */ /* 0x000ea20000002500 */
[----:B-1----:R-:W1:Y:S01]  /*1720*/  I2F.RP R4, R6 ;  /* 0x0000000600047306 */ /* 0x002e620000209400 */
[----:B------:R-:W-:Y:S02]  /*1730*/  @!UP2 UIADD3 UR41, UR9, UR10, URZ ;  /* 0x0000000a0929a290 */ /* 0x000fe4000fffe03f */
[----:B------:R-:W-:Y:S02]  /*1740*/  UIMAD UR10, UR51, UR6, URZ ;  /* 0x00000006330a72a4 */ /* 0x000fe4000f8e023f */
[----:B------:R-:W-:-:S03]  /*1750*/  UIADD3 UR13, UR57, UR8, URZ ;  /* 0x00000008390d7290 */ /* 0x000fc6000fffe03f */
[----:B-1----:R-:W1:Y:S01]  /*1760*/  MUFU.RCP R4, R4 ;  /* 0x0000000400047308 */ /* 0x002e620000001000 */
[----:B------:R-:W-:-:S04]  /*1770*/  UIMAD.WIDE.U32 UR8, UR50, UR6, URZ ;  /* 0x00000006320872a5 */ /* 0x000fc8000f8e003f */
[----:B------:R-:W-:Y:S02]  /*1780*/  @UP2 UIADD3 UR13, UR9, UR10, URZ ;  /* 0x0000000a090d2290 */ /* 0x000fe4000fffe03f */
[----:B------:R-:W-:Y:S02]  /*1790*/  USEL UR33, UR56, UR8, !UP2 ;  /* 0x0000000838217287 */ /* 0x000fe4000d000000 */
[----:B------:R-:W-:Y:S02]  /*17a0*/  ULDC.64 UR10, c[0x0][0x3d8] ;  /* 0x0000f600000a7ab9 */ /* 0x000fe40000000a00 */
[----:B--2---:R-:W-:Y:S01]  /*17b0*/  UIMAD.WIDE.U32 UR8, UR12, UR10, URZ ;  /* 0x0000000a0c0872a5 */ /* 0x004fe2000f8e003f */
[----:B-1----:R-:W-:-:S03]  /*17c0*/  IADD3 R4, R4, 0xffffffe, RZ ;  /* 0x0ffffffe04047810 */ /* 0x002fc60007ffe0ff */
[----:B------:R-:W-:Y:S01]  /*17d0*/  UIMAD UR31, UR12, UR11, UR9 ;  /* 0x0000000b0c1f72a4 */ /* 0x000fe2000f8e0209 */
[----:B------:R1:W2:Y:S01]  /*17e0*/  F2I.FTZ.U32.TRUNC.NTZ R5, R4 ;  /* 0x0000000400057305 */ /* 0x0002a2000021f000 */
[----:B------:R-:W-:Y:S02]  /*17f0*/  USHF.L.U32 UR12, UR42, 0x7, URZ ;  /* 0x000000072a0c7899 */ /* 0x000fe4000800063f */
[----:B------:R-:W-:Y:S02]  /*1800*/  USEL UR32, UR8, URZ, UP6 ;  /* 0x0000003f08207287 */ /* 0x000fe4000b000000 */
[----:B------:R-:W-:-:S04]  /*1810*/  USHF.L.U64.HI UR8, UR42, 0x7, UR53 ;  /* 0x000000072a087899 */ /* 0x000fc80008010235 */
[----:B------:R-:W-:Y:S02]  /*1820*/  USEL UR9, UR8, URZ, UP1 ;  /* 0x0000003f08097287 */ /* 0x000fe40008800000 */
[----:B------:R-:W-:Y:S01]  /*1830*/  USEL UR8, UR12, URZ, UP1 ;  /* 0x0000003f0c087287 */ /* 0x000fe20008800000 */
[----:B----4-:R4:W2:Y:S01]  /*1840*/  R2UR UR37, R2 ;  /* 0x00000000022573c2 */ /* 0x0108a200000e0000 */
[----:B-1----:R-:W-:Y:S01]  /*1850*/  IMAD.MOV.U32 R4, RZ, RZ, RZ ;  /* 0x000000ffff047224 */ /* 0x002fe200078e00ff */
[----:B----4-:R-:W-:Y:S01]  /*1860*/  IABS R2, UR49 ;  /* 0x0000003100027c13 */ /* 0x010fe20008000000 */
[----:B------:R-:W-:-:S04]  /*1870*/  UIADD3 UR8, UP1, UR30, UR8, URZ ;  /* 0x000000081e087290 */ /* 0x000fc8000ff3e03f */
[----:B------:R-:W-:Y:S02]  /*1880*/  UIADD3.X UR10, UR39, UR9, URZ, UP1, !UPT ;  /* 0x00000009270a7290 */ /* 0x000fe40008ffe43f */
[----:B------:R-:W-:Y:S01]  /*1890*/  UIMAD UR9, UR51, UR8, URZ ;  /* 0x00000008330972a4 */ /* 0x000fe2000f8e023f */
[----:B------:R-:W-:-:S03]  /*18a0*/  ISETP.NE.AND P2, PT, RZ, c[0x0][0x1c8], PT ;  /* 0x00007200ff007a0c */ /* 0x000fc60003f45270 */
[----:B------:R-:W-:Y:S02]  /*18b0*/  UIMAD UR11, UR50, UR10, UR9 ;  /* 0x0000000a320b72a4 */ /* 0x000fe4000f8e0209 */
[----:B--2---:R-:W-:Y:S02]  /*18c0*/  @UP5 USEL UR9, UR37, UR6, !UP2 ;  /* 0x0000000625095287 */ /* 0x004fe4000d000000 */
[----:B------:R-:W-:Y:S01]  /*18d0*/  USEL UR31, UR31, URZ, UP6 ;  /* 0x0000003f1f1f7287 */ /* 0x000fe2000b000000 */
        /* <DEDUP_REMOVED lines=22> */
[----:B------:R-:W-:Y:S01]  /*1a40*/  UIADD3 UR12, UR9, UR11, URZ ;  /* 0x0000000b090c7290 */ /* 0x000fe2000fffe03f */
[----:B------:R-:W-:Y:S02]  /*1a50*/  SHF.R.S32.HI R22, RZ, 0x1f, R12 ;  /* 0x0000001fff167819 */ /* 0x000fe4000001140c */
        /* <DEDUP_REMOVED lines=8> */
.L_x_624:
[----:B------:R-:W2:Y:S02]  /*1ae0*/  LDL R0, [R1+0x14] ;  /* 0x0000140001007983 */ /* 0x000ea40000100800 */
[----:B--2---:R1:W2:Y:S01]  /*1af0*/  R2UR UR11, R0 ;  /* 0x00000000000b73c2 */ /* 0x0042a200000e0000 */
[----:B------:R-:W-:-:S07]  /*1b00*/  DEPBAR.LE SB1, 0x0, {2} ;  /* 0x000090040000791a */ /* 0x000fce0000000000 */
.L_x_625:
[----:B------:R-:W2:Y:S01]  /*1b10*/  LDL R10, [R1+0x4] ;  /* 0x00000400010a7983 */ /* 0x000ea20000100800 */
[----:B------:R-:W-:Y:S01]  /*1b20*/  USHF.R.S32.HI UR6, URZ, 0x1f, UR55 ;  /* 0x0000001f3f067899 */ /* 0x000fe20008011437 */
[----:B------:R-:W-:Y:S01]  /*1b30*/  IMAD.U32 R9, RZ, RZ, UR5 ;  /* 0x00000005ff097e24 */ /* 0x000fe2000f8e00ff */
[----:B------:R-:W-:Y:S01]  /*1b40*/  USHF.R.S32.HI UR37, URZ, 0x1f, UR59 ;  /* 0x0000001f3f257899 */ /* 0x000fe2000801143b */
[----:B------:R-:W-:Y:S01]  /*1b50*/  SHF.R.S32.HI R24, RZ, 0x1f, R237 ;  /* 0x0000001fff187819 */ /* 0x000fe200000114ed */
[----:B------:R-:W-:Y:S01]  /*1b60*/  UIADD3 UR8, UP4, UP3, UR8, UR55, UR59 ;  /* 0x0000003708087290 */ /* 0x000fe2000fb9e03b */
[----:B------:R-:W-:Y:S01]  /*1b70*/  IADD3 R0, P0, R237, UR30, RZ ;  /* 0x0000001eed007c10 */ /* 0x000fe2000ff1e0ff */
[----:B------:R-:W-:Y:S01]  /*1b80*/  USHF.R.S32.HI UR5, URZ, 0x1f, UR49 ;  /* 0x0000001f3f057899 */ /* 0x000fe20008011431 */
[----:B------:R-:W1:Y:S01]  /*1b90*/  S2R R26, SR_TID.X ;  /* 0x00000000001a7919 */ /* 0x000e620000002100 */
[----:B------:R-:W-:Y:S01]  /*1ba0*/  UIADD3 UR40, UP2, UP1, UR32, UR8, UR33 ;  /* 0x0000000820287290 */ /* 0x000fe2000f95e021 */
[----:B------:R-:W-:Y:S01]  /*1bb0*/  IADD3.X R2, R24, UR39, RZ, P0, !PT ;  /* 0x0000002718027c10 */ /* 0x000fe200087fe4ff */
[----:B------:R-:W-:Y:S01]  /*1bc0*/  UIADD3.X UR6, UR12, UR6, UR37, UP4, UP3 ;  /* 0x000000060c067290 */ /* 0x000fe2000a7e6425 */
[--C-:B------:R-:W-:Y:S01]  /*1bd0*/  SHF.R.S32.HI R245, RZ, 0x1f, R244.reuse ;  /* 0x0000001ffff57819 */ /* 0x100fe200000114f4 */
[----:B------:R-:W-:Y:S01]  /*1be0*/  ULDC.64 UR8, c[0x0][0x1a8] ;  /* 0x00006a0000087ab9 */ /* 0x000fe20000000a00 */
[----:B------:R-:W-:Y:S01]  /*1bf0*/  IMAD.U32 R8, RZ, RZ, UR4 ;  /* 0x00000004ff087e24 */ /* 0x000fe2000f8e00ff */
[----:B------:R-:W-:Y:S01]  /*1c00*/  UIADD3.X UR37, UR31, UR6, UR13, UP2, UP1 ;  /* 0x000000061f257290 */ /* 0x000fe200097e240d */
[----:B------:R-:W-:Y:S01]  /*1c10*/  IMAD R2, R2, c[0x0][0x190], RZ ;  /* 0x0000640002027a24 */ /* 0x000fe200078e02ff */
[----:B------:R-:W-:Y:S01]  /*1c20*/  UIMAD UR6, UR5, UR8, URZ ;  /* 0x00000008050672a4 */ /* 0x000fe2000f8e023f */
[C---:B------:R-:W-:Y:S01]  /*1c30*/  IMAD.WIDE.U32 R4, R0.reuse, c[0x0][0x190], R244 ;  /* 0x0000640000047a25 */ /* 0x040fe200078e00f4 */
[----:B------:R-:W-:Y:S01]  /*1c40*/  UIADD3 UR12, UR30, UR11, URZ ;  /* 0x0000000b1e0c7290 */ /* 0x000fe2000fffe03f */
[----:B------:R-:W-:Y:S01]  /*1c50*/  BSSY B1, `(.L_x_621) ;  /* 0x00006a0000017945 */ /* 0x000fe20003800000 */
[----:B------:R-:W-:Y:S01]  /*1c60*/  UIMAD UR33, UR49, UR9, UR6 ;  /* 0x00000009312172a4 */ /* 0x000fe2000f8e0206 */
[----:B------:R-:W-:Y:S01]  /*1c70*/  IMAD R0, R0, c[0x0][0x194], R2 ;  /* 0x0000650000007a24 */ /* 0x000fe200078e0202 */
[----:B------:R-:W-:Y:S01]  /*1c80*/  IADD3 R6, P0, R4, UR52, RZ ;  /* 0x0000003404067c10 */ /* 0x000fe2000ff1e0ff */
[----:B------:R-:W-:Y:S01]  /*1c90*/  ULDC.64 UR8, c[0x0][0x378] ;  /* 0x0000de0000087ab9 */ /* 0x000fe20000000a00 */
[----:B------:R-:W-:Y:S01]  /*1ca0*/  IMAD.U32 R2, RZ, RZ, UR30 ;  /* 0x0000001eff027e24 */ /* 0x000fe2000f8e00ff */
[----:B------:R-:W-:Y:S01]  /*1cb0*/  UIMAD UR6, UR5, UR8, URZ ;  /* 0x00000008050672a4 */ /* 0x000fe2000f8e023f */
[----:B------:R-:W-:Y:S01]  /*1cc0*/  IADD3.X R7, R5, UR47, R0, P0, !PT ;  /* 0x0000002f05077c10 */ /* 0x000fe200087fe400 */
[----:B------:R-:W-:Y:S01]  /*1cd0*/  UMOV UR13, 0x4 ;  /* 0x00000004000d7882 */ /* 0x000fe20000000000 */
[----:B------:R-:W-:Y:S01]  /*1ce0*/  IADD3 R4, P0, R244, UR38, RZ ;  /* 0x00000026f4047c10 */ /* 0x000fe2000ff1e0ff */
[----:B------:R-:W-:-:S02]  /*1cf0*/  UIMAD UR32, UR49, UR9, UR6 ;  /* 0x00000009312072a4 */ /* 0x000fc4000f8e0206 */
[----:B------:R-:W-:Y:S01]  /*1d00*/  ULDC.64 UR4, c[0x0][0x200] ;  /* 0x0000800000047ab9 */ /* 0x000fe20000000a00 */
[----:B-1----:R-:W-:Y:S01]  /*1d10*/  SHF.R.S32.HI R25, RZ, 0x1f, R26 ;  /* 0x0000001fff197819 */ /* 0x002fe2000001141a */
[----:B------:R-:W-:Y:S01]  /*1d20*/  ULDC.64 UR8, c[0x0][0x370] ;  /* 0x0000dc0000087ab9 */ /* 0x000fe20000000a00 */
[----:B------:R-:W-:Y:S01]  /*1d30*/  IADD3.X R5, R245, UR41, RZ, P0, !PT ;  /* 0x00000029f5057c10 */ /* 0x000fe200087fe4ff */
[----:B------:R-:W-:Y:S01]  /*1d40*/  UIMAD UR6, UR39, UR8, URZ ;  /* 0x00000008270672a4 */ /* 0x000fe2000f8e023f */
[----:B------:R-:W-:Y:S01]  /*1d50*/  LEA.HI R0, R25, R26, RZ, 0x5 ;  /* 0x0000001a19007211 */ /* 0x000fe200078f28ff */
[----:B------:R-:W-:Y:S02]  /*1d60*/  UIADD3 UR8, UR30, UR10, URZ ;  /* 0x0000000a1e087290 */ /* 0x000fe4000fffe03f */
[----:B------:R-:W-:Y:S01]  /*1d70*/  UIMAD UR31, UR30, UR9, UR6 ;  /* 0x000000091e1f72a4 */ /* 0x000fe2000f8e0206 */
[----:B------:R-:W-:Y:S01]  /*1d80*/  SHF.R.S32.HI R0, RZ, 0x5, R0 ;  /* 0x00000005ff007819 */ /* 0x000fe20000011400 */
[----:B------:R-:W-:Y:S01]  /*1d90*/  ULDC.64 UR38, c[0x0][0x3c8] ;  /* 0x0000f20000267ab9 */ /* 0x000fe20000000a00 */
[----:B------:R-:W-:Y:S01]  /*1da0*/  IMAD.WIDE.U32 R4, R2, c[0x0][0x370], R4 ;  /* 0x0000dc0002047a25 */ /* 0x000fe200078e0004 */
[----:B------:R-:W-:Y:S01]  /*1db0*/  UIMAD.WIDE UR8, UR8, UR13, UR4 ;  /* 0x0000000d080872a5 */ /* 0x000fe2000f8e0204 */
[----:B------:R1:W3:Y:S01]  /*1dc0*/  R2UR UR4, R8 ;  /* 0x00000000080473c2 */ /* 0x0002e200000e0000 */
[----:B------:R-:W-:-:S02]  /*1dd0*/  UIMAD.WIDE UR12, UR12, UR13, UR38 ;  /* 0x0000000d0c0c72a5 */ /* 0x000fc4000f8e0226 */
[----:B------:R-:W-:Y:S01]  /*1de0*/  UIADD3 UR6, -UR7, UR35, UR29 ;  /* 0x0000002307067290 */ /* 0x000fe2000fffe11d */
[----:B------:R-:W-:Y:S01]  /*1df0*/  IADD3 R5, R5, UR31, RZ ;  /* 0x0000001f05057c10 */ /* 0x000fe2000fffe0ff */
[----:B------:R-:W-:Y:S02]  /*1e00*/  ULDC UR39, c[0x0][0x2e8] ;  /* 0x0000ba0000277ab9 */ /* 0x000fe40000000800 */
[----:B------:R-:W-:Y:S01]  /*1e10*/  UIADD3 UR6, UR6, -UR39, URZ ;  /* 0x8000002706067290 */ /* 0x000fe2000fffe03f */
[----:B------:R4:W1:Y:S01]  /*1e20*/  R2UR UR5, R9 ;  /* 0x00000000090573c2 */ /* 0x00086200000e0000 */
[----:B------:R-:W-:Y:S02]  /*1e30*/  UMOV UR11, UR13 ;  /* 0x0000000d000b7c82 */ /* 0x000fe40008000000 */
[----:B------:R-:W-:Y:S02]  /*1e40*/  USHF.R.S32.HI UR13, URZ, 0x1f, UR6 ;  /* 0x0000001f3f0d7899 */ /* 0x000fe40008011406 */
[----:B------:R-:W-:-:S02]  /*1e50*/  UMOV UR10, UR8 ;  /* 0x00000008000a7c82 */ /* 0x000fc40008000000 */
        /* <DEDUP_REMOVED lines=44> */
.L_x_627:
        /* <DEDUP_REMOVED lines=16> */
.L_x_628:
[----:B------:R-:W-:Y:S01]  /*2220*/  ULDC.64 UR10, c[0x0][0x3a0] ;  /* 0x0000e800000a7ab9 */ /* 0x000fe20000000a00 */
[----:B------:R-:W-:Y:S01]  /*2230*/  IMAD.U32 R4, RZ, RZ, UR29 ;  /* 0x0000001dff047e24 */ /* 0x000fe2000f8e00ff */
[----:B------:R-:W-:Y:S01]  /*2240*/  UIMAD UR9, UR36, UR10, URZ ;  /* 0x0000000a240972a4 */ /* 0x000fe2000f8e023f */
[----:B------:R-:W-:Y:S01]  /*2250*/  BSSY B0, `(.L_x_629) ;  /* 0x0000019000007945 */ /* 0x000fe20003800000 */
[----:B------:R-:W-:Y:S01]  /*2260*/  UIMAD UR7, UR28, -0x80, UR7 ;  /* 0xffffff801c0778a4 */ /* 0x000fe2000f8e0207 */
[----:B------:R-:W-:Y:S01]  /*2270*/  IMAD.WIDE.U32 R4, R4, c[0x0][0x3a0], R244 ;  /* 0x0000e80004047a25 */ /* 0x000fe200078e00f4 */
[----:B------:R-:W-:Y:S02]  /*2280*/  UIMAD UR9, UR29, UR11, UR9 ;  /* 0x0000000b1d0972a4 */ /* 0x000fe4000f8e0209 */
[----:B------:R-:W-:Y:S02]  /*2290*/  USHF.R.S32.HI UR12, URZ, 0x1f, UR49 ;  /* 0x0000001f3f0c7899 */ /* 0x000fe40008011431 */
[----:B------:R-:W-:Y:S01]  /*22a0*/  IADD3 R4, P0, R4, UR13, RZ ;  /* 0x0000000d04047c10 */ /* 0x000fe2000ff1e0ff */
[----:B------:R-:W-:Y:S01]  /*22b0*/  ULDC.64 UR10, c[0x0][0x3b8] ;  /* 0x0000ee00000a7ab9 */ /* 0x000fe20000000a00 */
[----:B------:R-:W-:Y:S01]  /*22c0*/  MOV R0, UR9 ;  /* 0x0000000900007c02 */ /* 0x000fe20008000f00 */
[----:B------:R-:W-:Y:S01]  /*22d0*/  UIMAD UR9, UR12, UR10, URZ ;  /* 0x0000000a0c0972a4 */ /* 0x000fe2000f8e023f */
[----:B------:R-:W-:-:S02]  /*22e0*/  ISETP.GE.AND P3, PT, R237, UR7, PT ;  /* 0x00000007ed007c0c */ /* 0x000fc4000bf66270 */
        /* <DEDUP_REMOVED lines=15> */
.L_x_630:
[----:B------:R-:W-:Y:S05]  /*23e0*/  BSYNC B0 ;  /* 0x0000000000007941 */ /* 0x000fea0003800000 */
.L_x_629:
[----:B------:R-:W-:Y:S01]  /*23f0*/  IADD3 R0, R237, 0x20, RZ ;  /* 0x00000020ed007810 */ /* 0x000fe20007ffe0ff */
[----:B------:R-:W-:Y:S03]  /*2400*/  BSSY B0, `(.L_x_631) ;  /* 0x000000e000007945 */ /* 0x000fe60003800000 */
[----:B------:R-:W-:-:S13]  /*2410*/  ISETP.GE.AND P2, PT, R0, UR7, PT ;  /* 0x0000000700007c0c */ /* 0x000fda000bf46270 */
        /* <DEDUP_REMOVED lines=12> */
.L_x_632:
[----:B------:R-:W-:Y:S05]  /*24e0*/  BSYNC B0 ;  /* 0x0000000000007941 */ /* 0x000fea0003800000 */
.L_x_631:
        /* <DEDUP_REMOVED lines=15> */
.L_x_634:
[----:B------:R-:W-:Y:S05]  /*25e0*/  BSYNC B0 ;  /* 0x0000000000007941 */ /* 0x000fea0003800000 */
.L_x_633:
[----:B------:R-:W-:Y:S01]  /*25f0*/  IADD3 R0, R237, 0x60, RZ ;  /* 0x00000060ed007810 */ /* 0x000fe20007ffe0ff */
[----:B------:R-:W-:Y:S03]  /*2600*/  BSSY B0, `(.L_x_635) ;  /* 0x000000d000007945 */ /* 0x000fe60003800000 */
[----:B------:R-:W-:-:S13]  /*2610*/  ISETP.GE.AND P0, PT, R0, UR7, PT ;  /* 0x0000000700007c0c */ /* 0x000fda000bf06270 */
        /* <DEDUP_REMOVED lines=11> */
.L_x_636:
[----:B------:R-:W-:Y:S05]  /*26d0*/  BSYNC B0 ;  /* 0x0000000000007941 */ /* 0x000fea0003800000 */
.L_x_635:
        /* <DEDUP_REMOVED lines=26> */
.L_x_638:
[----:B------:R-:W-:Y:S05]  /*2880*/  BSYNC B0 ;  /* 0x0000000000007941 */ /* 0x000fea0003800000 */
.L_x_637:
        /* <DEDUP_REMOVED lines=13> */
.L_x_640:
[----:B------:R-:W-:Y:S05]  /*2960*/  BSYNC B0 ;  /* 0x0000000000007941 */ /* 0x000fea0003800000 */
.L_x_639:
        /* <DEDUP_REMOVED lines=13> */
.L_x_642:
[----:B------:R-:W-:Y:S05]  /*2a40*/  BSYNC B0 ;  /* 0x0000000000007941 */ /* 0x000fea0003800000 */
.L_x_641:
        /* <DEDUP_REMOVED lines=12> */
.L_x_626:
[----:B------:R-:W-:Y:S01]  /*2b10*/  ULDC.64 UR32, c[0x0][0x1a0] ;  /* 0x0000680000207ab9 */ /* 0x000fe20000000a00 */
[----:B------:R-:W-:Y:S01]  /*2b20*/  IMAD.U32 R4, RZ, RZ, UR29 ;  /* 0x0000001dff047e24 */ /* 0x000fe2000f8e00ff */
[----:B------:R-:W-:Y:S01]  /*2b30*/  UIMAD UR32, UR36, UR32, URZ ;  /* 0x00000020242072a4 */ /* 0x000fe2000f8e023f */
[----:B------:R-:W-:Y:S01]  /*2b40*/  IMAD.U32 R6, RZ, RZ, UR29 ;  /* 0x0000001dff067e24 */ /* 0x000fe2000f8e00ff */
[----:B------:R-:W-:Y:S01]  /*2b50*/  ULDC.64 UR30, c[0x0][0x198] ;  /* 0x00006600001e7ab9 */ /* 0x000fe20000000a00 */
[--C-:B------:R-:W-:Y:S01]  /*2b60*/  IMAD.WIDE.U32 R4, R4, c[0x0][0x1a0], R244.reuse ;  /* 0x0000680004047a25 */ /* 0x100fe200078e00f4 */
[----:B------:R-:W-:Y:S01]  /*2b70*/  UIMAD UR8, UR36, UR30, URZ ;  /* 0x0000001e240872a4 */ /* 0x000fe2000f8e023f */
[----:B------:R-:W-:Y:S01]  /*2b80*/  IADD3 R23, R237, 0x20, RZ ;  /* 0x00000020ed177810 */ /* 0x000fe20007ffe0ff */
[----:B------:R-:W-:Y:S01]  /*2b90*/  UIMAD UR33, UR29, UR33, UR32 ;  /* 0x000000211d2172a4 */ /* 0x000fe2000f8e0220 */
[----:B------:R-:W-:Y:S01]  /*2ba0*/  IMAD.WIDE.U32 R6, R6, c[0x0][0x198], R244 ;  /* 0x0000660006067a25 */ /* 0x000fe200078e00f4 */
[----:B------:R-:W-:Y:S01]  /*2bb0*/  UIMAD UR8, UR29, UR31, UR8 ;  /* 0x0000001f1d0872a4 */ /* 0x000fe2000f8e0208 */
[----:B------:R-:W-:-:S02]  /*2bc0*/  IADD3 R4, P1, R4, UR43, RZ ;  /* 0x0000002b04047c10 */ /* 0x000fc4000ff3e0ff */
[----:B------:R-:W-:Y:S01]  /*2bd0*/  IMAD.MOV.U32 R128, RZ, RZ, 0x40 ;  /* 0x00000040ff807424 */ /* 0x000fe200078e00ff */
[----:B------:R-:W-:Y:S01]  /*2be0*/  IADD3 R20, P0, R6, UR46, RZ ;  /* 0x0000002e06147c10 */ /* 0x000fe2000ff1e0ff */
[----:B------:R-:W-:Y:S01]  /*2bf0*/  IMAD.U32 R2, RZ, RZ, UR33 ;  /* 0x00000021ff027e24 */ /* 0x000fe2000f8e00ff */
[----:B------:R-:W-:Y:S01]  /*2c00*/  SHF.R.S32.HI R27, RZ, 0x1f, R246 ;  /* 0x0000001fff1b7819 */ /* 0x000fe200000114f6 */
[----:B------:R-:W-:Y:S01]  /*2c10*/  IMAD.U32 R0, RZ, RZ, UR8 ;  /* 0x00000008ff007e24 */ /* 0x000fe2000f8e00ff */
[----:B------:R-:W-:Y:S01]  /*2c20*/  UIMAD UR8, UR28, -0x80, UR7 ;  /* 0xffffff801c0878a4 */ /* 0x000fe2000f8e0207 */
[----:B------:R-:W-:Y:S01]  /*2c30*/  IMAD.MOV.U32 R232, RZ, RZ, 0x7f800000 ;  /* 0x7f800000ffe87424 */ /* 0x000fe200078e00ff */
[----:B------:R-:W-:Y:S01]  /*2c40*/  IADD3.X R5, R5, UR44, R2, P1, !PT ;  /* 0x0000002c05057c10 */ /* 0x000fe20008ffe402 */
[----:B------:R-:W-:Y:S01]  /*2c50*/  IMAD.MOV.U32 R233, RZ, RZ, 0x7f800000 ;  /* 0x7f800000ffe97424 */ /* 0x000fe200078e00ff */
[----:B------:R-:W-:Y:S01]  /*2c60*/  IADD3 R2, R237, 0x40, RZ ;  /* 0x00000040ed027810 */ /* 0x000fe20007ffe0ff */
[----:B------:R-:W-:Y:S01]  /*2c70*/  IMAD.MOV.U32 R231, RZ, RZ, 0x7f800000 ;  /* 0x7f800000ffe77424 */ /* 0x000fe200078e00ff */
[----:B------:R-:W-:Y:S01]  /*2c80*/  ISETP.GE.AND P4, PT, R23, UR8, PT ;  /* 0x0000000817007c0c */ /* 0x000fe2000bf86270 */
[----:B------:R-:W-:Y:S01]  /*2c90*/  IMAD.WIDE.U32 R4, R12, c[0x0][0x1b8], R4 ;  /* 0x00006e000c047a25 */ /* 0x000fe200078e0004 */
[----:B------:R-:W-:-:S02]  /*2ca0*/  ISETP.GE.AND P3, PT, R2, UR8, PT ;  /* 0x0000000802007c0c */ /* 0x000fc4000bf66270 */
[----:B------:R-:W-:Y:S02]  /*2cb0*/  IADD3.X R21, R7, UR48, R0, P0, !PT ;  /* 0x0000003007157c10 */ /* 0x000fe400087fe400 */
[C---:B------:R-:W-:Y:S02]  /*2cc0*/  ISETP.GE.AND P5, PT, R237.reuse, UR8, PT ;  /* 0x00000008ed007c0c */ /* 0x040fe4000bfa6270 */
[C---:B------:R-:W-:Y:S02]  /*2cd0*/  IADD3 R0, R237.reuse, 0x60, RZ ;  /* 0x00000060ed007810 */ /* 0x040fe40007ffe0ff */
[----:B------:R-:W-:Y:S02]  /*2ce0*/  MOV R230, 0x7f800000 ;  /* 0x7f80000000e67802 */ /* 0x000fe40000000f00 */
[----:B------:R-:W-:Y:S01]  /*2cf0*/  ISETP.GE.AND P2, PT, R0, UR8, PT ;  /* 0x0000000800007c0c */ /* 0x000fe2000bf46270 */
[----:B------:R-:W-:Y:S01]  /*2d00*/  IMAD R0, R22, c[0x0][0x1b8], RZ ;  /* 0x00006e0016007a24 */ /* 0x000fe200078e02ff */
[C---:B------:R-:W-:Y:S01]  /*2d10*/  @!P4 IADD3 R2, P1, R237.reuse, 0x20, RZ ;  /* 0x00000020ed02c810 */ /* 0x040fe20007f3e0ff */
[----:B------:R-:W-:Y:S01]  /*2d20*/  @!P4 IMAD.MOV.U32 R10, RZ, RZ, R4 ;  /* 0x000000ffff0ac224 */ /* 0x000fe200078e0004 */
[----:B------:R-:W-:Y:S01]  /*2d30*/  @!P3 IADD3 R13, P0, R237, 0x40, RZ ;  /* 0x00000040ed0db810 */ /* 0x000fe20007f1e0ff */
[----:B------:R-:W-:Y:S01]  /*2d40*/  IMAD R8, R12, c[0x0][0x1bc], R0 ;  /* 0x00006f000c087a24 */ /* 0x000fe200078e0200 */
[----:B------:R-:W-:Y:S01]  /*2d50*/  ULEA.HI UR8, UR6, UR6, URZ, 0x1 ;  /* 0x0000000606087291 */ /* 0x000fe2000f8f083f */
[----:B------:R-:W-:-:S02]  /*2d60*/  @!P4 IMAD.X R0, RZ, RZ, R24, P1 ;  /* 0x000000ffff00c224 */ /* 0x000fc400008e0618 */
[----:B------:R-:W-:Y:S01]  /*2d70*/  @!P5 IMAD R7, R24, c[0x0][0x1a0], RZ ;  /* 0x000068001807da24 */ /* 0x000fe200078e02ff */
[----:B------:R-:W-:Y:S01]  /*2d80*/  ULOP3.LUT UR8, UR8, 0xfffffffe, URZ, 0xc0, !UPT ;  /* 0xfffffffe08087892 */ /* 0x000fe2000f8ec03f */
[----:B------:R-:W-:Y:S02]  /*2d90*/  @!P3 IMAD.X R6, RZ, RZ, R24, P0 ;  /* 0x000000ffff06b224 */ /* 0x000fe400000e0618 */
[----:B------:R-:W-:Y:S01]  /*2da0*/  IMAD.IADD R5, R5, 0x1, R8 ;  /* 0x0000000105057824 */ /* 0x000fe200078e0208 */
[C---:B------:R-:W-:Y:S01]  /*2db0*/  @!P2 IADD3 R15, P0, R237.reuse, 0x60, RZ ;  /* 0x00000060ed0fa810 */ /* 0x040fe20007f1e0ff */
[----:B------:R-:W-:Y:S01]  /*2dc0*/  @!P4 IMAD R0, R0, c[0x0][0x1a0], RZ ;  /* 0x000068000000ca24 */ /* 0x000fe200078e02ff */
[----:B------:R-:W-:Y:S01]  /*2dd0*/  UIADD3 UR8, UR6, -UR8, URZ ;  /* 0x8000000806087290 */ /* 0x000fe2000fffe03f */
[C---:B------:R-:W-:Y:S02]  /*2de0*/  @!P5 IMAD R9, R237.reuse, c[0x0][0x1a4], R7 ;  /* 0x00006900ed09da24 */ /* 0x040fe400078e0207 */
[----:B------:R-:W-:Y:S01]  /*2df0*/  @!P3 IMAD R8, R6, c[0x0][0x1a0], RZ ;  /* 0x000068000608ba24 */ /* 0x000fe200078e02ff */
[----:B------:R-:W-:Y:S01]  /*2e00*/  UISETP.NE.AND UP0, UPT, UR8, 0x1, UPT ;  /* 0x000000010800788c */ /* 0x000fe2000bf05270 */
[----:B------:R-:W-:Y:S01]  /*2e10*/  @!P5 IMAD.WIDE.U32 R6, R237, c[0x0][0x1a0], R4 ;  /* 0x00006800ed06da25 */ /* 0x000fe200078e0004 */
[----:B------:R-:W-:-:S03]  /*2e20*/  UIMAD UR8, UR6, -0x40, UR35 ;  /* 0xffffffc0060878a4 */ /* 0x000fc6000f8e0223 */
[----:B------:R-:W-:Y:S02]  /*2e30*/  @!P4 IMAD.MOV.U32 R11, RZ, RZ, R5 ;  /* 0x000000ffff0bc224 */ /* 0x000fe400078e0005 */
[----:B------:R-:W-:Y:S02]  /*2e40*/  @!P4 IMAD R16, R2, c[0x0][0x1a4], R0 ;  /* 0x000069000210ca24 */ /* 0x000fe400078e0200 */
[----:B------:R-:W-:Y:S02]  /*2e50*/  @!P3 IMAD R14, R13, c[0x0][0x1a4], R8 ;  /* 0x000069000d0eba24 */ /* 0x000fe400078e0208 */
[----:B------:R-:W-:Y:S02]  /*2e60*/  @!P5 IMAD.IADD R0, R7, 0x1, R9 ;  /* 0x000000010700d824 */ /* 0x000fe400078e0209 */
[----:B------:R-:W-:Y:S02]  /*2e70*/  @!P3 IMAD.MOV.U32 R8, RZ, RZ, R4 ;  /* 0x000000ffff08b224 */ /* 0x000fe400078e0004 */
[----:B------:R-:W-:-:S02]  /*2e80*/  @!P3 IMAD.MOV.U32 R9, RZ, RZ, R5 ;  /* 0x000000ffff09b224 */ /* 0x000fc400078e0005 */
[----:B------:R-:W-:Y:S01]  /*2e90*/  @!P4 IMAD.WIDE.U32 R10, R2, c[0x0][0x1a0], R10 ;  /* 0x00006800020aca25 */ /* 0x000fe200078e000a */
[----:B------:R-:W-:Y:S02]  /*2ea0*/  @!P2 IADD3.X R2, RZ, R24, RZ, P0, !PT ;  /* 0x00000018ff02a210 */ /* 0x000fe400007fe4ff */
[----:B------:R-:W-:Y:S01]  /*2eb0*/  @!P5 LEA R18, P0, R6, c[0x0][0x170], 0x1 ;  /* 0x00005c000612da11 */ /* 0x000fe200078008ff */
[----:B------:R-:W-:-:S03]  /*2ec0*/  @!P3 IMAD.WIDE.U32 R8, R13, c[0x0][0x1a0], R8 ;  /* 0x000068000d08ba25 */ /* 0x000fc600078e0008 */
[----:B------:R-:W-:Y:S01]  /*2ed0*/  @!P5 LEA.HI.X R19, R6, c[0x0][0x174], R0, 0x1, P0 ;  /* 0x00005d000613da11 */ /* 0x000fe200000f0c00 */
[----:B------:R-:W-:Y:S02]  /*2ee0*/  @!P2 IMAD R0, R2, c[0x0][0x1a0], RZ ;  /* 0x000068000200aa24 */ /* 0x000fe400078e02ff */
[----:B------:R-:W-:Y:S01]  /*2ef0*/  @!P3 IMAD.IADD R9, R9, 0x1, R14 ;  /* 0x000000010909b824 */ /* 0x000fe200078e020e */
[C---:B------:R-:W-:Y:S01]  /*2f00*/  @!P3 LEA R14, P0, R8.reuse, c[0x0][0x170], 0x1 ;  /* 0x00005c00080eba11 */ /* 0x040fe200078008ff */
[C---:B------:R-:W-:Y:S02]  /*2f10*/  @!P2 IMAD R2, R15.reuse, c[0x0][0x1a4], R0 ;  /* 0x000069000f02aa24 */ /* 0x040fe400078e0200 */
[----:B------:R-:W-:Y:S01]  /*2f20*/  @!P2 IMAD.WIDE.U32 R6, R15, c[0x0][0x1a0], R4 ;  /* 0x000068000f06aa25 */ /* 0x000fe200078e0004 */
[----:B------:R-:W-:Y:S02]  /*2f30*/  @!P3 LEA.HI.X R15, R8, c[0x0][0x174], R9, 0x1, P0 ;  /* 0x00005d00080fba11 */ /* 0x000fe400000f0c09 */
[----:B------:R-:W-:Y:S01]  /*2f40*/  PLOP3.LUT P0, PT, PT, PT, UP6, 0x80, 0x0 ;  /* 0x000000000000781c */ /* 0x000fe20003f0f068 */
[----:B------:R-:W-:Y:S01]  /*2f50*/  @!P4 IMAD.IADD R11, R11, 0x1, R16 ;  /* 0x000000010b0bc824 */ /* 0x000fe200078e0210 */
[----:B------:R-:W-:Y:S01]  /*2f60*/  @!P4 LEA R16, P1, R10, c[0x0][0x170], 0x1 ;  /* 0x00005c000a10ca11 */ /* 0x000fe200078208ff */
[----:B------:R-:W-:Y:S01]  /*2f70*/  IMAD R0, R22, c[0x0][0x1b0], RZ ;  /* 0x00006c0016007a24 */ /* 0x000fe200078e02ff */
[----:B------:R-:W-:Y:S01]  /*2f80*/  @!P2 LEA R8, P6, R6, c[0x0][0x170], 0x1 ;  /* 0x00005c000608aa11 */ /* 0x000fe200078c08ff */
[----:B------:R-:W-:Y:S01]  /*2f90*/  IMAD.WIDE.U32 R4, R12, c[0x0][0x1b0], R20 ;  /* 0x00006c000c047a25 */ /* 0x000fe200078e0014 */
[----:B------:R-:W-:-:S02]  /*2fa0*/  @!P4 LEA.HI.X R17, R10, c[0x0][0x174], R11, 0x1, P1 ;  /* 0x00005d000a11ca11 */ /* 0x000fc400008f0c0b */
[----:B------:R-:W-:Y:S01]  /*2fb0*/  ISETP.GE.AND P1, PT, R23, UR8, PT ;  /* 0x0000000817007c0c */ /* 0x000fe2000bf26270 */
[----:B------:R-:W-:Y:S02]  /*2fc0*/  IMAD R11, R12, c[0x0][0x1b4], R0 ;  /* 0x00006d000c0b7a24 */ /* 0x000fe400078e0200 */
[----:B------:R-:W-:Y:S01]  /*2fd0*/  @!P2 IMAD.IADD R0, R7, 0x1, R2 ;  /* 0x000000010700a824 */ /* 0x000fe200078e0202 */
[----:B------:R-:W-:Y:S01]  /*2fe0*/  IADD3 R2, R246, 0x8, RZ ;  /* 0x00000008f6027810 */ /* 0x000fe20007ffe0ff */
[----:B------:R-:W-:Y:S01]  /*2ff0*/  @P0 BAR.SYNC.DEFER_BLOCKING 0x0 ;  /* 0x0000000000000b1d */ /* 0x000fe20000010000 */
[----:B------:R-:W-:Y:S02]  /*3000*/  IMAD.WIDE.U32 R12, R128, c[0x0][0x370], RZ ;  /* 0x0000dc00800c7a25 */ /* 0x000fe400078e00ff */
[----:B------:R-:W-:Y:S02]  /*3010*/  @!P2 LEA.HI.X R9, R6, c[0x0][0x174], R0, 0x1, P6 ;  /* 0x00005d000609aa11 */ /* 0x000fe400030f0c00 */
[----:B------:R-:W-:Y:S01]  /*3020*/  @!P4 IADD3 R6, P0, R237, 0x20, RZ ;  /* 0x00000020ed06c810 */ /* 0x000fe20007f1e0ff */
[----:B------:R-:W-:-:S02]  /*3030*/  IMAD.WIDE.U32 R20, R128, c[0x0][0x190], RZ ;  /* 0x0000640080147a25 */ /* 0x000fc400078e00ff */
[----:B------:R-:W-:Y:S02]  /*3040*/  @!P1 IADD3 R10, P6, R190, R12, RZ ;  /* 0x0000000cbe0a9210 */ /* 0x000fe40007fde0ff */
[----:B------:R-:W-:Y:S01]  /*3050*/  @!P4 IADD3.X R0, RZ, R24, RZ, P0, !PT ;  /* 0x00000018ff00c210 */ /* 0x000fe200007fe4ff */
[----:B------:R-:W-:Y:S01]  /*3060*/  IMAD R22, R128, c[0x0][0x374], RZ ;  /* 0x0000dd0080167a24 */ /* 0x000fe200078e02ff */
[----:B------:R-:W-:Y:S01]  /*3070*/  @!P1 IADD3 R12, P0, R192, R20, RZ ;  /* 0x00000014c00c9210 */ /* 0x000fe20007f1e0ff */
[----:B------:R-:W-:Y:S02]  /*3080*/  IMAD R7, R128, c[0x0][0x194], RZ ;  /* 0x0000650080077a24 */ /* 0x000fe400078e02ff */
[----:B------:R-:W-:Y:S02]  /*3090*/  @!P4 IMAD R0, R0, c[0x0][0x198], RZ ;  /* 0x000066000000ca24 */ /* 0x000fe400078e02ff */
[----:B------:R-:W-:Y:S01]  /*30a0*/  IMAD.IADD R5, R5, 0x1, R11 ;  /* 0x0000000105057824 */ /* 0x000fe200078e020b */
[----:B------:R-:W-:Y:S01]  /*30b0*/  @!P1 IADD3.X R11, R191, R13, R22, P6, !PT ;  /* 0x0000000dbf0b9210 */ /* 0x000fe200037fe416 */
[C---:B------:R-:W-:Y:S01]  /*30c0*/  @!P4 IMAD R20, R6.reuse, c[0x0][0x19c], R0 ;  /* 0x000067000614ca24 */ /* 0x040fe200078e0200 */
[----:B------:R-:W-:Y:S01]  /*30d0*/  @!P1 IADD3.X R13, R193, R21, R7, P0, !PT ;  /* 0x00000015c10d9210 */ /* 0x000fe200007fe407 */
[----:B------:R-:W-:Y:S01]  /*30e0*/  @!P4 IMAD.WIDE.U32 R6, R6, c[0x0][0x198], R4 ;  /* 0x000066000606ca25 */ /* 0x000fe200078e0004 */
[----:B------:R-:W-:-:S02]  /*30f0*/  IADD3 R0, R252, 0x1000, RZ ;  /* 0x00001000fc007810 */ /* 0x000fc40007ffe0ff */
[----:B------:R-:W-:Y:S01]  /*3100*/  PLOP3.LUT P0, PT, PT, PT, UP0, 0x40, 0x0 ;  /* 0x000000000000781c */ /* 0x000fe20003f0e808 */
[----:B------:R1:W-:Y:S01]  /*3110*/  @P5 STS.128 [R236+0xa000], RZ ;  /* 0x00a000ffec005388 */ /* 0x0003e20000000c00 */
[----:B------:R-:W-:Y:S02]  /*3120*/  ISETP.GE.AND P6, PT, R2, UR8, PT ;  /* 0x0000000802007c0c */ /* 0x000fe4000bfc6270 */
[----:B------:R-:W-:Y:S01]  /*3130*/  SEL R2, R0, R252, P0 ;  /* 0x000000fc00027207 */ /* 0x000fe20000000000 */
[----:B------:R-:W-:Y:S01]  /*3140*/  @!PT LDS RZ, [RZ] ;  /* 0x00000000fffff984 */ /* 0x000fe20000000800 */
[----:B------:R-:W-:Y:S01]  /*3150*/  @!PT LDS RZ, [RZ] ;  /* 0x00000000fffff984 */ /* 0x000fe20000000800 */
[----:B------:R-:W-:Y:S01]  /*3160*/  @!PT LDS RZ, [RZ] ;  /* 0x00000000fffff984 */ /* 0x000fe20000000800 */
[----:B------:R1:W-:Y:S01]  /*3170*/  @!P5 LDGSTS.E.BYPASS.LTC128B.128 [R236+0xa000], [R18.64] ;  /* 0x0a00000012ecdfae */ /* 0x0003e2000b901d44 */
[----:B------:R-:W-:Y:S01]  /*3180*/  ISETP.GE.AND P0, PT, R237, UR8, PT ;  /* 0x00000008ed007c0c */ /* 0x000fe2000bf06270 */
[----:B------:R-:W-:Y:S02]  /*3190*/  @!P5 IMAD R0, R24, c[0x0][0x198], RZ ;  /* 0x000066001800da24 */ /* 0x000fe400078e02ff */
[----:B------:R1:W-:Y:S01]  /*31a0*/  @P4 STS.128 [R236+0xb000], RZ ;  /* 0x00b000ffec004388 */ /* 0x0003e20000000c00 */
[----:B------:R-:W-:-:S02]  /*31b0*/  IMAD.SHL.U32 R196, R2, 0x2, RZ ;  /* 0x0000000202c47824 */ /* 0x000fc400078e00ff */
[----:B------:R-:W-:Y:S01]  /*31c0*/  @!P5 IMAD R0, R237, c[0x0][0x19c], R0 ;  /* 0x00006700ed00da24 */ /* 0x000fe200078e0200 */
[----:B------:R-:W-:Y:S01]  /*31d0*/  @!PT LDS RZ, [RZ] ;  /* 0x00000000fffff984 */ /* 0x000fe20000000800 */
[----:B------:R-:W-:Y:S01]  /*31e0*/  @!PT LDS RZ, [RZ] ;  /* 0x00000000fffff984 */ /* 0x000fe20000000800 */
[----:B------:R-:W-:Y:S01]  /*31f0*/  @!PT LDS RZ, [RZ] ;  /* 0x00000000fffff984 */ /* 0x000fe20000000800 */
[----:B------:R1:W-:Y:S01]  /*3200*/  @!P4 LDGSTS.E.BYPASS.LTC128B.128 [R236+0xb000], [R16.64] ;  /* 0x0b00000010eccfae */ /* 0x0003e2000b901d44 */
[----:B------:R-:W-:-:S03]  /*3210*/  @!P4 IMAD.IADD R2, R7, 0x1, R20 ;  /* 0x000000010702c824 */ /* 0x000fc600078e0214 */
[----:B------:R1:W-:Y:S04]  /*3220*/  @P3 STS.128 [R236+0xc000], RZ ;  /* 0x00c000ffec003388 */ /* 0x0003e80000000c00 */
[----:B------:R-:W-:Y:S01]  /*3230*/  @!PT LDS RZ, [RZ] ;  /* 0x00000000fffff984 */ /* 0x000fe20000000800 */
[----:B------:R-:W-:Y:S01]  /*3240*/  @!PT LDS RZ, [RZ] ;  /* 0x00000000fffff984 */ /* 0x000fe20000000800 */
[----:B------:R-:W-:Y:S01]  /*3250*/  @!PT LDS RZ, [RZ] ;  /* 0x00000000fffff984 */ /* 0x000fe20000000800 */
[----:B------:R1:W-:Y:S04]  /*3260*/  @!P3 LDGSTS.E.BYPASS.LTC128B.128 [R236+0xc000], [R14.64] ;  /* 0x0c0000000eecbfae */ /* 0x0003e8000b901d44 */
[----:B------:R1:W-:Y:S04]  /*3270*/  @P2 STS.128 [R236+0xd000], RZ ;  /* 0x00d000ffec002388 */ /* 0x0003e80000000c00 */
[----:B------:R-:W-:Y:S01]  /*3280*/  @!PT LDS RZ, [RZ] ;  /* 0x00000000fffff984 */ /* 0x000fe20000000800 */
[----:B------:R-:W-:Y:S01]  /*3290*/  @!PT LDS RZ, [RZ] ;  /* 0x00000000fffff984 */ /* 0x000fe20000000800 */
[----:B------:R-:W-:Y:S01]  /*32a0*/  @!PT LDS RZ, [RZ] ;  /* 0x00000000fffff984 */ /* 0x000fe20000000800 */
[----:B------:R2:W-:Y:S04]  /*32b0*/  @!P2 LDGSTS.E.BYPASS.LTC128B.128 [R236+0xd000], [R8.64] ;  /* 0x0d00000008ecafae */ /* 0x0005e8000b901d44 */
[----:B------:R-:W0:Y:S04]  /*32c0*/  LDGDEPBAR ;  /* 0x00000000000079af */ /* 0x000e280000000000 */
        /* <DEDUP_REMOVED lines=10> */
[----:B------:R1:W-:Y:S01]  /*3370*/  @P0 STS [R196], RZ ;  /* 0x000000ffc4000388 */ /* 0x0003e20000000800 */
[----:B--2---:R-:W-:-:S03]  /*3380*/  @!P5 IMAD.MOV.U32 R8, RZ, RZ, R4 ;  /* 0x000000ffff08d224 */ /* 0x004fc600078e0004 */
[----:B------:R1:W-:Y:S01]  /*3390*/  @P0 STS [R196+0x4], RZ ;  /* 0x000004ffc4000388 */ /* 0x0003e20000000800 */
[----:B------:R-:W-:-:S03]  /*33a0*/  @!P5 IMAD.MOV.U32 R9, RZ, RZ, R5 ;  /* 0x000000ffff09d224 */ /* 0x000fc600078e0005 */
[----:B------:R1:W-:Y:S01]  /*33b0*/  @P0 STS [R196+0x8], RZ ;  /* 0x000008ffc4000388 */ /* 0x0003e20000000800 */
[----:B------:R-:W-:-:S03]  /*33c0*/  @!P5 IMAD.WIDE.U32 R8, R237, c[0x0][0x198], R8 ;  /* 0x00006600ed08da25 */ /* 0x000fc600078e0008 */
[----:B------:R1:W-:Y:S01]  /*33d0*/  @P0 STS [R196+0xc], RZ ;  /* 0x00000cffc4000388 */ /* 0x0003e20000000800 */
[----:B------:R-:W-:-:S03]  /*33e0*/  @!P5 IMAD.IADD R0, R9, 0x1, R0 ;  /* 0x000000010900d824 */ /* 0x000fc600078e0200 */
[----:B------:R-:W-:Y:S01]  /*33f0*/  @!PT LDS RZ, [RZ] ;  /* 0x00000000fffff984 */ /* 0x000fe20000000800 */
[----:B------:R-:W-:Y:S01]  /*3400*/  @!PT LDS RZ, [RZ] ;  /* 0x00000000fffff984 */ /* 0x000fe20000000800 */
[----:B------:R-:W-:Y:S01]  /*3410*/  @!PT LDS RZ, [RZ] ;  /* 0x00000000fffff984 */ /* 0x000fe20000000800 */
[----:B------:R1:W-:Y:S04]  /*3420*/  @!P0 LDGSTS.E.BYPASS.LTC128B.128 [R196], [R192.64] ;  /* 0x00000000c0c48fae */ /* 0x0003e8000b901d44 */
[----:B------:R1:W-:Y:S01]  /*3430*/  @P1 STS [R196+0x1000], RZ ;  /* 0x001000ffc4001388 */ /* 0x0003e20000000800 */
[----:B---3--:R-:W-:-:S03]  /*3440*/  @!P5 LEA R10, P0, R8, c[0x0][0x168], 0x1 ;  /* 0x00005a00080ada11 */ /* 0x008fc600078008ff */
[----:B------:R1:W-:Y:S01]  /*3450*/  @P1 STS [R196+0x1004], RZ ;  /* 0x001004ffc4001388 */ /* 0x0003e20000000800 */
[----:B------:R-:W-:-:S03]  /*3460*/  @!P5 LEA.HI.X R11, R8, c[0x0][0x16c], R0, 0x1, P0 ;  /* 0x00005b00080bda11 */ /* 0x000fc600000f0c00 */
[----:B------:R1:W-:Y:S01]  /*3470*/  @P1 STS [R196+0x1008], RZ ;  /* 0x001008ffc4001388 */ /* 0x0003e20000000800 */
[----:B------:R-:W-:Y:S02]  /*3480*/  @!P3 IADD3 R8, P0, R237, 0x40, RZ ;  /* 0x00000040ed08b810 */ /* 0x000fe40007f1e0ff */
[----:B------:R-:W-:Y:S01]  /*3490*/  IADD3 R0, R246, 0x20, RZ ;  /* 0x00000020f6007810 */ /* 0x000fe20007ffe0ff */
[----:B------:R1:W-:Y:S02]  /*34a0*/  @P1 STS [R196+0x100c], RZ ;  /* 0x00100cffc4001388 */ /* 0x0003e40000000800 */
[----:B------:R-:W-:Y:S01]  /*34b0*/  @!P3 IMAD.X R7, RZ, RZ, R24, P0 ;  /* 0x000000ffff07b224 */ /* 0x000fe200000e0618 */
[----:B------:R-:W-:Y:S01]  /*34c0*/  ISETP.GE.AND P0, PT, R0, UR8, PT ;  /* 0x0000000800007c0c */ /* 0x000fe2000bf06270 */
[----:B------:R-:W-:Y:S01]  /*34d0*/  @!PT LDS RZ, [RZ] ;  /* 0x00000000fffff984 */ /* 0x000fe20000000800 */
[----:B------:R-:W-:Y:S01]  /*34e0*/  @!PT LDS RZ, [RZ] ;  /* 0x00000000fffff984 */ /* 0x000fe20000000800 */
[----:B------:R-:W-:Y:S01]  /*34f0*/  @!PT LDS RZ, [RZ] ;  /* 0x00000000fffff984 */ /* 0x000fe20000000800 */
[----:B------:R2:W-:Y:S01]  /*3500*/  @!P1 LDGSTS.E.BYPASS.LTC128B.128 [R196+0x1000], [R12.64] ;  /* 0x010000000cc49fae */ /* 0x0005e2000b901d44 */
[----:B------:R-:W-:Y:S01]  /*3510*/  IADD3 R0, R246, 0x28, RZ ;  /* 0x00000028f6007810 */ /* 0x000fe20007ffe0ff */
[----:B------:R-:W-:-:S02]  /*3520*/  @!P3 IMAD R9, R7, c[0x0][0x198], RZ ;  /* 0x000066000709ba24 */ /* 0x000fc400078e02ff */
[----:B------:R1:W-:Y:S01]  /*3530*/  @P5 STS.128 [R236+0x6000], RZ ;  /* 0x006000ffec005388 */ /* 0x0003e20000000c00 */
[----:B------:R-:W-:Y:S02]  /*3540*/  @!P3 IMAD.MOV.U32 R7, RZ, RZ, R5 ;  /* 0x000000ffff07b224 */ /* 0x000fe400078e0005 */
[----:B------:R-:W-:Y:S01]  /*3550*/  @!P3 IMAD R9, R8, c[0x0][0x19c], R9 ;  /* 0x000067000809ba24 */ /* 0x000fe200078e0209 */
[----:B------:R-:W-:Y:S01]  /*3560*/  @!PT LDS RZ, [RZ] ;  /* 0x00000000fffff984 */ /* 0x000fe20000000800 */
[----:B------:R-:W-:Y:S01]  /*3570*/  @!PT LDS RZ, [RZ] ;  /* 0x00000000fffff984 */ /* 0x000fe20000000800 */
[----:B------:R-:W-:Y:S01]  /*3580*/  @!PT LDS RZ, [RZ] ;  /* 0x00000000fffff984 */ /* 0x000fe20000000800 */
[----:B------:R3:W-:Y:S01]  /*3590*/  @!P5 LDGSTS.E.BYPASS.LTC128B.128 [R236+0x6000], [R10.64] ;  /* 0x060000000aecdfae */ /* 0x0007e2000b901d44 */
[----:B------:R-:W-:-:S03]  /*35a0*/  ISETP.GE.AND P5, PT, R246, UR8, PT ;  /* 0x00000008f6007c0c */ /* 0x000fc6000bfa6270 */
[----:B------:R1:W-:Y:S01]  /*35b0*/  @P4 STS.128 [R236+0x7000], RZ ;  /* 0x007000ffec004388 */ /* 0x0003e20000000c00 */
[----:B--2---:R-:W-:-:S04]  /*35c0*/  @!P4 LEA R12, P1, R6, c[0x0][0x168], 0x1 ;  /* 0x00005a00060cca11 */ /* 0x004fc800078208ff */
[----:B------:R-:W-:Y:S02]  /*35d0*/  @!P4 LEA.HI.X R13, R6, c[0x0][0x16c], R2, 0x1, P1 ;  /* 0x00005b00060dca11 */ /* 0x000fe400008f0c02 */
[----:B------:R-:W-:-:S03]  /*35e0*/  @!P2 IADD3 R2, P1, R237, 0x60, RZ ;  /* 0x00000060ed02a810 */ /* 0x000fc60007f3e0ff */
[----:B------:R-:W-:Y:S01]  /*35f0*/  @!PT LDS RZ, [RZ] ;  /* 0x00000000fffff984 */ /* 0x000fe20000000800 */
[----:B------:R-:W-:Y:S01]  /*3600*/  @!PT LDS RZ, [RZ] ;  /* 0x00000000fffff984 */ /* 0x000fe20000000800 */
[----:B------:R-:W-:Y:S01]  /*3610*/  @!PT LDS RZ, [RZ] ;  /* 0x00000000fffff984 */ /* 0x000fe20000000800 */
[----:B------:R1:W-:Y:S01]  /*3620*/  @!P4 LDGSTS.E.BYPASS.LTC128B.128 [R236+0x7000], [R12.64] ;  /* 0x070000000ceccfae */ /* 0x0003e2000b901d44 */
[----:B------:R-:W-:Y:S02]  /*3630*/  @!P2 IADD3.X R6, RZ, R24, RZ, P1, !PT ;  /* 0x00000018ff06a210 */ /* 0x000fe40000ffe4ff */
[----:B------:R-:W-:Y:S01]  /*3640*/  ISETP.GE.AND P1, PT, R0, UR8, PT ;  /* 0x0000000800007c0c */ /* 0x000fe2000bf26270 */
[----:B------:R1:W-:Y:S02]  /*3650*/  @P3 STS.128 [R236+0x8000], RZ ;  /* 0x008000ffec003388 */ /* 0x0003e40000000c00 */
[----:B---3--:R-:W-:Y:S02]  /*3660*/  @!P2 IMAD R10, R6, c[0x0][0x198], RZ ;  /* 0x00006600060aaa24 */ /* 0x008fe400078e02ff */
[--C-:B------:R-:W-:Y:S02]  /*3670*/  @!P3 IMAD.MOV.U32 R6, RZ, RZ, R4.reuse ;  /* 0x000000ffff06b224 */ /* 0x100fe400078e0004 */
[----:B------:R-:W-:-:S04]  /*3680*/  @!P2 IMAD.WIDE.U32 R4, R2, c[0x0][0x198], R4 ;  /* 0x000066000204aa25 */ /* 0x000fc800078e0004 */
[----:B------:R-:W-:-:S04]  /*3690*/  @!P3 IMAD.WIDE.U32 R6, R8, c[0x0][0x198], R6 ;  /* 0x000066000806ba25 */ /* 0x000fc800078e0006 */
[----:B------:R-:W-:Y:S01]  /*36a0*/  @!P2 IMAD R8, R2, c[0x0][0x19c], R10 ;  /* 0x000067000208aa24 */ /* 0x000fe200078e020a */
[----:B------:R-:W-:Y:S01]  /*36b0*/  @!P3 LEA R10, P4, R6, c[0x0][0x168], 0x1 ;  /* 0x00005a00060aba11 */ /* 0x000fe200078808ff */
[----:B------:R-:W-:-:S05]  /*36c0*/  @!P3 IMAD.IADD R2, R7, 0x1, R9 ;  /* 0x000000010702b824 */ /* 0x000fca00078e0209 */
[----:B------:R-:W-:Y:S01]  /*36d0*/  @!P3 LEA.HI.X R11, R6, c[0x0][0x16c], R2, 0x1, P4 ;  /* 0x00005b00060bba11 */ /* 0x000fe200020f0c02 */
[----:B------:R-:W-:Y:S01]  /*36e0*/  @!P2 IMAD.IADD R2, R5, 0x1, R8 ;  /* 0x000000010502a824 */ /* 0x000fe200078e0208 */
[----:B------:R-:W-:-:S03]  /*36f0*/  @!P2 LEA R8, P4, R4, c[0x0][0x168], 0x1 ;  /* 0x00005a000408aa11 */ /* 0x000fc600078808ff */
[----:B------:R-:W-:Y:S01]  /*3700*/  @!PT LDS RZ, [RZ] ;  /* 0x00000000fffff984 */ /* 0x000fe20000000800 */
[----:B------:R-:W-:Y:S01]  /*3710*/  @!PT LDS RZ, [RZ] ;  /* 0x00000000fffff984 */ /* 0x000fe20000000800 */
[----:B------:R-:W-:Y:S01]  /*3720*/  @!PT LDS RZ, [RZ] ;  /* 0x00000000fffff984 */ /* 0x000fe20000000800 */
[----:B------:R1:W-:Y:S01]  /*3730*/  @!P3 LDGSTS.E.BYPASS.LTC128B.128 [R236+0x8000], [R10.64] ;  /* 0x080000000aecbfae */ /* 0x0003e2000b901d44 */
[----:B------:R-:W-:Y:S01]  /*3740*/  @!P2 LEA.HI.X R9, R4, c[0x0][0x16c], R2, 0x1, P4 ;  /* 0x00005b000409aa11 */ /* 0x000fe200020f0c02 */
[----:B------:R-:W-:Y:S01]  /*3750*/  IMAD.SHL.U32 R4, R246, 0x4, RZ ;  /* 0x00000004f6047824 */ /* 0x000fe200078e00ff */
[----:B------:R-:W-:Y:S01]  /*3760*/  SHF.R.S32.HI R2, RZ, 0x1f, R0 ;  /* 0x0000001fff027819 */ /* 0x000fe20000011400 */
[----:B------:R1:W-:Y:S01]  /*3770*/  @P2 STS.128 [R236+0x9000], RZ ;  /* 0x009000ffec002388 */ /* 0x0003e20000000c00 */
[----:B------:R-:W-:Y:S02]  /*3780*/  @!P1 LEA R6, P4, R0, UR10, 0x2 ;  /* 0x0000000a00069c11 */ /* 0x000fe4000f8810ff */
[----:B------:R-:W-:Y:S01]  /*3790*/  IADD3 R4, P3, R4, UR10, RZ ;  /* 0x0000000a04047c10 */ /* 0x000fe2000ff7e0ff */
[----:B------:R-:W-:Y:S01]  /*37a0*/  @!PT LDS RZ, [RZ] ;  /* 0x00000000fffff984 */ /* 0x000fe20000000800 */
[----:B------:R-:W-:Y:S01]  /*37b0*/  @!PT LDS RZ, [RZ] ;  /* 0x00000000fffff984 */ /* 0x000fe20000000800 */
[----:B------:R-:W-:Y:S01]  /*37c0*/  @!PT LDS RZ, [RZ] ;  /* 0x00000000fffff984 */ /* 0x000fe20000000800 */
[----:B------:R1:W-:Y:S01]  /*37d0*/  @!P2 LDGSTS.E.BYPASS.LTC128B.128 [R236+0x9000], [R8.64] ;  /* 0x0900000008ecafae */ /* 0x0003e2000b901d44 */
[----:B------:R-:W-:Y:S02]  /*37e0*/  @!P1 LEA.HI.X R7, R0, UR9, R2, 0x2, P4 ;  /* 0x0000000900079c11 */ /* 0x000fe4000a0f1402 */
[----:B------:R-:W-:Y:S01]  /*37f0*/  SHF.L.U64.HI R0, R246, 0x2, R27 ;  /* 0x00000002f6007819 */ /* 0x000fe2000001021b */
[----:B------:R-:W0:Y:S03]  /*3800*/  LDGDEPBAR ;  /* 0x00000000000079af */ /* 0x000e260000000000 */
[----:B------:R-:W-:Y:S01]  /*3810*/  IADD3.X R5, R0, UR9, RZ, P3, !PT ;  /* 0x0000000900057c10 */ /* 0x000fe20009ffe4ff */
[----:B------:R1:W5:Y:S04]  /*3820*/  @!P1 LDG.E R231, [R6.64] ;  /* 0x0000000406e79981 */ /* 0x000368000c1e1900 */
[----:B------:R2:W5:Y:S04]  /*3830*/  @!P5 LDG.E R232, [R4.64] ;  /* 0x0000000404e8d981 */ /* 0x000568000c1e1900 */
[----:B------:R2:W5:Y:S04]  /*3840*/  @!P6 LDG.E R233, [R4.64+0x20] ;  /* 0x0000200404e9e981 */ /* 0x000568000c1e1900 */
[----:B------:R2:W5:Y:S01]  /*3850*/  @!P0 LDG.E R230, [R4.64+0x80] ;  /* 0x0000800404e68981 */ /* 0x000562000c1e1900 */
[----:B------:R-:W-:-:S04]  /*3860*/  DEPBAR.LE SB0, 0x1 ;  /* 0x000080400000791a */ /* 0x000fc80000000000 */
[----:B------:R-:W-:Y:S01]  /*3870*/  BAR.SYNC.DEFER_BLOCKING 0x0 ;  /* 0x0000000000007b1d */ /* 0x000fe20000010000 */
[----:B------:R-:W-:-:S04]  /*3880*/  LEA.HI R0, R25, R26, RZ, 0x4 ;  /* 0x0000001a19007211 */ /* 0x000fc800078f20ff */
[----:B------:R-:W-:-:S05]  /*3890*/  LOP3.LUT R0, R0, 0xfffffff0, RZ, 0xc0, !PT ;  /* 0xfffffff000007812 */ /* 0x000fca00078ec0ff */
[----:B------:R-:W-:-:S05]  /*38a0*/  IMAD.IADD R0, R26, 0x1, -R0 ;  /* 0x000000011a007824 */ /* 0x000fca00078e0a00 */
[----:B------:R-:W-:Y:S01]  /*38b0*/  SHF.R.S32.HI R2, RZ, 0x1f, R0 ;  /* 0x0000001fff027819 */ /* 0x000fe20000011400 */
[----:B------:R1:W3:Y:S04]  /*38c0*/  LDSM.16.M88.4 R140, [R178+0xa000] ;  /* 0x00a00000b28c783b */ /* 0x0002e80000000200 */
[----:B------:R1:W4:Y:S04]  /*38d0*/  LDSM.16.M88.4 R144, [R178+0xa800] ;  /* 0x00a80000b290783b */ /* 0x0003280000000200 */
[----:B------:R1:W1:Y:S04]  /*38e0*/  LDSM.16.M88.4 R148, [R181+0xa000] ;  /* 0x00a00000b594783b */ /* 0x0002680000000200 */
[----:B------:R1:W1:Y:S04]  /*38f0*/  LDSM.16.M88.4 R152, [R181+0xa800] ;  /* 0x00a80000b598783b */ /* 0x0002680000000200 */
[----:B------:R1:W1:Y:S04]  /*3900*/  LDSM.16.M88.4 R156, [R179+0xa000] ;  /* 0x00a00000b39c783b */ /* 0x0002680000000200 */
[----:B------:R1:W1:Y:S04]  /*3910*/  LDSM.16.M88.4 R160, [R179+0xa800] ;  /* 0x00a80000b3a0783b */ /* 0x0002680000000200 */
[----:B------:R1:W1:Y:S04]  /*3920*/  LDSM.16.M88.4 R164, [R180+0xa000] ;  /* 0x00a00000b4a4783b */ /* 0x0002680000000200 */
[----:B------:R1:W1:Y:S01]  /*3930*/  LDSM.16.M88.4 R168, [R180+0xa800] ;  /* 0x00a80000b4a8783b */ /* 0x0002620000000200 */
[----:B------:R-:W-:-:S04]  /*3940*/  LEA.HI R2, R2, R0, RZ, 0x3 ;  /* 0x0000000002027211 */ /* 0x000fc800078f18ff */
[----:B------:R-:W-:-:S05]  /*3950*/  LOP3.LUT R2, R2, 0xfffffff8, RZ, 0xc0, !PT ;  /* 0xfffffff802027812 */ /* 0x000fca00078ec0ff */
[----:B------:R-:W-:Y:S01]  /*3960*/  IMAD.IADD R0, R0, 0x1, -R2 ;  /* 0x0000000100007824 */ /* 0x000fe200078e0a02 */
[----:B------:R-:W-:Y:S01]  /*3970*/  PLOP3.LUT P2, PT, PT, PT, UP0, 0x40, 0x0 ;  /* 0x000000000000781c */ /* 0x000fe20003f4e808 */
[----:B------:R-:W-:Y:S01]  /*3980*/  IMAD.MOV.U32 R182, RZ, RZ, 0x20 ;  /* 0x00000020ffb67424 */ /* 0x000fe200078e00ff */
[----:B------:R-:W-:Y:S02]  /*3990*/  IADD3 R2, R184, 0x1000, RZ ;  /* 0x00001000b8027810 */ /* 0x000fe40007ffe0ff */
[C---:B------:R-:W-:Y:S02]  /*39a0*/  LOP3.LUT P0, RZ, R0.reuse, 0x2, RZ, 0xc0, !PT ;  /* 0x0000000200ff7812 */ /* 0x040fe4000780c0ff */
[----:B------:R-:W-:Y:S02]  /*39b0*/  LOP3.LUT P1, RZ, R0, 0x4, RZ, 0xc0, !PT ;  /* 0x0000000400ff7812 */ /* 0x000fe4000782c0ff */
[----:B------:R-:W-:Y:S02]  /*39c0*/  IADD3 R0, R183, 0x1000, RZ ;  /* 0x00001000b7007810 */ /* 0x000fe40007ffe0ff */
[----:B------:R-:W-:Y:S01]  /*39d0*/  PLOP3.LUT P3, PT, PT, PT, UP0, 0x40, 0x0 ;  /* 0x000000000000781c */ /* 0x000fe20003f6e808 */
[----:B--2---:R-:W-:Y:S01]  /*39e0*/  IMAD.U32 R4, RZ, RZ, UR35 ;  /* 0x00000023ff047e24 */ /* 0x004fe2000f8e00ff */
[----:B------:R-:W-:Y:S01]  /*39f0*/  SEL R0, R0, R183, P2 ;  /* 0x000000b700007207 */ /* 0x000fe20001000000 */
[----:B------:R-:W-:Y:S01]  /*3a00*/  IMAD.SHL.U32 R174, R184, 0x2, RZ ;  /* 0x00000002b8ae7824 */ /* 0x000fe200078e00ff */
[----:B------:R-:W-:-:S02]  /*3a10*/  SEL R182, R182, 0xffffffe0, !P0 ;  /* 0xffffffe0b6b67807 */ /* 0x000fc40004000000 */
[----:B------:R-:W-:Y:S02]  /*3a20*/  IADD3 R5, R246, 0x1, RZ ;  /* 0x00000001f6057810 */ /* 0x000fe40007ffe0ff */
[----:B------:R-:W-:Y:S01]  /*3a30*/  SEL R2, R2, R184, P3 ;  /* 0x000000b802027207 */ /* 0x000fe20001800000 */
[----:B------:R-:W-:Y:S01]  /*3a40*/  UIADD3 UR31, UR35, 0x80, UR29 ;  /* 0x00000080231f7890 */ /* 0x000fe2000fffe01d */
[----:B------:R-:W-:Y:S01]  /*3a50*/  IADD3 R240, R5, UR7, -R4 ;  /* 0x0000000705f07c10 */ /* 0x000fe2000fffe804 */
[----:B------:R-:W-:Y:S01]  /*3a60*/  IMAD R251, RZ, RZ, -UR55 ;  /* 0x80000037fffb7e24 */ /* 0x000fe2000f8e02ff */
        /* <DEDUP_REMOVED lines=32> */
[----:B------:R-:W-:Y:S01]  /*3c70*/  SHF.L.U32 R173, R2, 0x1, RZ ;  /* 0x0000000102ad7819 */ /* 0x000fe200000006ff */
[----:B------:R-:W-:Y:S01]  /*3c80*/  IMAD.SHL.U32 R172, R0, 0x2, RZ ;  /* 0x0000000200ac7824 */ /* 0x000fe200078e00ff */
[----:B------:R-:W-:Y:S01]  /*3c90*/  SEL R128, R128, 0xffffffc0, !P1 ;  /* 0xffffffc080807807 */ /* 0x000fe20004800000 */
[C---:B------:R-:W-:Y:S01]  /*3ca0*/  IMAD.SHL.U32 R238, R246.reuse, 0x4, RZ ;  /* 0x00000004f6ee7824 */ /* 0x040fe200078e00ff */
[----:B------:R-:W-:Y:S01]  /*3cb0*/  SHF.L.U64.HI R239, R246, 0x2, R27 ;  /* 0x00000002f6ef7819 */ /* 0x000fe2000001021b */
[----:B------:R-:W-:-:S02]  /*3cc0*/  IMAD.IADD R176, R175, 0x1, R182 ;  /* 0x00000001afb07824 */ /* 0x000fc400078e02b6 */
[----:B------:R-:W-:Y:S01]  /*3cd0*/  IMAD.IADD R177, R182, 0x1, R174 ;  /* 0x00000001b6b17824 */ /* 0x000fe200078e02ae */
[----:B------:R-:W-:Y:S02]  /*3ce0*/  UIADD3 UR31, UR31, -UR7, URZ ;  /* 0x800000071f1f7290 */ /* 0x000fe4000fffe03f */
[----:B-1-34-:R-:W-:Y:S02]  /*3cf0*/  UIADD3 UR30, UR29, 0x80, URZ ;  /* 0x000000801d1e7890 */ /* 0x01afe4000fffe03f */
.L_x_646:
        /* <DEDUP_REMOVED lines=23> */
[----:B------:R-:W-:Y:S01]  /*3e70*/  LDSM.16.M88.4 R120, [R2] ;  /* 0x000000000278783b */ /* 0x000fe20000000200 */
[C---:B------:R-:W-:Y:S07]  /*3e80*/  HMMA.16816.F32.BF16 R16, R32.reuse, R18, RZ ;  /* 0x000000122010723c */ /* 0x040fee00000418ff */
[----:B------:R-:W2:Y:S01]  /*3e90*/  LDSM.16.M88.4 R124, [R179+0x6000] ;  /* 0x00600000b37c783b */ /* 0x000ea20000000200 */
[----:B-1----:R-:W-:Y:S01]  /*3ea0*/  IADD3 R0, R0, R128, RZ ;  /* 0x0000008000007210 */ /* 0x002fe20007ffe0ff */
[-C--:B---3--:R-:W-:Y:S06]  /*3eb0*/  HMMA.16816.F32.BF16 R20, R32, R100.reuse, RZ ;  /* 0x000000642014723c */ /* 0x088fec00000418ff */
[----:B------:R-:W-:Y:S02]  /*3ec0*/  LDSM.16.M88.4 R128, [R179+0x6800] ;  /* 0x00680000b380783b */ /* 0x000fe40000000200 */
[C---:B------:R-:W-:Y:S06]  /*3ed0*/  HMMA.16816.F32.BF16 R24, R28.reuse, R100, RZ ;  /* 0x000000641c18723c */ /* 0x040fec00000418ff */
[----:B------:R-:W-:Y:S02]  /*3ee0*/  LDSM.16.M88.4 R132, [R0] ;  /* 0x000000000084783b */ /* 0x000fe40000000200 */
[-C--:B------:R-:W-:Y:S06]  /*3ef0*/  HMMA.16816.F32.BF16 R28, R28, R102.reuse, RZ ;  /* 0x000000661c1c723c */ /* 0x080fec00000418ff */
[----:B------:R-:W-:Y:S02]  /*3f00*/  LDSM.16.M88.4 R136, [R180+0x6000] ;  /* 0x00600000b488783b */ /* 0x000fe40000000200 */
[----:B------:R-:W-:Y:S06]  /*3f10*/  HMMA.16816.F32.BF16 R32, R32, R102, RZ ;  /* 0x000000662020723c */ /* 0x000fec00000418ff */
[----:B------:R-:W1:Y:S02]  /*3f20*/  LDSM.16.M88.4 R100, [R2+0x1000] ;  /* 0x001000000264783b */ /* 0x000e640000000200 */
[-C--:B----4-:R-:W-:Y:S08]  /*3f30*/  HMMA.16816.F32.BF16 R4, R104, R108.reuse, R4 ;  /* 0x0000006c6804723c */ /* 0x090ff00000041804 */
[C---:B------:R-:W-:Y:S07]  /*3f40*/  HMMA.16816.F32.BF16 R8, R112.reuse, R108, R8 ;  /* 0x0000006c7008723c */ /* 0x040fee0000041808 */
[----:B------:R-:W-:Y:S01]  /*3f50*/  MOV R108, 0x40 ;  /* 0x00000040006c7802 */ /* 0x000fe20000000f00 */
[-C--:B------:R-:W-:Y:S08]  /*3f60*/  HMMA.16816.F32.BF16 R12, R112, R110.reuse, R12 ;  /* 0x0000006e700c723c */ /* 0x080ff0000004180c */
[C---:B------:R-:W-:Y:S08]  /*3f70*/  HMMA.16816.F32.BF16 R16, R104.reuse, R110, R16 ;  /* 0x0000006e6810723c */ /* 0x040ff00000041810 */
[-C--:B--2---:R-:W-:Y:S08]  /*3f80*/  HMMA.16816.F32.BF16 R20, R104, R116.reuse, R20 ;  /* 0x000000746814723c */ /* 0x084ff00000041814 */
[C---:B------:R-:W-:Y:S08]  /*3f90*/  HMMA.16816.F32.BF16 R24, R112.reuse, R116, R24 ;  /* 0x000000747018723c */ /* 0x040ff00000041818 */
[-C--:B------:R-:W-:Y:S08]  /*3fa0*/  HMMA.16816.F32.BF16 R28, R112, R118.reuse, R28 ;  /* 0x00000076701c723c */ /* 0x080ff0000004181c */
[----:B------:R-:W-:Y:S01]  /*3fb0*/  HMMA.16816.F32.BF16 R32, R104, R118, R32 ;  /* 0x000000766820723c */ /* 0x000fe20000041820 */
[----:B------:R2:W3:Y:S07]  /*3fc0*/  LDSM.16.M88.4 R104, [R0+0x1000] ;  /* 0x001000000068783b */ /* 0x0004ee0000000200 */
[-C--:B------:R-:W-:Y:S08]  /*3fd0*/  HMMA.16816.F32.BF16 R4, R120, R124.reuse, R4 ;  /* 0x0000007c7804723c */ /* 0x080ff00000041804 */
[C---:B-1----:R-:W-:Y:S08]  /*3fe0*/  HMMA.16816.F32.BF16 R8, R100.reuse, R124, R8 ;  /* 0x0000007c6408723c */ /* 0x042ff00000041808 */
[-C--:B------:R-:W-:Y:S01]  /*3ff0*/  HMMA.16816.F32.BF16 R12, R100, R126.reuse, R12 ;  /* 0x0000007e640c723c */ /* 0x080fe2000004180c */
[----:B--2---:R-:W-:Y:S04]  /*4000*/  MOV R0, UR28 ;  /* 0x0000001c00007c02 */ /* 0x004fe80008000f00 */
        /* <DEDUP_REMOVED lines=54> */
[----:B------:R-:W-:Y:S01]  /*4370*/  @!P0 ISETP.GE.AND P3, PT, R0, R13, PT ;  /* 0x0000000d0000820c */ /* 0x000fe20003f66270 */
        /* <DEDUP_REMOVED lines=90> */
[C---:B------:R-:W-:Y:S03]  /*4920*/  @!P0 ISETP.GE.AND P2, PT, R11.reuse, R9, PT ;  /* 0x000000090b00820c */ /* 0x040fe60003f46270 */
[----:B------:R1:W-:Y:S10]  /*4930*/  MUFU.EX2 R217, R7 ;  /* 0x0000000700d97308 */ /* 0x0003f40000000800 */
[----:B------:R-:W-:Y:S10]  /*4940*/  MUFU.TANH R115, R32 ;  /* 0x0000002000737308 */ /* 0x000ff40000002400 */
[----:B------:R-:W-:Y:S01]  /*4950*/  MUFU.TANH R116, R33 ;  /* 0x0000002100747308 */ /* 0x000fe20000002400 */
[--C-:B-1----:R-:W-:Y:S01]  /*4960*/  FFMA.FTZ R7, R6, c[0x0][0x23c], -R2.reuse ;  /* 0x00008f0006077a23 */ /* 0x102fe20000010802 */
[----:B---3--:R-:W-:Y:S02]  /*4970*/  MOV R6, R216 ;  /* 0x000000d800067202 */ /* 0x008fe40000000f00 */
[----:B------:R-:W-:Y:S02]  /*4980*/  @!P0 FSEL R6, R216, -INF , !P2 ;  /* 0xff800000d8068808 */ /* 0x000fe40005000000 */
[----:B------:R-:W-:Y:S04]  /*4990*/  @!P0 ISETP.GE.AND P2, PT, R12, R14, PT ;  /* 0x0000000e0c00820c */ /* 0x000fe80003f46270 */
        /* <DEDUP_REMOVED lines=12> */
[----:B------:R-:W-:Y:S04]  /*4a60*/  @!P0 ISETP.GE.AND P2, PT, R12, R13, PT ;  /* 0x0000000d0c00820c */ /* 0x000fe80003f46270 */
        /* <DEDUP_REMOVED lines=16> */
[----:B------:R-:W-:Y:S05]  /*4b70*/  @!P0 ISETP.GE.AND P2, PT, R7, R14, PT ;  /* 0x0000000e0700820c */ /* 0x000fea0003f46270 */
        /* <DEDUP_REMOVED lines=8> */
[-C--:B------:R-:W-:Y:S03]  /*4c00*/  @!P0 ISETP.GE.AND P2, PT, R7, R13.reuse, PT ;  /* 0x0000000d0700820c */ /* 0x080fe60003f46270 */
[----:B---3--:R-:W-:Y:S01]  /*4c10*/  FFMA.FTZ R12, R11, c[0x0][0x23c], -R8 ;  /* 0x00008f000b0c7a23 */ /* 0x008fe20000010808 */
[----:B------:R-:W-:Y:S02]  /*4c20*/  MOV R11, R198 ;  /* 0x000000c6000b7202 */ /* 0x000fe40000000f00 */
[----:B------:R-:W-:Y:S03]  /*4c30*/  @!P0 FSEL R11, R198, -INF , !P2 ;  /* 0xff800000c60b8808 */ /* 0x000fe60005000000 */
[----:B------:R3:W-:Y:S01]  /*4c40*/  MUFU.EX2 R123, R12 ;  /* 0x0000000c007b7308 */ /* 0x0007e20000000800 */
[C---:B------:R-:W-:Y:S01]  /*4c50*/  @!P0 ISETP.GE.AND P2, PT, R6.reuse, R13, PT ;  /* 0x0000000d0600820c */ /* 0x040fe20003f46270 */
[--C-:B---3--:R-:W-:Y:S01]  /*4c60*/  FFMA.FTZ R12, R11, c[0x0][0x23c], -R5.reuse ;  /* 0x00008f000b0c7a23 */ /* 0x108fe20000010805 */
[----:B------:R-:W-:Y:S02]  /*4c70*/  MOV R11, R197 ;  /* 0x000000c5000b7202 */ /* 0x000fe40000000f00 */
[----:B------:R-:W-:Y:S05]  /*4c80*/  @!P0 FSEL R11, R197, -INF , !P2 ;  /* 0xff800000c50b8808 */ /* 0x000fea0005000000 */
[----:B------:R3:W-:Y:S01]  /*4c90*/  MUFU.EX2 R133, R12 ;  /* 0x0000000c00857308 */ /* 0x0007e20000000800 */
[-C--:B------:R-:W-:Y:S01]  /*4ca0*/  @!P0 ISETP.GE.AND P2, PT, R7, R10.reuse, PT ;  /* 0x0000000a0700820c */ /* 0x080fe20003f46270 */
        /* <DEDUP_REMOVED lines=13> */
[-C--:B------:R-:W-:Y:S02]  /*4d80*/  @!P0 ISETP.GE.AND P2, PT, R6, R9.reuse, PT ;  /* 0x000000090600820c */ /* 0x080fe40003f46270 */
        /* <DEDUP_REMOVED lines=32> */
[-C--:B------:R-:W-:Y:S03]  /*4f90*/  @!P0 ISETP.GE.AND P2, PT, R6, R13.reuse, PT ;  /* 0x0000000d0600820c */ /* 0x080fe60003f46270 */
        /* <DEDUP_REMOVED lines=55> */
[----:B-1----:R-:W-:Y:S04]  /*5310*/  FFMA.FTZ R2, -R112, R112, 1 ;  /* 0x3f80000070027423 */ /* 0x002fe80000010170 */
[----:B------:R-:W-:Y:S02]  /*5320*/  FMUL.FTZ R2, R2, c[0x0][0x2ec] ;  /* 0x0000bb0002027a20 */ /* 0x000fe40000410000 */
[----:B--2---:R-:W-:Y:S01]  /*5330*/  FFMA.FTZ R0, -R109, R109, 1 ;  /* 0x3f8000006d007423 */ /* 0x004fe2000001016d */
[----:B------:R-:W1:Y:S03]  /*5340*/  LDSM.16.M88.4 R104, [R177+0x5000] ;  /* 0x00500000b168783b */ /* 0x000e660000000200 */
        /* <DEDUP_REMOVED lines=29> */
[----:B------:R-:W1:Y:S04]  /*5520*/  LDSM.16.M88.4 R100, [R104+0x4000] ;  /* 0x004000006864783b */ /* 0x000e680000000200 */
[-C--:B-1----:R-:W-:Y:S11]  /*5530*/  HMMA.16816.F32.BF16 R4, R100, R164.reuse, R4 ;  /* 0x000000a46404723c */ /* 0x082ff60000041804 */
[----:B------:R-:W-:Y:S11]  /*5540*/  @!UPT UIADD3 URZ, URZ, URZ, URZ ;  /* 0x0000003f3f3ff290 */ /* 0x000ff6000fffe03f */
[----:B------:R-:W-:Y:S02]  /*5550*/  @!UPT UIADD3 URZ, URZ, URZ, URZ ;  /* 0x0000003f3f3ff290 */ /* 0x000fe4000fffe03f */
[C---:B----4-:R-:W-:Y:S02]  /*5560*/  FADD.FTZ R4, -R108.reuse, R4 ;  /* 0x000000046c047221 */ /* 0x050fe40000010100 */
[----:B------:R-:W-:Y:S02]  /*5570*/  FADD.FTZ R5, -R108, R5 ;  /* 0x000000056c057221 */ /* 0x000fe40000010100 */
[----:B------:R-:W-:Y:S02]  /*5580*/  FMUL.FTZ R105, R114, R4 ;  /* 0x0000000472697220 */ /* 0x000fe40000410000 */
[----:B------:R-:W-:Y:S01]  /*5590*/  FMUL.FTZ R5, R113, R5 ;  /* 0x0000000571057220 */ /* 0x000fe20000410000 */
[----:B------:R1:W2:Y:S01]  /*55a0*/  LDG.E R4, [R110.64+0x20] ;  /* 0x000020046e047981 */ /* 0x0002a2000c1e1900 */
[----:B------:R-:W-:Y:S02]  /*55b0*/  FMUL.FTZ R114, R105, R2 ;  /* 0x0000000269727220 */ /* 0x000fe40000410000 */
[----:B------:R-:W-:Y:S01]  /*55c0*/  FMUL.FTZ R113, R5, R0 ;  /* 0x0000000005717220 */ /* 0x000fe20000410000 */
[----:B------:R1:W3:Y:S04]  /*55d0*/  LDG.E R2, [R110.64+0x80] ;  /* 0x000080046e027981 */ /* 0x0002e8000c1e1900 */
[----:B------:R1:W4:Y:S04]  /*55e0*/  LDG.E R0, [R110.64+0xa0] ;  /* 0x0000a0046e007981 */ /* 0x000328000c1e1900 */
[----:B------:R-:W1:Y:S02]  /*55f0*/  LDSM.16.M88.4 R104, [R104+0x5000] ;  /* 0x005000006868783b */ /* 0x000e640000000200 */
[C---:B-1----:R-:W-:Y:S08]  /*5600*/  HMMA.16816.F32.BF16 R8, R104.reuse, R164, R8 ;  /* 0x000000a46808723c */ /* 0x042ff00000041808 */
[-C--:B------:R-:W-:Y:S08]  /*5610*/  HMMA.16816.F32.BF16 R12, R104, R166.reuse, R12 ;  /* 0x000000a6680c723c */ /* 0x080ff0000004180c */
[C---:B------:R-:W-:Y:S08]  /*5620*/  HMMA.16816.F32.BF16 R16, R100.reuse, R166, R16 ;  /* 0x000000a66410723c */ /* 0x040ff00000041810 */
[-C--:B------:R-:W-:Y:S08]  /*5630*/  HMMA.16816.F32.BF16 R20, R100, R168.reuse, R20 ;  /* 0x000000a86414723c */ /* 0x080ff00000041814 */
[C---:B------:R-:W-:Y:S08]  /*5640*/  HMMA.16816.F32.BF16 R24, R104.reuse, R168, R24 ;  /* 0x000000a86818723c */ /* 0x040ff00000041818 */
[C---:B------:R-:W-:Y:S01]  /*5650*/  FADD.FTZ R5, -R108.reuse, R17 ;  /* 0x000000116c057221 */ /* 0x040fe20000010100 */
[-C--:B------:R-:W-:Y:S03]  /*5660*/  HMMA.16816.F32.BF16 R28, R104, R170.reuse, R28 ;  /* 0x000000aa681c723c */ /* 0x080fe6000004181c */
[C---:B------:R-:W-:Y:S04]  /*5670*/  FADD.FTZ R16, -R108.reuse, R16 ;  /* 0x000000106c107221 */ /* 0x040fe80000010100 */
[----:B------:R-:W-:Y:S01]  /*5680*/  FADD.FTZ R17, -R108, R20 ;  /* 0x000000146c117221 */ /* 0x000fe20000010100 */
[----:B------:R-:W-:Y:S01]  /*5690*/  HMMA.16816.F32.BF16 R32, R100, R170, R32 ;  /* 0x000000aa6420723c */ /* 0x000fe20000041820 */
[----:B------:R-:W-:Y:S03]  /*56a0*/  FMUL.FTZ R20, R124, R5 ;  /* 0x000000057c147220 */ /* 0x000fe60000410000 */
[----:B------:R-:W-:Y:S02]  /*56b0*/  FFMA.FTZ R5, -R122, R122, 1 ;  /* 0x3f8000007a057423 */ /* 0x000fe4000001017a */
[----:B------:R-:W-:Y:S02]  /*56c0*/  FMUL.FTZ R17, R121, R17 ;  /* 0x0000001179117220 */ /* 0x000fe40000410000 */
[----:B------:R-:W-:Y:S04]  /*56d0*/  FMUL.FTZ R100, R129, R16 ;  /* 0x0000001081647220 */ /* 0x000fe80000410000 */
[----:B------:R-:W-:Y:S02]  /*56e0*/  FFMA.FTZ R16, -R126, R126, 1 ;  /* 0x3f8000007e107423 */ /* 0x000fe4000001017e */
[----:B------:R-:W-:Y:S02]  /*56f0*/  FMUL.FTZ R5, R5, c[0x0][0x2ec] ;  /* 0x0000bb0005057a20 */ /* 0x000fe40000410000 */
[----:B------:R-:W-:Y:S02]  /*5700*/  FADD.FTZ R21, -R108, R21 ;  /* 0x000000156c157221 */ /* 0x000fe40000010100 */
[----:B------:R-:W-:Y:S02]  /*5710*/  FMUL.FTZ R16, R16, c[0x0][0x2ec] ;  /* 0x0000bb0010107a20 */ /* 0x000fe40000410000 */
[----:B------:R-:W-:Y:S02]  /*5720*/  FMUL.FTZ R110, R17, R5 ;  /* 0x00000005116e7220 */ /* 0x000fe40000410000 */
[----:B------:R-:W-:Y:S02]  /*5730*/  FFMA.FTZ R5, -R115, R115, 1 ;  /* 0x3f80000073057423 */ /* 0x000fe40000010173 */
[----:B------:R-:W-:Y:S02]  /*5740*/  FADD.FTZ R17, -R108, R32 ;  /* 0x000000206c117221 */ /* 0x000fe40000010100 */
[----:B------:R-:W-:Y:S02]  /*5750*/  FMUL.FTZ R21, R123, R21 ;  /* 0x000000157b157220 */ /* 0x000fe40000410000 */
[----:B------:R-:W-:Y:S02]  /*5760*/  FMUL.FTZ R109, R100, R16 ;  /* 0x00000010646d7220 */ /* 0x000fe40000410000 */
[----:B------:R-:W-:Y:S02]  /*5770*/  FMUL.FTZ R17, R120, R17 ;  /* 0x0000001178117220 */ /* 0x000fe40000410000 */
[----:B------:R-:W-:Y:S02]  /*5780*/  FMUL.FTZ R5, R5, c[0x0][0x2ec] ;  /* 0x0000bb0005057a20 */ /* 0x000fe40000410000 */
[----:B------:R-:W-:Y:S01]  /*5790*/  FFMA.FTZ R16, -R116, R116, 1 ;  /* 0x3f80000074107423 */ /* 0x000fe20000010174 */
[----:B------:R-:W-:Y:S01]  /*57a0*/  MOV R116, R195 ;  /* 0x000000c300747202 */ /* 0x000fe20000000f00 */
[----:B------:R-:W-:Y:S02]  /*57b0*/  FMUL.FTZ R105, R17, R5 ;  /* 0x0000000511697220 */ /* 0x000fe40000410000 */
[----:B------:R-:W-:Y:S02]  /*57c0*/  FMUL.FTZ R5, R16, c[0x0][0x2ec] ;  /* 0x0000bb0010057a20 */ /* 0x000fe40000410000 */
[C---:B--2---:R-:W-:Y:S02]  /*57d0*/  FADD.FTZ R6, -R4.reuse, R6 ;  /* 0x0000000604067221 */ /* 0x044fe40000010100 */
[----:B------:R-:W-:Y:S02]  /*57e0*/  FADD.FTZ R16, -R4, R7 ;  /* 0x0000000704107221 */ /* 0x000fe40000010100 */
[----:B------:R-:W-:Y:S02]  /*57f0*/  FMUL.FTZ R112, R199, R6 ;  /* 0x00000006c7707220 */ /* 0x000fe40000410000 */
[----:B------:R-:W-:Y:S02]  /*5800*/  FFMA.FTZ R6, -R125, R125, 1 ;  /* 0x3f8000007d067423 */ /* 0x000fe4000001017d */
[----:B------:R-:W-:Y:S02]  /*5810*/  FFMA.FTZ R7, -R202, R202, 1 ;  /* 0x3f800000ca077423 */ /* 0x000fe400000101ca */
[----:B------:R-:W-:Y:S02]  /*5820*/  FMUL.FTZ R6, R6, c[0x0][0x2ec] ;  /* 0x0000bb0006067a20 */ /* 0x000fe40000410000 */
[----:B------:R-:W-:Y:S02]  /*5830*/  FMUL.FTZ R16, R222, R16 ;  /* 0x00000010de107220 */ /* 0x000fe40000410000 */
[----:B------:R-:W-:Y:S02]  /*5840*/  FMUL.FTZ R107, R20, R6 ;  /* 0x00000006146b7220 */ /* 0x000fe40000410000 */
[----:B------:R-:W-:Y:S02]  /*5850*/  FFMA.FTZ R6, -R127, R127, 1 ;  /* 0x3f8000007f067423 */ /* 0x000fe4000001017f */
[----:B------:R-:W-:Y:S02]  /*5860*/  FADD.FTZ R20, -R108, R33 ;  /* 0x000000216c147221 */ /* 0x000fe40000010100 */
[----:B------:R-:W-:Y:S02]  /*5870*/  FMUL.FTZ R6, R6, c[0x0][0x2ec] ;  /* 0x0000bb0006067a20 */ /* 0x000fe40000410000 */
[----:B------:R-:W-:Y:S02]  /*5880*/  FMUL.FTZ R20, R119, R20 ;  /* 0x0000001477147220 */ /* 0x000fe40000410000 */
[----:B------:R-:W-:Y:S02]  /*5890*/  FMUL.FTZ R106, R21, R6 ;  /* 0x00000006156a7220 */ /* 0x000fe40000410000 */
[----:B------:R-:W-:Y:S02]  /*58a0*/  FFMA.FTZ R6, -R203, R203, 1 ;  /* 0x3f800000cb067423 */ /* 0x000fe400000101cb */
[----:B------:R-:W-:Y:S02]  /*58b0*/  FMUL.FTZ R104, R20, R5 ;  /* 0x0000000514687220 */ /* 0x000fe40000410000 */
[----:B------:R-:W-:Y:S02]  /*58c0*/  FMUL.FTZ R6, R6, c[0x0][0x2ec] ;  /* 0x0000bb0006067a20 */ /* 0x000fe40000410000 */
        /* <DEDUP_REMOVED lines=18> */
[----:B------:R-:W-:Y:S02]  /*59f0*/  FFMA.FTZ R5, -R118, R118, 1 ;  /* 0x3f80000076057423 */ /* 0x000fe40000010176 */
        /* <DEDUP_REMOVED lines=98> */
[----:B------:R-:W-:Y:S02]  /*6020*/  IMAD.MOV.U32 R10, RZ, RZ, c[0x0][0x194] ;  /* 0x00006500ff0a7624 */ /* 0x000fe400078e00ff */
[C---:B------:R-:W-:Y:S01]  /*6030*/  IMAD.U32 R0, R5.reuse, -0x40, RZ ;  /* 0xffffffc005007824 */ /* 0x040fe200078e00ff */
[----:B------:R-:W-:Y:S04]  /*6040*/  UISETP.NE.U32.AND UP0, UPT, UR8, 0x1, UPT ;  /* 0x000000010800788c */ /* 0x000fe8000bf05070 */
[C---:B------:R-:W-:Y:S01]  /*6050*/  LEA R2, P0, R0.reuse, R192, 0x1 ;  /* 0x000000c000027211 */ /* 0x040fe200078008ff */
[----:B------:R-:W-:Y:S03]  /*6060*/  USEL UR8, UR54, 0x2000, !UP0 ;  /* 0x0000200036087887 */ /* 0x000fe6000c000000 */
[----:B------:R-:W-:Y:S01]  /*6070*/  LEA.HI.X.SX32 R0, R0, R193, 0x1, P0 ;  /* 0x000000c100007211 */ /* 0x000fe200000f0eff */
[----:B------:R-:W-:Y:S02]  /*6080*/  IMAD.MOV.U32 R192, RZ, RZ, R2 ;  /* 0x000000ffffc07224 */ /* 0x000fe400078e0002 */
[----:B------:R-:W-:Y:S02]  /*6090*/  IADD3 R196, R196, UR8, RZ ;  /* 0x00000008c4c47c10 */ /* 0x000fe4000fffe0ff */
[----:B------:R-:W-:Y:S01]  /*60a0*/  IMAD.MOV.U32 R193, RZ, RZ, R0 ;  /* 0x000000ffffc17224 */ /* 0x000fe200078e0000 */
[----:B------:R-:W-:Y:S02]  /*60b0*/  LEA R4, P0, R5, R192, 0x6 ;  /* 0x000000c005047211 */ /* 0x000fe400078030ff */
[----:B------:R-:W-:Y:S02]  /*60c0*/  IADD3 R173, R173, UR8, RZ ;  /* 0x00000008adad7c10 */ /* 0x000fe4000fffe0ff */
[----:B------:R-:W-:Y:S01]  /*60d0*/  @!PT LDS RZ, [RZ] ;  /* 0x00000000fffff984 */ /* 0x000fe20000000800 */
[----:B------:R-:W-:Y:S01]  /*60e0*/  @!PT LDS RZ, [RZ] ;  /* 0x00000000fffff984 */ /* 0x000fe20000000800 */
[----:B------:R-:W-:Y:S01]  /*60f0*/  @!PT LDS RZ, [RZ] ;  /* 0x00000000fffff984 */ /* 0x000fe20000000800 */
[----:B------:R1:W-:Y:S01]  /*6100*/  LDGSTS.E.BYPASS.LTC128B.128 [R196], [R192.64] ;  /* 0x00000000c0c47fae */ /* 0x0003e2000b901d44 */
[----:B------:R-:W-:Y:S05]  /*6110*/  LEA.HI.X R5, R5, R193, R10, 0x6, P0 ;  /* 0x000000c105057211 */ /* 0x000fea00000f340a */
[----:B------:R1:W-:Y:S04]  /*6120*/  LDGSTS.E.BYPASS.LTC128B.128 [R196+0x1000], [R4.64] ;  /* 0x0100000004c47fae */ /* 0x0003e8000b901d44 */
[----:B------:R-:W0:Y:S02]  /*6130*/  LDGDEPBAR ;  /* 0x00000000000079af */ /* 0x000e240000000000 */
.L_x_644:
        /* <DEDUP_REMOVED lines=102> */
.L_x_645:
        /* <DEDUP_REMOVED lines=319> */
.L_x_647:
        /* <DEDUP_REMOVED lines=17> */
.L_x_648:
[----:B------:R-:W-:Y:S01]  /*7ca0*/  BAR.SYNC.DEFER_BLOCKING 0x0 ;  /* 0x0000000000007b1d */ /* 0x000fe20000010000 */
[----:B------:R-:W-:Y:S01]  /*7cb0*/  USHF.R.S32.HI UR6, URZ, 0x1f, UR29 ;  /* 0x0000001f3f067899 */ /* 0x000fe2000801141d */
[--C-:B-1----:R-:W-:Y:S01]  /*7cc0*/  SHF.R.S32.HI R7, RZ, 0x1f, R244.reuse ;  /* 0x0000001fff077819 */ /* 0x102fe200000114f4 */
[----:B------:R-:W-:Y:S01]  /*7cd0*/  IMAD.U32 R4, RZ, RZ, UR29 ;  /* 0x0000001dff047e24 */ /* 0x000fe2000f8e00ff */
[----:B------:R-:W-:Y:S01]  /*7ce0*/  UIMAD UR7, UR28, -0x80, UR7 ;  /* 0xffffff801c0778a4 */ /* 0x000fe2000f8e0207 */
[----:B------:R-:W-:Y:S01]  /*7cf0*/  IMAD.MOV.U32 R6, RZ, RZ, R244 ;  /* 0x000000ffff067224 */ /* 0x000fe200078e00f4 */
[----:B------:R-:W-:Y:S01]  /*7d00*/  ULDC.64 UR10, c[0x0][0x3a0] ;  /* 0x0000e800000a7ab9 */ /* 0x000fe20000000a00 */
[----:B------:R-:W-:Y:S01]  /*7d10*/  BSSY B0, `(.L_x_649) ;  /* 0x0000022000007945 */ /* 0x000fe20003800000 */
[----:B------:R-:W-:Y:S01]  /*7d20*/  UIMAD UR10, UR6, UR10, URZ ;  /* 0x0000000a060a72a4 */ /* 0x000fe2000f8e023f */
[----:B------:R-:W-:Y:S01]  /*7d30*/  IMAD.WIDE.U32 R4, R4, c[0x0][0x3a0], R6 ;  /* 0x0000e80004047a25 */ /* 0x000fe200078e0006 */
[----:B------:R-:W-:Y:S01]  /*7d40*/  USHF.R.S32.HI UR12, URZ, 0x1f, UR49 ;  /* 0x0000001f3f0c7899 */ /* 0x000fe20008011431 */
[----:B------:R-:W-:Y:S01]  /*7d50*/  ISETP.GE.AND P4, PT, R237, UR7, PT ;  /* 0x00000007ed007c0c */ /* 0x000fe2000bf86270 */
[----:B------:R-:W-:Y:S01]  /*7d60*/  UIMAD UR10, UR29, UR11, UR10 ;  /* 0x0000000b1d0a72a4 */ /* 0x000fe2000f8e020a */
[----:B------:R-:W-:-:S02]  /*7d70*/  SHF.R.S32.HI R44, RZ, 0x1f, R237 ;  /* 0x0000001fff2c7819 */ /* 0x000fc400000114ed */
[----:B------:R-:W-:-:S03]  /*7d80*/  IADD3 R4, P0, R4, UR13, RZ ;  /* 0x0000000d04047c10 */ /* 0x000fc6000ff1e0ff */
[----:B------:R-:W-:Y:S01]  /*7d90*/  IMAD.U32 R0, RZ, RZ, UR10 ;  /* 0x0000000aff007e24 */ /* 0x000fe2000f8e00ff */
[----:B------:R-:W-:Y:S02]  /*7da0*/  ULDC.64 UR10, c[0x0][0x3b8] ;  /* 0x0000ee00000a7ab9 */ /* 0x000fe40000000a00 */
[----:B------:R-:W-:Y:S02]  /*7db0*/  UIMAD UR10, UR12, UR10, URZ ;  /* 0x0000000a0c0a72a4 */ /* 0x000fe4000f8e023f */
[----:B------:R-:W-:Y:S01]  /*7dc0*/  IADD3.X R5, R5, UR30, R0, P0, !PT ;  /* 0x0000001e05057c10 */ /* 0x000fe200087fe400 */
[----:B------:R1:W2:Y:S01]  /*7dd0*/  LDS.128 R16, [R236+0x7000] ;  /* 0x00700000ec107984 */ /* 0x0002a20000000c00 */
[----:B------:R-:W-:Y:S01]  /*7de0*/  IMAD.U32 R0, RZ, RZ, UR49 ;  /* 0x00000031ff007e24 */ /* 0x000fe2000f8e00ff */
[----:B------:R-:W-:Y:S02]  /*7df0*/  UIMAD UR10, UR49, UR11, UR10 ;  /* 0x0000000b310a72a4 */ /* 0x000fe4000f8e020a */
        /* <DEDUP_REMOVED lines=9> */
[----:B------:R-:W4:Y:S01]  /*7e90*/  LDS.128 R12, [R236+0x6000] ;  /* 0x00600000ec0c7984 */ /* 0x000f220000000c00 */
        /* <DEDUP_REMOVED lines=8> */
[----:B----4-:R4:W-:Y:S04]  /*7f20*/  STG.E.128 [R10.64], R12 ;  /* 0x0000000c0a007986 */ /* 0x0109e8000c101d04 */
.L_x_650:
[----:B------:R-:W-:Y:S05]  /*7f30*/  BSYNC B0 ;  /* 0x0000000000007941 */ /* 0x000fea0003800000 */
.L_x_649:
[----:B------:R-:W-:Y:S01]  /*7f40*/  IADD3 R0, R237, 0x20, RZ ;  /* 0x00000020ed007810 */ /* 0x000fe20007ffe0ff */
[----:B------:R-:W-:Y:S03]  /*7f50*/  BSSY B0, `(.L_x_651) ;  /* 0x000000e000007945 */ /* 0x000fe60003800000 */
[----:B------:R-:W-:-:S13]  /*7f60*/  ISETP.GE.AND P3, PT, R0, UR7, PT ;  /* 0x0000000700007c0c */ /* 0x000fda000bf66270 */
[----:B------:R-:W-:Y:S05]  /*7f70*/  @P3 BRA `(.L_x_652) ;  /* 0x000000b000003947 */ /* 0x000fea0003800000 */
[----:B------:R-:W-:Y:S02]  /*7f80*/  IADD3 R0, P0, R237, 0x20, RZ ;  /* 0x00000020ed007810 */ /* 0x000fe40007f1e0ff */
[----:B------:R-:W-:-:S03]  /*7f90*/  MOV R9, R2 ;  /* 0x0000000200097202 */ /* 0x000fc60000000f00 */
[----:B------:R-:W-:-:S04]  /*7fa0*/  IMAD.X R8, RZ, RZ, R44, P0 ;  /* 0x000000ffff087224 */ /* 0x000fc800000e062c */
[----:B----4-:R-:W-:Y:S02]  /*7fb0*/  IMAD R10, R8, c[0x0][0x3a0], RZ ;  /* 0x0000e800080a7a24 */ /* 0x010fe400078e02ff */
[----:B------:R-:W-:-:S04]  /*7fc0*/  IMAD.MOV.U32 R8, RZ, RZ, R4 ;  /* 0x000000ffff087224 */ /* 0x000fc800078e0004 */
[----:B------:R-:W-:-:S04]  /*7fd0*/  IMAD.WIDE.U32 R8, R0, c[0x0][0x3a0], R8 ;  /* 0x0000e80000087a25 */ /* 0x000fc800078e0008 */
[----:B------:R-:W-:Y:S01]  /*7fe0*/  IMAD R0, R0, c[0x0][0x3a4], R10 ;  /* 0x0000e90000007a24 */ /* 0x000fe200078e020a */
[----:B------:R-:W-:-:S04]  /*7ff0*/  LEA R10, P0, R8, c[0x0][0x340], 0x1 ;  /* 0x0000d000080a7a11 */ /* 0x000fc800078008ff */
[----:B------:R-:W-:-:S04]  /*8000*/  IADD3 R0, R0, R9, RZ ;  /* 0x0000000900007210 */ /* 0x000fc80007ffe0ff */
[----:B------:R-:W-:-:S05]  /*8010*/  LEA.HI.X R11, R8, c[0x0][0x344], R0, 0x1, P0 ;  /* 0x0000d100080b7a11 */ /* 0x000fca00000f0c00 */
[----:B--2---:R2:W-:Y:S02]  /*8020*/  STG.E.128 [R10.64], R16 ;  /* 0x000000100a007986 */ /* 0x0045e4000c101d04 */
.L_x_652:
[----:B------:R-:W-:Y:S05]  /*8030*/  BSYNC B0 ;  /* 0x0000000000007941 */ /* 0x000fea0003800000 */
.L_x_651:
[----:B------:R-:W-:Y:S01]  /*8040*/  IADD3 R0, R237, 0x40, RZ ;  /* 0x00000040ed007810 */ /* 0x000fe20007ffe0ff */
[----:B------:R-:W-:Y:S03]  /*8050*/  BSSY B0, `(.L_x_653) ;  /* 0x000000e000007945 */ /* 0x000fe60003800000 */
[----:B------:R-:W-:-:S13]  /*8060*/  ISETP.GE.AND P2, PT, R0, UR7, PT ;  /* 0x0000000700007c0c */ /* 0x000fda000bf46270 */
[----:B------:R-:W-:Y:S05]  /*8070*/  @P2 BRA `(.L_x_654) ;  /* 0x000000b000002947 */ /* 0x000fea0003800000 */
[----:B------:R-:W-:Y:S02]  /*8080*/  IADD3 R0, P0, R237, 0x40, RZ ;  /* 0x00000040ed007810 */ /* 0x000fe40007f1e0ff */
[----:B------:R-:W-:-:S03]  /*8090*/  MOV R9, R2 ;  /* 0x0000000200097202 */ /* 0x000fc60000000f00 */
[----:B------:R-:W-:-:S04]  /*80a0*/  IMAD.X R8, RZ, RZ, R44, P0 ;  /* 0x000000ffff087224 */ /* 0x000fc800000e062c */
[----:B--2-4-:R-:W-:Y:S02]  /*80b0*/  IMAD R10, R8, c[0x0][0x3a0], RZ ;  /* 0x0000e800080a7a24 */ /* 0x014fe400078e02ff */
[----:B------:R-:W-:-:S04]  /*80c0*/  IMAD.MOV.U32 R8, RZ, RZ, R4 ;  /* 0x000000ffff087224 */ /* 0x000fc800078e0004 */
[----:B------:R-:W-:-:S04]  /*80d0*/  IMAD.WIDE.U32 R8, R0, c[0x0][0x3a0], R8 ;  /* 0x0000e80000087a25 */ /* 0x000fc800078e0008 */
[----:B------:R-:W-:Y:S01]  /*80e0*/  IMAD R0, R0, c[0x0][0x3a4], R10 ;  /* 0x0000e90000007a24 */ /* 0x000fe200078e020a */
[----:B------:R-:W-:-:S04]  /*80f0*/  LEA R10, P0, R8, c[0x0][0x340], 0x1 ;  /* 0x0000d000080a7a11 */ /* 0x000fc800078008ff */
[----:B------:R-:W-:-:S04]  /*8100*/  IADD3 R0, R0, R9, RZ ;  /* 0x0000000900007210 */ /* 0x000fc80007ffe0ff */
[----:B------:R-:W-:-:S05]  /*8110*/  LEA.HI.X R11, R8, c[0x0][0x344], R0, 0x1, P0 ;  /* 0x0000d100080b7a11 */ /* 0x000fca00000f0c00 */
[----:B---3--:R2:W-:Y:S02]  /*8120*/  STG.E.128 [R10.64], R20 ;  /* 0x000000140a007986 */ /* 0x0085e4000c101d04 */
.L_x_654:
[----:B------:R-:W-:Y:S05]  /*8130*/  BSYNC B0 ;  /* 0x0000000000007941 */ /* 0x000fea0003800000 */
.L_x_653:
[----:B------:R-:W-:Y:S01]  /*8140*/  IADD3 R0, R237, 0x60, RZ ;  /* 0x00000060ed007810 */ /* 0x000fe20007ffe0ff */
[----:B------:R-:W-:Y:S03]  /*8150*/  BSSY B0, `(.L_x_655) ;  /* 0x000000d000007945 */ /* 0x000fe60003800000 */
[----:B------:R-:W-:-:S13]  /*8160*/  ISETP.GE.AND P1, PT, R0, UR7, PT ;  /* 0x0000000700007c0c */ /* 0x000fda000bf26270 */
[----:B------:R-:W-:Y:S05]  /*8170*/  @P1 BRA `(.L_x_656) ;  /* 0x000000a000001947 */ /* 0x000fea0003800000 */
[----:B------:R-:W-:-:S04]  /*8180*/  IADD3 R0, P0, R237, 0x60, RZ ;  /* 0x00000060ed007810 */ /* 0x000fc80007f1e0ff */
[----:B------:R-:W-:-:S05]  /*8190*/  IADD3.X R5, RZ, R44, RZ, P0, !PT ;  /* 0x0000002cff057210 */ /* 0x000fca00007fe4ff */
[----:B--2-4-:R-:W-:Y:S01]  /*81a0*/  IMAD R10, R5, c[0x0][0x3a0], RZ ;  /* 0x0000e800050a7a24 */ /* 0x014fe200078e02ff */
[----:B------:R-:W-:-:S05]  /*81b0*/  MOV R5, R2 ;  /* 0x0000000200057202 */ /* 0x000fca0000000f00 */
[----:B------:R-:W-:-:S04]  /*81c0*/  IMAD.WIDE.U32 R8, R0, c[0x0][0x3a0], R4 ;  /* 0x0000e80000087a25 */ /* 0x000fc800078e0004 */
[----:B------:R-:W-:Y:S01]  /*81d0*/  IMAD R0, R0, c[0x0][0x3a4], R10 ;  /* 0x0000e90000007a24 */ /* 0x000fe200078e020a */
[----:B------:R-:W-:-:S04]  /*81e0*/  LEA R4, P0, R8, c[0x0][0x340], 0x1 ;  /* 0x0000d00008047a11 */ /* 0x000fc800078008ff */
[----:B------:R-:W-:-:S04]  /*81f0*/  IADD3 R0, R0, R9, RZ ;  /* 0x0000000900007210 */ /* 0x000fc80007ffe0ff */
[----:B------:R-:W-:-:S05]  /*8200*/  LEA.HI.X R5, R8, c[0x0][0x344], R0, 0x1, P0 ;  /* 0x0000d10008057a11 */ /* 0x000fca00000f0c00 */
[----:B------:R2:W-:Y:S02]  /*8210*/  STG.E.128 [R4.64], R24 ;  /* 0x0000001804007986 */ /* 0x0005e4000c101d04 */
.L_x_656:
[----:B------:R-:W-:Y:S05]  /*8220*/  BSYNC B0 ;  /* 0x0000000000007941 */ /* 0x000fea0003800000 */
.L_x_655:
        /* <DEDUP_REMOVED lines=8> */
[----:B--2---:R-:W-:Y:S01]  /*82b0*/  IADD3 R4, P0, R6, UR8, RZ ;  /* 0x0000000806047c10 */ /* 0x004fe2000ff1e0ff */
[----:B------:R-:W-:Y:S01]  /*82c0*/  UIMAD UR6, UR12, UR6, URZ ;  /* 0x000000060c0672a4 */ /* 0x000fe2000f8e023f */
[----:B------:R-:W-:-:S03]  /*82d0*/  MOV R0, UR29 ;  /* 0x0000001d00007c02 */ /* 0x000fc60008000f00 */
[----:B------:R-:W-:Y:S01]  /*82e0*/  UIMAD UR6, UR49, UR7, UR6 ;  /* 0x00000007310672a4 */ /* 0x000fe2000f8e0206 */
[----:B------:R-:W-:Y:S01]  /*82f0*/  IADD3.X R5, R7, UR9, R0, P0, !PT ;  /* 0x0000000907057c10 */ /* 0x000fe200087fe400 */
[----:B------:R-:W-:-:S04]  /*8300*/  IMAD.U32 R0, RZ, RZ, UR49 ;  /* 0x00000031ff007e24 */ /* 0x000fc8000f8e00ff */
[----:B------:R-:W-:-:S05]  /*8310*/  IMAD.WIDE.U32 R4, R0, c[0x0][0x3c0], R4 ;  /* 0x0000f00000047a25 */ /* 0x000fca00078e0004 */
[----:B----4-:R-:W-:Y:S01]  /*8320*/  IADD3 R10, R5, UR6, RZ ;  /* 0x00000006050a7c10 */ /* 0x010fe2000fffe0ff */
        /* <DEDUP_REMOVED lines=10> */
.L_x_658:
[----:B------:R-:W-:Y:S05]  /*83d0*/  BSYNC B0 ;  /* 0x0000000000007941 */ /* 0x000fea0003800000 */
.L_x_657:
        /* <DEDUP_REMOVED lines=13> */
.L_x_660:
[----:B------:R-:W-:Y:S05]  /*84b0*/  BSYNC B0 ;  /* 0x0000000000007941 */ /* 0x000fea0003800000 */
.L_x_659:
        /* <DEDUP_REMOVED lines=13> */
.L_x_662:
[----:B------:R-:W-:Y:S05]  /*8590*/  BSYNC B0 ;  /* 0x0000000000007941 */ /* 0x000fea0003800000 */
.L_x_661:
        /* <DEDUP_REMOVED lines=11> */
.L_x_643:
[----:B------:R-:W-:Y:S05]  /*8650*/  BSYNC B1 ;  /* 0x0000000000017941 */ /* 0x000fea0003800000 */
.L_x_621:
        /* <DEDUP_REMOVED lines=11> */
.L_x_663:
[----:B------:R-:W-:Y:S05]  /*8710*/  EXIT ;  /* 0x000000000000794d */ /* 0x000fea0003800000 */
.L_x_665:
        /* <DEDUP_REMOVED lines=14> */
.L_x_1265:


//--------------------- .text._ZN5flash44flash_bwd_dq_dk_dv_loop_seqk_parallel_kernelI23Flash_bwd_kernel_traitsILi64ELi64ELi128ELi8ELi2ELi4ELi4ELb1ELb0EN7cutlass10bfloat16_tE19Flash_kernel_traitsILi64ELi64ELi128ELi8ES3_EELb1ELb1ELb0ELb1ELb0ELb0ELb0EEEvNS_16Flash_bwd_paramsE --------------------------
	.section	.text._ZN5flash44flash_bwd_dq_dk_dv_loop_seqk_parallel_kernelI23Flash_bwd_kernel_traitsILi64ELi64ELi128ELi8ELi2ELi4ELi4ELb1ELb0EN7cutlass10bfloat16_tE19Flash_kernel_traitsILi64ELi64ELi128ELi8ES3_EELb1ELb1ELb0ELb1ELb0ELb0ELb0EEEvNS_16Flash_bwd_paramsE,"ax",@progbits
	.sectioninfo	@"SHI_REGISTERS=255"
	.align	128
        .global         _ZN5flash44flash_bwd_dq_dk_dv_loop_seqk_parallel_kernelI23Flash_bwd_kernel_traitsILi64ELi64ELi128ELi8ELi2ELi4ELi4ELb1ELb0EN7cutlass10bfloat16_tE19Flash_kernel_traitsILi64ELi64ELi128ELi8ES3_EELb1ELb1ELb0ELb1ELb0ELb0ELb0EEEvNS_16Flash_bwd_paramsE
        .type           _ZN5flash44flash_bwd_dq_dk_dv_loop_seqk_parallel_kernelI23Flash_bwd_kernel_traitsILi64ELi64ELi128ELi8ELi2ELi4ELi4ELb1ELb0EN7cutlass10bfloat16_tE19Flash_kernel_traitsILi64ELi64ELi128ELi8ES3_EELb1ELb1ELb0ELb1ELb0ELb0ELb0EEEvNS_16Flash_bwd_paramsE,@function
        .size           _ZN5flash44flash_bwd_dq_dk_dv_loop_seqk_parallel_kernelI23Flash_bwd_kernel_traitsILi64ELi64ELi128ELi8ELi2ELi4ELi4ELb1ELb0EN7cutlass10bfloat16_tE19Flash_kernel_traitsILi64ELi64ELi128ELi8ES3_EELb1ELb1ELb0ELb1ELb0ELb0ELb0EEEvNS_16Flash_bwd_paramsE,(.L_x_1266 - _ZN5flash44flash_bwd_dq_dk_dv_loop_seqk_parallel_kernelI23Flash_bwd_kernel_traitsILi64ELi64ELi128ELi8ELi2ELi4ELi4ELb1ELb0EN7cutlass10bfloat16_tE19Flash_kernel_traitsILi64ELi64ELi128ELi8ES3_EELb1ELb1ELb0ELb1ELb0ELb0ELb0EEEvNS_16Flash_bwd_paramsE)
        .other          _ZN5flash44flash_bwd_dq_dk_dv_loop_seqk_parallel_kernelI23Flash_bwd_kernel_traitsILi64ELi64ELi128ELi8ELi2ELi4ELi4ELb1ELb0EN7cutlass10bfloat16_tE19Flash_kernel_traitsILi64ELi64ELi128ELi8ES3_EELb1ELb1ELb0ELb1ELb0ELb0ELb0EEEvNS_16Flash_bwd_paramsE,@"STO_CUDA_ENTRY STV_DEFAULT"
_ZN5flash44flash_bwd_dq_dk_dv_loop_seqk_parallel_kernelI23Flash_bwd_kernel_traitsILi64ELi64ELi128ELi8ELi2ELi4ELi4ELb1ELb0EN7cutlass10bfloat16_tE19Flash_kernel_traitsILi64ELi64ELi128ELi8ES3_EELb1ELb1ELb0ELb1ELb0ELb0ELb0EEEvNS_16Flash_bwd_paramsE:
.text._ZN5flash44flash_bwd_dq_dk_dv_loop_seqk_parallel_kernelI23Flash_bwd_kernel_traitsILi64ELi64ELi128ELi8ELi2ELi4ELi4ELb1ELb0EN7cutlass10bfloat16_tE19Flash_kernel_traitsILi64ELi64ELi128ELi8ES3_EELb1ELb1ELb0ELb1ELb0ELb0ELb0EEEvNS_16Flash_bwd_paramsE:
        /* <DEDUP_REMOVED lines=50> */
[----:B------:R-:W-:Y:S01]  /*0320*/  SHF.R.U32.HI R3, RZ, 0x3, R0 ;  /* 0x00000003ff037819 */ /* 0x000fe20000011600 */
[----:B------:R-:W-:Y:S01]  /*0330*/  STL [R1+0x4], R19 ;  /* 0x0000041301007387 */ /* 0x000fe20000100800 */
[----:B------:R-:W-:Y:S01]  /*0340*/  LOP3.LUT R2, R0, 0x38, R216, 0xf8, !PT ;  /* 0x0000003800027812 */ /* 0x000fe200078ef8d8 */
[C---:B------:R-:W-:Y:S01]  /*0350*/  IMAD.SHL.U32 R0, R5.reuse, 0x40, RZ ;  /* 0x0000004005007824 */ /* 0x040fe200078e00ff */
[----:B------:R-:W-:Y:S01]  /*0360*/  LOP3.LUT P4, RZ, R5, 0x2, RZ, 0xc0, !PT ;  /* 0x0000000205ff7812 */ /* 0x000fe2000788c0ff */
[----:B------:R-:W-:Y:S01]  /*0370*/  IMAD.IADD R13, R7, 0x1, -R4 ;  /* 0x00000001070d7824 */ /* 0x000fe200078e0a04 */
[----:B------:R-:W-:-:S02]  /*0380*/  SHF.R.S32.HI R4, RZ, 0x1f, R14 ;  /* 0x0000001fff047819 */ /* 0x000fc4000001140e */
[----:B------:R-:W-:Y:S01]  /*0390*/  LOP3.LUT R18, R2, R3, RZ, 0x3c, !PT ;  /* 0x0000000302127212 */ /* 0x000fe200078e3cff */
[----:B------:R-:W-:Y:S01]  /*03a0*/  IMAD.SHL.U32 R2, R168, 0x10, RZ ;  /* 0x00000010a8027824 */ /* 0x000fe200078e00ff */
[----:B------:R-:W-:Y:S02]  /*03b0*/  SHF.R.S32.HI R3, RZ, 0x1f, R11 ;  /* 0x0000001fff037819 */ /* 0x000fe4000001140b */
[----:B------:R-:W-:Y:S02]  /*03c0*/  LOP3.LUT R0, R0, 0x1c0, RZ, 0xc0, !PT ;  /* 0x000001c000007812 */ /* 0x000fe400078ec0ff */
[----:B------:R-:W-:Y:S02]  /*03d0*/  LEA.HI R222, R4, R14, RZ, 0x2 ;  /* 0x0000000e04de7211 */ /* 0x000fe400078f10ff */
[----:B------:R-:W-:Y:S02]  /*03e0*/  LEA.HI R14, R3, R11, RZ, 0x3 ;  /* 0x0000000b030e7211 */ /* 0x000fe400078f18ff */
[----:B------:R-:W-:Y:S01]  /*03f0*/  LOP3.LUT R6, R0, 0x30, R2, 0xf8, !PT ;  /* 0x0000003000067812 */ /* 0x000fe200078ef802 */
[----:B------:R-:W-:Y:S01]  /*0400*/  IMAD.SHL.U32 R2, R13, 0x200, RZ ;  /* 0x000002000d027824 */ /* 0x000fe200078e00ff */
[----:B------:R-:W-:-:S02]  /*0410*/  LOP3.LUT P3, RZ, R5, 0x4, RZ, 0xc0, !PT ;  /* 0x0000000405ff7812 */ /* 0x000fc4000786c0ff */
[----:B------:R-:W-:Y:S02]  /*0420*/  LOP3.LUT R5, R14, 0xfffffff8, RZ, 0xc0, !PT ;  /* 0xfffffff80e057812 */ /* 0x000fe400078ec0ff */
[----:B------:R-:W-:Y:S02]  /*0430*/  SHF.R.S32.HI R20, RZ, 0x6, R15 ;  /* 0x00000006ff147819 */ /* 0x000fe4000001140f */
[----:B------:R-:W-:Y:S01]  /*0440*/  LOP3.LUT R3, R0, 0x8, R12, 0xf8, !PT ;  /* 0x0000000800037812 */ /* 0x000fe200078ef80c */
[----:B------:R-:W-:Y:S01]  /*0450*/  IMAD.IADD R11, R11, 0x1, -R5 ;  /* 0x000000010b0b7824 */ /* 0x000fe200078e0a05 */
[----:B------:R-:W-:Y:S02]  /*0460*/  SHF.R.U32.HI R4, RZ, 0x3, R0 ;  /* 0x00000003ff047819 */ /* 0x000fe40000011600 */
[----:B------:R-:W-:Y:S02]  /*0470*/  LOP3.LUT R6, R6, 0x8, R12, 0xf8, !PT ;  /* 0x0000000806067812 */ /* 0x000fe400078ef80c */
[----:B------:R-:W-:Y:S01]  /*0480*/  LOP3.LUT R0, R3, R4, RZ, 0x3c, !PT ;  /* 0x0000000403007212 */ /* 0x000fe200078e3cff */
[----:B------:R-:W-:Y:S01]  /*0490*/  IMAD R3, R20, 0x800, R2 ;  /* 0x0000080014037824 */ /* 0x000fe200078e0202 */
[----:B------:R-:W-:-:S02]  /*04a0*/  SHF.R.S32.HI R5, RZ, 0x7, R16 ;  /* 0x00000007ff057819 */ /* 0x000fc40000011410 */
[----:B------:R-:W-:Y:S01]  /*04b0*/  LOP3.LUT R4, R2, R6, R4, 0xf6, !PT ;  /* 0x0000000602047212 */ /* 0x000fe200078ef604 */
[C---:B------:R-:W-:Y:S01]  /*04c0*/  IMAD.SHL.U32 R2, R8.reuse, 0x40, RZ ;  /* 0x0000004008027824 */ /* 0x040fe200078e00ff */
[----:B------:R-:W-:Y:S01]  /*04d0*/  LOP3.LUT R7, R8, 0x1, RZ, 0xc0, !PT ;  /* 0x0000000108077812 */ /* 0x000fe200078ec0ff */
[----:B------:R-:W-:Y:S01]  /*04e0*/  IMAD.IADD R0, R3, 0x1, R0 ;  /* 0x0000000103007824 */ /* 0x000fe200078e0200 */
[----:B------:R-:W-:Y:S01]  /*04f0*/  SHF.R.S32.HI R222, RZ, 0x2, R222 ;  /* 0x00000002ffde7819 */ /* 0x000fe200000114de */
[----:B------:R-:W-:Y:S01]  /*0500*/  IMAD.SHL.U32 R3, R5, 0x8, RZ ;  /* 0x0000000805037824 */ /* 0x000fe200078e00ff */
[----:B------:R-:W-:Y:S01]  /*0510*/  ISETP.NE.U32.AND P0, PT, R7, 0x1, PT ;  /* 0x000000010700780c */ /* 0x000fe20003f05070 */
[----:B------:R-:W-:Y:S01]  /*0520*/  IMAD.SHL.U32 R7, R20, 0x20, RZ ;  /* 0x0000002014077824 */ /* 0x000fe200078e00ff */
[----:B------:R-:W-:Y:S01]  /*0530*/  LOP3.LUT R2, R2, 0x1c0, RZ, 0xc0, !PT ;  /* 0x000001c002027812 */ /* 0x000fe200078ec0ff */
[----:B------:R-:W-:Y:S01]  /*0540*/  IMAD R9, R5, 0x1000, R10 ;  /* 0x0000100005097824 */ /* 0x000fe200078e020a */
[----:B------:R-:W-:Y:S01]  /*0550*/  R2P PR, R8, 0x6 ;  /* 0x0000000608007804 */ /* 0x000fe20000000000 */
[----:B------:R-:W-:Y:S01]  /*0560*/  IMAD.SHL.U32 R6, R13, 0x10, RZ ;  /* 0x000000100d067824 */ /* 0x000fe200078e00ff */
[----:B------:R-:W-:Y:S01]  /*0570*/  LOP3.LUT R3, R3, 0x8, RZ, 0xc0, !PT ;  /* 0x0000000803037812 */ /* 0x000fe200078ec0ff */
[----:B------:R-:W-:Y:S01]  /*0580*/  IMAD.SHL.U32 R8, R11, 0x40, RZ ;  /* 0x000000400b087824 */ /* 0x000fe200078e00ff */
[----:B------:R-:W-:Y:S01]  /*0590*/  SHF.R.U32.HI R5, RZ, 0x3, R2 ;  /* 0x00000003ff057819 */ /* 0x000fe20000011602 */
[----:B------:R-:W-:Y:S01]  /*05a0*/  IMAD.SHL.U32 R174, R0, 0x2, RZ ;  /* 0x0000000200ae7824 */ /* 0x000fe200078e00ff */
[----:B------:R-:W-:Y:S01]  /*05b0*/  LOP3.LUT R7, R2, 0x20, R7, 0xf8, !PT ;  /* 0x0000002002077812 */ /* 0x000fe200078ef807 */
[----:B------:R-:W-:Y:S01]  /*05c0*/  IMAD R222, R19, 0x10, R222 ;  /* 0x0000001013de7824 */ /* 0x000fe200078e02de */
        /* <DEDUP_REMOVED lines=9> */
[--C-:B------:R-:W-:Y:S01]  /*0660*/  SHF.R.U32.HI R5, RZ, 0x3, R3.reuse ;  /* 0x00000003ff057819 */ /* 0x100fe20000011603 */
        /* <DEDUP_REMOVED lines=9> */
[----:B------:R-:W-:Y:S01]  /*0700*/  LOP3.LUT R176, R3, R2, RZ, 0xfc, !PT ;  /* 0x0000000203b07212 */ /* 0x000fe200078efcff */
[----:B------:R-:W-:Y:S01]  /*0710*/  IMAD R168, R168, 0x400, R2 ;  /* 0x00000400a8a87824 */ /* 0x000fe200078e0202 */
[----:B------:R-:W-:Y:S01]  /*0720*/  LEA R6, R6, 0x6000, 0x1 ;  /* 0x0000600006067811 */ /* 0x000fe200078e08ff */
[----:B------:R-:W-:-:S02]  /*0730*/  IMAD.IADD R177, R177, 0x1, R5 ;  /* 0x00000001b1b17824 */ /* 0x000fc400078e0205 */
[----:B------:R-:W-:Y:S01]  /*0740*/  IMAD.IADD R168, R5, 0x1, R168 ;  /* 0x0000000105a87824 */ /* 0x000fe200078e02a8 */
[C---:B------:R-:W-:Y:S01]  /*0750*/  IADD3 R7, R6.reuse, 0x40, RZ ;  /* 0x0000004006077810 */ /* 0x040fe20007ffe0ff */
[----:B------:R-:W-:Y:S01]  /*0760*/  IMAD.MOV.U32 R5, RZ, RZ, 0x20 ;  /* 0x00000020ff057424 */ /* 0x000fe200078e00ff */
[C---:B------:R-:W-:Y:S01]  /*0770*/  @P2 IADD3 R7, R6.reuse, -0x40, RZ ;  /* 0xffffffc006072810 */ /* 0x040fe20007ffe0ff */
[----:B------:R-:W-:Y:S01]  /*0780*/  IMAD.MOV.U32 R2, RZ, RZ, 0x40 ;  /* 0x00000040ff027424 */ /* 0x000fe200078e00ff */
[----:B------:R-:W-:Y:S01]  /*0790*/  IADD3 R8, R6, 0x420, RZ ;  /* 0x0000042006087810 */ /* 0x000fe20007ffe0ff */
[----:B------:R-:W-:Y:S01]  /*07a0*/  IMAD R3, R20, 0x200, R18 ;  /* 0x0000020014037824 */ /* 0x000fe200078e0212 */
[----:B------:R-:W-:Y:S01]  /*07b0*/  SEL R172, R5, 0xffffffe0, !P4 ;  /* 0xffffffe005ac7807 */ /* 0x000fe20006000000 */
[----:B------:R-:W-:Y:S01]  /*07c0*/  IMAD.SHL.U32 R167, R177, 0x2, RZ ;  /* 0x00000002b1a77824 */ /* 0x000fe200078e00ff */
[----:B------:R-:W-:Y:S02]  /*07d0*/  SEL R2, R2, 0xffffffc0, !P3 ;  /* 0xffffffc002027807 */ /* 0x000fe40005800000 */
[----:B------:R-:W-:Y:S01]  /*07e0*/  SEL R5, R5, 0xffffffe0, !P1 ;  /* 0xffffffe005057807 */ /* 0x000fe20004800000 */
[C---:B------:R-:W-:Y:S01]  /*07f0*/  IMAD R173, R0.reuse, 0x2, R172 ;  /* 0x0000000200ad7824 */ /* 0x040fe200078e02ac */
[----:B------:R1:W-:Y:S01]  /*0800*/  STL [R1], R3 ;  /* 0x0000000301007387 */ /* 0x0003e20000100800 */
[----:B------:R-:W-:Y:S01]  /*0810*/  IMAD R171, R0, 0x2, R2 ;  /* 0x0000000200ab7824 */ /* 0x000fe200078e0202 */
[----:B------:R-:W-:Y:S01]  /*0820*/  @P1 IADD3 R8, R6, 0x3e0, RZ ;  /* 0x000003e006081810 */ /* 0x000fe20007ffe0ff */
[----:B------:R-:W-:Y:S01]  /*0830*/  IMAD.IADD R0, R5, 0x1, R6 ;  /* 0x0000000105007824 */ /* 0x000fe200078e0206 */
[----:B------:R-:W-:Y:S01]  /*0840*/  STL [R1+0xc], R6 ;  /* 0x00000c0601007387 */ /* 0x000fe20000100800 */
[----:B------:R-:W-:Y:S01]  /*0850*/  IMAD.IADD R199, R200, 0x1, R5 ;  /* 0x00000001c8c77824 */ /* 0x000fe200078e0205 */
[----:B------:R-:W-:Y:S01]  /*0860*/  LEA R168, R168, 0xa000, 0x1 ;  /* 0x0000a000a8a87811 */ /* 0x000fe200078e08ff */
[----:B------:R-:W-:Y:S01]  /*0870*/  IMAD.IADD R172, R172, 0x1, R171 ;  /* 0x00000001acac7824 */ /* 0x000fe200078e02ab */
[----:B------:R3:W-:Y:S01]  /*0880*/  STL [R1+0x18], R0 ;  /* 0x0000180001007387 */ /* 0x0007e20000100800 */
[----:B------:R-:W-:-:S03]  /*0890*/  IMAD.IADD R198, R198, 0x1, R199 ;  /* 0x00000001c6c67824 */ /* 0x000fc600078e02c7 */
[----:B------:R4:W-:Y:S04]  /*08a0*/  STL [R1+0x10], R7 ;  /* 0x0000100701007387 */ /* 0x0009e80000100800 */
[----:B------:R4:W-:Y:S01]  /*08b0*/  STL [R1+0x1c], R8 ;  /* 0x00001c0801007387 */ /* 0x0009e20000100800 */
[----:B-1----:R-:W-:Y:S02]  /*08c0*/  IMAD.SHL.U32 R3, R4, 0x2, RZ ;  /* 0x0000000204037824 */ /* 0x002fe400078e00ff */
[----:B---3--:R-:W-:-:S05]  /*08d0*/  IMAD.IADD R0, R5, 0x1, R7 ;  /* 0x0000000105007824 */ /* 0x008fca00078e0207 */
[----:B--2---:R4:W-:Y:S02]  /*08e0*/  STL [R1+0x14], R0 ;  /* 0x0000140001007387 */ /* 0x0049e40000100800 */
.L_x_734:
[----:B-1----:R-:W1:Y:S01]  /*08f0*/  S2R R36, SR_CTAID.Y ;  /* 0x0000000000247919 */ /* 0x002e620000002600 */
[----:B--2-4-:R-:W2:Y:S01]  /*0900*/  LDC.U8 R0, c[0x0][0x312] ;  /* 0x0000c480ff007b82 */ /* 0x014ea20000000000 */
[----:B------:R-:W-:Y:S02]  /*0910*/  ISETP.NE.U32.AND P2, PT, RZ, c[0x0][0x240], PT ;  /* 0x00009000ff007a0c */ /* 0x000fe40003f45070 */
[----:B------:R-:W-:Y:S02]  /*0920*/  ISETP.EQ.U32.AND P5, PT, RZ, c[0x0][0x248], PT ;  /* 0x00009200ff007a0c */ /* 0x000fe40003fa2070 */
[----:B------:R-:W-:Y:S02]  /*0930*/  ISETP.NE.AND.EX P2, PT, RZ, c[0x0][0x244], PT, P2 ;  /* 0x00009100ff007a0c */ /* 0x000fe40003f45320 */
[----:B------:R-:W-:Y:S01]  /*0940*/  ISETP.NE.U32.AND P3, PT, RZ, c[0x0][0x250], PT ;  /* 0x00009400ff007a0c */ /* 0x000fe20003f65070 */
[----:B---3--:R-:W-:-:S03]  /*0950*/  IMAD.MOV.U32 R37, RZ, RZ, -0x1 ;  /* 0xffffffffff257424 */ /* 0x008fc600078e00ff */
[----:B------:R-:W-:Y:S01]  /*0960*/  ISETP.NE.AND.EX P3, PT, RZ, c[0x0][0x254], PT, P3 ;  /* 0x00009500ff007a0c */ /* 0x000fe20003f65330 */
[----:B-1----:R-:W-:Y:S01]  /*0970*/  IMAD.SHL.U32 R9, R36, 0x4, RZ ;  /* 0x0000000424097824 */ /* 0x002fe200078e00ff */
[----:B------:R-:W-:Y:S02]  /*0980*/  SHF.R.S32.HI R32, RZ, 0x1f, R36 ;  /* 0x0000001fff207819 */ /* 0x000fe40000011424 */
[----:B--2---:R-:W-:Y:S01]  /*0990*/  ISETP.NE.AND P4, PT, R0, RZ, PT ;  /* 0x000000ff0000720c */ /* 0x004fe20003f85270 */
[----:B------:R-:W-:Y:S01]  /*09a0*/  IMAD.MOV.U32 R0, RZ, RZ, -0x1 ;  /* 0xffffffffff007424 */ /* 0x000fe200078e00ff */
[----:B------:R-:W-:Y:S02]  /*09b0*/  SHF.L.U64.HI R8, R36, 0x2, R32 ;  /* 0x0000000224087819 */ /* 0x000fe40000010220 */
[----:B------:R-:W-:Y:S02]  /*09c0*/  IADD3 R4, P0, R9, c[0x0][0x240], RZ ;  /* 0x0000900009047a10 */ /* 0x000fe40007f1e0ff */
[----:B------:R-:W-:-:S02]  /*09d0*/  ISETP.EQ.OR.EX P5, PT, RZ, c[0x0][0x24c], !P4, P5 ;  /* 0x00009300ff007a0c */ /* 0x000fc400067a2750 */
[----:B------:R-:W-:Y:S02]  /*09e0*/  IADD3.X R5, R8, c[0x0][0x244], RZ, P0, !PT ;  /* 0x0000910008057a10 */ /* 0x000fe400007fe4ff */
[----:B------:R-:W-:-:S03]  /*09f0*/  @P3 IADD3 R6, P0, R9, c[0x0][0x250], RZ ;  /* 0x0000940009063a10 */ /* 0x000fc60007f1e0ff */
[----:B------:R1:W2:Y:S04]  /*0a00*/  @P2 LDG.E R0, [R4.64] ;  /* 0x0000000604002981 */ /* 0x0002a8000c1e1900 */
[----:B------:R1:W2:Y:S01]  /*0a10*/  @P2 LDG.E R2, [R4.64+0x4] ;  /* 0x0000040604022981 */ /* 0x0002a2000c1e1900 */
[----:B------:R-:W-:Y:S01]  /*0a20*/  IMAD.MOV.U32 R247, RZ, RZ, RZ ;  /* 0x000000fffff77224 */ /* 0x000fe200078e00ff */
[----:B------:R-:W-:-:S05]  /*0a30*/  @P3 IADD3.X R7, R8, c[0x0][0x254], RZ, P0, !PT ;  /* 0x0000950008073a10 */ /* 0x000fca00007fe4ff */
[----:B-----5:R3:W5:Y:S01]  /*0a40*/  @P3 LDG.E R247, [R6.64] ;  /* 0x0000000606f73981 */ /* 0x020762000c1e1900 */
[----:B-1----:R-:W-:-:S04]  /*0a50*/  IADD3 R4, P1, R9, c[0x0][0x248], RZ ;  /* 0x0000920009047a10 */ /* 0x002fc80007f3e0ff */
[----:B------:R-:W-:-:S05]  /*0a60*/  IADD3.X R5, R8, c[0x0][0x24c], RZ, P1, !PT ;  /* 0x0000930008057a10 */ /* 0x000fca0000ffe4ff */
[----:B------:R-:W4:Y:S01]  /*0a70*/  @!P5 LDG.E R37, [R4.64] ;  /* 0x000000060425d981 */ /* 0x000f22000c1e1900 */
[----:B------:R-:W-:-:S04]  /*0a80*/  ISETP.NE.U32.AND P0, PT, RZ, c[0x0][0x248], PT ;  /* 0x00009200ff007a0c */ /* 0x000fc80003f05070 */
[----:B------:R-:W-:Y:S01]  /*0a90*/  ISETP.NE.AND.EX P0, PT, RZ, c[0x0][0x24c], PT, P0 ;  /* 0x00009300ff007a0c */ /* 0x000fe20003f05300 */
[----:B--2---:R-:W-:Y:S02]  /*0aa0*/  @P2 IMAD.IADD R250, R2, 0x1, -R0 ;  /* 0x0000000102fa2824 */ /* 0x004fe400078e0a00 */
[----:B------:R-:W-:Y:S02]  /*0ab0*/  IMAD.MOV.U32 R2, RZ, RZ, c[0x0][0x218] ;  /* 0x00008600ff027624 */ /* 0x000fe400078e00ff */
[----:B------:R-:W-:Y:S01]  /*0ac0*/  @!P2 IMAD.MOV.U32 R250, RZ, RZ, c[0x0][0x214] ;  /* 0x00008500fffaa624 */ /* 0x000fe200078e00ff */
[----:B----4-:R3:W-:Y:S07]  /*0ad0*/  STL [R1+0x8], R37 ;  /* 0x0000082501007387 */ /* 0x0107ee0000100800 */
[----:B------:R-:W-:Y:S05]  /*0ae0*/  @!P0 BRA `(.L_x_666) ;  /* 0x0000003000008947 */ /* 0x000fea0003800000 */
[----:B------:R-:W2:Y:S02]  /*0af0*/  @P4 LDG.E R2, [R4.64+0x4] ;  /* 0x0000040604024981 */ /* 0x000ea4000c1e1900 */
[----:B--2---:R-:W-:-:S06]  /*0b00*/  @P4 IADD3 R2, R2, -R37, RZ ;  /* 0x8000002502024210 */ /* 0x004fcc0007ffe0ff */
[----:B------:R1:W5:Y:S02]  /*0b10*/  @!P4 LDG.E R2, [R4.64] ;  /* 0x000000060402c981 */ /* 0x000364000c1e1900 */
.L_x_666:
[----:B------:R-:W-:-:S04]  /*0b20*/  ISETP.NE.U32.AND P1, PT, RZ, c[0x0][0x258], PT ;  /* 0x00009600ff007a0c */ /* 0x000fc80003f25070 */
        /* <DEDUP_REMOVED lines=19> */
[----:B---3--:R-:W-:Y:S01]  /*0c60*/  IMAD.WIDE.U32 R6, R0, c[0x0][0x190], RZ ;  /* 0x0000640000067a25 */ /* 0x008fe200078e00ff */
        /* <DEDUP_REMOVED lines=24> */
.L_x_668:
        /* <DEDUP_REMOVED lines=15> */
.L_x_669:
        /* <DEDUP_REMOVED lines=44> */
[----:B------:R-:W-:Y:S01]  /*11a0*/  IMAD R5, R22, R5, R6 ;  /* 0x0000000516057224 */ /* 0x000fe200078e0206 */
[----:B------:R-:W-:Y:S01]  /*11b0*/  IADD3 R8, P2, R10, R8, RZ ;  /* 0x000000080a087210 */ /* 0x000fe20007f5e0ff */
[----:B------:R-:W-:Y:S02]  /*11c0*/  IMAD.WIDE.U32 R6, R22, R0, RZ ;  /* 0x0000000016067225 */ /* 0x000fe400078e00ff */
[----:B------:R-:W-:Y:S02]  /*11d0*/  @!P5 IADD3 R2, R2, 0x1, RZ ;  /* 0x000000010202d810 */ /* 0x000fe40007ffe0ff */
[----:B------:R-:W-:Y:S01]  /*11e0*/  @!P5 IMAD.IADD R4, R4, 0x1, -R11 ;  /* 0x000000010404d824 */ /* 0x000fe200078e0a0b */
[----:B------:R-:W-:Y:S01]  /*11f0*/  SEL R20, R16, R6, !P1 ;  /* 0x0000000610147207 */ /* 0x000fe20004800000 */
[----:B------:R-:W-:Y:S01]  /*1200*/  IMAD R12, R23, R8, RZ ;  /* 0x00000008170c7224 */ /* 0x000fe200078e02ff */
[----:B------:R-:W-:Y:S01]  /*1210*/  ISETP.NE.AND P5, PT, RZ, c[0x0][0x1c8], PT ;  /* 0x00007200ff007a0c */ /* 0x000fe20003fa5270 */
[----:B------:R-:W-:Y:S01]  /*1220*/  IMAD.IADD R17, R17, 0x1, R5 ;  /* 0x0000000111117824 */ /* 0x000fe200078e0205 */
[----:B------:R-:W-:Y:S01]  /*1230*/  ISETP.GE.U32.AND P6, PT, R4, R11, PT ;  /* 0x0000000b0400720c */ /* 0x000fe20003fc6070 */
[----:B------:R-:W-:Y:S01]  /*1240*/  IMAD R11, R23, R0, RZ ;  /* 0x00000000170b7224 */ /* 0x000fe200078e02ff */
[----:B------:R-:W-:Y:S01]  /*1250*/  IADD3.X R4, R18, R9, RZ, P2, !PT ;  /* 0x0000000912047210 */ /* 0x000fe200017fe4ff */
[----:B------:R-:W-:Y:S01]  /*1260*/  IMAD.WIDE.U32 R8, R22, R8, RZ ;  /* 0x0000000816087225 */ /* 0x000fe200078e00ff */
[----:B----4-:R-:W-:-:S02]  /*1270*/  ISETP.NE.AND P2, PT, R21, RZ, PT ;  /* 0x000000ff1500720c */ /* 0x010fc40003f45270 */
[----:B------:R-:W-:Y:S01]  /*1280*/  @P1 IADD3 R17, R7, R11, RZ ;  /* 0x0000000b07111210 */ /* 0x000fe20007ffe0ff */
[----:B------:R-:W-:Y:S02]  /*1290*/  IMAD R16, R22, R4, R12 ;  /* 0x0000000416107224 */ /* 0x000fe400078e020c */
[----:B---3--:R-:W-:-:S03]  /*12a0*/  IMAD.WIDE.U32 R22, R14, c[0x0][0x3d8], RZ ;  /* 0x0000f6000e167a25 */ /* 0x008fc600078e00ff */
[----:B------:R-:W-:Y:S01]  /*12b0*/  IADD3 R11, R9, R16, RZ ;  /* 0x00000010090b7210 */ /* 0x000fe20007ffe0ff */
[----:B------:R-:W-:Y:S01]  /*12c0*/  @P3 IMAD R4, R36, c[0x0][0x214], RZ ;  /* 0x0000850024043a24 */ /* 0x000fe200078e02ff */
[----:B------:R-:W-:Y:S01]  /*12d0*/  @P6 IADD3 R2, R2, 0x1, RZ ;  /* 0x0000000102026810 */ /* 0x000fe20007ffe0ff */
[----:B------:R-:W-:Y:S01]  /*12e0*/  IMAD R5, R14, c[0x0][0x3dc], R23 ;  /* 0x0000f7000e057a24 */ /* 0x000fe200078e0217 */
[----:B------:R-:W-:Y:S01]  /*12f0*/  SEL R22, R22, RZ, P2 ;  /* 0x000000ff16167207 */ /* 0x000fe20001000000 */
[----:B------:R-:W-:Y:S01]  /*1300*/  @!P3 IMAD R6, R36, c[0x0][0x1c0], R248 ;  /* 0x000070002406ba24 */ /* 0x000fe200078e02f8 */
[----:B------:R-:W-:Y:S01]  /*1310*/  @P3 SEL R4, R4, R0, !P1 ;  /* 0x0000000004043207 */ /* 0x000fe20004800000 */
[----:B------:R-:W-:Y:S01]  /*1320*/  IMAD.MOV.U32 R14, RZ, RZ, R2 ;  /* 0x000000ffff0e7224 */ /* 0x000fe200078e0002 */
[----:B------:R-:W-:Y:S01]  /*1330*/  SHF.R.S32.HI R23, RZ, 0x1f, R19 ;  /* 0x0000001fff177819 */ /* 0x000fe20000011413 */
[C---:B------:R-:W-:Y:S01]  /*1340*/  IMAD R2, R248.reuse, c[0x0][0x22c], RZ ;  /* 0x00008b00f8027a24 */ /* 0x040fe200078e02ff */
[----:B------:R-:W-:Y:S01]  /*1350*/  SEL R21, R5, RZ, P2 ;  /* 0x000000ff05157207 */ /* 0x000fe20001000000 */
[----:B------:R-:W-:Y:S01]  /*1360*/  @P3 IMAD R7, R248, c[0x0][0x234], R4 ;  /* 0x00008d00f8073a24 */ /* 0x000fe200078e0204 */
[----:B------:R-:W-:Y:S01]  /*1370*/  @!P4 IADD3 R14, -R14, RZ, RZ ;  /* 0x000000ff0e0ec210 */ /* 0x000fe20007ffe1ff */
[----:B------:R-:W-:Y:S01]  /*1380*/  @!P3 IMAD R7, R6, c[0x0][0x214], RZ ;  /* 0x000085000607ba24 */ /* 0x000fe200078e02ff */
[----:B------:R-:W-:-:S02]  /*1390*/  @!P5 LOP3.LUT R14, RZ, c[0x0][0x1c8], RZ, 0x33, !PT ;  /* 0x00007200ff0eda12 */ /* 0x000fc400078e33ff */
[----:B------:R-:W-:Y:S02]  /*13a0*/  SHF.R.S32.HI R12, RZ, 0x1f, R2 ;  /* 0x0000001fff0c7819 */ /* 0x000fe40000011402 */
        /* <DEDUP_REMOVED lines=9> */
.L_x_670:
[----:B------:R-:W-:-:S04]  /*1440*/  IMAD R0, R36, c[0x0][0x1c0], R248 ;  /* 0x0000700024007a24 */ /* 0x000fc800078e02f8 */
[----:B------:R-:W-:Y:S02]  /*1450*/  IMAD R0, R0, c[0x0][0x224], RZ ;  /* 0x0000890000007a24 */ /* 0x000fe400078e02ff */
.L_x_671:
[----:B------:R-:W1:Y:S01]  /*1460*/  S2R R33, SR_TID.X ;  /* 0x0000000000217919 */ /* 0x000e620000002100 */
[----:B------:R-:W-:Y:S01]  /*1470*/  IMAD R34, R34, c[0x0][0x1c0], RZ ;  /* 0x0000700022227a24 */ /* 0x000fe200078e02ff */
[----:B------:R-:W-:Y:S01]  /*1480*/  IADD3 R4, P4, R216, R13, RZ ;  /* 0x0000000dd8047210 */ /* 0x000fe20007f9e0ff */
[----:B------:R-:W-:Y:S01]  /*1490*/  IMAD.IADD R16, R10, 0x1, R0 ;  /* 0x000000010a107824 */ /* 0x000fe200078e0200 */
[----:B------:R-:W-:Y:S01]  /*14a0*/  SHF.R.S32.HI R217, RZ, 0x1f, R216 ;  /* 0x0000001fffd97819 */ /* 0x000fe200000114d8 */
[----:B------:R-:W-:Y:S01]  /*14b0*/  IMAD.SHL.U32 R244, R34, 0x40, RZ ;  /* 0x0000004022f47824 */ /* 0x000fe200078e00ff */
[----:B------:R-:W-:Y:S01]  /*14c0*/  SHF.R.S32.HI R31, RZ, 0x1f, R225 ;  /* 0x0000001fff1f7819 */ /* 0x000fe200000114e1 */
[----:B------:R-:W-:Y:S01]  /*14d0*/  IMAD.IADD R214, R10, 0x1, R7 ;  /* 0x000000010ad67824 */ /* 0x000fe200078e0207 */
[----:B------:R-:W-:Y:S01]  /*14e0*/  IADD3 R0, -R202, R250, R19 ;  /* 0x000000faca007210 */ /* 0x000fe20007ffe113 */
[----:B------:R-:W-:Y:S01]  /*14f0*/  IMAD.X R5, R217, 0x1, R15, P4 ;  /* 0x00000001d9057824 */ /* 0x000fe200020e060f */
[----:B------:R-:W-:Y:S01]  /*1500*/  IADD3 R8, P3, P1, R8, R244, R2 ;  /* 0x000000f408087210 */ /* 0x000fe2000797e002 */
[----:B------:R-:W-:Y:S01]  /*1510*/  IMAD R2, R18, c[0x0][0x370], RZ ;  /* 0x0000dc0012027a24 */ /* 0x000fe200078e02ff */
[----:B------:R-:W-:Y:S01]  /*1520*/  SHF.R.S32.HI R6, RZ, 0x1f, R244 ;  /* 0x0000001fff067819 */ /* 0x000fe200000114f4 */
[----:B------:R-:W-:Y:S01]  /*1530*/  IMAD.WIDE.U32 R4, R10, c[0x0][0x370], R4 ;  /* 0x0000dc000a047a25 */ /* 0x000fe200078e0004 */
[----:B------:R-:W-:Y:S01]  /*1540*/  IADD3 R0, R0, -c[0x0][0x2e8], RZ ;  /* 0x8000ba0000007a10 */ /* 0x000fe20007ffe0ff */
[----:B------:R-:W-:Y:S01]  /*1550*/  BSSY B1, `(.L_x_667) ;  /* 0x000078e000017945 */ /* 0x000fe20003800000 */
[----:B------:R-:W-:Y:S01]  /*1560*/  IADD3.X R15, R11, R6, R12, P3, P1 ;  /* 0x000000060b0f7210 */ /* 0x000fe20001fe240c */
[----:B------:R-:W-:Y:S01]  /*1570*/  IMAD R2, R10, c[0x0][0x374], R2 ;  /* 0x0000dd000a027a24 */ /* 0x000fe200078e0202 */
[----:B------:R-:W-:Y:S01]  /*1580*/  IADD3 R12, P3, P1, R22, R8, R20 ;  /* 0x00000008160c7210 */ /* 0x000fe2000797e014 */
[----:B------:R-:W-:Y:S01]  /*1590*/  IMAD.MOV.U32 R215, RZ, RZ, 0x4 ;  /* 0x00000004ffd77424 */ /* 0x000fe200078e00ff */
[----:B------:R-:W-:Y:S01]  /*15a0*/  IADD3 R6, P4, R225, R10, RZ ;  /* 0x0000000ae1067210 */ /* 0x000fe20007f9e0ff */
[----:B------:R-:W-:Y:S01]  /*15b0*/  IMAD.IADD R5, R5, 0x1, R2 ;  /* 0x0000000105057824 */ /* 0x000fe200078e0202 */
[----:B------:R-:W-:Y:S01]  /*15c0*/  SHF.R.S32.HI R9, RZ, 0x1f, R0 ;  /* 0x0000001fff097819 */ /* 0x000fe20000011400 */
[----:B------:R-:W-:Y:S01]  /*15d0*/  IMAD R10, R249, c[0x0][0x378], RZ ;  /* 0x0000de00f90a7a24 */ /* 0x000fe200078e02ff */
[----:B-1----:R-:W-:Y:S01]  /*15e0*/  SHF.R.S32.HI R35, RZ, 0x1f, R33 ;  /* 0x0000001fff237819 */ /* 0x002fe20000011421 */
[----:B------:R-:W-:-:S02]  /*15f0*/  IMAD.X R7, R31, 0x1, R18, P4 ;  /* 0x000000011f077824 */ /* 0x000fc400020e0612 */
[----:B------:R-:W-:Y:S01]  /*1600*/  IMAD R11, R248, c[0x0][0x37c], R10 ;  /* 0x0000df00f80b7a24 */ /* 0x000fe200078e020a */
[-C--:B------:R-:W-:Y:S01]  /*1610*/  LEA.HI R8, R35, R33.reuse, RZ, 0x5 ;  /* 0x0000002123087211 */ /* 0x080fe200078f28ff */
[----:B------:R-:W-:Y:S01]  /*1620*/  IMAD R7, R7, c[0x0][0x190], RZ ;  /* 0x0000640007077a24 */ /* 0x000fe200078e02ff */
[----:B------:R-:W-:Y:S01]  /*1630*/  LEA.HI R10, R9, R0, RZ, 0x6 ;  /* 0x00000000090a7211 */ /* 0x000fe200078f30ff */
[----:B------:R-:W-:Y:S01]  /*1640*/  IMAD R0, R249, c[0x0][0x1a8], RZ ;  /* 0x00006a00f9007a24 */ /* 0x000fe200078e02ff */
[----:B------:R-:W-:Y:S01]  /*1650*/  LOP3.LUT R2, R8, 0xffffffe0, RZ, 0xc0, !PT ;  /* 0xffffffe008027812 */ /* 0x000fe200078ec0ff */
[C---:B------:R-:W-:Y:S01]  /*1660*/  IMAD R13, R6.reuse, c[0x0][0x194], R7 ;  /* 0x00006500060d7a24 */ /* 0x040fe200078e0207 */
[----:B------:R-:W-:Y:S01]  /*1670*/  SHF.R.S32.HI R8, RZ, 0x5, R8 ;  /* 0x00000005ff087819 */ /* 0x000fe20000011408 */
[----:B------:R-:W-:Y:S01]  /*1680*/  IMAD.WIDE.U32 R6, R6, c[0x0][0x190], R216 ;  /* 0x0000640006067a25 */ /* 0x000fe200078e00d8 */
[----:B------:R-:W-:Y:S02]  /*1690*/  IADD3 R18, -R2, R33, RZ ;  /* 0x0000002102127210 */ /* 0x000fe40007ffe1ff */
[----:B------:R-:W-:Y:S01]  /*16a0*/  IADD3.X R9, R21, R15, R17, P3, P1 ;  /* 0x0000000f15097210 */ /* 0x000fe20001fe2411 */
[----:B------:R-:W-:Y:S01]  /*16b0*/  IMAD.WIDE.U32 R4, R248, c[0x0][0x378], R4 ;  /* 0x0000de00f8047a25 */ /* 0x000fe200078e0004 */
[----:B------:R-:W-:-:S03]  /*16c0*/  IADD3 R6, P4, R28, R6, RZ ;  /* 0x000000061c067210 */ /* 0x000fc60007f9e0ff */
[----:B------:R-:W-:Y:S01]  /*16d0*/  IMAD R2, R8, R34, R18 ;  /* 0x0000002208027224 */ /* 0x000fe200078e0212 */
[----:B------:R-:W-:Y:S01]  /*16e0*/  IADD3.X R7, R24, R7, R13, P4, !PT ;  /* 0x0000000718077210 */ /* 0x000fe200027fe40d */
[----:B------:R-:W-:-:S03]  /*16f0*/  IMAD.IADD R5, R5, 0x1, R11 ;  /* 0x0000000105057824 */ /* 0x000fc600078e020b */
[----:B------:R-:W-:Y:S01]  /*1700*/  IADD3 R8, P1, R2, R12, RZ ;  /* 0x0000000c02087210 */ /* 0x000fe20007f3e0ff */
[----:B------:R-:W-:-:S03]  /*1710*/  IMAD.WIDE.U32 R6, R248, c[0x0][0x1a8], R6 ;  /* 0x00006a00f8067a25 */ /* 0x000fc600078e0006 */
[----:B------:R-:W-:Y:S01]  /*1720*/  LEA.HI.X.SX32 R203, R2, R9, 0x1, P1 ;  /* 0x0000000902cb7211 */ /* 0x000fe200008f0eff */
[----:B------:R-:W-:Y:S01]  /*1730*/  IMAD R9, R248, c[0x0][0x1ac], R0 ;  /* 0x00006b00f8097a24 */ /* 0x000fe200078e0200 */
[----:B------:R-:W-:Y:S01]  /*1740*/  SHF.R.S32.HI R0, RZ, 0x6, R10 ;  /* 0x00000006ff007819 */ /* 0x000fe2000001140a */
[----:B------:R-:W-:Y:S01]  /*1750*/  IMAD R2, R31, c[0x0][0x370], RZ ;  /* 0x0000dc001f027a24 */ /* 0x000fe200078e02ff */
[----:B------:R-:W-:Y:S01]  /*1760*/  LEA R196, P4, R6, c[0x0][0x160], 0x1 ;  /* 0x0000580006c47a11 */ /* 0x000fe200078808ff */
[C---:B------:R-:W-:Y:S01]  /*1770*/  IMAD.WIDE.U32 R4, R225.reuse, c[0x0][0x370], R4 ;  /* 0x0000dc00e1047a25 */ /* 0x040fe200078e0004 */
[----:B------:R-:W-:Y:S02]  /*1780*/  IMNMX R245, RZ, R0, !PT ;  /* 0x00000000fff57217 */ /* 0x000fe40007800200 */
[----:B------:R-:W-:Y:S01]  /*1790*/  LEA R204, P1, R8, c[0x0][0x350], 0x2 ;  /* 0x0000d40008cc7a11 */ /* 0x000fe200078210ff */
[----:B------:R-:W-:Y:S01]  /*17a0*/  IMAD R0, R225, c[0x0][0x374], R2 ;  /* 0x0000dd00e1007a24 */ /* 0x000fe200078e0202 */
[----:B------:R-:W-:Y:S01]  /*17b0*/  ISETP.GT.AND P5, PT, R193, R245, PT ;  /* 0x000000f5c100720c */ /* 0x000fe20003fa4270 */
[----:B------:R-:W-:Y:S01]  /*17c0*/  IMAD.WIDE R10, R16, R215, c[0x0][0x3c8] ;  /* 0x0000f200100a7625 */ /* 0x000fe200078e02d7 */
[----:B------:R-:W-:-:S02]  /*17d0*/  IADD3 R2, R7, R9, RZ ;  /* 0x0000000907027210 */ /* 0x000fc40007ffe0ff */
[----:B------:R-:W-:Y:S01]  /*17e0*/  LEA R194, P3, R4, c[0x0][0x330], 0x1 ;  /* 0x0000cc0004c27a11 */ /* 0x000fe200078608ff */
[----:B------:R-:W-:Y:S01]  /*17f0*/  IMAD.IADD R0, R5, 0x1, R0 ;  /* 0x0000000105007824 */ /* 0x000fe200078e0200 */
        /* <DEDUP_REMOVED lines=23> */
.L_x_673:
        /* <DEDUP_REMOVED lines=15> */
.L_x_674:
        /* <DEDUP_REMOVED lines=23> */
.L_x_676:
[----:B------:R-:W-:Y:S05]  /*1bd0*/  BSYNC B0 ;  /* 0x0000000000007941 */ /* 0x000fea0003800000 */
.L_x_675:
[----:B------:R-:W-:Y:S01]  /*1be0*/  IADD3 R0, R225, 0x20, RZ ;  /* 0x00000020e1007810 */ /* 0x000fe20007ffe0ff */
[----:B------:R-:W-:Y:S03]  /*1bf0*/  BSSY B0, `(.L_x_677) ;  /* 0x000000e000007945 */ /* 0x000fe60003800000 */
[----:B------:R-:W-:-:S13]  /*1c00*/  ISETP.GE.OR P2, PT, R0, R10, P4 ;  /* 0x0000000a0000720c */ /* 0x000fda0002746670 */
        /* <DEDUP_REMOVED lines=12> */
.L_x_678:
[----:B------:R-:W-:Y:S05]  /*1cd0*/  BSYNC B0 ;  /* 0x0000000000007941 */ /* 0x000fea0003800000 */
.L_x_677:
        /* <DEDUP_REMOVED lines=15> */
.L_x_680:
[----:B------:R-:W-:Y:S05]  /*1dd0*/  BSYNC B0 ;  /* 0x0000000000007941 */ /* 0x000fea0003800000 */
.L_x_679:
[----:B------:R-:W-:Y:S01]  /*1de0*/  IADD3 R0, R225, 0x60, RZ ;  /* 0x00000060e1007810 */ /* 0x000fe20007ffe0ff */
[----:B------:R-:W-:Y:S03]  /*1df0*/  BSSY B0, `(.L_x_681) ;  /* 0x000000d000007945 */ /* 0x000fe60003800000 */
[----:B------:R-:W-:-:S13]  /*1e00*/  ISETP.GE.OR P0, PT, R0, R10, P4 ;  /* 0x0000000a0000720c */ /* 0x000fda0002706670 */
        /* <DEDUP_REMOVED lines=11> */
.L_x_682:
[----:B------:R-:W-:Y:S05]  /*1ec0*/  BSYNC B0 ;  /* 0x0000000000007941 */ /* 0x000fea0003800000 */
.L_x_681:
[----:B-1----:R-:W-:Y:S01]  /*1ed0*/  IMAD.WIDE.U32 R4, R19, c[0x0][0x3a8], R216 ;  /* 0x0000ea0013047a25 */ /* 0x002fe200078e00d8 */
        /* <DEDUP_REMOVED lines=19> */
.L_x_684:
[----:B------:R-:W-:Y:S05]  /*2010*/  BSYNC B0 ;  /* 0x0000000000007941 */ /* 0x000fea0003800000 */
.L_x_683:
        /* <DEDUP_REMOVED lines=13> */
.L_x_686:
[----:B------:R-:W-:Y:S05]  /*20f0*/  BSYNC B0 ;  /* 0x0000000000007941 */ /* 0x000fea0003800000 */
.L_x_685:
        /* <DEDUP_REMOVED lines=13> */
.L_x_688:
[----:B------:R-:W-:Y:S05]  /*21d0*/  BSYNC B0 ;  /* 0x0000000000007941 */ /* 0x000fea0003800000 */
.L_x_687:
        /* <DEDUP_REMOVED lines=10> */
[----:B------:R1:W-:Y:S01]  /*2280*/  STG.E.128 [R4.64], RZ ;  /* 0x000000ff04007986 */ /* 0x0003e2000c101d06 */
[----:B------:R-:W-:Y:S05]  /*2290*/  BRA `(.L_x_689) ;  /* 0x00006b9000007947 */ /* 0x000fea0003800000 */
.L_x_672:
[----:B------:R-:W2:Y:S01]  /*22a0*/  LDL R15, [R1] ;  /* 0x00000000010f7983 */ /* 0x000ea20000100800 */
[----:B------:R-:W-:Y:S01]  /*22b0*/  IMAD R11, R251, -0x80, R202 ;  /* 0xffffff80fb0b7824 */ /* 0x000fe200078e02ca */
[----:B------:R-:W-:Y:S01]  /*22c0*/  LEA.HI R6, R193, R193, RZ, 0x1 ;  /* 0x000000c1c1067211 */ /* 0x000fe200078f08ff */
[----:B------:R-:W-:Y:S01]  /*22d0*/  IMAD.WIDE.U32 R4, R19, c[0x0][0x1a0], R216 ;  /* 0x0000680013047a25 */ /* 0x000fe200078e00d8 */
[----:B------:R-:W-:Y:S01]  /*22e0*/  BSSY B0, `(.L_x_690) ;  /* 0x0000021000007945 */ /* 0x000fe20003800000 */
[----:B------:R-:W-:Y:S01]  /*22f0*/  @P2 BAR.SYNC.DEFER_BLOCKING 0x0 ;  /* 0x0000000000002b1d */ /* 0x000fe20000010000 */
[----:B------:R-:W-:Y:S01]  /*2300*/  ISETP.GE.AND P3, PT, R225, R11, PT ;  /* 0x0000000be100720c */ /* 0x000fe20003f66270 */
[----:B------:R-:W-:Y:S01]  /*2310*/  IMAD R2, R23, c[0x0][0x1a0], RZ ;  /* 0x0000680017027a24 */ /* 0x000fe200078e02ff */
[----:B------:R-:W-:Y:S02]  /*2320*/  IADD3 R4, P0, R25, R4, RZ ;  /* 0x0000000419047210 */ /* 0x000fe40007f1e0ff */
        /* <DEDUP_REMOVED lines=8> */
[----:B------:R-:W-:-:S05]  /*23b0*/  IMAD.WIDE.U32 R4, R14, c[0x0][0x1b8], R4 ;  /* 0x00006e000e047a25 */ /* 0x000fca00078e0004 */
[----:B------:R-:W-:Y:S02]  /*23c0*/  IADD3 R10, R5, R2, RZ ;  /* 0x00000002050a7210 */ /* 0x000fe40007ffe0ff */
[----:B--2---:R-:W-:-:S05]  /*23d0*/  SHF.L.U32 R0, R15, 0x1, RZ ;  /* 0x000000010f007819 */ /* 0x004fca00000006ff */
        /* <DEDUP_REMOVED lines=17> */
.L_x_691:
[----:B------:R-:W-:Y:S05]  /*24f0*/  BSYNC B0 ;  /* 0x0000000000007941 */ /* 0x000fea0003800000 */
.L_x_690:
        /* <DEDUP_REMOVED lines=22> */
.L_x_693:
[----:B------:R-:W-:Y:S05]  /*2660*/  BSYNC B0 ;  /* 0x0000000000007941 */ /* 0x000fea0003800000 */
.L_x_692:
        /* <DEDUP_REMOVED lines=22> */
.L_x_695:
[----:B------:R-:W-:Y:S05]  /*27d0*/  BSYNC B0 ;  /* 0x0000000000007941 */ /* 0x000fea0003800000 */
.L_x_694:
        /* <DEDUP_REMOVED lines=21> */
.L_x_697:
[----:B------:R-:W-:Y:S05]  /*2930*/  BSYNC B0 ;  /* 0x0000000000007941 */ /* 0x000fea0003800000 */
.L_x_696:
        /* <DEDUP_REMOVED lines=13> */
.L_x_699:
[----:B------:R-:W-:Y:S05]  /*2a10*/  BSYNC B0 ;  /* 0x0000000000007941 */ /* 0x000fea0003800000 */
.L_x_698:
        /* <DEDUP_REMOVED lines=15> */
.L_x_701:
[----:B------:R-:W-:Y:S05]  /*2b10*/  BSYNC B0 ;  /* 0x0000000000007941 */ /* 0x000fea0003800000 */
.L_x_700:
        /* <DEDUP_REMOVED lines=19> */
.L_x_703:
[----:B------:R-:W-:Y:S05]  /*2c50*/  BSYNC B0 ;  /* 0x0000000000007941 */ /* 0x000fea0003800000 */
.L_x_702:
        /* <DEDUP_REMOVED lines=20> */
.L_x_705:
[----:B------:R-:W-:Y:S05]  /*2da0*/  BSYNC B0 ;  /* 0x0000000000007941 */ /* 0x000fea0003800000 */
.L_x_704:
[C---:B-1----:R-:W-:Y:S01]  /*2db0*/  IADD3 R4, R222.reuse, 0x8, RZ ;  /* 0x00000008de047810 */ /* 0x042fe20007ffe0ff */
[----:B------:R-:W-:Y:S01]  /*2dc0*/  IMAD.MOV.U32 R220, RZ, RZ, 0x7f800000 ;  /* 0x7f800000ffdc7424 */ /* 0x000fe200078e00ff */
[-C--:B------:R-:W-:Y:S02]  /*2dd0*/  ISETP.GE.AND P0, PT, R222, R2.reuse, PT ;  /* 0x00000002de00720c */ /* 0x080fe40003f06270 */
        /* <DEDUP_REMOVED lines=42> */
.L_x_707:
[----:B--2---:R-:W-:Y:S05]  /*3080*/  BSYNC B0 ;  /* 0x0000000000007941 */ /* 0x004fea0003800000 */
.L_x_706:
        /* <DEDUP_REMOVED lines=20> */
.L_x_709:
[----:B------:R-:W-:Y:S05]  /*31d0*/  BSYNC B0 ;  /* 0x0000000000007941 */ /* 0x000fea0003800000 */
.L_x_708:
        /* <DEDUP_REMOVED lines=20> */
.L_x_711:
[----:B------:R-:W-:Y:S05]  /*3320*/  BSYNC B0 ;  /* 0x0000000000007941 */ /* 0x000fea0003800000 */
.L_x_710:
        /* <DEDUP_REMOVED lines=19> */
.L_x_713:
[----:B------:R-:W-:Y:S05]  /*3460*/  BSYNC B0 ;  /* 0x0000000000007941 */ /* 0x000fea0003800000 */
.L_x_712:
[----:B------:R-:W0:Y:S01]  /*3470*/  LDGDEPBAR ;  /* 0x00000000000079af */ /* 0x000e220000000000 */
[----:B------:R-:W-:Y:S01]  /*3480*/  ISETP.NE.U32.AND P5, PT, RZ, c[0x0][0x318], PT ;  /* 0x0000c600ff007a0c */ /* 0x000fe20003fa5070 */
[----:B------:R-:W-:Y:S02]  /*3490*/  IMAD.MOV.U32 R10, RZ, RZ, c[0x0][0x308] ;  /* 0x0000c200ff0a7624 */ /* 0x000fe400078e00ff */
[----:B------:R-:W-:Y:S01]  /*34a0*/  IMAD.MOV.U32 R11, RZ, RZ, c[0x0][0x30c] ;  /* 0x0000c300ff0b7624 */ /* 0x000fe200078e00ff */
        /* <DEDUP_REMOVED lines=8> */
[----:B------:R-:W-:Y:S02]  /*3530*/  @P5 LEA.HI.X R7, R4, c[0x0][0x31c], R0, 0x2, P0 ;  /* 0x0000c70004075a11 */ /* 0x000fe400000f1400 */
[----:B------:R1:W2:Y:S04]  /*3540*/  LDG.E.64 R4, [R10.64+0x8] ;  /* 0x000008060a047981 */ /* 0x0002a8000c1e1b00 */
[----:B---3--:R4:W3:Y:S04]  /*3550*/  @P5 LDG.E R8, [R6.64] ;  /* 0x0000000606085981 */ /* 0x0088e8000c1e1900 */
[----:B------:R-:W4:Y:S04]  /*3560*/  S2R R14, SR_TID.X ;  /* 0x00000000000e7919 */ /* 0x000f280000002100 */
[----:B------:R-:W4:Y:S04]  /*3570*/  S2R R15, SR_TID.X ;  /* 0x00000000000f7919 */ /* 0x000f280000002100 */
[----:B------:R-:W4:Y:S04]  /*3580*/  S2R R12, SR_TID.X ;  /* 0x00000000000c7919 */ /* 0x000f280000002100 */
[----:B------:R2:W2:Y:S04]  /*3590*/  LDSM.16.M88.4 R132, [R174+0xa000] ;  /* 0x00a00000ae84783b */ /* 0x0004a80000000200 */
[----:B------:R2:W2:Y:S04]  /*35a0*/  LDSM.16.M88.4 R136, [R174+0xa800] ;  /* 0x00a80000ae88783b */ /* 0x0004a80000000200 */
[----:B-1----:R-:W3:Y:S01]  /*35b0*/  LDG.E.64 R10, [R10.64] ;  /* 0x000000060a0a7981 */ /* 0x002ee2000c1e1b00 */
[----:B------:R-:W-:Y:S01]  /*35c0*/  LEA.HI R0, R35, R33, RZ, 0x4 ;  /* 0x0000002123007211 */ /* 0x000fe200078f20ff */
[----:B----4-:R-:W-:Y:S01]  /*35d0*/  IMAD R7, R36, c[0x0][0x1c0], R248 ;  /* 0x0000700024077a24 */ /* 0x010fe200078e02f8 */
[----:B------:R-:W-:Y:S01]  /*35e0*/  IADD3 R19, R250, 0x80, R19 ;  /* 0x00000080fa137810 */ /* 0x000fe20007ffe013 */
[----:B------:R1:W4:Y:S01]  /*35f0*/  LDSM.16.M88.4 R140, [R173+0xa000] ;  /* 0x00a00000ad8c783b */ /* 0x0003220000000200 */
[----:B------:R-:W-:Y:S01]  /*3600*/  LOP3.LUT R0, R0, 0xfffffff0, RZ, 0xc0, !PT ;  /* 0xfffffff000007812 */ /* 0x000fe200078ec0ff */
[C---:B------:R-:W-:Y:S01]  /*3610*/  IMAD.SHL.U32 R13, R34.reuse, 0x10, RZ ;  /* 0x00000010220d7824 */ /* 0x040fe200078e00ff */
[----:B------:R-:W-:Y:S01]  /*3620*/  SHF.R.S32.HI R14, RZ, 0x1f, R14 ;  /* 0x0000001fff0e7819 */ /* 0x000fe2000001140e */
[----:B------:R1:W1:Y:S01]  /*3630*/  LDSM.16.M88.4 R144, [R173+0xa800] ;  /* 0x00a80000ad90783b */ /* 0x0002620000000200 */
[----:B------:R-:W-:Y:S01]  /*3640*/  IMAD.SHL.U32 R246, R34, 0x8, RZ ;  /* 0x0000000822f67824 */ /* 0x000fe200078e00ff */
[----:B------:R-:W3:Y:S01]  /*3650*/  @P5 MUFU.RCP R9, c[0x0][0x238] ;  /* 0x00008e0000095b08 */ /* 0x000ee20000001000 */
[----:B------:R-:W-:Y:S01]  /*3660*/  IMAD.IADD R0, R33, 0x1, -R0 ;  /* 0x0000000121007824 */ /* 0x000fe200078e0a00 */
[----:B------:R-:W-:Y:S01]  /*3670*/  LEA.HI R14, R14, R15, RZ, 0x6 ;  /* 0x0000000f0e0e7211 */ /* 0x000fe200078f30ff */
[----:B------:R1:W1:Y:S01]  /*3680*/  LDSM.16.M88.4 R148, [R171+0xa000] ;  /* 0x00a00000ab94783b */ /* 0x0002620000000200 */
[----:B------:R-:W-:Y:S01]  /*3690*/  IMAD.SHL.U32 R12, R12, 0x2, RZ ;  /* 0x000000020c0c7824 */ /* 0x000fe200078e00ff */
[----:B------:R-:W-:Y:S01]  /*36a0*/  IADD3 R165, R176, 0x1000, RZ ;  /* 0x00001000b0a57810 */ /* 0x000fe20007ffe0ff */
[----:B------:R-:W-:Y:S01]  /*36b0*/  IMAD.IADD R252, R19, 0x1, -R202 ;  /* 0x0000000113fc7824 */ /* 0x000fe200078e0aca */
[----:B------:R-:W-:Y:S01]  /*36c0*/  SHF.R.S32.HI R2, RZ, 0x1f, R0 ;  /* 0x0000001fff027819 */ /* 0x000fe20000011400 */
[----:B------:R1:W1:Y:S01]  /*36d0*/  LDSM.16.M88.4 R152, [R171+0xa800] ;  /* 0x00a80000ab98783b */ /* 0x0002620000000200 */
[----:B------:R-:W-:Y:S01]  /*36e0*/  SHF.R.S32.HI R14, RZ, 0x6, R14 ;  /* 0x00000006ff0e7819 */ /* 0x000fe2000001140e */
[----:B------:R-:W-:Y:S01]  /*36f0*/  IMAD.MOV.U32 R175, RZ, RZ, 0x20 ;  /* 0x00000020ffaf7424 */ /* 0x000fe200078e00ff */
[----:B------:R-:W-:Y:S01]  /*3700*/  LEA.HI R2, R2, R0, RZ, 0x3 ;  /* 0x0000000002027211 */ /* 0x000fe200078f18ff */
[----:B------:R1:W1:Y:S01]  /*3710*/  LDSM.16.M88.4 R156, [R172+0xa000] ;  /* 0x00a00000ac9c783b */ /* 0x0002620000000200 */
[----:B------:R-:W-:Y:S01]  /*3720*/  IADD3 R166, R177, 0x1000, RZ ;  /* 0x00001000b1a67810 */ /* 0x000fe20007ffe0ff */
[----:B------:R-:W-:Y:S01]  /*3730*/  IMAD.SHL.U32 R191, R14, 0x20, RZ ;  /* 0x000000200ebf7824 */ /* 0x000fe200078e00ff */
[----:B------:R-:W-:Y:S01]  /*3740*/  LOP3.LUT R6, R2, 0xfffffff8, RZ, 0xc0, !PT ;  /* 0xfffffff802067812 */ /* 0x000fe200078ec0ff */
[----:B------:R1:W1:Y:S01]  /*3750*/  LDSM.16.M88.4 R160, [R172+0xa800] ;  /* 0x00a80000aca0783b */ /* 0x0002620000000200 */
[----:B------:R-:W-:Y:S01]  /*3760*/  IMAD.SHL.U32 R2, R7, 0x20, RZ ;  /* 0x0000002007027824 */ /* 0x000fe200078e00ff */
[----:B------:R-:W-:Y:S01]  /*3770*/  SEL R165, R165, R176, !P1 ;  /* 0x000000b0a5a57207 */ /* 0x000fe20004800000 */
[----:B------:R-:W-:Y:S01]  /*3780*/  IMAD.MOV.U32 R164, RZ, RZ, 0x40 ;  /* 0x00000040ffa47424 */ /* 0x000fe200078e00ff */
[----:B------:R-:W-:Y:S01]  /*3790*/  LOP3.LUT R191, R191, 0x6, R12, 0xf8, !PT ;  /* 0x00000006bfbf7812 */ /* 0x000fe200078ef80c */
[----:B------:R-:W-:Y:S01]  /*37a0*/  IMAD.IADD R0, R0, 0x1, -R6 ;  /* 0x0000000100007824 */ /* 0x000fe200078e0a06 */
[----:B------:R-:W-:Y:S01]  /*37b0*/  SHF.R.S32.HI R6, RZ, 0x1f, R18 ;  /* 0x0000001fff067819 */ /* 0x000fe20000011412 */
[----:B------:R-:W-:Y:S01]  /*37c0*/  IMAD.MOV.U32 R178, RZ, RZ, RZ ;  /* 0x000000ffffb27224 */ /* 0x000fe200078e00ff */
[----:B------:R-:W-:Y:S01]  /*37d0*/  SEL R166, R166, R177, !P1 ;  /* 0x000000b1a6a67207 */ /* 0x000fe20004800000 */
[C---:B------:R-:W-:Y:S01]  /*37e0*/  IMAD R191, R251.reuse, 0x80, R191 ;  /* 0x00000080fbbf7824 */ /* 0x040fe200078e02bf */
[C---:B------:R-:W-:Y:S01]  /*37f0*/  LOP3.LUT P0, RZ, R0.reuse, 0x2, RZ, 0xc0, !PT ;  /* 0x0000000200ff7812 */ /* 0x040fe2000780c0ff */
[----:B------:R-:W-:Y:S01]  /*3800*/  IMAD.MOV R244, RZ, RZ, -R244 ;  /* 0x000000fffff47224 */ /* 0x000fe200078e0af4 */
[----:B------:R-:W-:Y:S01]  /*3810*/  LOP3.LUT P2, RZ, R0, 0x4, RZ, 0xc0, !PT ;  /* 0x0000000400ff7812 */ /* 0x000fe2000784c0ff */
[----:B------:R-:W-:Y:S01]  /*3820*/  IMAD R0, R251, 0x4, R14 ;  /* 0x00000004fb007824 */ /* 0x000fe200078e020e */
[C---:B------:R-:W-:Y:S01]  /*3830*/  IADD3 R212, R191.reuse, 0x19, RZ ;  /* 0x00000019bfd47810 */ /* 0x040fe20007ffe0ff */
[----:B------:R1:W1:Y:S01]  /*3840*/  I2F R205, R191 ;  /* 0x000000bf00cd7306 */ /* 0x0002620000201400 */
[C---:B------:R-:W-:Y:S01]  /*3850*/  IADD3 R211, R191.reuse, 0x18, RZ ;  /* 0x00000018bfd37810 */ /* 0x040fe20007ffe0ff */
[----:B------:R-:W-:Y:S01]  /*3860*/  IMAD.MOV.U32 R213, RZ, RZ, R192 ;  /* 0x000000ffffd57224 */ /* 0x000fe200078e00c0 */
[C---:B------:R-:W-:Y:S01]  /*3870*/  IADD3 R210, R191.reuse, 0x11, RZ ;  /* 0x00000011bfd27810 */ /* 0x040fe20007ffe0ff */
[----:B------:R-:W-:Y:S01]  /*3880*/  CS2R R94, SRZ ;  /* 0x00000000005e7805 */ /* 0x000fe2000001ff00 */
[C---:B------:R-:W-:Y:S01]  /*3890*/  IADD3 R209, R191.reuse, 0x10, RZ ;  /* 0x00000010bfd17810 */ /* 0x040fe20007ffe0ff */
[----:B------:R-:W-:Y:S01]  /*38a0*/  CS2R R92, SRZ ;  /* 0x00000000005c7805 */ /* 0x000fe2000001ff00 */
[C---:B------:R-:W-:Y:S01]  /*38b0*/  IADD3 R208, R191.reuse, 0x9, RZ ;  /* 0x00000009bfd07810 */ /* 0x040fe20007ffe0ff */
[----:B------:R-:W1:Y:S01]  /*38c0*/  I2F R212, R212 ;  /* 0x000000d400d47306 */ /* 0x000e620000201400 */
[C---:B------:R-:W-:Y:S01]  /*38d0*/  IADD3 R207, R191.reuse, 0x8, RZ ;  /* 0x00000008bfcf7810 */ /* 0x040fe20007ffe0ff */
[----:B------:R-:W-:Y:S01]  /*38e0*/  CS2R R98, SRZ ;  /* 0x0000000000627805 */ /* 0x000fe2000001ff00 */
[----:B------:R-:W-:Y:S01]  /*38f0*/  IADD3 R206, R191, 0x1, RZ ;  /* 0x00000001bfce7810 */ /* 0x000fe20007ffe0ff */
[----:B------:R-:W-:Y:S01]  /*3900*/  CS2R R96, SRZ ;  /* 0x0000000000607805 */ /* 0x000fe2000001ff00 */
[----:B------:R-:W-:Y:S01]  /*3910*/  SEL R175, R175, 0xffffffe0, !P0 ;  /* 0xffffffe0afaf7807 */ /* 0x000fe20004000000 */
        /* <DEDUP_REMOVED lines=32> */
[----:B------:R-:W-:Y:S01]  /*3b20*/  IMAD.SHL.U32 R165, R165, 0x2, RZ ;  /* 0x00000002a5a57824 */ /* 0x000fe200078e00ff */
[----:B------:R-:W-:Y:S01]  /*3b30*/  SEL R164, R164, 0xffffffc0, !P2 ;  /* 0xffffffc0a4a47807 */ /* 0x000fe20005000000 */
[----:B------:R-:W1:Y:S01]  /*3b40*/  I2F R207, R207 ;  /* 0x000000cf00cf7306 */ /* 0x000e620000201400 */
[----:B------:R-:W-:-:S02]  /*3b50*/  IMAD.SHL.U32 R166, R166, 0x2, RZ ;  /* 0x00000002a6a67824 */ /* 0x000fc400078e00ff */
[--C-:B------:R-:W-:Y:S02]  /*3b60*/  IMAD.IADD R170, R167, 0x1, R175.reuse ;  /* 0x00000001a7aa7824 */ /* 0x100fe400078e02af */
[----:B------:R-:W-:-:S03]  /*3b70*/  IMAD.IADD R169, R168, 0x1, R175 ;  /* 0x00000001a8a97824 */ /* 0x000fc600078e02af */
[----:B------:R-:W1:Y:S01]  /*3b80*/  I2F R206, R206 ;  /* 0x000000ce00ce7306 */ /* 0x000e620000201400 */
[----:B--2---:R-:W-:Y:S02]  /*3b90*/  IADD3 R18, P4, P3, R2, R4, R18 ;  /* 0x0000000402127210 */ /* 0x004fe40007b9e012 */
[----:B------:R-:W-:Y:S02]  /*3ba0*/  SHF.R.S32.HI R2, RZ, 0x1f, R2 ;  /* 0x0000001fff027819 */ /* 0x000fe40000011402 */
[----:B------:R-:W-:Y:S01]  /*3bb0*/  IADD3 R4, R13, 0x20, RZ ;  /* 0x000000200d047810 */ /* 0x000fe20007ffe0ff */
[----:B------:R-:W-:Y:S01]  /*3bc0*/  IMAD.WIDE.U32 R18, R18, -0x2daee0ad, RZ ;  /* 0xd2511f5312127825 */ /* 0x000fe200078e00ff */
[----:B------:R-:W-:-:S03]  /*3bd0*/  IADD3.X R2, R2, R5, R6, P4, P3 ;  /* 0x0000000502027210 */ /* 0x000fc600027e6406 */
[----:B---3--:R-:W-:Y:S01]  /*3be0*/  @P5 FMUL.FTZ R178, R8, R9 ;  /* 0x0000000908b25220 */ /* 0x008fe20000410000 */
[----:B------:R-:W-:Y:S01]  /*3bf0*/  LOP3.LUT R243, R2, R10, RZ, 0x3c, !PT ;  /* 0x0000000a02f37212 */ /* 0x000fe200078e3cff */
[C---:B------:R-:W-:Y:S01]  /*3c00*/  IMAD.IADD R2, R246.reuse, 0x1, R4 ;  /* 0x00000001f6027824 */ /* 0x040fe200078e0204 */
[C---:B------:R-:W-:Y:S02]  /*3c10*/  LOP3.LUT R0, R11.reuse, R0, RZ, 0x3c, !PT ;  /* 0x000000000b007212 */ /* 0x040fe400078e3cff */
[----:B------:R-:W-:Y:S01]  /*3c20*/  IADD3 R238, R11, -0x4498517b, RZ ;  /* 0xbb67ae850bee7810 */ /* 0x000fe20007ffe0ff */
[----:B------:R-:W-:Y:S01]  /*3c30*/  IMAD.IADD R2, R246, 0x1, R2 ;  /* 0x00000001f6027824 */ /* 0x000fe200078e0202 */
[----:B------:R-:W-:Y:S02]  /*3c40*/  LOP3.LUT R0, R19, R0, RZ, 0x3c, !PT ;  /* 0x0000000013007212 */ /* 0x000fe400078e3cff */
[----:B------:R-:W-:Y:S01]  /*3c50*/  IADD3 R231, R10, 0x3c6ef372, RZ ;  /* 0x3c6ef3720ae77810 */ /* 0x000fe20007ffe0ff */
[----:B------:R-:W-:Y:S01]  /*3c60*/  IMAD.IADD R229, R246, 0x1, R2 ;  /* 0x00000001f6e57824 */ /* 0x000fe200078e0202 */
[----:B------:R-:W-:Y:S01]  /*3c70*/  IADD3 R242, R11, 0x646e171e, RZ ;  /* 0x646e171e0bf27810 */ /* 0x000fe20007ffe0ff */
[----:B------:R-:W-:Y:S01]  /*3c80*/  IMAD.WIDE.U32 R226, R0, -0x326172a9, RZ ;  /* 0xcd9e8d5700e27825 */ /* 0x000fe200078e00ff */
[----:B------:R-:W-:-:S02]  /*3c90*/  LOP3.LUT R238, R18, R238, RZ, 0x3c, !PT ;  /* 0x000000ee12ee7212 */ /* 0x000fc400078e3cff */
[C---:B------:R-:W-:Y:S01]  /*3ca0*/  IADD3 R241, R11.reuse, -0x56f99767, RZ ;  /* 0xa90668990bf17810 */ /* 0x040fe20007ffe0ff */
[C---:B------:R-:W-:Y:S01]  /*3cb0*/  IMAD.IADD R228, R246.reuse, 0x1, R229 ;  /* 0x00000001f6e47824 */ /* 0x040fe200078e02e5 */
[C---:B------:R-:W-:Y:S02]  /*3cc0*/  IADD3 R240, R11.reuse, -0x126145ec, RZ ;  /* 0xed9eba140bf07810 */ /* 0x040fe40007ffe0ff */
[C---:B------:R-:W-:Y:S01]  /*3cd0*/  IADD3 R239, R11.reuse, 0x32370b8f, RZ ;  /* 0x32370b8f0bef7810 */ /* 0x040fe20007ffe0ff */
[----:B------:R-:W-:Y:S01]  /*3ce0*/  IMAD.IADD R230, R246, 0x1, R228 ;  /* 0x00000001f6e67824 */ /* 0x000fe200078e02e4 */
[----:B------:R-:W-:Y:S02]  /*3cf0*/  IADD3 R233, R11, 0x76cf5d0a, RZ ;  /* 0x76cf5d0a0be97810 */ /* 0x000fe40007ffe0ff */
[C---:B------:R-:W-:Y:S02]  /*3d00*/  IADD3 R237, R10.reuse, -0x4ab325aa, RZ ;  /* 0xb54cda560aed7810 */ /* 0x040fe40007ffe0ff */
[----:B------:R-:W-:-:S02]  /*3d10*/  IADD3 R236, R10, 0x1715609d, RZ ;  /* 0x1715609d0aec7810 */ /* 0x000fc40007ffe0ff */
[C---:B------:R-:W-:Y:S02]  /*3d20*/  IADD3 R235, R10.reuse, 0x78dde6e4, RZ ;  /* 0x78dde6e40aeb7810 */ /* 0x040fe40007ffe0ff */
[C---:B------:R-:W-:Y:S02]  /*3d30*/  IADD3 R234, R10.reuse, -0x255992d5, RZ ;  /* 0xdaa66d2b0aea7810 */ /* 0x040fe40007ffe0ff */
[----:B------:R-:W-:Y:S02]  /*3d40*/  IADD3 R232, R10, -0x61c88647, RZ ;  /* 0x9e3779b90ae87810 */ /* 0x000fe40007ffe0ff */
[----:B-1--4-:R-:W-:Y:S02]  /*3d50*/  LOP3.LUT R231, R226, R231, RZ, 0x3c, !PT ;  /* 0x000000e7e2e77212 */ /* 0x012fe400078e3cff */
.L_x_716:
[----:B-----5:R-:W-:Y:S01]  /*3d60*/  FSETP.NEU.FTZ.AND P0, PT, R220, -INF , PT ;  /* 0xff800000dc00780b */ /* 0x020fe20003f1d000 */
[----:B------:R-:W2:Y:S01]  /*3d70*/  LDL R179, [R1+0x4] ;  /* 0x0000040001b37983 */ /* 0x000ea20000100800 */
[C---:B------:R-:W-:Y:S01]  /*3d80*/  IMAD.IADD R0, R166.reuse, 0x1, R175 ;  /* 0x00000001a6007824 */ /* 0x040fe200078e02af */
[----:B------:R-:W-:Y:S01]  /*3d90*/  ULDC.U8 UR4, c[0x0][0x2d8] ;  /* 0x0000b60000047ab9 */ /* 0x000fe20000000000 */
[--C-:B------:R-:W-:Y:S01]  /*3da0*/  IMAD.IADD R128, R166, 0x1, R164.reuse ;  /* 0x00000001a6807824 */ /* 0x100fe200078e02a4 */
[----:B------:R-:W0:Y:S01]  /*3db0*/  LDGDEPBAR ;  /* 0x00000000000079af */ /* 0x000e220000000000 */
[----:B------:R-:W-:Y:S05]  /*3dc0*/  IMAD.SHL.U32 R2, R193, 0x40, RZ ;  /* 0x00000040c1027824 */ /* 0x000fea00078e00ff */
[----:B------:R-:W-:Y:S01]  /*3dd0*/  ISETP.GE.AND P4, PT, R2, R252, PT ;  /* 0x000000fc0200720c */ /* 0x000fe20003f86270 */
[----:B------:R-:W-:Y:S04]  /*3de0*/  DEPBAR.LE SB0, 0x0 ;  /* 0x000080000000791a */ /* 0x000fe80000000000 */
[----:B------:R-:W-:Y:S08]  /*3df0*/  BAR.SYNC.DEFER_BLOCKING 0x0 ;  /* 0x0000000000007b1d */ /* 0x000ff00000010000 */
[----:B------:R-:W-:Y:S08]  /*3e00*/  LDSM.16.M88.4 R32, [R166] ;  /* 0x00000000a620783b */ /* 0x000ff00000000200 */
[----:B------:R-:W1:Y:S08]  /*3e10*/  LDSM.16.M88.4 R16, [R174+0x6000] ;  /* 0x00600000ae10783b */ /* 0x000e700000000200 */
[----:B------:R-:W3:Y:S08]  /*3e20*/  LDSM.16.M88.4 R28, [R166+0x1000] ;  /* 0x00100000a61c783b */ /* 0x000ef00000000200 */
[----:B------:R-:W4:Y:S08]  /*3e30*/  LDSM.16.M88.4 R100, [R174+0x6800] ;  /* 0x00680000ae64783b */ /* 0x000f300000000200 */
[----:B------:R-:W-:Y:S08]  /*3e40*/  LDSM.16.M88.4 R104, [R0] ;  /* 0x000000000068783b */ /* 0x000ff00000000200 */
[----:B------:R-:W4:Y:S01]  /*3e50*/  LDSM.16.M88.4 R108, [R173+0x6000] ;  /* 0x00600000ad6c783b */ /* 0x000f220000000200 */
[-C--:B-1----:R-:W-:Y:S07]  /*3e60*/  HMMA.16816.F32.BF16 R4, R32, R16.reuse, RZ ;  /* 0x000000102004723c */ /* 0x082fee00000418ff */
[----:B------:R1:W4:Y:S01]  /*3e70*/  LDSM.16.M88.4 R112, [R0+0x1000] ;  /* 0x001000000070783b */ /* 0x0003220000000200 */
[C---:B---3--:R-:W-:Y:S07]  /*3e80*/  HMMA.16816.F32.BF16 R8, R28.reuse, R16, RZ ;  /* 0x000000101c08723c */ /* 0x048fee00000418ff */
[----:B------:R-:W3:Y:S01]  /*3e90*/  LDSM.16.M88.4 R116, [R173+0x6800] ;  /* 0x00680000ad74783b */ /* 0x000ee20000000200 */
[-C--:B------:R-:W-:Y:S07]  /*3ea0*/  HMMA.16816.F32.BF16 R12, R28, R18.reuse, RZ ;  /* 0x000000121c0c723c */ /* 0x080fee00000418ff */
[----:B------:R-:W-:Y:S01]  /*3eb0*/  LDSM.16.M88.4 R120, [R128] ;  /* 0x000000008078783b */ /* 0x000fe20000000200 */
[C---:B------:R-:W-:Y:S07]  /*3ec0*/  HMMA.16816.F32.BF16 R16, R32.reuse, R18, RZ ;  /* 0x000000122010723c */ /* 0x040fee00000418ff */
[----:B------:R-:W3:Y:S01]  /*3ed0*/  LDSM.16.M88.4 R124, [R171+0x6000] ;  /* 0x00600000ab7c783b */ /* 0x000ee20000000200 */
[----:B-1----:R-:W-:Y:S04]  /*3ee0*/  IMAD.IADD R0, R0, 0x1, R164 ;  /* 0x0000000100007824 */ /* 0x002fe800078e02a4 */
[----:B------:R-:W-:Y:S01]  /*3ef0*/  IMAD.MOV.U32 R164, RZ, RZ, 0x40 ;  /* 0x00000040ffa47424 */ /* 0x000fe200078e00ff */
[-C--:B----4-:R-:W-:Y:S02]  /*3f00*/  HMMA.16816.F32.BF16 R20, R32, R100.reuse, RZ ;  /* 0x000000642014723c */ /* 0x090fe400000418ff */
[----:B------:R-:W1:Y:S02]  /*3f10*/  LDSM.16.M88.4 R128, [R128+0x1000] ;  /* 0x001000008080783b */ /* 0x000e640000000200 */
[----:B------:R-:W-:Y:S04]  /*3f20*/  SEL R164, R164, 0xffffffc0, !P2 ;  /* 0xffffffc0a4a47807 */ /* 0x000fe80005000000 */
[C---:B------:R-:W-:Y:S08]  /*3f30*/  HMMA.16816.F32.BF16 R24, R28.reuse, R100, RZ ;  /* 0x000000641c18723c */ /* 0x040ff000000418ff */
[-C--:B------:R-:W-:Y:S08]  /*3f40*/  HMMA.16816.F32.BF16 R28, R28, R102.reuse, RZ ;  /* 0x000000661c1c723c */ /* 0x080ff000000418ff */
[----:B------:R-:W-:Y:S01]  /*3f50*/  HMMA.16816.F32.BF16 R32, R32, R102, RZ ;  /* 0x000000662020723c */ /* 0x000fe200000418ff */
[----:B------:R-:W4:Y:S07]  /*3f60*/  LDSM.16.M88.4 R100, [R171+0x6800] ;  /* 0x00680000ab64783b */ /* 0x000f2e0000000200 */
[-C--:B------:R-:W-:Y:S08]  /*3f70*/  HMMA.16816.F32.BF16 R4, R104, R108.reuse, R4 ;  /* 0x0000006c6804723c */ /* 0x080ff00000041804 */
[C---:B------:R-:W-:Y:S08]  /*3f80*/  HMMA.16816.F32.BF16 R8, R112.reuse, R108, R8 ;  /* 0x0000006c7008723c */ /* 0x040ff00000041808 */
[-C--:B------:R-:W-:Y:S08]  /*3f90*/  HMMA.16816.F32.BF16 R12, R112, R110.reuse, R12 ;  /* 0x0000006e700c723c */ /* 0x080ff0000004180c */
[C---:B------:R-:W-:Y:S01]  /*3fa0*/  HMMA.16816.F32.BF16 R16, R104.reuse, R110, R16 ;  /* 0x0000006e6810723c */ /* 0x040fe20000041810 */
[----:B------:R-:W-:Y:S07]  /*3fb0*/  LDSM.16.M88.4 R108, [R172+0x6000] ;  /* 0x00600000ac6c783b */ /* 0x000fee0000000200 */
[-C--:B---3--:R-:W-:Y:S08]  /*3fc0*/  HMMA.16816.F32.BF16 R20, R104, R116.reuse, R20 ;  /* 0x000000746814723c */ /* 0x088ff00000041814 */
[C---:B------:R-:W-:Y:S08]  /*3fd0*/  HMMA.16816.F32.BF16 R24, R112.reuse, R116, R24 ;  /* 0x000000747018723c */ /* 0x040ff00000041818 */
[-C--:B------:R-:W-:Y:S01]  /*3fe0*/  HMMA.16816.F32.BF16 R28, R112, R118.reuse, R28 ;  /* 0x00000076701c723c */ /* 0x080fe2000004181c */
[----:B------:R-:W-:Y:S07]  /*3ff0*/  LDSM.16.M88.4 R112, [R0+0x1000] ;  /* 0x001000000070783b */ /* 0x000fee0000000200 */
[----:B------:R-:W-:Y:S01]  /*4000*/  HMMA.16816.F32.BF16 R32, R104, R118, R32 ;  /* 0x000000766820723c */ /* 0x000fe20000041820 */
[----:B------:R-:W3:Y:S06]  /*4010*/  LDSM.16.M88.4 R104, [R0] ;  /* 0x000000000068783b */ /* 0x000eec0000000200 */
[----:B------:R-:W-:Y:S01]  /*4020*/  FMUL.FTZ R119, R220, 1.4426950216293334961 ;  /* 0x3fb8aa3bdc777820 */ /* 0x000fe20000410000 */
[-C--:B------:R-:W-:Y:S04]  /*4030*/  HMMA.16816.F32.BF16 R4, R120, R124.reuse, R4 ;  /* 0x0000007c7804723c */ /* 0x080fe80000041804 */
[----:B------:R-:W-:Y:S04]  /*4040*/  FSEL R119, R119, RZ, P0 ;  /* 0x000000ff77777208 */ /* 0x000fe80000000000 */
[C---:B-1----:R-:W-:Y:S08]  /*4050*/  HMMA.16816.F32.BF16 R8, R128.reuse, R124, R8 ;  /* 0x0000007c8008723c */ /* 0x042ff00000041808 */
[-C--:B------:R-:W-:Y:S08]  /*4060*/  HMMA.16816.F32.BF16 R12, R128, R126.reuse, R12 ;  /* 0x0000007e800c723c */ /* 0x080ff0000004180c */
[C---:B------:R-:W-:Y:S08]  /*4070*/  HMMA.16816.F32.BF16 R16, R120.reuse, R126, R16 ;  /* 0x0000007e7810723c */ /* 0x040ff00000041810 */
[-C--:B----4-:R-:W-:Y:S08]  /*4080*/  HMMA.16816.F32.BF16 R20, R120, R100.reuse, R20 ;  /* 0x000000647814723c */ /* 0x090ff00000041814 */
[C---:B------:R-:W-:Y:S07]  /*4090*/  HMMA.16816.F32.BF16 R24, R128.reuse, R100, R24 ;  /* 0x000000648018723c */ /* 0x040fee0000041818 */
[----:B------:R-:W-:Y:S01]  /*40a0*/  IMAD.SHL.U32 R100, R251, 0x80, RZ ;  /* 0x00000080fb647824 */ /* 0x000fe200078e00ff */
[-C--:B------:R-:W-:Y:S04]  /*40b0*/  HMMA.16816.F32.BF16 R28, R128, R102.reuse, R28 ;  /* 0x00000066801c723c */ /* 0x080fe8000004181c */
[----:B------:R-:W-:Y:S04]  /*40c0*/  IADD3 R117, R100, 0x80, RZ ;  /* 0x0000008064757810 */ /* 0x000fe80007ffe0ff */
[----:B------:R-:W-:Y:S01]  /*40d0*/  ISETP.LT.AND P4, PT, R117, R202, P4 ;  /* 0x000000ca7500720c */ /* 0x000fe20002781270 */
[----:B------:R-:W-:Y:S08]  /*40e0*/  HMMA.16816.F32.BF16 R32, R120, R102, R32 ;  /* 0x000000667820723c */ /* 0x000ff00000041820 */
[-C--:B---3--:R-:W-:Y:S04]  /*40f0*/  HMMA.16816.F32.BF16 R4, R104, R108.reuse, R4 ;  /* 0x0000006c6804723c */ /* 0x088fe80000041804 */
[----:B------:R-:W-:Y:S01]  /*4100*/  @!P4 IADD3 R102, -R250, 0x1, R222 ;  /* 0x00000001fa66c810 */ /* 0x000fe20007ffe1de */
[----:B--2---:R-:W-:Y:S03]  /*4110*/  IMAD R0, R193, 0x4, R179 ;  /* 0x00000004c1007824 */ /* 0x004fe600078e02b3 */
[C---:B------:R-:W-:Y:S01]  /*4120*/  HMMA.16816.F32.BF16 R8, R112.reuse, R108, R8 ;  /* 0x0000006c7008723c */ /* 0x040fe20000041808 */
[C---:B------:R-:W-:Y:S03]  /*4130*/  IMAD.WIDE.U32 R100, R0.reuse, -0x326172a9, RZ ;  /* 0xcd9e8d5700647825 */ /* 0x040fe600078e00ff */
[----:B------:R-:W-:Y:S02]  /*4140*/  IADD3 R116, R0, 0x2, RZ ;  /* 0x0000000200747810 */ /* 0x000fe40007ffe0ff */
[-C--:B------:R-:W-:Y:S01]  /*4150*/  LOP3.LUT R101, R101, R243.reuse, RZ, 0x3c, !PT ;  /* 0x000000f365657212 */ /* 0x080fe200078e3cff */
[----:B------:R-:W-:Y:S01]  /*4160*/  FMUL.FTZ R108, R221, 1.4426950216293334961 ;  /* 0x3fb8aa3bdd6c7820 */ /* 0x000fe20000410000 */
[--C-:B------:R-:W-:Y:S01]  /*4170*/  LOP3.LUT R0, R227, R100, R232.reuse, 0x96, !PT ;  /* 0x00000064e3007212 */ /* 0x100fe200078e96e8 */
[----:B------:R-:W-:Y:S01]  /*4180*/  IMAD.WIDE.U32 R116, R116, -0x326172a9, RZ ;  /* 0xcd9e8d5774747825 */ /* 0x000fe200078e00ff */
[-C--:B------:R-:W-:Y:S03]  /*4190*/  HMMA.16816.F32.BF16 R12, R112, R110.reuse, R12 ;  /* 0x0000006e700c723c */ /* 0x080fe6000004180c */
[----:B------:R-:W-:Y:S01]  /*41a0*/  IMAD.WIDE.U32 R100, R101, -0x2daee0ad, RZ ;  /* 0xd2511f5365647825 */ /* 0x000fe200078e00ff */
[----:B------:R-:W-:Y:S03]  /*41b0*/  LOP3.LUT R116, R227, R116, R232, 0x96, !PT ;  /* 0x00000074e3747212 */ /* 0x000fe600078e96e8 */
[----:B------:R-:W-:Y:S01]  /*41c0*/  IMAD.WIDE.U32 R126, R0, -0x2daee0ad, RZ ;  /* 0xd2511f53007e7825 */ /* 0x000fe200078e00ff */
[----:B------:R-:W-:Y:S01]  /*41d0*/  LOP3.LUT R0, R117, R243, RZ, 0x3c, !PT ;  /* 0x000000f375007212 */ /* 0x000fe200078e3cff */
[C---:B------:R-:W-:Y:S03]  /*41e0*/  HMMA.16816.F32.BF16 R16, R104.reuse, R110, R16 ;  /* 0x0000006e6810723c */ /* 0x040fe60000041810 */
[----:B------:R-:W-:Y:S01]  /*41f0*/  LOP3.LUT R117, R238, R101, RZ, 0x3c, !PT ;  /* 0x00000065ee757212 */ /* 0x000fe200078e3cff */
[----:B------:R-:W-:Y:S01]  /*4200*/  IMAD.WIDE.U32 R128, R116, -0x2daee0ad, RZ ;  /* 0xd2511f5374807825 */ /* 0x000fe200078e00ff */
[--C-:B------:R-:W-:Y:S03]  /*4210*/  LOP3.LUT R103, R127, R100, R233.reuse, 0x96, !PT ;  /* 0x000000647f677212 */ /* 0x100fe600078e96e9 */
[----:B------:R-:W-:Y:S01]  /*4220*/  IMAD.WIDE.U32 R100, R0, -0x2daee0ad, RZ ;  /* 0xd2511f5300647825 */ /* 0x000fe200078e00ff */
[----:B------:R-:W-:Y:S03]  /*4230*/  @!P4 IADD3 R0, R2, R102, R202 ;  /* 0x000000660200c210 */ /* 0x000fe60007ffe0ca */
[----:B------:R-:W-:Y:S01]  /*4240*/  @!P4 IADD3 R2, R191, 0x1, RZ ;  /* 0x00000001bf02c810 */ /* 0x000fe20007ffe0ff */
[----:B------:R-:W-:Y:S01]  /*4250*/  IMAD.WIDE.U32 R120, R103, -0x326172a9, RZ ;  /* 0xcd9e8d5767787825 */ /* 0x000fe200078e00ff */
[----:B------:R-:W-:Y:S02]  /*4260*/  LOP3.LUT R123, R238, R101, RZ, 0x3c, !PT ;  /* 0x00000065ee7b7212 */ /* 0x000fe400078e3cff */
[C---:B------:R-:W-:Y:S01]  /*4270*/  @!P4 IMNMX R109, R0.reuse, R202, PT ;  /* 0x000000ca006dc217 */ /* 0x040fe20003800200 */
[----:B------:R-:W-:Y:S01]  /*4280*/  FFMA.FTZ R14, R207, R178, R14 ;  /* 0x000000b2cf0e7223 */ /* 0x000fe2000001000e */
[----:B------:R-:W-:Y:S01]  /*4290*/  LOP3.LUT R122, R129, R100, R233, 0x96, !PT ;  /* 0x00000064817a7212 */ /* 0x000fe200078e96e9 */
[----:B------:R-:W-:Y:S01]  /*42a0*/  FFMA.FTZ R4, R205, R178, R4 ;  /* 0x000000b2cd047223 */ /* 0x000fe20000010004 */
[-C--:B------:R-:W-:Y:S01]  /*42b0*/  @!P4 ISETP.GE.AND P6, PT, R191, R109.reuse, PT ;  /* 0x0000006dbf00c20c */ /* 0x080fe20003fc6270 */
[----:B------:R-:W1:Y:S01]  /*42c0*/  LDSM.16.M88.4 R100, [R172+0x6800] ;  /* 0x00680000ac64783b */ /* 0x000e620000000200 */
[----:B------:R-:W-:Y:S01]  /*42d0*/  @!P4 IADD3 R118, R0, 0x8, RZ ;  /* 0x000000080076c810 */ /* 0x000fe20007ffe0ff */
[----:B------:R-:W-:Y:S01]  /*42e0*/  IMAD.WIDE.U32 R110, R122, -0x326172a9, RZ ;  /* 0xcd9e8d577a6e7825 */ /* 0x000fe200078e00ff */
[----:B------:R-:W-:Y:S02]  /*42f0*/  @!P4 ISETP.GE.AND P5, PT, R2, R109, PT ;  /* 0x0000006d0200c20c */ /* 0x000fe40003fa6270 */
[----:B------:R-:W-:Y:S01]  /*4300*/  @!P4 FSEL R4, R4, -INF , !P6 ;  /* 0xff8000000404c808 */ /* 0x000fe20007000000 */
[----:B------:R-:W-:Y:S01]  /*4310*/  IMAD.WIDE.U32 R116, R117, -0x326172a9, RZ ;  /* 0xcd9e8d5775747825 */ /* 0x000fe200078e00ff */
[----:B------:R-:W-:Y:S02]  /*4320*/  FSETP.NEU.FTZ.AND P6, PT, R221, -INF , PT ;  /* 0xff800000dd00780b */ /* 0x000fe40003fdd000 */
[----:B------:R-:W-:Y:S01]  /*4330*/  @!P4 IMNMX R118, R118, R202, PT ;  /* 0x000000ca7676c217 */ /* 0x000fe20003800200 */
[----:B------:R-:W-:Y:S01]  /*4340*/  FFMA.FTZ R4, R4, c[0x0][0x23c], -R119 ;  /* 0x00008f0004047a23 */ /* 0x000fe20000010877 */
[----:B------:R-:W-:Y:S01]  /*4350*/  FSEL R108, R108, RZ, P6 ;  /* 0x000000ff6c6c7208 */ /* 0x000fe20003000000 */
[-C--:B------:R-:W-:Y:S01]  /*4360*/  FFMA.FTZ R12, R207, R178.reuse, R12 ;  /* 0x000000b2cf0c7223 */ /* 0x080fe2000001000c */
[----:B------:R-:W-:Y:S01]  /*4370*/  LOP3.LUT R124, R231, R117, RZ, 0x3c, !PT ;  /* 0x00000075e77c7212 */ /* 0x000fe200078e3cff */
[----:B------:R2:W-:Y:S01]  /*4380*/  MUFU.EX2 R181, R4 ;  /* 0x0000000400b57308 */ /* 0x0005e20000000800 */
[----:B------:R-:W-:Y:S01]  /*4390*/  @!P4 IADD3 R117, R0, 0x20, RZ ;  /* 0x000000200075c810 */ /* 0x000fe20007ffe0ff */
[C---:B------:R-:W-:Y:S01]  /*43a0*/  FFMA.FTZ R15, R208.reuse, R178, R15 ;  /* 0x000000b2d00f7223 */ /* 0x040fe2000001000f */
[----:B------:R-:W-:Y:S01]  /*43b0*/  LOP3.LUT R121, R121, R116, R234, 0x96, !PT ;  /* 0x0000007479797212 */ /* 0x000fe200078e96ea */
[----:B------:R-:W-:Y:S01]  /*43c0*/  FFMA.FTZ R16, R207, R178, R16 ;  /* 0x000000b2cf107223 */ /* 0x000fe20000010010 */
[----:B------:R-:W-:Y:S01]  /*43d0*/  @!P4 IMNMX R117, R117, R202, PT ;  /* 0x000000ca7575c217 */ /* 0x000fe20003800200 */
[-C--:B------:R-:W-:Y:S01]  /*43e0*/  FFMA.FTZ R17, R208, R178.reuse, R17 ;  /* 0x000000b2d0117223 */ /* 0x080fe20000010011 */
[----:B------:R-:W-:Y:S01]  /*43f0*/  @!P4 IADD3 R116, R0, 0x28, RZ ;  /* 0x000000280074c810 */ /* 0x000fe20007ffe0ff */
[----:B------:R-:W-:Y:S01]  /*4400*/  FMUL.FTZ R0, R219, 1.4426950216293334961 ;  /* 0x3fb8aa3bdb007820 */ /* 0x000fe20000410000 */
[-C--:B------:R-:W-:Y:S01]  /*4410*/  @!P4 ISETP.GE.AND P1, PT, R2, R117.reuse, PT ;  /* 0x000000750200c20c */ /* 0x080fe20003f26270 */
[----:B------:R-:W-:Y:S01]  /*4420*/  FFMA.FTZ R10, R205, R178, R10 ;  /* 0x000000b2cd0a7223 */ /* 0x000fe2000001000a */
[----:B------:R-:W-:Y:S01]  /*4430*/  @!P4 IMNMX R116, R116, R202, PT ;  /* 0x000000ca7474c217 */ /* 0x000fe20003800200 */
[----:B------:R-:W-:Y:S01]  /*4440*/  FFMA.FTZ R5, R206, R178, R5 ;  /* 0x000000b2ce057223 */ /* 0x000fe20000010005 */
[----:B------:R-:W-:Y:S01]  /*4450*/  @!P4 ISETP.GE.AND P3, PT, R2, R118, PT ;  /* 0x000000760200c20c */ /* 0x000fe20003f66270 */
[----:B------:R-:W-:Y:S01]  /*4460*/  FFMA.FTZ R11, R206, R178, R11 ;  /* 0x000000b2ce0b7223 */ /* 0x000fe2000001000b */
[----:B------:R-:W-:Y:S01]  /*4470*/  @!P4 ISETP.GE.AND P0, PT, R2, R116, PT ;  /* 0x000000740200c20c */ /* 0x000fe20003f06270 */
[C---:B------:R-:W-:Y:S01]  /*4480*/  FMUL.FTZ R2, R218.reuse, 1.4426950216293334961 ;  /* 0x3fb8aa3bda027820 */ /* 0x040fe20000410000 */
[----:B------:R-:W-:Y:S01]  /*4490*/  @!P4 FSEL R5, R5, -INF , !P5 ;  /* 0xff8000000505c808 */ /* 0x000fe20006800000 */
[-C--:B------:R-:W-:Y:S01]  /*44a0*/  FFMA.FTZ R6, R205, R178.reuse, R6 ;  /* 0x000000b2cd067223 */ /* 0x080fe20000010006 */
[----:B------:R-:W-:Y:S01]  /*44b0*/  FSETP.NEU.FTZ.AND P6, PT, R218, -INF , PT ;  /* 0xff800000da00780b */ /* 0x000fe20003fdd000 */
[-C--:B------:R-:W-:Y:S01]  /*44c0*/  FFMA.FTZ R7, R206, R178.reuse, R7 ;  /* 0x000000b2ce077223 */ /* 0x080fe20000010007 */
[----:B------:R-:W-:Y:S01]  /*44d0*/  FSETP.NEU.FTZ.AND P5, PT, R219, -INF , PT ;  /* 0xff800000db00780b */ /* 0x000fe20003fbd000 */
[----:B------:R-:W-:Y:S01]  /*44e0*/  FFMA.FTZ R5, R5, c[0x0][0x23c], -R119 ;  /* 0x00008f0005057a23 */ /* 0x000fe20000010877 */
[----:B------:R-:W-:Y:S01]  /*44f0*/  FSEL R2, R2, RZ, P6 ;  /* 0x000000ff02027208 */ /* 0x000fe20003000000 */
[----:B------:R-:W-:Y:S01]  /*4500*/  FFMA.FTZ R8, R205, R178, R8 ;  /* 0x000000b2cd087223 */ /* 0x000fe20000010008 */
[C---:B--2---:R-:W-:Y:S01]  /*4510*/  @!P4 IADD3 R4, R191.reuse, 0x8, RZ ;  /* 0x00000008bf04c810 */ /* 0x044fe20007ffe0ff */
[-C--:B-1----:R-:W-:Y:S01]  /*4520*/  HMMA.16816.F32.BF16 R20, R104, R100.reuse, R20 ;  /* 0x000000646814723c */ /* 0x082fe20000041814 */
[----:B------:R-:W-:Y:S01]  /*4530*/  @!P4 ISETP.GE.AND P6, PT, R191, R118, PT ;  /* 0x00000076bf00c20c */ /* 0x000fe20003fc6270 */
[----:B------:R1:W2:Y:S01]  /*4540*/  MUFU.EX2 R180, R5 ;  /* 0x0000000500b47308 */ /* 0x0002a20000000800 */
[----:B------:R-:W-:Y:S01]  /*4550*/  @!P4 FSEL R7, R7, -INF , !P3 ;  /* 0xff8000000707c808 */ /* 0x000fe20005800000 */
[----:B------:R-:W-:Y:S01]  /*4560*/  FFMA.FTZ R9, R206, R178, R9 ;  /* 0x000000b2ce097223 */ /* 0x000fe20000010009 */
[C---:B------:R-:W-:Y:S01]  /*4570*/  @!P4 ISETP.GE.AND P3, PT, R191.reuse, R116, PT ;  /* 0x00000074bf00c20c */ /* 0x040fe20003f66270 */
[----:B------:R-:W-:Y:S01]  /*4580*/  FFMA.FTZ R13, R208, R178, R13 ;  /* 0x000000b2d00d7223 */ /* 0x000fe2000001000d */
[----:B------:R-:W-:Y:S01]  /*4590*/  @!P4 FSEL R6, R6, -INF , !P6 ;  /* 0xff8000000606c808 */ /* 0x000fe20007000000 */
[C---:B------:R-:W-:Y:S01]  /*45a0*/  HMMA.16816.F32.BF16 R24, R112.reuse, R100, R24 ;  /* 0x000000647018723c */ /* 0x040fe20000041818 */
[----:B------:R-:W-:Y:S02]  /*45b0*/  @!P4 FSEL R10, R10, -INF , !P3 ;  /* 0xff8000000a0ac808 */ /* 0x000fe40005800000 */
[----:B------:R-:W-:Y:S01]  /*45c0*/  @!P4 ISETP.GE.AND P6, PT, R191, R117, PT ;  /* 0x00000075bf00c20c */ /* 0x000fe20003fc6270 */
[--C-:B------:R-:W-:Y:S01]  /*45d0*/  FFMA.FTZ R6, R6, c[0x0][0x23c], -R108.reuse ;  /* 0x00008f0006067a23 */ /* 0x100fe2000001086c */
[----:B------:R-:W-:Y:S01]  /*45e0*/  @!P4 ISETP.GE.AND P3, PT, R4, R118, PT ;  /* 0x000000760400c20c */ /* 0x000fe20003f66270 */
[----:B------:R-:W-:Y:S01]  /*45f0*/  FFMA.FTZ R7, R7, c[0x0][0x23c], -R108 ;  /* 0x00008f0007077a23 */ /* 0x000fe2000001086c */
[----:B------:R-:W-:Y:S01]  /*4600*/  FSEL R0, R0, RZ, P5 ;  /* 0x000000ff00007208 */ /* 0x000fe20002800000 */
[-C--:B------:R-:W-:Y:S01]  /*4610*/  HMMA.16816.F32.BF16 R28, R112, R102.reuse, R28 ;  /* 0x00000066701c723c */ /* 0x080fe2000004181c */
[----:B------:R-:W-:Y:S01]  /*4620*/  @!P4 FSEL R11, R11, -INF , !P0 ;  /* 0xff8000000b0bc808 */ /* 0x000fe20004000000 */
[----:B------:R3:W-:Y:S01]  /*4630*/  MUFU.EX2 R179, R6 ;  /* 0x0000000600b37308 */ /* 0x0007e20000000800 */
[----:B------:R-:W-:Y:S01]  /*4640*/  @!P4 ISETP.GE.AND P5, PT, R4, R109, PT ;  /* 0x0000006d0400c20c */ /* 0x000fe20003fa6270 */
[--C-:B------:R-:W-:Y:S01]  /*4650*/  FFMA.FTZ R10, R10, c[0x0][0x23c], -R0.reuse ;  /* 0x00008f000a0a7a23 */ /* 0x100fe20000010800 */
[----:B------:R-:W-:Y:S01]  /*4660*/  @!P4 FSEL R8, R8, -INF , !P6 ;  /* 0xff8000000808c808 */ /* 0x000fe20007000000 */
[----:B------:R-:W-:Y:S01]  /*4670*/  FFMA.FTZ R11, R11, c[0x0][0x23c], -R0 ;  /* 0x00008f000b0b7a23 */ /* 0x000fe20000010800 */
[CC--:B------:R-:W-:Y:S01]  /*4680*/  @!P4 ISETP.GE.AND P6, PT, R4.reuse, R117.reuse, PT ;  /* 0x000000750400c20c */ /* 0x0c0fe20003fc6270 */
[----:B------:R-:W-:Y:S01]  /*4690*/  HMMA.16816.F32.BF16 R32, R104, R102, R32 ;  /* 0x000000666820723c */ /* 0x000fe20000041820 */
[----:B------:R-:W-:Y:S02]  /*46a0*/  @!P4 FSEL R9, R9, -INF , !P1 ;  /* 0xff8000000909c808 */ /* 0x000fe40004800000 */
[----:B------:R-:W-:Y:S01]  /*46b0*/  @!P4 ISETP.GE.AND P1, PT, R4, R116, PT ;  /* 0x000000740400c20c */ /* 0x000fe20003f26270 */
[--C-:B------:R-:W-:Y:S01]  /*46c0*/  FFMA.FTZ R100, R8, c[0x0][0x23c], -R2.reuse ;  /* 0x00008f0008647a23 */ /* 0x100fe20000010802 */
[----:B------:R-:W-:Y:S01]  /*46d0*/  @!P4 IADD3 R4, R191, 0x9, RZ ;  /* 0x00000009bf04c810 */ /* 0x000fe20007ffe0ff */
[----:B------:R-:W-:Y:S01]  /*46e0*/  FFMA.FTZ R9, R9, c[0x0][0x23c], -R2 ;  /* 0x00008f0009097a23 */ /* 0x000fe20000010802 */
[----:B------:R-:W-:Y:S01]  /*46f0*/  @!P4 FSEL R14, R14, -INF , !P1 ;  /* 0xff8000000e0ec808 */ /* 0x000fe20004800000 */
[----:B------:R-:W-:Y:S01]  /*4700*/  MUFU.EX2 R188, R100 ;  /* 0x0000006400bc7308 */ /* 0x000fe20000000800 */
[----:B------:R-:W-:Y:S03]  /*4710*/  @!P4 ISETP.GE.AND P0, PT, R4, R117, PT ;  /* 0x000000750400c20c */ /* 0x000fe60003f06270 */
[----:B------:R-:W-:Y:S01]  /*4720*/  @!P4 FSEL R12, R12, -INF , !P6 ;  /* 0xff8000000c0cc808 */ /* 0x000fe20007000000 */
[----:B------:R-:W-:Y:S01]  /*4730*/  FFMA.FTZ R14, R14, c[0x0][0x23c], -R0 ;  /* 0x00008f000e0e7a23 */ /* 0x000fe20000010800 */
[----:B------:R-:W-:Y:S01]  /*4740*/  @!P4 FSEL R13, R13, -INF , !P0 ;  /* 0xff8000000d0dc808 */ /* 0x000fe20004000000 */
[----:B------:R-:W-:Y:S01]  /*4750*/  FFMA.FTZ R18, R207, R178, R18 ;  /* 0x000000b2cf127223 */ /* 0x000fe20000010012 */
[----:B------:R-:W-:Y:S01]  /*4760*/  @!P4 ISETP.GE.AND P0, PT, R4, R116, PT ;  /* 0x000000740400c20c */ /* 0x000fe20003f06270 */
[--C-:B------:R-:W-:Y:S01]  /*4770*/  FFMA.FTZ R12, R12, c[0x0][0x23c], -R2.reuse ;  /* 0x00008f000c0c7a23 */ /* 0x100fe20000010802 */
[----:B-1----:R-:W-:Y:S01]  /*4780*/  @!P4 IADD3 R5, R191, 0x10, RZ ;  /* 0x00000010bf05c810 */ /* 0x002fe20007ffe0ff */
[----:B------:R-:W-:Y:S01]  /*4790*/  FFMA.FTZ R13, R13, c[0x0][0x23c], -R2 ;  /* 0x00008f000d0d7a23 */ /* 0x000fe20000010802 */
[----:B------:R-:W-:Y:S01]  /*47a0*/  @!P4 FSEL R15, R15, -INF , !P0 ;  /* 0xff8000000f0fc808 */ /* 0x000fe20004000000 */
[----:B------:R1:W4:Y:S01]  /*47b0*/  MUFU.EX2 R187, R7 ;  /* 0x0000000700bb7308 */ /* 0x0003220000000800 */
[----:B---3--:R-:W-:Y:S01]  /*47c0*/  @!P4 IADD3 R6, R191, 0x11, RZ ;  /* 0x00000011bf06c810 */ /* 0x008fe20007ffe0ff */
[----:B------:R-:W-:Y:S01]  /*47d0*/  FFMA.FTZ R19, R208, R178, R19 ;  /* 0x000000b2d0137223 */ /* 0x000fe20000010013 */
[----:B------:R-:W-:Y:S01]  /*47e0*/  @!P4 FSEL R18, R18, -INF , !P3 ;  /* 0xff8000001212c808 */ /* 0x000fe20005800000 */
[----:B------:R-:W-:Y:S01]  /*47f0*/  FFMA.FTZ R15, R15, c[0x0][0x23c], -R0 ;  /* 0x00008f000f0f7a23 */ /* 0x000fe20000010800 */
[----:B------:R-:W-:Y:S01]  /*4800*/  @!P4 ISETP.GE.AND P3, PT, R4, R118, PT ;  /* 0x000000760400c20c */ /* 0x000fe20003f66270 */
[-C--:B------:R-:W-:Y:S01]  /*4810*/  FFMA.FTZ R22, R209, R178.reuse, R22 ;  /* 0x000000b2d1167223 */ /* 0x080fe20000010016 */
[-C--:B------:R-:W-:Y:S01]  /*4820*/  @!P4 ISETP.GE.AND P1, PT, R5, R109.reuse, PT ;  /* 0x0000006d0500c20c */ /* 0x080fe20003f26270 */
[-C--:B------:R-:W-:Y:S01]  /*4830*/  FFMA.FTZ R20, R209, R178.reuse, R20 ;  /* 0x000000b2d1147223 */ /* 0x080fe20000010014 */
[-C--:B------:R-:W-:Y:S01]  /*4840*/  @!P4 ISETP.GE.AND P0, PT, R6, R109.reuse, PT ;  /* 0x0000006d0600c20c */ /* 0x080fe20003f06270 */
[----:B------:R3:W-:Y:S01]  /*4850*/  MUFU.EX2 R184, R14 ;  /* 0x0000000e00b87308 */ /* 0x0007e20000000800 */
[----:B------:R-:W-:Y:S01]  /*4860*/  @!P4 FSEL R19, R19, -INF , !P3 ;  /* 0xff8000001313c808 */ /* 0x000fe20005800000 */
[C---:B------:R-:W-:Y:S01]  /*4870*/  FFMA.FTZ R21, R210.reuse, R178, R21 ;  /* 0x000000b2d2157223 */ /* 0x040fe20000010015 */
[----:B------:R-:W-:Y:S01]  /*4880*/  @!P4 ISETP.GE.AND P3, PT, R5, R118, PT ;  /* 0x000000760500c20c */ /* 0x000fe20003f66270 */
[-C--:B------:R-:W-:Y:S01]  /*4890*/  FFMA.FTZ R23, R210, R178.reuse, R23 ;  /* 0x000000b2d2177223 */ /* 0x080fe20000010017 */
[----:B------:R-:W-:Y:S01]  /*48a0*/  @!P4 IADD3 R8, R191, 0x19, RZ ;  /* 0x00000019bf08c810 */ /* 0x000fe20007ffe0ff */
[CC--:B------:R-:W-:Y:S01]  /*48b0*/  FFMA.FTZ R24, R209.reuse, R178.reuse, R24 ;  /* 0x000000b2d1187223 */ /* 0x0c0fe20000010018 */
[----:B------:R-:W-:Y:S01]  /*48c0*/  @!P4 FSEL R20, R20, -INF , !P1 ;  /* 0xff8000001414c808 */ /* 0x000fe20004800000 */
[----:B------:R-:W-:Y:S01]  /*48d0*/  FFMA.FTZ R26, R209, R178, R26 ;  /* 0x000000b2d11a7223 */ /* 0x000fe2000001001a */
[----:B------:R-:W-:Y:S01]  /*48e0*/  @!P4 FSEL R22, R22, -INF , !P3 ;  /* 0xff8000001616c808 */ /* 0x000fe20005800000 */
[----:B------:R-:W-:Y:S01]  /*48f0*/  MUFU.EX2 R183, R12 ;  /* 0x0000000c00b77308 */ /* 0x000fe20000000800 */
[----:B------:R-:W-:Y:S01]  /*4900*/  @!P4 ISETP.GE.AND P1, PT, R6, R118, PT ;  /* 0x000000760600c20c */ /* 0x000fe20003f26270 */
[--C-:B------:R-:W-:Y:S01]  /*4910*/  FFMA.FTZ R18, R18, c[0x0][0x23c], -R108.reuse ;  /* 0x00008f0012127a23 */ /* 0x100fe2000001086c */
[----:B------:R-:W-:Y:S01]  /*4920*/  @!P4 ISETP.GE.AND P6, PT, R4, R109, PT ;  /* 0x0000006d0400c20c */ /* 0x000fe20003fc6270 */
[----:B------:R-:W-:Y:S01]  /*4930*/  FFMA.FTZ R29, R212, R178, R29 ;  /* 0x000000b2d41d7223 */ /* 0x000fe2000001001d */
[----:B------:R-:W-:Y:S01]  /*4940*/  @!P4 FSEL R21, R21, -INF , !P0 ;  /* 0xff8000001515c808 */ /* 0x000fe20004000000 */
[--C-:B------:R-:W-:Y:S01]  /*4950*/  FFMA.FTZ R19, R19, c[0x0][0x23c], -R108.reuse ;  /* 0x00008f0013137a23 */ /* 0x100fe2000001086c */
[----:B-1----:R-:W-:Y:S01]  /*4960*/  @!P4 IADD3 R7, R191, 0x18, RZ ;  /* 0x00000018bf07c810 */ /* 0x002fe20007ffe0ff */
[----:B------:R-:W-:Y:S01]  /*4970*/  IMAD.WIDE.U32 R100, R124, -0x2daee0ad, RZ ;  /* 0xd2511f537c647825 */ /* 0x000fe200078e00ff */
[-C--:B------:R-:W-:Y:S01]  /*4980*/  @!P4 ISETP.GE.AND P0, PT, R5, R117.reuse, PT ;  /* 0x000000750500c20c */ /* 0x080fe20003f06270 */
[----:B------:R1:W-:Y:S01]  /*4990*/  MUFU.EX2 R182, R13 ;  /* 0x0000000d00b67308 */ /* 0x0003e20000000800 */
[----:B------:R-:W-:Y:S01]  /*49a0*/  @!P4 FSEL R23, R23, -INF , !P1 ;  /* 0xff8000001717c808 */ /* 0x000fe20004800000 */
[----:B------:R-:W-:Y:S01]  /*49b0*/  FFMA.FTZ R22, R22, c[0x0][0x23c], -R108 ;  /* 0x00008f0016167a23 */ /* 0x000fe2000001086c */
[----:B------:R-:W-:Y:S01]  /*49c0*/  @!P4 ISETP.GE.AND P3, PT, R5, R116, PT ;  /* 0x000000740500c20c */ /* 0x000fe20003f66270 */
[----:B------:R-:W-:Y:S01]  /*49d0*/  IMAD.WIDE.U32 R4, R123, -0x326172a9, RZ ;  /* 0xcd9e8d577b047825 */ /* 0x000fe200078e00ff */
[----:B------:R-:W-:Y:S02]  /*49e0*/  @!P4 FSEL R16, R16, -INF , !P5 ;  /* 0xff8000001010c808 */ /* 0x000fe40006800000 */
[----:B------:R-:W-:Y:S01]  /*49f0*/  @!P4 ISETP.GE.AND P1, PT, R6, R117, PT ;  /* 0x000000750600c20c */ /* 0x000fe20003f26270 */
[-C--:B------:R-:W-:Y:S01]  /*4a00*/  FFMA.FTZ R25, R210, R178.reuse, R25 ;  /* 0x000000b2d2197223 */ /* 0x080fe20000010019 */
[-C--:B------:R-:W-:Y:S01]  /*4a10*/  @!P4 ISETP.GE.AND P5, PT, R7, R109.reuse, PT ;  /* 0x0000006d0700c20c */ /* 0x080fe20003fa6270 */
[----:B------:R1:W-:Y:S01]  /*4a20*/  MUFU.EX2 R185, R15 ;  /* 0x0000000f00b97308 */ /* 0x0003e20000000800 */
[----:B------:R-:W-:Y:S01]  /*4a30*/  @!P4 FSEL R24, R24, -INF , !P0 ;  /* 0xff8000001818c808 */ /* 0x000fe20004000000 */
[----:B------:R-:W-:Y:S01]  /*4a40*/  FFMA.FTZ R27, R210, R178, R27 ;  /* 0x000000b2d21b7223 */ /* 0x000fe2000001001b */
[----:B---3--:R-:W-:Y:S01]  /*4a50*/  LOP3.LUT R14, R111, R4, R234, 0x96, !PT ;  /* 0x000000046f0e7212 */ /* 0x008fe200078e96ea */
[----:B------:R-:W-:Y:S01]  /*4a60*/  FFMA.FTZ R23, R23, c[0x0][0x23c], -R108 ;  /* 0x00008f0017177a23 */ /* 0x000fe2000001086c */
[----:B------:R-:W-:Y:S01]  /*4a70*/  @!P4 ISETP.GE.AND P0, PT, R6, R116, PT ;  /* 0x000000740600c20c */ /* 0x000fe20003f06270 */
[----:B------:R-:W-:Y:S01]  /*4a80*/  FFMA.FTZ R16, R16, c[0x0][0x23c], -R119 ;  /* 0x00008f0010107a23 */ /* 0x000fe20000010877 */
[----:B------:R-:W-:Y:S01]  /*4a90*/  @!P4 FSEL R17, R17, -INF , !P6 ;  /* 0xff8000001111c808 */ /* 0x000fe20007000000 */
[-C--:B------:R-:W-:Y:S01]  /*4aa0*/  FFMA.FTZ R31, R212, R178.reuse, R31 ;  /* 0x000000b2d41f7223 */ /* 0x080fe2000001001f */
[----:B------:R-:W-:Y:S01]  /*4ab0*/  @!P4 FSEL R26, R26, -INF , !P3 ;  /* 0xff8000001a1ac808 */ /* 0x000fe20005800000 */
[----:B------:R3:W-:Y:S01]  /*4ac0*/  MUFU.EX2 R190, R10 ;  /* 0x0000000a00be7308 */ /* 0x0007e20000000800 */
[C---:B------:R-:W-:Y:S01]  /*4ad0*/  @!P4 ISETP.GE.AND P6, PT, R8.reuse, R109, PT ;  /* 0x0000006d0800c20c */ /* 0x040fe20003fc6270 */
[----:B------:R-:W-:Y:S01]  /*4ae0*/  FFMA.FTZ R17, R17, c[0x0][0x23c], -R119 ;  /* 0x00008f0011117a23 */ /* 0x000fe20000010877 */
[-C--:B------:R-:W-:Y:S01]  /*4af0*/  @!P4 ISETP.GE.AND P3, PT, R8, R117.reuse, PT ;  /* 0x000000750800c20c */ /* 0x080fe20003f66270 */
[CC--:B------:R-:W-:Y:S01]  /*4b00*/  FFMA.FTZ R33, R212.reuse, R178.reuse, R33 ;  /* 0x000000b2d4217223 */ /* 0x0c0fe20000010021 */
[----:B------:R-:W-:Y:S01]  /*4b10*/  @!P4 FSEL R25, R25, -INF , !P1 ;  /* 0xff8000001919c808 */ /* 0x000fe20004800000 */
[----:B------:R-:W-:Y:S01]  /*4b20*/  FFMA.FTZ R35, R212, R178, R35 ;  /* 0x000000b2d4237223 */ /* 0x000fe20000010023 */
[----:B------:R-:W-:Y:S01]  /*4b30*/  @!P4 ISETP.GE.AND P1, PT, R7, R117, PT ;  /* 0x000000750700c20c */ /* 0x000fe20003f26270 */
[--C-:B------:R-:W-:Y:S01]  /*4b40*/  FFMA.FTZ R24, R24, c[0x0][0x23c], -R2.reuse ;  /* 0x00008f0018187a23 */ /* 0x100fe20000010802 */
[----:B------:R-:W-:Y:S01]  /*4b50*/  LOP3.LUT R6, R231, R5, RZ, 0x3c, !PT ;  /* 0x00000005e7067212 */ /* 0x000fe200078e3cff */
[----:B------:R2:W-:Y:S01]  /*4b60*/  MUFU.EX2 R186, R9 ;  /* 0x0000000900ba7308 */ /* 0x0005e20000000800 */
[----:B------:R-:W-:Y:S01]  /*4b70*/  @!P4 FSEL R27, R27, -INF , !P0 ;  /* 0xff8000001b1bc808 */ /* 0x000fe20004000000 */
[----:B------:R-:W-:Y:S01]  /*4b80*/  FFMA.FTZ R25, R25, c[0x0][0x23c], -R2 ;  /* 0x00008f0019197a23 */ /* 0x000fe20000010802 */
[----:B------:R-:W-:Y:S01]  /*4b90*/  @!P4 ISETP.GE.AND P0, PT, R7, R116, PT ;  /* 0x000000740700c20c */ /* 0x000fe20003f06270 */
[--C-:B------:R-:W-:Y:S01]  /*4ba0*/  FFMA.FTZ R21, R21, c[0x0][0x23c], -R119.reuse ;  /* 0x00008f0015157a23 */ /* 0x100fe20000010877 */
[----:B------:R-:W-:Y:S01]  /*4bb0*/  @!P4 FSEL R29, R29, -INF , !P3 ;  /* 0xff8000001d1dc808 */ /* 0x000fe20005800000 */
[----:B------:R-:W-:Y:S01]  /*4bc0*/  FFMA.FTZ R20, R20, c[0x0][0x23c], -R119 ;  /* 0x00008f0014147a23 */ /* 0x000fe20000010877 */
[----:B------:R-:W-:Y:S01]  /*4bd0*/  @!P4 ISETP.GE.AND P3, PT, R7, R118, PT ;  /* 0x000000760700c20c */ /* 0x000fe20003f66270 */
[--C-:B------:R-:W-:Y:S01]  /*4be0*/  FFMA.FTZ R26, R26, c[0x0][0x23c], -R0.reuse ;  /* 0x00008f001a1a7a23 */ /* 0x100fe20000010800 */
[--C-:B------:R-:W-:Y:S01]  /*4bf0*/  LOP3.LUT R7, R101, R126, R239.reuse, 0x96, !PT ;  /* 0x0000007e65077212 */ /* 0x100fe200078e96ef */
[----:B------:R2:W-:Y:S01]  /*4c00*/  MUFU.EX2 R189, R11 ;  /* 0x0000000b00bd7308 */ /* 0x0005e20000000800 */
[----:B------:R-:W-:Y:S01]  /*4c10*/  @!P4 FSEL R33, R33, -INF , !P6 ;  /* 0xff8000002121c808 */ /* 0x000fe20007000000 */
[----:B------:R-:W-:Y:S04]  /*4c20*/  IMAD.WIDE.U32 R4, R121, -0x2daee0ad, RZ ;  /* 0xd2511f5379047825 */ /* 0x000fe800078e00ff */
[----:B------:R-:W-:Y:S01]  /*4c30*/  FFMA.FTZ R27, R27, c[0x0][0x23c], -R0 ;  /* 0x00008f001b1b7a23 */ /* 0x000fe20000010800 */
[----:B------:R-:W-:Y:S01]  /*4c40*/  LOP3.LUT R100, R5, R100, R240, 0x96, !PT ;  /* 0x0000006405647212 */ /* 0x000fe200078e96f0 */
[CC--:B------:R-:W-:Y:S02]  /*4c50*/  FFMA.FTZ R28, R211.reuse, R178.reuse, R28 ;  /* 0x000000b2d31c7223 */ /* 0x0c0fe4000001001c */
[----:B------:R-:W-:Y:S01]  /*4c60*/  FFMA.FTZ R30, R211, R178, R30 ;  /* 0x000000b2d31e7223 */ /* 0x000fe2000001001e */
[----:B------:R-:W-:Y:S01]  /*4c70*/  MUFU.EX2 R130, R17 ;  /* 0x0000001100827308 */ /* 0x000fe20000000800 */
[----:B-1----:R-:W-:Y:S01]  /*4c80*/  IMAD.WIDE.U32 R12, R6, -0x2daee0ad, RZ ;  /* 0xd2511f53060c7825 */ /* 0x002fe200078e00ff */
[----:B------:R-:W-:Y:S02]  /*4c90*/  @!P4 FSEL R28, R28, -INF , !P1 ;  /* 0xff8000001c1cc808 */ /* 0x000fe40004800000 */
[----:B------:R-:W-:Y:S01]  /*4ca0*/  @!P4 ISETP.GE.AND P1, PT, R8, R116, PT ;  /* 0x000000740800c20c */ /* 0x000fe20003f26270 */
[----:B------:R-:W-:Y:S01]  /*4cb0*/  IMAD.WIDE.U32 R6, R7, -0x326172a9, RZ ;  /* 0xcd9e8d5707067825 */ /* 0x000fe200078e00ff */
[----:B------:R-:W-:Y:S02]  /*4cc0*/  @!P4 FSEL R30, R30, -INF , !P0 ;  /* 0xff8000001e1ec808 */ /* 0x000fe40004000000 */
[----:B------:R-:W-:Y:S01]  /*4cd0*/  @!P4 ISETP.GE.AND P0, PT, R8, R118, PT ;  /* 0x000000760800c20c */ /* 0x000fe20003f06270 */
[----:B------:R-:W-:Y:S01]  /*4ce0*/  IMAD.WIDE.U32 R14, R14, -0x2daee0ad, RZ ;  /* 0xd2511f530e0e7825 */ /* 0x000fe200078e00ff */
[----:B------:R-:W-:Y:S01]  /*4cf0*/  LOP3.LUT R8, R13, R128, R239, 0x96, !PT ;  /* 0x000000800d087212 */ /* 0x000fe200078e96ef */
[----:B------:R1:W-:Y:S01]  /*4d00*/  MUFU.EX2 R129, R18 ;  /* 0x0000001200817308 */ /* 0x0003e20000000800 */
[--C-:B---3--:R-:W-:Y:S01]  /*4d10*/  LOP3.LUT R10, R7, R120, R235.reuse, 0x96, !PT ;  /* 0x00000078070a7212 */ /* 0x108fe200078e96eb */
[----:B------:R-:W-:Y:S01]  /*4d20*/  IMAD.WIDE.U32 R100, R100, -0x326172a9, RZ ;  /* 0xcd9e8d5764647825 */ /* 0x000fe200078e00ff */
[----:B------:R-:W-:Y:S02]  /*4d30*/  LOP3.LUT R12, R15, R12, R240, 0x96, !PT ;  /* 0x0000000c0f0c7212 */ /* 0x000fe400078e96f0 */
[----:B------:R-:W-:Y:S01]  /*4d40*/  @!P4 FSEL R31, R31, -INF , !P1 ;  /* 0xff8000001f1fc808 */ /* 0x000fe20004800000 */
[----:B------:R-:W-:Y:S01]  /*4d50*/  FFMA.FTZ R28, R28, c[0x0][0x23c], -R2 ;  /* 0x00008f001c1c7a23 */ /* 0x000fe20000010802 */
[--C-:B------:R-:W-:Y:S01]  /*4d60*/  LOP3.LUT R6, R101, R6, R236.reuse, 0x96, !PT ;  /* 0x0000000665067212 */ /* 0x100fe200078e96ec */
[----:B--2---:R-:W-:Y:S01]  /*4d70*/  IMAD.WIDE.U32 R8, R8, -0x326172a9, RZ ;  /* 0xcd9e8d5708087825 */ /* 0x004fe200078e00ff */
[----:B------:R-:W-:Y:S01]  /*4d80*/  @!P4 FSEL R35, R35, -INF , !P0 ;  /* 0xff8000002323c808 */ /* 0x000fe20004000000 */
[----:B------:R2:W-:Y:S02]  /*4d90*/  MUFU.EX2 R128, R19 ;  /* 0x0000001300807308 */ /* 0x0005e40000000800 */
[----:B------:R-:W-:Y:S01]  /*4da0*/  IMAD.WIDE.U32 R12, R12, -0x326172a9, RZ ;  /* 0xcd9e8d570c0c7825 */ /* 0x000fe200078e00ff */
[----:B------:R-:W-:Y:S03]  /*4db0*/  LOP3.LUT R9, R9, R110, R235, 0x96, !PT ;  /* 0x0000006e09097212 */ /* 0x000fe600078e96eb */
[----:B------:R-:W-:Y:S01]  /*4dc0*/  IMAD.WIDE.U32 R10, R10, -0x2daee0ad, RZ ;  /* 0xd2511f530a0a7825 */ /* 0x000fe200078e00ff */
[----:B------:R-:W-:Y:S03]  /*4dd0*/  LOP3.LUT R5, R13, R8, R236, 0x96, !PT ;  /* 0x000000080d057212 */ /* 0x000fe600078e96ec */
[----:B------:R3:W-:Y:S01]  /*4de0*/  MUFU.EX2 R131, R16 ;  /* 0x0000001000837308 */ /* 0x0007e20000000800 */
[--C-:B------:R-:W-:Y:S01]  /*4df0*/  LOP3.LUT R15, R11, R4, R241.reuse, 0x96, !PT ;  /* 0x000000040b0f7212 */ /* 0x100fe200078e96f1 */
[----:B------:R-:W-:Y:S04]  /*4e00*/  IMAD.WIDE.U32 R6, R6, -0x2daee0ad, RZ ;  /* 0xd2511f5306067825 */ /* 0x000fe800078e00ff */
[----:B------:R-:W-:Y:S01]  /*4e10*/  FFMA.FTZ R2, R29, c[0x0][0x23c], -R2 ;  /* 0x00008f001d027a23 */ /* 0x000fe20000010802 */
[----:B------:R-:W-:Y:S01]  /*4e20*/  LOP3.LUT R10, R7, R10, R242, 0x96, !PT ;  /* 0x0000000a070a7212 */ /* 0x000fe200078e96f2 */
[--C-:B------:R-:W-:Y:S01]  /*4e30*/  FFMA.FTZ R30, R30, c[0x0][0x23c], -R0.reuse ;  /* 0x00008f001e1e7a23 */ /* 0x100fe20000010800 */
[C---:B------:R-:W-:Y:S01]  /*4e40*/  LOP3.LUT R13, R6.reuse, 0xff, RZ, 0xc0, !PT ;  /* 0x000000ff060d7812 */ /* 0x040fe200078ec0ff */
[----:B------:R-:W-:Y:S01]  /*4e50*/  FFMA.FTZ R0, R31, c[0x0][0x23c], -R0 ;  /* 0x00008f001f007a23 */ /* 0x000fe20000010800 */
[--C-:B------:R-:W-:Y:S01]  /*4e60*/  SHF.R.U32.HI R11, RZ, 0x18, R6.reuse ;  /* 0x00000018ff0b7819 */ /* 0x100fe20000011606 */
[----:B------:R-:W-:Y:S01]  /*4e70*/  MUFU.EX2 R118, R28 ;  /* 0x0000001c00767308 */ /* 0x000fe20000000800 */
[----:B------:R-:W-:Y:S01]  /*4e80*/  LOP3.LUT R103, R6, 0xffff, RZ, 0xc0, !PT ;  /* 0x0000ffff06677812 */ /* 0x000fe200078ec0ff */
[----:B------:R-:W-:Y:S01]  /*4e90*/  IMAD.WIDE.U32 R8, R9, -0x2daee0ad, RZ ;  /* 0xd2511f5309087825 */ /* 0x000fe200078e00ff */
[----:B------:R-:W-:Y:S02]  /*4ea0*/  SHF.R.U32.HI R101, RZ, 0x10, R6 ;  /* 0x00000010ff657819 */ /* 0x000fe40000011606 */
[----:B------:R-:W-:Y:S01]  /*4eb0*/  ISETP.LE.U32.AND P1, PT, R13, UR4, PT ;  /* 0x000000040d007c0c */ /* 0x000fe2000bf23070 */
[----:B------:R-:W-:Y:S01]  /*4ec0*/  IMAD.WIDE.U32 R4, R5, -0x2daee0ad, RZ ;  /* 0xd2511f5305047825 */ /* 0x000fe200078e00ff */
[----:B------:R-:W-:Y:S03]  /*4ed0*/  LOP3.LUT R14, R9, R14, R241, 0x96, !PT ;  /* 0x0000000e090e7212 */ /* 0x000fe600078e96f1 */
[----:B------:R-:W-:Y:S01]  /*4ee0*/  IMAD.WIDE.U32 R6, R15, -0x326172a9, RZ ;  /* 0xcd9e8d570f067825 */ /* 0x000fe200078e00ff */
[----:B------:R-:W-:Y:S01]  /*4ef0*/  LOP3.LUT R9, R5, R8, R242, 0x96, !PT ;  /* 0x0000000805097212 */ /* 0x000fe200078e96f2 */
[----:B------:R-:W-:Y:S01]  /*4f00*/  MUFU.EX2 R116, R30 ;  /* 0x0000001e00747308 */ /* 0x000fe20000000800 */
[----:B-1----:R-:W-:Y:S01]  /*4f10*/  LOP3.LUT R18, R4, 0xff, RZ, 0xc0, !PT ;  /* 0x000000ff04127812 */ /* 0x002fe200078ec0ff */
[----:B------:R-:W-:Y:S01]  /*4f20*/  FFMA.FTZ R32, R211, R178, R32 ;  /* 0x000000b2d3207223 */ /* 0x000fe20000010020 */
[----:B------:R-:W-:Y:S01]  /*4f30*/  LOP3.LUT R8, R7, R100, R237, 0x96, !PT ;  /* 0x0000006407087212 */ /* 0x000fe200078e96ed */
[----:B------:R-:W-:Y:S01]  /*4f40*/  FFMA.FTZ R34, R211, R178, R34 ;  /* 0x000000b2d3227223 */ /* 0x000fe20000010022 */
[----:B------:R-:W-:Y:S02]  /*4f50*/  LOP3.LUT R13, R6, 0xffff, RZ, 0xc0, !PT ;  /* 0x0000ffff060d7812 */ /* 0x000fe400078ec0ff */
[----:B------:R-:W-:Y:S02]  /*4f60*/  LOP3.LUT R7, R8, 0xffff, RZ, 0xc0, !PT ;  /* 0x0000ffff08077812 */ /* 0x000fe400078ec0ff */
[----:B--2---:R-:W-:Y:S01]  /*4f70*/  LOP3.LUT R19, R4, 0xffff, RZ, 0xc0, !PT ;  /* 0x0000ffff04137812 */ /* 0x004fe200078ec0ff */
[----:B------:R-:W-:Y:S01]  /*4f80*/  MUFU.EX2 R112, R0 ;  /* 0x0000000000707308 */ /* 0x000fe20000000800 */
[--C-:B------:R-:W-:Y:S02]  /*4f90*/  SHF.R.U32.HI R102, RZ, 0x18, R4.reuse ;  /* 0x00000018ff667819 */ /* 0x100fe40000011604 */
[----:B------:R-:W-:Y:S01]  /*4fa0*/  SHF.R.U32.HI R17, RZ, 0x10, R4 ;  /* 0x00000010ff117819 */ /* 0x000fe20000011604 */
[----:B------:R-:W-:Y:S01]  /*4fb0*/  IMAD.WIDE.U32 R4, R14, -0x326172a9, RZ ;  /* 0xcd9e8d570e047825 */ /* 0x000fe200078e00ff */
[----:B------:R-:W-:Y:S02]  /*4fc0*/  SHF.R.U32.HI R7, RZ, 0x8, R7 ;  /* 0x00000008ff077819 */ /* 0x000fe40000011607 */
[----:B------:R-:W-:Y:S02]  /*4fd0*/  LOP3.LUT R15, R6, 0xff, RZ, 0xc0, !PT ;  /* 0x000000ff060f7812 */ /* 0x000fe400078ec0ff */
[----:B------:R-:W-:Y:S01]  /*4fe0*/  LOP3.LUT R7, R7, 0xffff, RZ, 0xc0, !PT ;  /* 0x0000ffff07077812 */ /* 0x000fe200078ec0ff */
[----:B------:R-:W-:Y:S01]  /*4ff0*/  MUFU.EX2 R117, R2 ;  /* 0x0000000200757308 */ /* 0x000fe20000000800 */
[--C-:B---3--:R-:W-:Y:S02]  /*5000*/  SHF.R.U32.HI R16, RZ, 0x18, R6.reuse ;  /* 0x00000018ff107819 */ /* 0x108fe40000011606 */
[----:B------:R-:W-:Y:S02]  /*5010*/  SHF.R.U32.HI R14, RZ, 0x10, R6 ;  /* 0x00000010ff0e7819 */ /* 0x000fe40000011606 */
[----:B------:R-:W-:Y:S02]  /*5020*/  LOP3.LUT R6, R5, R12, R237, 0x96, !PT ;  /* 0x0000000c05067212 */ /* 0x000fe400078e96ed */
[----:B------:R-:W-:Y:S02]  /*5030*/  @!P4 FSEL R32, R32, -INF , !P5 ;  /* 0xff8000002020c808 */ /* 0x000fe40006800000 */
[----:B------:R-:W-:Y:S01]  /*5040*/  ISETP.LE.U32.AND P5, PT, R11, UR4, PT ;  /* 0x000000040b007c0c */ /* 0x000fe2000bfa3070 */
[----:B------:R-:W-:Y:S01]  /*5050*/  MUFU.EX2 R126, R21 ;  /* 0x00000015007e7308 */ /* 0x000fe20000000800 */
[----:B------:R-:W-:Y:S01]  /*5060*/  LOP3.LUT R11, R8, 0xff, RZ, 0xc0, !PT ;  /* 0x000000ff080b7812 */ /* 0x000fe200078ec0ff */
[--C-:B------:R-:W-:Y:S01]  /*5070*/  FFMA.FTZ R32, R32, c[0x0][0x23c], -R119.reuse ;  /* 0x00008f0020207a23 */ /* 0x100fe20000010877 */
[----:B------:R-:W-:Y:S01]  /*5080*/  @!P4 FSEL R34, R34, -INF , !P3 ;  /* 0xff8000002222c808 */ /* 0x000fe20005800000 */
[----:B------:R-:W-:Y:S01]  /*5090*/  FFMA.FTZ R119, R33, c[0x0][0x23c], -R119 ;  /* 0x00008f0021777a23 */ /* 0x000fe20000010877 */
[----:B------:R-:W-:Y:S02]  /*50a0*/  ISETP.LE.U32.AND P3, PT, R7, UR4, PT ;  /* 0x0000000407007c0c */ /* 0x000fe4000bf63070 */
[----:B------:R-:W-:Y:S01]  /*50b0*/  LOP3.LUT R7, R6, 0xffff, RZ, 0xc0, !PT ;  /* 0x0000ffff06077812 */ /* 0x000fe200078ec0ff */
[--C-:B------:R-:W-:Y:S01]  /*50c0*/  FFMA.FTZ R34, R34, c[0x0][0x23c], -R108.reuse ;  /* 0x00008f0022227a23 */ /* 0x100fe2000001086c */
[----:B------:R-:W-:Y:S01]  /*50d0*/  ISETP.LE.U32.AND P6, PT, R11, UR4, PT ;  /* 0x000000040b007c0c */ /* 0x000fe2000bfc3070 */
[----:B------:R-:W-:Y:S01]  /*50e0*/  FFMA.FTZ R108, R35, c[0x0][0x23c], -R108 ;  /* 0x00008f00236c7a23 */ /* 0x000fe2000001086c */
[--C-:B------:R-:W-:Y:S01]  /*50f0*/  SHF.R.U32.HI R11, RZ, 0x10, R8.reuse ;  /* 0x00000010ff0b7819 */ /* 0x100fe20000011608 */
[----:B------:R-:W1:Y:S01]  /*5100*/  MUFU.EX2 R115, R32 ;  /* 0x0000002000737308 */ /* 0x000e620000000800 */
[----:B------:R-:W-:Y:S02]  /*5110*/  SHF.R.U32.HI R8, RZ, 0x18, R8 ;  /* 0x00000018ff087819 */ /* 0x000fe40000011608 */
[----:B------:R-:W-:Y:S02]  /*5120*/  SHF.R.U32.HI R7, RZ, 0x8, R7 ;  /* 0x00000008ff077819 */ /* 0x000fe40000011607 */
[----:B------:R-:W-:Y:S01]  /*5130*/  ISETP.LE.U32.AND P4, PT, R8, UR4, PT ;  /* 0x0000000408007c0c */ /* 0x000fe2000bf83070 */
[----:B------:R-:W-:Y:S01]  /*5140*/  @!P3 FADD.FTZ R180, -R180, -RZ ;  /* 0x800000ffb4b4b221 */ /* 0x000fe20000010100 */
[----:B------:R-:W-:Y:S02]  /*5150*/  LOP3.LUT R7, R7, 0xffff, RZ, 0xc0, !PT ;  /* 0x0000ffff07077812 */ /* 0x000fe400078ec0ff */
[----:B------:R-:W-:Y:S01]  /*5160*/  LOP3.LUT R11, R11, 0xff, RZ, 0xc0, !PT ;  /* 0x000000ff0b0b7812 */ /* 0x000fe200078ec0ff */
[----:B------:R-:W2:Y:S01]  /*5170*/  MUFU.EX2 R113, R108 ;  /* 0x0000006c00717308 */ /* 0x000ea20000000800 */
[----:B------:R-:W-:Y:S01]  /*5180*/  LOP3.LUT R8, R6, 0xff, RZ, 0xc0, !PT ;  /* 0x000000ff06087812 */ /* 0x000fe200078ec0ff */
[----:B------:R-:W-:Y:S01]  /*5190*/  @!P6 FADD.FTZ R181, -R181, -RZ ;  /* 0x800000ffb5b5e221 */ /* 0x000fe20000010100 */
[----:B------:R-:W-:Y:S02]  /*51a0*/  ISETP.LE.U32.AND P0, PT, R11, UR4, PT ;  /* 0x000000040b007c0c */ /* 0x000fe4000bf03070 */
[----:B------:R-:W-:Y:S02]  /*51b0*/  ISETP.LE.U32.AND P3, PT, R7, UR4, PT ;  /* 0x0000000407007c0c */ /* 0x000fe4000bf63070 */
[--C-:B------:R-:W-:Y:S01]  /*51c0*/  SHF.R.U32.HI R7, RZ, 0x10, R6.reuse ;  /* 0x00000010ff077819 */ /* 0x100fe20000011606 */
[----:B----4-:R-:W-:Y:S01]  /*51d0*/  @!P4 FADD.FTZ R187, -R187, -RZ ;  /* 0x800000ffbbbbc221 */ /* 0x010fe20000010100 */
[----:B------:R-:W-:Y:S01]  /*51e0*/  SHF.R.U32.HI R6, RZ, 0x18, R6 ;  /* 0x00000018ff067819 */ /* 0x000fe20000011606 */
[----:B------:R-:W-:Y:S01]  /*51f0*/  MUFU.EX2 R114, R34 ;  /* 0x0000002200727308 */ /* 0x000fe20000000800 */
[----:B------:R-:W-:Y:S02]  /*5200*/  ISETP.LE.U32.AND P6, PT, R8, UR4, PT ;  /* 0x0000000408007c0c */ /* 0x000fe4000bfc3070 */
[----:B------:R-:W-:Y:S01]  /*5210*/  LOP3.LUT R8, R4, 0xffff, RZ, 0xc0, !PT ;  /* 0x0000ffff04087812 */ /* 0x000fe200078ec0ff */
[----:B-1----:R-:W-:Y:S01]  /*5220*/  @!P1 FADD.FTZ R115, -R115, -RZ ;  /* 0x800000ff73739221 */ /* 0x002fe20000010100 */
[----:B------:R-:W-:Y:S01]  /*5230*/  LOP3.LUT R5, R7, 0xff, RZ, 0xc0, !PT ;  /* 0x000000ff07057812 */ /* 0x000fe200078ec0ff */
[----:B------:R-:W-:Y:S01]  /*5240*/  @!P0 FADD.FTZ R179, -R179, -RZ ;  /* 0x800000ffb3b38221 */ /* 0x000fe20000010100 */
[----:B------:R-:W-:Y:S01]  /*5250*/  ISETP.LE.U32.AND P0, PT, R6, UR4, PT ;  /* 0x0000000406007c0c */ /* 0x000fe2000bf03070 */
[----:B------:R-:W-:Y:S01]  /*5260*/  @!P3 FADD.FTZ R186, -R186, -RZ ;  /* 0x800000ffbabab221 */ /* 0x000fe20000010100 */
[----:B------:R-:W-:Y:S01]  /*5270*/  ISETP.LE.U32.AND P4, PT, R5, UR4, PT ;  /* 0x0000000405007c0c */ /* 0x000fe2000bf83070 */
[----:B------:R-:W1:Y:S01]  /*5280*/  MUFU.EX2 R127, R20 ;  /* 0x00000014007f7308 */ /* 0x000e620000000800 */
[----:B------:R-:W-:Y:S02]  /*5290*/  SHF.R.U32.HI R5, RZ, 0x8, R8 ;  /* 0x00000008ff057819 */ /* 0x000fe40000011608 */
[--C-:B------:R-:W-:Y:S01]  /*52a0*/  SHF.R.U32.HI R6, RZ, 0x10, R4.reuse ;  /* 0x00000010ff067819 */ /* 0x100fe20000011604 */
[----:B------:R-:W-:Y:S01]  /*52b0*/  @!P6 FADD.FTZ R188, -R188, -RZ ;  /* 0x800000ffbcbce221 */ /* 0x000fe20000010100 */
[----:B------:R-:W-:Y:S01]  /*52c0*/  LOP3.LUT R5, R5, 0xffff, RZ, 0xc0, !PT ;  /* 0x0000ffff05057812 */ /* 0x000fe200078ec0ff */
[----:B--2---:R-:W-:Y:S01]  /*52d0*/  @!P5 FADD.FTZ R113, -R113, -RZ ;  /* 0x800000ff7171d221 */ /* 0x004fe20000010100 */
[----:B------:R-:W-:Y:S02]  /*52e0*/  LOP3.LUT R7, R4, 0xff, RZ, 0xc0, !PT ;  /* 0x000000ff04077812 */ /* 0x000fe400078ec0ff */
[----:B------:R-:W-:Y:S01]  /*52f0*/  ISETP.LE.U32.AND P3, PT, R5, UR4, PT ;  /* 0x0000000405007c0c */ /* 0x000fe2000bf63070 */
[----:B------:R-:W-:Y:S01]  /*5300*/  @!P0 FADD.FTZ R189, -R189, -RZ ;  /* 0x800000ffbdbd8221 */ /* 0x000fe20000010100 */
[----:B------:R-:W-:Y:S01]  /*5310*/  ISETP.LE.U32.AND P6, PT, R7, UR4, PT ;  /* 0x0000000407007c0c */ /* 0x000fe2000bfc3070 */
[----:B------:R-:W-:Y:S01]  /*5320*/  @!P4 FADD.FTZ R190, -R190, -RZ ;  /* 0x800000ffbebec221 */ /* 0x000fe20000010100 */
[----:B------:R-:W-:Y:S01]  /*5330*/  SHF.R.U32.HI R5, RZ, 0x18, R4 ;  /* 0x00000018ff057819 */ /* 0x000fe20000011604 */
[----:B------:R-:W2:Y:S01]  /*5340*/  MUFU.EX2 R125, R22 ;  /* 0x00000016007d7308 */ /* 0x000ea20000000800 */
[----:B------:R-:W-:Y:S02]  /*5350*/  SHF.R.U32.HI R4, RZ, 0x8, R13 ;  /* 0x00000008ff047819 */ /* 0x000fe4000001160d */
[----:B------:R-:W-:Y:S02]  /*5360*/  LOP3.LUT R6, R6, 0xff, RZ, 0xc0, !PT ;  /* 0x000000ff06067812 */ /* 0x000fe400078ec0ff */
[----:B------:R-:W-:Y:S02]  /*5370*/  LOP3.LUT R4, R4, 0xffff, RZ, 0xc0, !PT ;  /* 0x0000ffff04047812 */ /* 0x000fe400078ec0ff */
[----:B------:R-:W-:Y:S01]  /*5380*/  ISETP.LE.U32.AND P4, PT, R6, UR4, PT ;  /* 0x0000000406007c0c */ /* 0x000fe2000bf83070 */
[----:B------:R-:W-:Y:S01]  /*5390*/  @!P3 FADD.FTZ R182, -R182, -RZ ;  /* 0x800000ffb6b6b221 */ /* 0x000fe20000010100 */
[----:B------:R-:W-:Y:S01]  /*53a0*/  ISETP.LE.U32.AND P0, PT, R5, UR4, PT ;  /* 0x0000000405007c0c */ /* 0x000fe2000bf03070 */
[----:B------:R-:W-:Y:S01]  /*53b0*/  @!P6 FADD.FTZ R183, -R183, -RZ ;  /* 0x800000ffb7b7e221 */ /* 0x000fe20000010100 */
[----:B------:R-:W-:Y:S01]  /*53c0*/  ISETP.LE.U32.AND P3, PT, R4, UR4, PT ;  /* 0x0000000404007c0c */ /* 0x000fe2000bf63070 */
[----:B------:R-:W3:Y:S01]  /*53d0*/  MUFU.EX2 R122, R25 ;  /* 0x00000019007a7308 */ /* 0x000ee20000000800 */
[----:B------:R-:W-:Y:S02]  /*53e0*/  LOP3.LUT R4, R10, 0xffff, RZ, 0xc0, !PT ;  /* 0x0000ffff0a047812 */ /* 0x000fe400078ec0ff */
[----:B------:R-:W-:Y:S02]  /*53f0*/  ISETP.LE.U32.AND P6, PT, R15, UR4, PT ;  /* 0x000000040f007c0c */ /* 0x000fe4000bfc3070 */
[----:B------:R-:W-:Y:S02]  /*5400*/  SHF.R.U32.HI R4, RZ, 0x8, R4 ;  /* 0x00000008ff047819 */ /* 0x000fe40000011604 */
[----:B------:R-:W-:Y:S01]  /*5410*/  LOP3.LUT R5, R14, 0xff, RZ, 0xc0, !PT ;  /* 0x000000ff0e057812 */ /* 0x000fe200078ec0ff */
[----:B------:R-:W-:Y:S01]  /*5420*/  @!P4 FADD.FTZ R184, -R184, -RZ ;  /* 0x800000ffb8b8c221 */ /* 0x000fe20000010100 */
[----:B------:R-:W-:Y:S01]  /*5430*/  LOP3.LUT R4, R4, 0xffff, RZ, 0xc0, !PT ;  /* 0x0000ffff04047812 */ /* 0x000fe200078ec0ff */
[----:B------:R-:W-:Y:S01]  /*5440*/  @!P0 FADD.FTZ R185, -R185, -RZ ;  /* 0x800000ffb9b98221 */ /* 0x000fe20000010100 */
[----:B------:R-:W-:Y:S01]  /*5450*/  SHF.R.U32.HI R2, RZ, 0x10, R10 ;  /* 0x00000010ff027819 */ /* 0x000fe2000001160a */
[----:B------:R-:W-:Y:S01]  /*5460*/  @!P3 FADD.FTZ R130, -R130, -RZ ;  /* 0x800000ff8282b221 */ /* 0x000fe20000010100 */
[----:B------:R-:W-:Y:S01]  /*5470*/  ISETP.LE.U32.AND P4, PT, R16, UR4, PT ;  /* 0x0000000410007c0c */ /* 0x000fe2000bf83070 */
[----:B------:R-:W4:Y:S01]  /*5480*/  MUFU.EX2 R123, R24 ;  /* 0x00000018007b7308 */ /* 0x000f220000000800 */
[----:B------:R-:W-:Y:S01]  /*5490*/  ISETP.LE.U32.AND P0, PT, R5, UR4, PT ;  /* 0x0000000405007c0c */ /* 0x000fe2000bf03070 */
[----:B------:R-:W-:Y:S01]  /*54a0*/  @!P6 FADD.FTZ R131, -R131, -RZ ;  /* 0x800000ff8383e221 */ /* 0x000fe20000010100 */
[----:B------:R-:W-:Y:S02]  /*54b0*/  ISETP.LE.U32.AND P3, PT, R4, UR4, PT ;  /* 0x0000000404007c0c */ /* 0x000fe4000bf63070 */
[----:B------:R-:W-:Y:S02]  /*54c0*/  LOP3.LUT R5, R10, 0xff, RZ, 0xc0, !PT ;  /* 0x000000ff0a057812 */ /* 0x000fe400078ec0ff */
[----:B------:R-:W-:Y:S02]  /*54d0*/  LOP3.LUT R4, R2, 0xff, RZ, 0xc0, !PT ;  /* 0x000000ff02047812 */ /* 0x000fe400078ec0ff */
[----:B------:R-:W-:Y:S01]  /*54e0*/  LOP3.LUT R2, R9, 0xffff, RZ, 0xc0, !PT ;  /* 0x0000ffff09027812 */ /* 0x000fe200078ec0ff */
[----:B------:R-:W3:Y:S01]  /*54f0*/  MUFU.EX2 R119, R119 ;  /* 0x0000007700777308 */ /* 0x000ee20000000800 */
[----:B------:R-:W-:Y:S01]  /*5500*/  ISETP.LE.U32.AND P6, PT, R5, UR4, PT ;  /* 0x0000000405007c0c */ /* 0x000fe2000bfc3070 */
[----:B------:R-:W-:Y:S01]  /*5510*/  @!P4 FADD.FTZ R128, -R128, -RZ ;  /* 0x800000ff8080c221 */ /* 0x000fe20000010100 */
[----:B------:R-:W-:Y:S01]  /*5520*/  SHF.R.U32.HI R2, RZ, 0x8, R2 ;  /* 0x00000008ff027819 */ /* 0x000fe20000011602 */
[----:B------:R-:W-:Y:S01]  /*5530*/  @!P0 FADD.FTZ R129, -R129, -RZ ;  /* 0x800000ff81818221 */ /* 0x000fe20000010100 */
[----:B------:R-:W-:Y:S01]  /*5540*/  ISETP.LE.U32.AND P4, PT, R4, UR4, PT ;  /* 0x0000000404007c0c */ /* 0x000fe2000bf83070 */
[----:B------:R-:W-:Y:S01]  /*5550*/  @!P3 FADD.FTZ R126, -R126, -RZ ;  /* 0x800000ff7e7eb221 */ /* 0x000fe20000010100 */
[----:B------:R-:W-:Y:S02]  /*5560*/  LOP3.LUT R2, R2, 0xffff, RZ, 0xc0, !PT ;  /* 0x0000ffff02027812 */ /* 0x000fe400078ec0ff */
[----:B------:R-:W-:Y:S01]  /*5570*/  LOP3.LUT R5, R9, 0xff, RZ, 0xc0, !PT ;  /* 0x000000ff09057812 */ /* 0x000fe200078ec0ff */
[----:B------:R-:W-:Y:S01]  /*5580*/  MUFU.EX2 R124, R23 ;  /* 0x00000017007c7308 */ /* 0x000fe20000000800 */
[----:B------:R-:W-:Y:S02]  /*5590*/  ISETP.LE.U32.AND P3, PT, R2, UR4, PT ;  /* 0x0000000402007c0c */ /* 0x000fe4000bf63070 */
[----:B------:R-:W-:Y:S01]  /*55a0*/  SHF.R.U32.HI R2, RZ, 0x8, R103 ;  /* 0x00000008ff027819 */ /* 0x000fe20000011667 */
[----:B-1----:R-:W-:Y:S01]  /*55b0*/  @!P6 FADD.FTZ R127, -R127, -RZ ;  /* 0x800000ff7f7fe221 */ /* 0x002fe20000010100 */
[----:B------:R-:W-:Y:S02]  /*55c0*/  ISETP.LE.U32.AND P6, PT, R5, UR4, PT ;  /* 0x0000000405007c0c */ /* 0x000fe4000bfc3070 */
[----:B------:R-:W-:Y:S01]  /*55d0*/  SHF.R.U32.HI R4, RZ, 0x10, R9 ;  /* 0x00000010ff047819 */ /* 0x000fe20000011609 */
[----:B--2---:R-:W-:Y:S01]  /*55e0*/  @!P4 FADD.FTZ R125, -R125, -RZ ;  /* 0x800000ff7d7dc221 */ /* 0x004fe20000010100 */
[----:B------:R-:W-:Y:S01]  /*55f0*/  LOP3.LUT R2, R2, 0xffff, RZ, 0xc0, !PT ;  /* 0x0000ffff02027812 */ /* 0x000fe200078ec0ff */
[----:B------:R-:W1:Y:S01]  /*5600*/  MUFU.EX2 R121, R26 ;  /* 0x0000001a00797308 */ /* 0x000e620000000800 */
[----:B------:R-:W-:Y:S02]  /*5610*/  LOP3.LUT R4, R4, 0xff, RZ, 0xc0, !PT ;  /* 0x000000ff04047812 */ /* 0x000fe400078ec0ff */
[----:B------:R-:W-:Y:S01]  /*5620*/  F2FP.RELU.BF16.PACK_AB R6, R187, R179 ;  /* 0x000000b3bb06723e */ /* 0x000fe200000018ff */
[----:B---3--:R-:W-:Y:S01]  /*5630*/  @!P3 FADD.FTZ R122, -R122, -RZ ;  /* 0x800000ff7a7ab221 */ /* 0x008fe20000010100 */
[----:B------:R-:W-:Y:S02]  /*5640*/  ISETP.LE.U32.AND P4, PT, R4, UR4, PT ;  /* 0x0000000404007c0c */ /* 0x000fe4000bf83070 */
[----:B------:R-:W-:Y:S01]  /*5650*/  LOP3.LUT R4, R101, 0xff, RZ, 0xc0, !PT ;  /* 0x000000ff65047812 */ /* 0x000fe200078ec0ff */
[----:B----4-:R-:W-:Y:S01]  /*5660*/  @!P6 FADD.FTZ R123, -R123, -RZ ;  /* 0x800000ff7b7be221 */ /* 0x010fe20000010100 */
[----:B------:R-:W-:Y:S01]  /*5670*/  ISETP.LE.U32.AND P3, PT, R2, UR4, PT ;  /* 0x0000000402007c0c */ /* 0x000fe2000bf63070 */
[----:B------:R2:W-:Y:S01]  /*5680*/  STS [R200+0xe400], R6 ;  /* 0x00e40006c8007388 */ /* 0x0005e20000000800 */
[----:B------:R-:W-:Y:S01]  /*5690*/  SHF.R.U32.HI R2, RZ, 0x8, R19 ;  /* 0x00000008ff027819 */ /* 0x000fe20000011613 */
[----:B------:R-:W3:Y:S01]  /*56a0*/  MUFU.EX2 R120, R27 ;  /* 0x0000001b00787308 */ /* 0x000ee20000000800 */
[----:B------:R-:W-:Y:S02]  /*56b0*/  ISETP.LE.U32.AND P6, PT, R4, UR4, PT ;  /* 0x0000000404007c0c */ /* 0x000fe4000bfc3070 */
[----:B------:R-:W-:Y:S02]  /*56c0*/  LOP3.LUT R4, R2, 0xffff, RZ, 0xc0, !PT ;  /* 0x0000ffff02047812 */ /* 0x000fe400078ec0ff */
[----:B------:R-:W-:Y:S02]  /*56d0*/  F2FP.RELU.BF16.PACK_AB R2, R180, R181 ;  /* 0x000000b5b402723e */ /* 0x000fe400000018ff */
[----:B------:R-:W-:Y:S02]  /*56e0*/  F2FP.RELU.BF16.PACK_AB R0, R128, R129 ;  /* 0x000000818000723e */ /* 0x000fe400000018ff */
[----:B------:R-:W-:Y:S01]  /*56f0*/  LOP3.LUT R5, R17, 0xff, RZ, 0xc0, !PT ;  /* 0x000000ff11057812 */ /* 0x000fe200078ec0ff */
[----:B------:R4:W-:Y:S01]  /*5700*/  STS [R200+0xe000], R2 ;  /* 0x00e00002c8007388 */ /* 0x0009e20000000800 */
[----:B------:R-:W-:Y:S01]  /*5710*/  @!P3 FADD.FTZ R119, -R119, -RZ ;  /* 0x800000ff7777b221 */ /* 0x000fe20000010100 */
[----:B------:R-:W-:Y:S01]  /*5720*/  ISETP.LE.U32.AND P3, PT, R4, UR4, PT ;  /* 0x0000000404007c0c */ /* 0x000fe2000bf63070 */
[----:B-1----:R-:W-:Y:S01]  /*5730*/  @!P4 FADD.FTZ R121, -R121, -RZ ;  /* 0x800000ff7979c221 */ /* 0x002fe20000010100 */
[----:B------:R-:W-:Y:S01]  /*5740*/  ISETP.LE.U32.AND P1, PT, R5, UR4, PT ;  /* 0x0000000405007c0c */ /* 0x000fe2000bf23070 */
[----:B------:R1:W-:Y:S01]  /*5750*/  STS [R201+0xe400], R0 ;  /* 0x00e40000c9007388 */ /* 0x0003e20000000800 */
[----:B------:R-:W-:Y:S01]  /*5760*/  F2FP.RELU.BF16.PACK_AB R5, R186, R188 ;  /* 0x000000bcba05723e */ /* 0x000fe200000018ff */
[----:B------:R-:W-:Y:S01]  /*5770*/  @!P6 FADD.FTZ R114, -R114, -RZ ;  /* 0x800000ff7272e221 */ /* 0x000fe20000010100 */
[----:B------:R-:W-:Y:S02]  /*5780*/  F2FP.RELU.BF16.PACK_AB R4, R189, R190 ;  /* 0x000000bebd04723e */ /* 0x000fe400000018ff */
[----:B------:R-:W-:Y:S02]  /*5790*/  SHF.R.U32.HI R10, RZ, 0x18, R10 ;  /* 0x00000018ff0a7819 */ /* 0x000fe4000001160a */
[----:B------:R-:W-:Y:S02]  /*57a0*/  SHF.R.U32.HI R9, RZ, 0x18, R9 ;  /* 0x00000018ff097819 */ /* 0x000fe40000011609 */
[----:B------:R-:W-:Y:S01]  /*57b0*/  ISETP.LE.U32.AND P0, PT, R10, UR4, PT ;  /* 0x000000040a007c0c */ /* 0x000fe2000bf03070 */
[----:B------:R-:W-:Y:S01]  /*57c0*/  @!P3 FADD.FTZ R117, -R117, -RZ ;  /* 0x800000ff7575b221 */ /* 0x000fe20000010100 */
[----:B--2---:R-:W-:Y:S01]  /*57d0*/  F2FP.RELU.BF16.PACK_AB R6, R182, R183 ;  /* 0x000000b7b606723e */ /* 0x004fe200000018ff */
[----:B------:R-:W-:Y:S01]  /*57e0*/  @!P1 FADD.FTZ R116, -R116, -RZ ;  /* 0x800000ff74749221 */ /* 0x000fe20000010100 */
[----:B------:R-:W-:Y:S02]  /*57f0*/  ISETP.LE.U32.AND P4, PT, R18, UR4, PT ;  /* 0x0000000412007c0c */ /* 0x000fe4000bf83070 */
[----:B------:R-:W-:Y:S02]  /*5800*/  FSETP.GE.FTZ.AND P3, PT, R181, RZ, PT ;  /* 0x000000ffb500720b */ /* 0x000fe40003f76000 */
[----:B------:R-:W-:Y:S02]  /*5810*/  FSETP.GE.FTZ.AND P1, PT, R180, RZ, PT ;  /* 0x000000ffb400720b */ /* 0x000fe40003f36000 */
[----:B------:R-:W-:Y:S02]  /*5820*/  FSETP.GE.FTZ.AND P6, PT, R131, RZ, PT ;  /* 0x000000ff8300720b */ /* 0x000fe40003fd6000 */
[----:B----4-:R-:W-:Y:S01]  /*5830*/  F2FP.RELU.BF16.PACK_AB R2, R130, R131 ;  /* 0x000000838202723e */ /* 0x010fe200000018ff */
[----:B------:R-:W-:Y:S01]  /*5840*/  @!P0 FADD.FTZ R124, -R124, -RZ ;  /* 0x800000ff7c7c8221 */ /* 0x000fe20000010100 */
[----:B------:R-:W-:Y:S02]  /*5850*/  ISETP.LE.U32.AND P0, PT, R9, UR4, PT ;  /* 0x0000000409007c0c */ /* 0x000fe4000bf03070 */
[----:B-1----:R-:W-:Y:S01]  /*5860*/  F2FP.RELU.BF16.PACK_AB R0, R119, R115 ;  /* 0x000000737700723e */ /* 0x002fe200000018ff */
[----:B------:R1:W-:Y:S01]  /*5870*/  STS [R201+0xe000], R2 ;  /* 0x00e00002c9007388 */ /* 0x0003e20000000800 */
[----:B------:R-:W-:Y:S01]  /*5880*/  @!P4 FADD.FTZ R118, -R118, -RZ ;  /* 0x800000ff7676c221 */ /* 0x000fe20000010100 */
[----:B------:R-:W-:Y:S02]  /*5890*/  FSETP.GE.FTZ.AND P4, PT, R127, RZ, PT ;  /* 0x000000ff7f00720b */ /* 0x000fe40003f96000 */
[----:B------:R2:W-:Y:S01]  /*58a0*/  STS [R200+0xf000], R5 ;  /* 0x00f00005c8007388 */ /* 0x0005e20000000800 */
[----:B------:R-:W-:Y:S03]  /*58b0*/  FSETP.GE.FTZ.AND P5, PT, R130, RZ, PT ;  /* 0x000000ff8200720b */ /* 0x000fe60003fb6000 */
[----:B------:R4:W-:Y:S02]  /*58c0*/  STS [R200+0xf400], R4 ;  /* 0x00f40004c8007388 */ /* 0x0009e40000000800 */
[----:B---3--:R-:W-:Y:S01]  /*58d0*/  @!P0 FADD.FTZ R120, -R120, -RZ ;  /* 0x800000ff78788221 */ /* 0x008fe20000010100 */
[----:B------:R-:W-:Y:S01]  /*58e0*/  ISETP.LE.U32.AND P0, PT, R102, UR4, PT ;  /* 0x0000000466007c0c */ /* 0x000fe2000bf03070 */
[----:B------:R3:W-:Y:S11]  /*58f0*/  STS [R201+0xf000], R6 ;  /* 0x00f00006c9007388 */ /* 0x0007f60000000800 */
[----:B------:R-:W-:Y:S01]  /*5900*/  @!UPT UIADD3 URZ, URZ, URZ, URZ ;  /* 0x0000003f3f3ff290 */ /* 0x000fe2000fffe03f */
[----:B------:R-:W-:Y:S01]  /*5910*/  @!P0 FADD.FTZ R112, -R112, -RZ ;  /* 0x800000ff70708221 */ /* 0x000fe20000010100 */
[----:B-1----:R-:W-:Y:S02]  /*5920*/  F2FP.RELU.BF16.PACK_AB R2, R124, R125 ;  /* 0x0000007d7c02723e */ /* 0x002fe400000018ff */
[----:B--2---:R-:W-:Y:S02]  /*5930*/  F2FP.RELU.BF16.PACK_AB R5, R185, R184 ;  /* 0x000000b8b905723e */ /* 0x004fe400000018ff */
[----:B----4-:R-:W-:Y:S03]  /*5940*/  F2FP.RELU.BF16.PACK_AB R4, R126, R127 ;  /* 0x0000007f7e04723e */ /* 0x010fe600000018ff */
[----:B------:R1:W-:Y:S01]  /*5950*/  STS [R201+0xf400], R5 ;  /* 0x00f40005c9007388 */ /* 0x0003e20000000800 */
[----:B---3--:R-:W-:Y:S03]  /*5960*/  F2FP.RELU.BF16.PACK_AB R6, R122, R123 ;  /* 0x0000007b7a06723e */ /* 0x008fe600000018ff */
        /* <DEDUP_REMOVED lines=35> */
[----:B--2---:R-:W-:Y:S04]  /*5ba0*/  IMAD.IADD R0, R164, 0x1, R170 ;  /* 0x00000001a4007824 */ /* 0x004fe800078e02aa */
[-C--:B-1----:R-:W-:Y:S08]  /*5bb0*/  HMMA.16816.F32.BF16 R4, R104, R148.reuse, R4 ;  /* 0x000000946804723c */ /* 0x082ff00000041804 */
[C---:B---3--:R-:W-:Y:S08]  /*5bc0*/  HMMA.16816.F32.BF16 R8, R100.reuse, R148, R8 ;  /* 0x000000946408723c */ /* 0x048ff00000041808 */
[-C--:B------:R-:W-:Y:S08]  /*5bd0*/  HMMA.16816.F32.BF16 R12, R100, R150.reuse, R12 ;  /* 0x00000096640c723c */ /* 0x080ff0000004180c */
[C---:B------:R-:W-:Y:S08]  /*5be0*/  HMMA.16816.F32.BF16 R16, R104.reuse, R150, R16 ;  /* 0x000000966810723c */ /* 0x040ff00000041810 */
[-C--:B------:R-:W-:Y:S08]  /*5bf0*/  HMMA.16816.F32.BF16 R20, R104, R152.reuse, R20 ;  /* 0x000000986814723c */ /* 0x080ff00000041814 */
[C---:B------:R-:W-:Y:S08]  /*5c00*/  HMMA.16816.F32.BF16 R24, R100.reuse, R152, R24 ;  /* 0x000000986418723c */ /* 0x040ff00000041818 */
[-C--:B------:R-:W-:Y:S07]  /*5c10*/  HMMA.16816.F32.BF16 R28, R100, R154.reuse, R28 ;  /* 0x0000009a641c723c */ /* 0x080fee000004181c */
[----:B------:R-:W-:Y:S01]  /*5c20*/  IMAD.MOV.U32 R100, RZ, RZ, R224 ;  /* 0x000000ffff647224 */ /* 0x000fe200078e00e0 */
[----:B------:R-:W-:Y:S01]  /*5c30*/  HMMA.16816.F32.BF16 R32, R104, R154, R32 ;  /* 0x0000009a6820723c */ /* 0x000fe20000041820 */
[----:B------:R-:W-:Y:S03]  /*5c40*/  IMAD.MOV.U32 R101, RZ, RZ, R223 ;  /* 0x000000ffff657224 */ /* 0x000fe600078e00df */
[C---:B------:R-:W-:Y:S04]  /*5c50*/  LEA R110, P0, R222.reuse, R100, 0x2 ;  /* 0x00000064de6e7211 */ /* 0x040fe800078010ff */
[----:B------:R-:W-:Y:S02]  /*5c60*/  LEA.HI.X.SX32 R111, R222, R101, 0x2, P0 ;  /* 0x00000065de6f7211 */ /* 0x000fe400000f16ff */
[----:B------:R-:W1:Y:S01]  /*5c70*/  LDSM.16.M88.4 R100, [R0+0x4000] ;  /* 0x004000000064783b */ /* 0x000e620000000200 */
[----:B------:R-:W-:Y:S07]  /*5c80*/  FSETP.GE.FTZ.AND P0, PT, R179, RZ, PT ;  /* 0x000000ffb300720b */ /* 0x000fee0003f16000 */
[----:B------:R-:W2:Y:S04]  /*5c90*/  LDG.E R109, [R110.64] ;  /* 0x000000066e6d7981 */ /* 0x000ea8000c1e1900 */
[----:B------:R-:W3:Y:S01]  /*5ca0*/  LDG.E R108, [R110.64+0x20] ;  /* 0x000020066e6c7981 */ /* 0x000ee2000c1e1900 */
[-C--:B-1----:R-:W-:Y:S11]  /*5cb0*/  HMMA.16816.F32.BF16 R4, R100, R156.reuse, R4 ;  /* 0x0000009c6404723c */ /* 0x082ff60000041804 */
[----:B------:R-:W-:Y:S11]  /*5cc0*/  @!UPT UIADD3 URZ, URZ, URZ, URZ ;  /* 0x0000003f3f3ff290 */ /* 0x000ff6000fffe03f */
[----:B------:R-:W-:Y:S02]  /*5cd0*/  @!UPT UIADD3 URZ, URZ, URZ, URZ ;  /* 0x0000003f3f3ff290 */ /* 0x000fe4000fffe03f */
[C---:B--2---:R-:W-:Y:S02]  /*5ce0*/  FADD.FTZ R104, -R109.reuse, R4 ;  /* 0x000000046d687221 */ /* 0x044fe40000010100 */
[----:B------:R-:W-:Y:S02]  /*5cf0*/  FADD.FTZ R4, -R109, R5 ;  /* 0x000000056d047221 */ /* 0x000fe40000010100 */
[----:B---3--:R-:W-:Y:S01]  /*5d00*/  FADD.FTZ R2, -R108, R6 ;  /* 0x000000066c027221 */ /* 0x008fe20000010100 */
[-C--:B------:R-:W-:Y:S02]  /*5d10*/  FSEL R5, R104, R109.reuse, P3 ;  /* 0x0000006d68057208 */ /* 0x080fe40001800000 */
[----:B------:R1:W2:Y:S01]  /*5d20*/  LDSM.16.M88.4 R104, [R0+0x5000] ;  /* 0x005000000068783b */ /* 0x0002a20000000200 */
[----:B------:R-:W-:Y:S02]  /*5d30*/  FSEL R4, R4, R109, P1 ;  /* 0x0000006d04047208 */ /* 0x000fe40000800000 */
[----:B------:R-:W-:Y:S01]  /*5d40*/  FMUL.FTZ R181, R181, R5 ;  /* 0x00000005b5b57220 */ /* 0x000fe20000410000 */
[----:B------:R-:W-:Y:S02]  /*5d50*/  FSEL R2, R2, R108, P0 ;  /* 0x0000006c02027208 */ /* 0x000fe40000000000 */
[----:B------:R-:W-:Y:S01]  /*5d60*/  FMUL.FTZ R180, R180, R4 ;  /* 0x00000004b4b47220 */ /* 0x000fe20000410000 */
[----:B------:R-:W-:Y:S02]  /*5d70*/  FSETP.GE.FTZ.AND P0, PT, R119, RZ, PT ;  /* 0x000000ff7700720b */ /* 0x000fe40003f16000 */
[----:B------:R-:W-:Y:S01]  /*5d80*/  FMUL.FTZ R179, R179, R2 ;  /* 0x00000002b3b37220 */ /* 0x000fe20000410000 */
[----:B------:R-:W-:Y:S01]  /*5d90*/  FSETP.GE.FTZ.AND P1, PT, R115, RZ, PT ;  /* 0x000000ff7300720b */ /* 0x000fe20003f36000 */
[----:B------:R-:W3:Y:S01]  /*5da0*/  LDG.E R2, [R110.64+0x80] ;  /* 0x000080066e027981 */ /* 0x000ee2000c1e1900 */
[----:B------:R-:W-:Y:S03]  /*5db0*/  FSETP.GE.FTZ.AND P3, PT, R126, RZ, PT ;  /* 0x000000ff7e00720b */ /* 0x000fe60003f76000 */
[----:B-1----:R-:W4:Y:S01]  /*5dc0*/  LDG.E R0, [R110.64+0xa0] ;  /* 0x0000a0066e007981 */ /* 0x002f22000c1e1900 */
[C---:B--2---:R-:W-:Y:S08]  /*5dd0*/  HMMA.16816.F32.BF16 R8, R104.reuse, R156, R8 ;  /* 0x0000009c6808723c */ /* 0x044ff00000041808 */
[-C--:B------:R-:W-:Y:S08]  /*5de0*/  HMMA.16816.F32.BF16 R12, R104, R158.reuse, R12 ;  /* 0x0000009e680c723c */ /* 0x080ff0000004180c */
[C---:B------:R-:W-:Y:S08]  /*5df0*/  HMMA.16816.F32.BF16 R16, R100.reuse, R158, R16 ;  /* 0x0000009e6410723c */ /* 0x040ff00000041810 */
[-C--:B------:R-:W-:Y:S08]  /*5e00*/  HMMA.16816.F32.BF16 R20, R100, R160.reuse, R20 ;  /* 0x000000a06414723c */ /* 0x080ff00000041814 */
[C---:B------:R-:W-:Y:S08]  /*5e10*/  HMMA.16816.F32.BF16 R24, R104.reuse, R160, R24 ;  /* 0x000000a06818723c */ /* 0x040ff00000041818 */
[C---:B------:R-:W-:Y:S01]  /*5e20*/  FADD.FTZ R4, -R109.reuse, R16 ;  /* 0x000000106d047221 */ /* 0x040fe20000010100 */
[-C--:B------:R-:W-:Y:S03]  /*5e30*/  HMMA.16816.F32.BF16 R28, R104, R162.reuse, R28 ;  /* 0x000000a2681c723c */ /* 0x080fe6000004181c */
[----:B------:R-:W-:Y:S01]  /*5e40*/  FADD.FTZ R16, -R109, R17 ;  /* 0x000000116d107221 */ /* 0x000fe20000010100 */
[----:B------:R-:W-:Y:S01]  /*5e50*/  FSEL R17, R4, R109, P6 ;  /* 0x0000006d04117208 */ /* 0x000fe20003000000 */
[----:B------:R-:W-:Y:S01]  /*5e60*/  FADD.FTZ R18, -R108, R18 ;  /* 0x000000126c127221 */ /* 0x000fe20000010100 */
[----:B------:R-:W-:Y:S01]  /*5e70*/  ISETP.GT.AND P6, PT, R193, R245, PT ;  /* 0x000000f5c100720c */ /* 0x000fe20003fc4270 */
[C---:B------:R-:W-:Y:S01]  /*5e80*/  FADD.FTZ R6, -R109.reuse, R20 ;  /* 0x000000146d067221 */ /* 0x040fe20000010100 */
[----:B------:R-:W-:Y:S01]  /*5e90*/  HMMA.16816.F32.BF16 R32, R100, R162, R32 ;  /* 0x000000a26420723c */ /* 0x000fe20000041820 */
[----:B------:R-:W-:Y:S03]  /*5ea0*/  FADD.FTZ R5, -R109, R21 ;  /* 0x000000156d057221 */ /* 0x000fe60000010100 */
[----:B------:R-:W-:Y:S01]  /*5eb0*/  FMUL.FTZ R131, R131, R17 ;  /* 0x0000001183837220 */ /* 0x000fe20000410000 */
[-C--:B------:R-:W-:Y:S02]  /*5ec0*/  FSEL R6, R6, R109.reuse, P4 ;  /* 0x0000006d06067208 */ /* 0x080fe40002000000 */
[-C--:B------:R-:W-:Y:S02]  /*5ed0*/  FSEL R5, R5, R109.reuse, P3 ;  /* 0x0000006d05057208 */ /* 0x080fe40001800000 */
[----:B------:R-:W-:Y:S02]  /*5ee0*/  FSEL R16, R16, R109, P5 ;  /* 0x0000006d10107208 */ /* 0x000fe40002800000 */
[----:B------:R-:W-:Y:S01]  /*5ef0*/  FSETP.GE.FTZ.AND P3, PT, R129, RZ, PT ;  /* 0x000000ff8100720b */ /* 0x000fe20003f76000 */
[----:B------:R-:W-:Y:S01]  /*5f00*/  FMUL.FTZ R127, R127, R6 ;  /* 0x000000067f7f7220 */ /* 0x000fe20000410000 */
[----:B------:R-:W-:Y:S01]  /*5f10*/  FSETP.GE.FTZ.AND P5, PT, R124, RZ, PT ;  /* 0x000000ff7c00720b */ /* 0x000fe20003fb6000 */
[----:B------:R-:W-:Y:S01]  /*5f20*/  FADD.FTZ R6, -R108, R7 ;  /* 0x000000076c067221 */ /* 0x000fe20000010100 */
[----:B------:R-:W-:Y:S01]  /*5f30*/  FSETP.GE.FTZ.AND P4, PT, R114, RZ, PT ;  /* 0x000000ff7200720b */ /* 0x000fe20003f96000 */
[----:B------:R-:W-:Y:S02]  /*5f40*/  FMUL.FTZ R126, R126, R5 ;  /* 0x000000057e7e7220 */ /* 0x000fe40000410000 */
[C---:B------:R-:W-:Y:S02]  /*5f50*/  FADD.FTZ R5, -R108.reuse, R19 ;  /* 0x000000136c057221 */ /* 0x040fe40000010100 */
[----:B------:R-:W-:Y:S02]  /*5f60*/  FADD.FTZ R7, -R108, R23 ;  /* 0x000000176c077221 */ /* 0x000fe40000010100 */
[----:B------:R-:W-:Y:S02]  /*5f70*/  FMUL.FTZ R130, R130, R16 ;  /* 0x0000001082827220 */ /* 0x000fe40000410000 */
[----:B------:R-:W-:Y:S01]  /*5f80*/  FADD.FTZ R4, -R109, R32 ;  /* 0x000000206d047221 */ /* 0x000fe20000010100 */
[----:B------:R-:W-:Y:S02]  /*5f90*/  FSEL R7, R7, R108, P5 ;  /* 0x0000006c07077208 */ /* 0x000fe40002800000 */
[----:B------:R-:W-:Y:S02]  /*5fa0*/  FSETP.GE.FTZ.AND P5, PT, R185, RZ, PT ;  /* 0x000000ffb900720b */ /* 0x000fe40003fb6000 */
[----:B------:R-:W-:Y:S01]  /*5fb0*/  FSEL R4, R4, R109, P1 ;  /* 0x0000006d04047208 */ /* 0x000fe20000800000 */
[----:B------:R-:W-:Y:S01]  /*5fc0*/  @P0 FADD.FTZ R109, -R109, R33 ;  /* 0x000000216d6d0221 */ /* 0x000fe20000010100 */
        /* <DEDUP_REMOVED lines=8> */
[----:B------:R-:W-:Y:S01]  /*6050*/  FSEL R5, R5, R108, P1 ;  /* 0x0000006c05057208 */ /* 0x000fe20000800000 */
[----:B------:R-:W-:Y:S01]  /*6060*/  FMUL.FTZ R187, R187, R6 ;  /* 0x00000006bbbb7220 */ /* 0x000fe20000410000 */
[-C--:B------:R-:W-:Y:S02]  /*6070*/  FSEL R4, R4, R108.reuse, P0 ;  /* 0x0000006c04047208 */ /* 0x080fe40000000000 */
[----:B------:R-:W-:Y:S01]  /*6080*/  FSEL R6, R18, R108, P3 ;  /* 0x0000006c12067208 */ /* 0x000fe20001800000 */
[----:B------:R-:W-:Y:S01]  /*6090*/  FMUL.FTZ R128, R128, R5 ;  /* 0x0000000580807220 */ /* 0x000fe20000410000 */
[----:B------:R-:W-:Y:S01]  /*60a0*/  FSETP.GE.FTZ.AND P3, PT, R113, RZ, PT ;  /* 0x000000ff7100720b */ /* 0x000fe20003f76000 */
[----:B------:R-:W-:Y:S01]  /*60b0*/  FMUL.FTZ R125, R125, R4 ;  /* 0x000000047d7d7220 */ /* 0x000fe20000410000 */
[----:B------:R-:W-:Y:S01]  /*60c0*/  FSETP.GE.FTZ.AND P0, PT, R186, RZ, PT ;  /* 0x000000ffba00720b */ /* 0x000fe20003f16000 */
[----:B------:R-:W-:Y:S01]  /*60d0*/  FMUL.FTZ R129, R129, R6 ;  /* 0x0000000681817220 */ /* 0x000fe20000410000 */
[----:B------:R-:W-:Y:S01]  /*60e0*/  FSETP.GE.FTZ.AND P1, PT, R188, RZ, PT ;  /* 0x000000ffbc00720b */ /* 0x000fe20003f36000 */
[----:B------:R-:W-:Y:S05]  /*60f0*/  FADD.FTZ R6, -R108, R34 ;  /* 0x000000226c067221 */ /* 0x000fea0000010100 */
[----:B------:R-:W-:Y:S02]  /*6100*/  FSEL R6, R6, R108, P4 ;  /* 0x0000006c06067208 */ /* 0x000fe40002000000 */
[----:B------:R-:W-:Y:S01]  /*6110*/  FSETP.GE.FTZ.AND P4, PT, R182, RZ, PT ;  /* 0x000000ffb600720b */ /* 0x000fe20003f96000 */
[----:B------:R-:W-:Y:S01]  /*6120*/  @P3 FADD.FTZ R108, -R108, R35 ;  /* 0x000000236c6c3221 */ /* 0x000fe20000010100 */
[----:B------:R-:W-:Y:S01]  /*6130*/  FSETP.GE.FTZ.AND P3, PT, R123, RZ, PT ;  /* 0x000000ff7b00720b */ /* 0x000fe20003f76000 */
[----:B------:R-:W-:Y:S02]  /*6140*/  FMUL.FTZ R114, R114, R6 ;  /* 0x0000000672727220 */ /* 0x000fe40000410000 */
[----:B------:R-:W-:Y:S02]  /*6150*/  FMUL.FTZ R108, R113, R108 ;  /* 0x0000006c716c7220 */ /* 0x000fe40000410000 */
[C---:B---3--:R-:W-:Y:S02]  /*6160*/  FADD.FTZ R4, -R2.reuse, R9 ;  /* 0x0000000902047221 */ /* 0x048fe40000010100 */
[C---:B------:R-:W-:Y:S02]  /*6170*/  FADD.FTZ R5, -R2.reuse, R8 ;  /* 0x0000000802057221 */ /* 0x040fe40000010100 */
[----:B------:R-:W-:Y:S01]  /*6180*/  FADD.FTZ R12, -R2, R12 ;  /* 0x0000000c020c7221 */ /* 0x000fe20000010100 */
[-C--:B------:R-:W-:Y:S01]  /*6190*/  FSEL R4, R4, R2.reuse, P0 ;  /* 0x0000000204047208 */ /* 0x080fe20000000000 */
[C---:B------:R-:W-:Y:S01]  /*61a0*/  FADD.FTZ R25, -R2.reuse, R25 ;  /* 0x0000001902197221 */ /* 0x040fe20000010100 */
[----:B------:R-:W-:Y:S01]  /*61b0*/  FSETP.GE.FTZ.AND P0, PT, R117, RZ, PT ;  /* 0x000000ff7500720b */ /* 0x000fe20003f16000 */
[C---:B------:R-:W-:Y:S01]  /*61c0*/  FADD.FTZ R13, -R2.reuse, R13 ;  /* 0x0000000d020d7221 */ /* 0x040fe20000010100 */
[-C--:B------:R-:W-:Y:S01]  /*61d0*/  FSEL R5, R5, R2.reuse, P1 ;  /* 0x0000000205057208 */ /* 0x080fe20000800000 */
[C---:B------:R-:W-:Y:S01]  /*61e0*/  FADD.FTZ R24, -R2.reuse, R24 ;  /* 0x0000001802187221 */ /* 0x040fe20000010100 */
[----:B------:R-:W-:Y:S01]  /*61f0*/  FSETP.GE.FTZ.AND P1, PT, R183, RZ, PT ;  /* 0x000000ffb700720b */ /* 0x000fe20003f36000 */
[----:B------:R-:W-:Y:S01]  /*6200*/  FADD.FTZ R28, -R2, R28 ;  /* 0x0000001c021c7221 */ /* 0x000fe20000010100 */
[----:B------:R-:W-:Y:S01]  /*6210*/  FSEL R13, R13, R2, P4 ;  /* 0x000000020d0d7208 */ /* 0x000fe20002000000 */
[----:B------:R-:W-:Y:S01]  /*6220*/  FMUL.FTZ R17, R186, R4 ;  /* 0x00000004ba117220 */ /* 0x000fe20000410000 */
[-C--:B------:R-:W-:Y:S01]  /*6230*/  FSEL R12, R12, R2.reuse, P1 ;  /* 0x000000020c0c7208 */ /* 0x080fe20000800000 */
[----:B----4-:R-:W-:Y:S01]  /*6240*/  FADD.FTZ R4, -R0, R14 ;  /* 0x0000000e00047221 */ /* 0x010fe20000010100 */
[----:B------:R-:W-:Y:S01]  /*6250*/  FSETP.GE.FTZ.AND P1, PT, R122, RZ, PT ;  /* 0x000000ff7a00720b */ /* 0x000fe20003f36000 */
[----:B------:R-:W-:Y:S01]  /*6260*/  FMUL.FTZ R188, R188, R5 ;  /* 0x00000005bcbc7220 */ /* 0x000fe20000410000 */
[-C--:B------:R-:W-:Y:S01]  /*6270*/  FSEL R24, R24, R2.reuse, P3 ;  /* 0x0000000218187208 */ /* 0x080fe20001800000 */
[C---:B------:R-:W-:Y:S01]  /*6280*/  FADD.FTZ R5, -R0.reuse, R11 ;  /* 0x0000000b00057221 */ /* 0x040fe20000010100 */
[----:B------:R-:W-:Y:S01]  /*6290*/  FSEL R25, R25, R2, P1 ;  /* 0x0000000219197208 */ /* 0x000fe20000800000 */
[----:B------:R-:W-:Y:S01]  /*62a0*/  FADD.FTZ R7, -R0, R10 ;  /* 0x0000000a00077221 */ /* 0x000fe20000010100 */
[----:B------:R-:W-:Y:S01]  /*62b0*/  FSETP.GE.FTZ.AND P1, PT, R118, RZ, PT ;  /* 0x000000ff7600720b */ /* 0x000fe20003f36000 */
[----:B------:R-:W-:Y:S01]  /*62c0*/  FMUL.FTZ R183, R183, R12 ;  /* 0x0000000cb7b77220 */ /* 0x000fe20000410000 */
[----:B------:R-:W-:Y:S01]  /*62d0*/  FSETP.GE.FTZ.AND P3, PT, R190, RZ, PT ;  /* 0x000000ffbe00720b */ /* 0x000fe20003f76000 */
[----:B------:R-:W-:Y:S01]  /*62e0*/  FADD.FTZ R6, -R0, R15 ;  /* 0x0000000f00067221 */ /* 0x000fe20000010100 */
        /* <DEDUP_REMOVED lines=12> */
[-C--:B------:R-:W-:Y:S01]  /*63b0*/  FSEL R7, R7, R0.reuse, P3 ;  /* 0x0000000007077208 */ /* 0x080fe20001800000 */
[----:B------:R-:W-:Y:S01]  /*63c0*/  FADD.FTZ R4, -R0, R27 ;  /* 0x0000001b00047221 */ /* 0x000fe20000010100 */
[----:B------:R-:W-:Y:S01]  /*63d0*/  FSETP.GE.FTZ.AND P4, PT, R121, RZ, PT ;  /* 0x000000ff7900720b */ /* 0x000fe20003f96000 */
[----:B------:R-:W-:Y:S01]  /*63e0*/  FMUL.FTZ R16, R189, R5 ;  /* 0x00000005bd107220 */ /* 0x000fe20000410000 */
[----:B------:R-:W-:Y:S01]  /*63f0*/  FSETP.GE.FTZ.AND P3, PT, R120, RZ, PT ;  /* 0x000000ff7800720b */ /* 0x000fe20003f76000 */
[----:B------:R-:W-:Y:S01]  /*6400*/  FADD.FTZ R5, -R0, R26 ;  /* 0x0000001a00057221 */ /* 0x000fe20000010100 */
[----:B------:R-:W-:Y:S01]  /*6410*/  FSETP.GE.FTZ.AND P1, PT, R116, RZ, PT ;  /* 0x000000ff7400720b */ /* 0x000fe20003f36000 */
[----:B------:R-:W-:Y:S01]  /*6420*/  FMUL.FTZ R9, R122, R25 ;  /* 0x000000197a097220 */ /* 0x000fe20000410000 */
[----:B------:R-:W-:Y:S01]  /*6430*/  FSEL R6, R6, R0, P5 ;  /* 0x0000000006067208 */ /* 0x000fe20002800000 */
[----:B------:R-:W-:Y:S01]  /*6440*/  FMUL.FTZ R28, R118, R28 ;  /* 0x0000001c761c7220 */ /* 0x000fe20000410000 */
[-C--:B------:R-:W-:Y:S01]  /*6450*/  FSEL R5, R5, R0.reuse, P4 ;  /* 0x0000000005057208 */ /* 0x080fe20002000000 */
[----:B------:R-:W-:Y:S01]  /*6460*/  FMUL.FTZ R7, R190, R7 ;  /* 0x00000007be077220 */ /* 0x000fe20000410000 */
        /* <DEDUP_REMOVED lines=8> */
[----:B------:R-:W-:Y:S02]  /*64f0*/  IMAD.MOV.U32 R122, RZ, RZ, R204 ;  /* 0x000000ffff7a7224 */ /* 0x000fe400078e00cc */
        /* <DEDUP_REMOVED lines=36> */
.L_x_714:
[----:B------:R-:W-:Y:S01]  /*6740*/  F2FP.BF16.PACK_AB R19, R180, R181 ;  /* 0x000000b5b413723e */ /* 0x000fe200000010ff */
[----:B------:R-:W-:Y:S01]  /*6750*/  IMAD.SHL.U32 R0, R176, 0x2, RZ ;  /* 0x00000002b0007824 */ /* 0x000fe200078e00ff */
[----:B------:R-:W-:Y:S01]  /*6760*/  F2FP.BF16.PACK_AB R18, R187, R179 ;  /* 0x000000b3bb12723e */ /* 0x000fe200000010ff */
[----:B------:R-:W2:Y:S01]  /*6770*/  LDL R100, [R1] ;  /* 0x0000000001647983 */ /* 0x000ea20000100800 */
        /* <DEDUP_REMOVED lines=21> */
[C---:B------:R-:W-:Y:S02]  /*68d0*/  IADD3 R20, R0.reuse, 0x4000, RZ ;  /* 0x0000400000147810 */ /* 0x040fe40007ffe0ff */
[----:B------:R-:W-:Y:S01]  /*68e0*/  IADD3 R2, R0, 0x4040, RZ ;  /* 0x0000404000027810 */ /* 0x000fe20007ffe0ff */
[----:B------:R-:W-:Y:S01]  /*68f0*/  STS [R201+0xb400], R12 ;  /* 0x00b4000cc9007388 */ /* 0x000fe20000000800 */
[----:B------:R-:W-:Y:S03]  /*6900*/  @P2 IADD3 R2, R20, -0x40, RZ ;  /* 0xffffffc014022810 */ /* 0x000fe60007ffe0ff */
        /* <DEDUP_REMOVED lines=11> */
[----:B------:R-:W3:Y:S04]  /*69c0*/  LDSM.16.MT88.4 R12, [R3+0x10000] ;  /* 0x01000000030c783b */ /* 0x000ee80000004200 */
[----:B------:R-:W4:Y:S04]  /*69d0*/  LDSM.16.MT88.4 R16, [R2] ;  /* 0x000000000210783b */ /* 0x000f280000004200 */
        /* <DEDUP_REMOVED lines=26> */
[----:B------:R-:W4:Y:S04]  /*6b80*/  LDSM.16.MT88.4 R20, [R3+0xf800] ;  /* 0x00f800000314783b */ /* 0x000f280000004200 */
[----:B------:R-:W5:Y:S03]  /*6b90*/  LDSM.16.MT88.4 R32, [R2+0x1800] ;  /* 0x001800000220783b */ /* 0x000f660000004200 */
[-C--:B-1----:R-:W-:Y:S01]  /*6ba0*/  HMMA.16816.F32.BF16 R36, R4, R8.reuse, R36 ;  /* 0x000000080424723c */ /* 0x082fe20000041824 */
[----:B------:R-:W-:Y:S07]  /*6bb0*/  BAR.SYNC.DEFER_BLOCKING 0x0 ;  /* 0x0000000000007b1d */ /* 0x000fee0000010000 */
[C---:B------:R-:W-:Y:S08]  /*6bc0*/  HMMA.16816.F32.BF16 R40, R12.reuse, R8, R40 ;  /* 0x000000080c28723c */ /* 0x040ff00000041828 */
[-C--:B------:R-:W-:Y:S08]  /*6bd0*/  HMMA.16816.F32.BF16 R44, R12, R10.reuse, R44 ;  /* 0x0000000a0c2c723c */ /* 0x080ff0000004182c */
[C---:B------:R-:W-:Y:S08]  /*6be0*/  HMMA.16816.F32.BF16 R48, R4.reuse, R10, R48 ;  /* 0x0000000a0430723c */ /* 0x040ff00000041830 */
[-C--:B---3--:R-:W-:Y:S04]  /*6bf0*/  HMMA.16816.F32.BF16 R52, R4, R16.reuse, R52 ;  /* 0x000000100434723c */ /* 0x088fe80000041834 */
[----:B--2---:R-:W-:Y:S04]  /*6c00*/  IMAD.SHL.U32 R118, R100, 0x2, RZ ;  /* 0x0000000264767824 */ /* 0x004fe800078e00ff */
[C---:B------:R-:W-:Y:S08]  /*6c10*/  HMMA.16816.F32.BF16 R56, R12.reuse, R16, R56 ;  /* 0x000000100c38723c */ /* 0x040ff00000041838 */
[-C--:B------:R-:W-:Y:S08]  /*6c20*/  HMMA.16816.F32.BF16 R60, R12, R18.reuse, R60 ;  /* 0x000000120c3c723c */ /* 0x080ff0000004183c */
[----:B------:R-:W-:Y:S08]  /*6c30*/  HMMA.16816.F32.BF16 R64, R4, R18, R64 ;  /* 0x000000120440723c */ /* 0x000ff00000041840 */
[-C--:B----4-:R-:W-:Y:S08]  /*6c40*/  HMMA.16816.F32.BF16 R36, R20, R24.reuse, R36 ;  /* 0x000000181424723c */ /* 0x090ff00000041824 */
[C---:B------:R-:W-:Y:S08]  /*6c50*/  HMMA.16816.F32.BF16 R40, R28.reuse, R24, R40 ;  /* 0x000000181c28723c */ /* 0x040ff00000041828 */
[-C--:B------:R-:W-:Y:S08]  /*6c60*/  HMMA.16816.F32.BF16 R44, R28, R26.reuse, R44 ;  /* 0x0000001a1c2c723c */ /* 0x080ff0000004182c */
[C---:B------:R-:W-:Y:S08]  /*6c70*/  HMMA.16816.F32.BF16 R48, R20.reuse, R26, R48 ;  /* 0x0000001a1430723c */ /* 0x040ff00000041830 */
[-C--:B-----5:R-:W-:Y:S08]  /*6c80*/  HMMA.16816.F32.BF16 R52, R20, R32.reuse, R52 ;  /* 0x000000201434723c */ /* 0x0a0ff00000041834 */
        /* <DEDUP_REMOVED lines=25> */
.L_x_715:
        /* <DEDUP_REMOVED lines=13> */
[----:B------:R-:W-:Y:S01]  /*6ef0*/  IMAD.SHL.U32 R120, R120, 0x10, RZ ;  /* 0x0000001078787824 */ /* 0x000fe200078e00ff */
[----:B------:R-:W4:Y:S01]  /*6f00*/  LDSM.16.MT88.4 R28, [R0+0x6800] ;  /* 0x00680000001c783b */ /* 0x000f220000004200 */
[----:B------:R-:W-:Y:S02]  /*6f10*/  IMAD R119, R119, 0x18, RZ ;  /* 0x0000001877777824 */ /* 0x000fe400078e02ff */
[----:B------:R-:W-:Y:S01]  /*6f20*/  IMAD.MOV.U32 R125, RZ, RZ, c[0x0][0x22c] ;  /* 0x00008b00ff7d7624 */ /* 0x000fe200078e00ff */
[----:B------:R-:W1:Y:S01]  /*6f30*/  LDSM.16.MT88.4 R32, [R2+0x6800] ;  /* 0x006800000220783b */ /* 0x000e620000004200 */
[----:B------:R-:W-:Y:S02]  /*6f40*/  IMAD.MOV.U32 R124, RZ, RZ, c[0x0][0x22c] ;  /* 0x00008b00ff7c7624 */ /* 0x000fe400078e00ff */
[----:B------:R-:W-:Y:S01]  /*6f50*/  IMAD R125, R125, c[0x0][0x1c0], RZ ;  /* 0x000070007d7d7a24 */ /* 0x000fe200078e02ff */
[----:B------:R-:W-:Y:S01]  /*6f60*/  LDSM.16.MT88.4 R104, [R0+0x7000] ;  /* 0x007000000068783b */ /* 0x000fe20000004200 */
[----:B------:R-:W-:Y:S02]  /*6f70*/  IMAD R124, R124, c[0x0][0x1c0], RZ ;  /* 0x000070007c7c7a24 */ /* 0x000fe400078e02ff */
[----:B------:R-:W-:Y:S01]  /*6f80*/  IMAD.SHL.U32 R125, R125, 0x20, RZ ;  /* 0x000000207d7d7824 */ /* 0x000fe200078e00ff */
[----:B------:R-:W1:Y:S01]  /*6f90*/  LDSM.16.M88.4 R100, [R116] ;  /* 0x000000007464783b */ /* 0x000e620000000200 */
[----:B------:R-:W-:Y:S02]  /*6fa0*/  IMAD R124, R124, 0x28, RZ ;  /* 0x000000287c7c7824 */ /* 0x000fe400078e02ff */
[----:B------:R-:W-:Y:S01]  /*6fb0*/  IMAD.MOV.U32 R121, RZ, RZ, c[0x0][0x22c] ;  /* 0x00008b00ff797624 */ /* 0x000fe200078e00ff */
[----:B------:R-:W-:Y:S03]  /*6fc0*/  LDSM.16.MT88.4 R112, [R0+0x7800] ;  /* 0x007800000070783b */ /* 0x000fe60000004200 */
[----:B------:R-:W-:Y:S01]  /*6fd0*/  IMAD R121, R121, c[0x0][0x1c0], RZ ;  /* 0x0000700079797a24 */ /* 0x000fe200078e02ff */
[----:B------:R-:W-:Y:S03]  /*6fe0*/  LDSM.16.M88.4 R108, [R117] ;  /* 0x00000000756c783b */ /* 0x000fe60000000200 */
[----:B------:R-:W-:Y:S01]  /*6ff0*/  IMAD R121, R121, 0x30, RZ ;  /* 0x0000003079797824 */ /* 0x000fe200078e02ff */
        /* <DEDUP_REMOVED lines=64> */
[-C--:B--2---:R-:W-:Y:S02]  /*7400*/  LEA R4, P1, R119, R20.reuse, 0x2 ;  /* 0x0000001477047211 */ /* 0x084fe400078210ff */
[-C--:B------:R-:W-:Y:S01]  /*7410*/  LEA R26, P0, R125, R20.reuse, 0x2 ;  /* 0x000000147d1a7211 */ /* 0x080fe200078010ff */
[----:B------:R1:W-:Y:S01]  /*7420*/  RED.E.ADD.F32.FTZ.RN.STRONG.GPU [R22.64], R6 ;  /* 0x000000061600798e */ /* 0x0003e2000c10e786 */
[-C--:B---3--:R-:W-:Y:S01]  /*7430*/  LEA.HI.X.SX32 R5, R119, R21.reuse, 0x2, P1 ;  /* 0x0000001577057211 */ /* 0x088fe200008f16ff */
[----:B------:R-:W-:Y:S01]  /*7440*/  IMAD.MOV.U32 R119, RZ, RZ, c[0x0][0x22c] ;  /* 0x00008b00ff777624 */ /* 0x000fe200078e00ff */
[-C--:B------:R-:W-:Y:S03]  /*7450*/  LEA.HI.X.SX32 R27, R125, R21.reuse, 0x2, P0 ;  /* 0x000000157d1b7211 */ /* 0x080fe600000f16ff */
[----:B------:R2:W-:Y:S01]  /*7460*/  RED.E.ADD.F32.FTZ.RN.STRONG.GPU [R4.64], R7 ;  /* 0x000000070400798e */ /* 0x0005e2000c10e786 */
[----:B------:R-:W-:Y:S03]  /*7470*/  IMAD R119, R119, c[0x0][0x1c0], RZ ;  /* 0x0000700077777a24 */ /* 0x000fe600078e02ff */
[----:B------:R3:W-:Y:S01]  /*7480*/  RED.E.ADD.F32.FTZ.RN.STRONG.GPU [R26.64], R8 ;  /* 0x000000081a00798e */ /* 0x0007e2000c10e786 */
[----:B------:R-:W-:Y:S01]  /*7490*/  IMAD R119, R119, 0x38, RZ ;  /* 0x0000003877777824 */ /* 0x000fe200078e02ff */
[CC--:B-1----:R-:W-:Y:S02]  /*74a0*/  LEA R22, P3, R124.reuse, R20.reuse, 0x2 ;  /* 0x000000147c167211 */ /* 0x0c2fe400078610ff */
[-C--:B------:R-:W-:Y:S02]  /*74b0*/  LEA R6, P1, R121, R20.reuse, 0x2 ;  /* 0x0000001479067211 */ /* 0x080fe400078210ff */
[-C--:B------:R-:W-:Y:S02]  /*74c0*/  LEA.HI.X.SX32 R23, R124, R21.reuse, 0x2, P3 ;  /* 0x000000157c177211 */ /* 0x080fe400018f16ff */
[-C--:B--2---:R-:W-:Y:S02]  /*74d0*/  LEA R4, P0, R119, R20.reuse, 0x2 ;  /* 0x0000001477047211 */ /* 0x084fe400078010ff */
[-C--:B------:R-:W-:Y:S01]  /*74e0*/  LEA.HI.X.SX32 R7, R121, R21.reuse, 0x2, P1 ;  /* 0x0000001579077211 */ /* 0x080fe200008f16ff */
[----:B------:R1:W-:Y:S01]  /*74f0*/  RED.E.ADD.F32.FTZ.RN.STRONG.GPU [R22.64], R9 ;  /* 0x000000091600798e */ /* 0x0003e2000c10e786 */
[-C--:B------:R-:W-:Y:S02]  /*7500*/  LEA.HI.X.SX32 R5, R119, R21.reuse, 0x2, P0 ;  /* 0x0000001577057211 */ /* 0x080fe400000f16ff */
[C---:B------:R-:W-:Y:S01]  /*7510*/  IADD3 R121, R120.reuse, 0x20, RZ ;  /* 0x0000002078797810 */ /* 0x040fe20007ffe0ff */
[----:B------:R2:W-:Y:S01]  /*7520*/  RED.E.ADD.F32.FTZ.RN.STRONG.GPU [R6.64], R10 ;  /* 0x0000000a0600798e */ /* 0x0005e2000c10e786 */
[C---:B------:R-:W-:Y:S02]  /*7530*/  IADD3 R119, R120.reuse, 0x20, RZ ;  /* 0x0000002078777810 */ /* 0x040fe40007ffe0ff */
[----:B------:R-:W-:Y:S01]  /*7540*/  IADD3 R120, R120, 0x20, RZ ;  /* 0x0000002078787810 */ /* 0x000fe20007ffe0ff */
[----:B------:R4:W-:Y:S01]  /*7550*/  RED.E.ADD.F32.FTZ.RN.STRONG.GPU [R4.64], R11 ;  /* 0x0000000b0400798e */ /* 0x0009e2000c10e786 */
[-C--:B---3--:R-:W-:Y:S01]  /*7560*/  LEA R26, P0, R121, R20.reuse, 0x2 ;  /* 0x00000014791a7211 */ /* 0x088fe200078010ff */
[C---:B------:R-:W-:Y:S01]  /*7570*/  IMAD.IADD R119, R246.reuse, 0x1, R119 ;  /* 0x00000001f6777824 */ /* 0x040fe200078e0277 */
[-C--:B------:R-:W-:Y:S01]  /*7580*/  LEA R8, P3, R229, R20.reuse, 0x2 ;  /* 0x00000014e5087211 */ /* 0x080fe200078610ff */
[C---:B------:R-:W-:Y:S01]  /*7590*/  IMAD.IADD R120, R246.reuse, 0x1, R120 ;  /* 0x00000001f6787824 */ /* 0x040fe200078e0278 */
[----:B------:R-:W-:Y:S01]  /*75a0*/  RED.E.ADD.F32.FTZ.RN.STRONG.GPU [R20.64+0x80], R12 ;  /* 0x0000800c1400798e */ /* 0x000fe2000c10e786 */
[----:B------:R-:W-:Y:S01]  /*75b0*/  IMAD.IADD R119, R246, 0x1, R119 ;  /* 0x00000001f6777824 */ /* 0x000fe200078e0277 */
[-C--:B------:R-:W-:Y:S02]  /*75c0*/  LEA.HI.X.SX32 R27, R121, R21.reuse, 0x2, P0 ;  /* 0x00000015791b7211 */ /* 0x080fe400000f16ff */
[----:B------:R-:W-:Y:S04]  /*75d0*/  RED.E.ADD.F32.FTZ.RN.STRONG.GPU [R24.64+0x80], R13 ;  /* 0x0000800d1800798e */ /* 0x000fe8000c10e786 */
[----:B------:R-:W-:Y:S04]  /*75e0*/  RED.E.ADD.F32.FTZ.RN.STRONG.GPU [R26.64], R14 ;  /* 0x0000000e1a00798e */ /* 0x000fe8000c10e786 */
[----:B------:R-:W-:Y:S01]  /*75f0*/  LDSM.16.MT88.4 R24, [R0] ;  /* 0x000000000018783b */ /* 0x000fe20000004200 */
[CC--:B-1----:R-:W-:Y:S02]  /*7600*/  LEA R22, P5, R120.reuse, R20.reuse, 0x2 ;  /* 0x0000001478167211 */ /* 0x0c2fe400078a10ff */
[-C--:B------:R-:W-:Y:S02]  /*7610*/  LEA.HI.X.SX32 R9, R229, R21.reuse, 0x2, P3 ;  /* 0x00000015e5097211 */ /* 0x080fe400018f16ff */
[CC--:B--2---:R-:W-:Y:S02]  /*7620*/  LEA R10, P4, R119.reuse, R20.reuse, 0x2 ;  /* 0x00000014770a7211 */ /* 0x0c4fe400078810ff */
[-C--:B------:R-:W-:Y:S02]  /*7630*/  LEA.HI.X.SX32 R23, R120, R21.reuse, 0x2, P5 ;  /* 0x0000001578177211 */ /* 0x080fe400028f16ff */
[-C--:B----4-:R-:W-:Y:S02]  /*7640*/  LEA.HI.X.SX32 R11, R119, R21.reuse, 0x2, P4 ;  /* 0x00000015770b7211 */ /* 0x090fe400020f16ff */
        /* <DEDUP_REMOVED lines=52> */
[----:B------:R-:W-:Y:S01]  /*7990*/  IMAD.MOV.U32 R165, RZ, RZ, R0 ;  /* 0x000000ffffa57224 */ /* 0x000fe200078e0000 */
[----:B------:R-:W-:Y:S01]  /*79a0*/  IADD3 R5, R193, -0x1, RZ ;  /* 0xffffffffc1057810 */ /* 0x000fe20007ffe0ff */
[----:B------:R-:W-:Y:S01]  /*79b0*/  @P6 IMAD.MOV.U32 R214, RZ, RZ, R4 ;  /* 0x000000ffffd66224 */ /* 0x000fe200078e0004 */
[----:B------:R-:W-:Y:S01]  /*79c0*/  @P6 IADD3.X R2, R215, -0x1, RZ, P3, !PT ;  /* 0xffffffffd7026810 */ /* 0x000fe20001ffe4ff */
        /* <DEDUP_REMOVED lines=111> */
[----:B------:R-:W-:Y:S02]  /*80c0*/  F2FP.BF16.PACK_AB R7, R7, R56 ;  /* 0x000000380707723e */ /* 0x000fe400000010ff */
[----:B------:R-:W-:Y:S02]  /*80d0*/  F2FP.BF16.PACK_AB R6, R6, R58 ;  /* 0x0000003a0606723e */ /* 0x000fe400000010ff */
[----:B------:R-:W-:Y:S02]  /*80e0*/  F2FP.BF16.PACK_AB R2, R2, R60 ;  /* 0x0000003c0202723e */ /* 0x000fe400000010ff */
[----:B------:R-:W-:Y:S01]  /*80f0*/  F2FP.BF16.PACK_AB R0, R0, R62 ;  /* 0x0000003e0000723e */ /* 0x000fe200000010ff */
[----:B--2---:R-:W-:Y:S04]  /*8100*/  STS [R108], R32 ;  /* 0x000000206c007388 */ /* 0x004fe80000000800 */
[----:B------:R-:W-:Y:S04]  /*8110*/  STS [R108+0x400], R31 ;  /* 0x0004001f6c007388 */ /* 0x000fe80000000800 */
[----:B---3--:R-:W-:Y:S04]  /*8120*/  STS [R107], R28 ;  /* 0x0000001c6b007388 */ /* 0x008fe80000000800 */
[----:B----4-:R-:W-:Y:S04]  /*8130*/  STS [R109], R27 ;  /* 0x0000001b6d007388 */ /* 0x010fe80000000800 */
        /* <DEDUP_REMOVED lines=26> */
[----:B------:R-:W-:-:S03]  /*82e0*/  ISETP.NE.AND P0, PT, R105, -0x1, PT ;  /* 0xffffffff6900780c */ /* 0x000fc60003f05270 */
[----:B------:R-:W-:Y:S04]  /*82f0*/  STS [R104+0x6000], R2 ;  /* 0x0060000268007388 */ /* 0x000fe80000000800 */
[----:B------:R1:W-:Y:S04]  /*8300*/  STS [R104+0x6400], R0 ;  /* 0x0064000068007388 */ /* 0x0003e80000000800 */
[----:B-1----:R-:W1:Y:S02]  /*8310*/  S2R R104, SR_CTAID.Y ;  /* 0x0000000000687919 */ /* 0x002e640000002600 */
[----:B------:R-:W-:-:S05]  /*8320*/  @P0 IADD3 R0, R247, R105, RZ ;  /* 0x00000069f7000210 */ /* 0x000fca0007ffe0ff */
[----:B------:R-:W-:-:S04]  /*8330*/  @P0 IMAD.WIDE.U32 R4, R0, c[0x0][0x3a0], RZ ;  /* 0x0000e80000040a25 */ /* 0x000fc800078e00ff */
        /* <DEDUP_REMOVED lines=14> */
.L_x_717:
        /* <DEDUP_REMOVED lines=15> */
.L_x_718:
[----:B------:R-:W-:Y:S01]  /*8510*/  BAR.SYNC.DEFER_BLOCKING 0x0 ;  /* 0x0000000000007b1d */ /* 0x000fe20000010000 */
[C---:B------:R-:W-:Y:S01]  /*8520*/  IMAD.SHL.U32 R13, R251.reuse, 0x80, RZ ;  /* 0x00000080fb0d7824 */ /* 0x040fe200078e00ff */
[----:B------:R-:W-:Y:S01]  /*8530*/  SHF.R.S32.HI R7, RZ, 0x1f, R216 ;  /* 0x0000001fff077819 */ /* 0x000fe200000114d8 */
[----:B------:R-:W-:Y:S01]  /*8540*/  IMAD R12, R251, -0x80, R202 ;  /* 0xffffff80fb0c7824 */ /* 0x000fe200078e02ca */
[----:B------:R-:W-:Y:S02]  /*8550*/  MOV R6, R216 ;  /* 0x000000d800067202 */ /* 0x000fe40000000f00 */
[----:B------:R-:W-:Y:S01]  /*8560*/  SHF.R.S32.HI R14, RZ, 0x1f, R13 ;  /* 0x0000001fff0e7819 */ /* 0x000fe2000001140d */
[----:B------:R-:W-:Y:S01]  /*8570*/  BSSY B0, `(.L_x_719) ;  /* 0x0000020000007945 */ /* 0x000fe20003800000 */
[----:B------:R-:W-:Y:S01]  /*8580*/  ISETP.GE.AND P1, PT, R216, c[0x0][0x220], PT ;  /* 0x00008800d8007a0c */ /* 0x000fe20003f26270 */
[----:B------:R-:W-:Y:S01]  /*8590*/  IMAD.WIDE.U32 R4, R13, c[0x0][0x3a0], R6 ;  /* 0x0000e8000d047a25 */ /* 0x000fe200078e0006 */
[----:B------:R-:W-:-:S02]  /*85a0*/  SHF.R.S32.HI R15, RZ, 0x1f, R248 ;  /* 0x0000001fff0f7819 */ /* 0x000fc400000114f8 */
[----:B------:R-:W-:Y:S01]  /*85b0*/  ISETP.GE.OR P4, PT, R225, R12, P1 ;  /* 0x0000000ce100720c */ /* 0x000fe20000f86670 */
[----:B------:R-:W-:Y:S01]  /*85c0*/  IMAD R0, R14, c[0x0][0x3a0], RZ ;  /* 0x0000e8000e007a24 */ /* 0x000fe200078e02ff */
[----:B------:R-:W-:Y:S02]  /*85d0*/  IADD3 R4, P0, R2, R4, RZ ;  /* 0x0000000402047210 */ /* 0x000fe40007f1e0ff */
[----:B------:R-:W-:Y:S01]  /*85e0*/  SHF.R.S32.HI R26, RZ, 0x1f, R225 ;  /* 0x0000001fff1a7819 */ /* 0x000fe200000114e1 */
[----:B------:R-:W-:-:S05]  /*85f0*/  IMAD R0, R13, c[0x0][0x3a4], R0 ;  /* 0x0000e9000d007a24 */ /* 0x000fca00078e0200 */
[----:B------:R-:W-:Y:S01]  /*8600*/  IADD3.X R5, R8, R5, R0, P0, !PT ;  /* 0x0000000508057210 */ /* 0x000fe200007fe400 */
[----:B------:R-:W-:Y:S01]  /*8610*/  IMAD R0, R15, c[0x0][0x3b8], RZ ;  /* 0x0000ee000f007a24 */ /* 0x000fe200078e02ff */
[----:B------:R1:W2:Y:S03]  /*8620*/  LDS.128 R16, [R118+0x7000] ;  /* 0x0070000076107984 */ /* 0x0002a60000000c00 */
[C---:B------:R-:W-:Y:S01]  /*8630*/  IMAD R0, R248.reuse, c[0x0][0x3bc], R0 ;  /* 0x0000ef00f8007a24 */ /* 0x040fe200078e0200 */
[----:B------:R1:W3:Y:S01]  /*8640*/  LDS.128 R20, [R118+0x8000] ;  /* 0x0080000076147984 */ /* 0x0002e20000000c00 */
[----:B------:R-:W-:-:S03]  /*8650*/  IMAD.WIDE.U32 R4, R248, c[0x0][0x3b8], R4 ;  /* 0x0000ee00f8047a25 */ /* 0x000fc600078e0004 */
[----:B------:R1:W4:Y:S01]  /*8660*/  LDS.128 R28, [R118+0x9000] ;  /* 0x00900000761c7984 */ /* 0x0003220000000c00 */
[----:B------:R-:W-:-:S03]  /*8670*/  IMAD.IADD R2, R0, 0x1, R5 ;  /* 0x0000000100027824 */ /* 0x000fc600078e0205 */
        /* <DEDUP_REMOVED lines=15> */
.L_x_720:
[----:B------:R-:W-:Y:S05]  /*8770*/  BSYNC B0 ;  /* 0x0000000000007941 */ /* 0x000fea0003800000 */
.L_x_719:
        /* <DEDUP_REMOVED lines=14> */
[----:B--2---:R1:W-:Y:S02]  /*8860*/  STG.E.128 [R10.64], R16 ;  /* 0x000000100a007986 */ /* 0x0043e4000c101d06 */
.L_x_722:
[----:B------:R-:W-:Y:S05]  /*8870*/  BSYNC B0 ;  /* 0x0000000000007941 */ /* 0x000fea0003800000 */
.L_x_721:
        /* <DEDUP_REMOVED lines=14> */
[----:B---3--:R1:W-:Y:S02]  /*8960*/  STG.E.128 [R10.64], R20 ;  /* 0x000000140a007986 */ /* 0x0083e4000c101d06 */
.L_x_724:
[----:B------:R-:W-:Y:S05]  /*8970*/  BSYNC B0 ;  /* 0x0000000000007941 */ /* 0x000fea0003800000 */
.L_x_723:
        /* <DEDUP_REMOVED lines=13> */
[----:B----4-:R1:W-:Y:S02]  /*8a50*/  STG.E.128 [R4.64], R28 ;  /* 0x0000001c04007986 */ /* 0x0103e4000c101d06 */
.L_x_726:
[----:B------:R-:W-:Y:S05]  /*8a60*/  BSYNC B0 ;  /* 0x0000000000007941 */ /* 0x000fea0003800000 */
.L_x_725:
[----:B------:R-:W-:Y:S01]  /*8a70*/  IMAD.WIDE.U32 R6, R13, c[0x0][0x3a8], R6 ;  /* 0x0000ea000d067a25 */ /* 0x000fe200078e0006 */
[----:B------:R-:W-:Y:S03]  /*8a80*/  BSSY B0, `(.L_x_727) ;  /* 0x0000013000007945 */ /* 0x000fe60003800000 */
[----:B------:R-:W-:Y:S01]  /*8a90*/  IMAD R0, R14, c[0x0][0x3a8], RZ ;  /* 0x0000ea000e007a24 */ /* 0x000fe200078e02ff */
[----:B-1----:R-:W-:Y:S01]  /*8aa0*/  IADD3 R4, P0, R24, R6, RZ ;  /* 0x0000000618047210 */ /* 0x002fe20007f1e0ff */
        /* <DEDUP_REMOVED lines=16> */
.L_x_728:
[----:B------:R-:W-:Y:S05]  /*8bb0*/  BSYNC B0 ;  /* 0x0000000000007941 */ /* 0x000fea0003800000 */
.L_x_727:
        /* <DEDUP_REMOVED lines=13> */
.L_x_730:
[----:B------:R-:W-:Y:S05]  /*8c90*/  BSYNC B0 ;  /* 0x0000000000007941 */ /* 0x000fea0003800000 */
.L_x_729:
        /* <DEDUP_REMOVED lines=13> */
.L_x_732:
[----:B------:R-:W-:Y:S05]  /*8d70*/  BSYNC B0 ;  /* 0x0000000000007941 */ /* 0x000fea0003800000 */
.L_x_731:
        /* <DEDUP_REMOVED lines=10> */
[----:B------:R1:W-:Y:S02]  /*8e20*/  STG.E.128 [R4.64], R44 ;  /* 0x0000002c04007986 */ /* 0x0003e4000c101d06 */
.L_x_689:
[----:B------:R-:W-:Y:S05]  /*8e30*/  BSYNC B1 ;  /* 0x0000000000017941 */ /* 0x000fea0003800000 */
.L_x_667:
        /* <DEDUP_REMOVED lines=9> */
.L_x_733:
[----:B------:R-:W-:Y:S05]  /*8ed0*/  EXIT ;  /* 0x000000000000794d */ /* 0x000fea0003800000 */
.L_x_735:
        /* <DEDUP_REMOVED lines=10> */
.L_x_1266:


//--------------------- .text._ZN5flash44flash_bwd_dq_dk_dv_loop_seqk_parallel_kernelI23Flash_bwd_kernel_traitsILi64ELi64ELi128ELi8ELi2ELi4ELi4ELb1ELb0EN7cutlass10bfloat16_tE19Flash_kernel_traitsILi64ELi64ELi128ELi8ES3_EELb0ELb1ELb0ELb1ELb0ELb0ELb1EEEvNS_16Flash_bwd_paramsE --------------------------
	.section	.text._ZN5flash44flash_bwd_dq_dk_dv_loop_seqk_parallel_kernelI23Flash_bwd_kernel_traitsILi64ELi64ELi128ELi8ELi2ELi4ELi4ELb1ELb0EN7cutlass10bfloat16_tE19Flash_kernel_traitsILi64ELi64ELi128ELi8ES3_EELb0ELb1ELb0ELb1ELb0ELb0ELb1EEEvNS_16Flash_bwd_paramsE,"ax",@progbits
	.sectioninfo	@"SHI_REGISTERS=255"
	.align	128
        .global         _ZN5flash44flash_bwd_dq_dk_dv_loop_seqk_parallel_kernelI23Flash_bwd_kernel_traitsILi64ELi64ELi128ELi8ELi2ELi4ELi4ELb1ELb0EN7cutlass10bfloat16_tE19Flash_kernel_traitsILi64ELi64ELi128ELi8ES3_EELb0ELb1ELb0ELb1ELb0ELb0ELb1EEEvNS_16Flash_bwd_paramsE
        .type           _ZN5flash44flash_bwd_dq_dk_dv_loop_seqk_parallel_kernelI23Flash_bwd_kernel_traitsILi64ELi64ELi128ELi8ELi2ELi4ELi4ELb1ELb0EN7cutlass10bfloat16_tE19Flash_kernel_traitsILi64ELi64ELi128ELi8ES3_EELb0ELb1ELb0ELb1ELb0ELb0ELb1EEEvNS_16Flash_bwd_paramsE,@function
        .size           _ZN5flash44flash_bwd_dq_dk_dv_loop_seqk_parallel_kernelI23Flash_bwd_kernel_traitsILi64ELi64ELi128ELi8ELi2ELi4ELi4ELb1ELb0EN7cutlass10bfloat16_tE19Flash_kernel_traitsILi64ELi64ELi128ELi8ES3_EELb0ELb1ELb0ELb1ELb0ELb0ELb1EEEvNS_16Flash_bwd_paramsE,(.L_x_1267 - _ZN5flash44flash_bwd_dq_dk_dv_loop_seqk_parallel_kernelI23Flash_bwd_kernel_traitsILi64ELi64ELi128ELi8ELi2ELi4ELi4ELb1ELb0EN7cutlass10bfloat16_tE19Flash_kernel_traitsILi64ELi64ELi128ELi8ES3_EELb0ELb1ELb0ELb1ELb0ELb0ELb1EEEvNS_16Flash_bwd_paramsE)
        .other          _ZN5flash44flash_bwd_dq_dk_dv_loop_seqk_parallel_kernelI23Flash_bwd_kernel_traitsILi64ELi64ELi128ELi8ELi2ELi4ELi4ELb1ELb0EN7cutlass10bfloat16_tE19Flash_kernel_traitsILi64ELi64ELi128ELi8ES3_EELb0ELb1ELb0ELb1ELb0ELb0ELb1EEEvNS_16Flash_bwd_paramsE,@"STO_CUDA_ENTRY STV_DEFAULT"
_ZN5flash44flash_bwd_dq_dk_dv_loop_seqk_parallel_kernelI23Flash_bwd_kernel_traitsILi64ELi64ELi128ELi8ELi2ELi4ELi4ELb1ELb0EN7cutlass10bfloat16_tE19Flash_kernel_traitsILi64ELi64ELi128ELi8ES3_EELb0ELb1ELb0ELb1ELb0ELb0ELb1EEEvNS_16Flash_bwd_paramsE:
.text._ZN5flash44flash_bwd_dq_dk_dv_loop_seqk_parallel_kernelI23Flash_bwd_kernel_traitsILi64ELi64ELi128ELi8ELi2ELi4ELi4ELb1ELb0EN7cutlass10bfloat16_tE19Flash_kernel_traitsILi64ELi64ELi128ELi8ES3_EELb0ELb1ELb0ELb1ELb0ELb0ELb1EEEvNS_16Flash_bwd_paramsE:
        /* <DEDUP_REMOVED lines=32> */
[-C--:B------:R-:W-:Y:S01]  /*0200*/  LEA.HI R7, R13, R12.reuse, RZ, 0x4 ;  /* 0x0000000c0d077211 */ /* 0x080fe200078f20ff */
        /* <DEDUP_REMOVED lines=15> */
[----:B------:R-:W-:Y:S01]  /*0300*/  LEA.HI R16, R13, R12, RZ, 0x2 ;  /* 0x0000000c0d107211 */ /* 0x000fe200078f10ff */
        /* <DEDUP_REMOVED lines=8> */
[----:B------:R-:W-:Y:S01]  /*0390*/  ULDC.U8 UR11, c[0x0][0x3d0] ;  /* 0x0000f400000b7ab9 */ /* 0x000fe20000000000 */
        /* <DEDUP_REMOVED lines=10> */
[----:B------:R-:W-:Y:S01]  /*0440*/  UIADD3 UR20, UR21, 0x20, URZ ;  /* 0x0000002015147890 */ /* 0x000fe2000fffe03f */
[----:B------:R-:W-:Y:S01]  /*0450*/  IMAD.IADD R6, R5, 0x1, -R0 ;  /* 0x0000000105067824 */ /* 0x000fe200078e0a00 */
[----:B------:R-:W-:Y:S01]  /*0460*/  LOP3.LUT R0, R15, 0xfffffff8, RZ, 0xc0, !PT ;  /* 0xfffffff80f007812 */ /* 0x000fe200078ec0ff */
[----:B------:R-:W-:Y:S01]  /*0470*/  ULDC.64 UR6, c[0x0][0x118] ;  /* 0x0000460000067ab9 */ /* 0x000fe20000000a00 */
[----:B------:R-:W-:Y:S01]  /*0480*/  LOP3.LUT R3, R3, 0x1c0, RZ, 0xc0, !PT ;  /* 0x000001c003037812 */ /* 0x000fe200078ec0ff */
[----:B------:R-:W-:-:S02]  /*0490*/  UISETP.NE.AND UP6, UPT, UR11, URZ, UPT ;  /* 0x0000003f0b00728c */ /* 0x000fc4000bfc5270 */
[----:B------:R-:W-:Y:S01]  /*04a0*/  IMAD.IADD R0, R12, 0x1, -R0 ;  /* 0x000000010c007824 */ /* 0x000fe200078e0a00 */
[----:B------:R-:W-:Y:S01]  /*04b0*/  SHF.R.U32.HI R4, RZ, 0x3, R3 ;  /* 0x00000003ff047819 */ /* 0x000fe20000011603 */
[----:B------:R-:W-:Y:S02]  /*04c0*/  UIMAD.WIDE.U32 UR56, UR50, UR60, URZ ;  /* 0x0000003c323872a5 */ /* 0x000fe4000f8e003f */
[C---:B------:R-:W-:Y:S01]  /*04d0*/  IMAD.SHL.U32 R214, R0.reuse, 0x8, RZ ;  /* 0x0000000800d67824 */ /* 0x040fe200078e00ff */
[C---:B------:R-:W-:Y:S01]  /*04e0*/  LOP3.LUT P4, RZ, R0.reuse, 0x2, RZ, 0xc0, !PT ;  /* 0x0000000200ff7812 */ /* 0x040fe2000788c0ff */
[----:B------:R-:W-:Y:S01]  /*04f0*/  UIMAD UR27, UR58, 0x18, URZ ;  /* 0x000000183a1b78a4 */ /* 0x000fe2000f8e023f */
[C---:B------:R-:W-:Y:S01]  /*0500*/  LOP3.LUT P3, RZ, R0.reuse, 0x4, RZ, 0xc0, !PT ;  /* 0x0000000400ff7812 */ /* 0x040fe2000786c0ff */
[----:B------:R-:W-:Y:S01]  /*0510*/  IMAD.SHL.U32 R0, R0, 0x40, RZ ;  /* 0x0000004000007824 */ /* 0x000fe200078e00ff */
[----:B------:R-:W-:Y:S01]  /*0520*/  LOP3.LUT R3, R3, 0x38, R214, 0xf8, !PT ;  /* 0x0000003803037812 */ /* 0x000fe200078ef8d6 */
[----:B------:R-:W-:-:S02]  /*0530*/  USHF.L.U32 UR26, UR58, 0x5, URZ ;  /* 0x000000053a1a7899 */ /* 0x000fc4000800063f */
[----:B------:R-:W-:Y:S01]  /*0540*/  UIMAD UR25, UR58, 0x28, URZ ;  /* 0x000000283a1978a4 */ /* 0x000fe2000f8e023f */
[----:B------:R-:W-:Y:S01]  /*0550*/  LOP3.LUT R8, R3, R4, RZ, 0x3c, !PT ;  /* 0x0000000403087212 */ /* 0x000fe200078e3cff */
[----:B------:R-:W-:Y:S01]  /*0560*/  UIMAD UR24, UR58, 0x30, URZ ;  /* 0x000000303a1878a4 */ /* 0x000fe2000f8e023f */
[----:B------:R-:W-:Y:S01]  /*0570*/  LOP3.LUT R0, R0, 0x1c0, RZ, 0xc0, !PT ;  /* 0x000001c000007812 */ /* 0x000fe200078ec0ff */
[----:B------:R-:W-:Y:S01]  /*0580*/  UIMAD UR23, UR58, 0x38, URZ ;  /* 0x000000383a1778a4 */ /* 0x000fe2000f8e023f */
[----:B-1----:R-:W-:Y:S01]  /*0590*/  LOP3.LUT R2, R7, 0xfffffff0, RZ, 0xc0, !PT ;  /* 0xfffffff007027812 */ /* 0x002fe200078ec0ff */
[----:B------:R-:W-:Y:S01]  /*05a0*/  UMOV UR54, 0xffffe000 ;  /* 0xffffe00000367882 */ /* 0x000fe20000000000 */
[----:B------:R-:W-:-:S03]  /*05b0*/  LOP3.LUT R178, R0, 0x8, R15, 0xf8, !PT ;  /* 0x0000000800b27812 */ /* 0x000fc600078ef80f */
[----:B------:R-:W-:-:S05]  /*05c0*/  IMAD.IADD R2, R12, 0x1, -R2 ;  /* 0x000000010c027824 */ /* 0x000fca00078e0a02 */
        /* <DEDUP_REMOVED lines=13> */
[----:B------:R-:W-:-:S04]  /*06a0*/  ISETP.NE.U32.AND P0, PT, R4, 0x1, PT ;  /* 0x000000010400780c */ /* 0x000fc80003f05070 */
        /* <DEDUP_REMOVED lines=21> */
[----:B------:R-:W-:Y:S01]  /*0800*/  IMAD R13, R2, 0x200, R8 ;  /* 0x00000200020d7824 */ /* 0x000fe200078e0208 */
[----:B------:R-:W-:Y:S01]  /*0810*/  @!UP5 UIMAD UR8, UR44, UR15, UR49 ;  /* 0x0000000f2c08d2a4 */ /* 0x000fe2000f8e0231 */
[----:B------:R2:W-:Y:S01]  /*0820*/  STL [R1+0x34], R7 ;  /* 0x0000340701007387 */ /* 0x0005e20000100800 */
[----:B------:R-:W-:Y:S01]  /*0830*/  SHF.R.S32.HI R4, RZ, 0x7, R4 ;  /* 0x00000007ff047819 */ /* 0x000fe20000011404 */
[----:B------:R-:W-:Y:S01]  /*0840*/  IMAD.IADD R15, R12, 0x1, -R5 ;  /* 0x000000010c0f7824 */ /* 0x000fe200078e0a05 */
[----:B------:R-:W-:Y:S01]  /*0850*/  USHF.L.U32 UR15, UR58, 0x3, URZ ;  /* 0x000000033a0f7899 */ /* 0x000fe2000800063f */
[----:B------:R-:W-:-:S02]  /*0860*/  IMAD.SHL.U32 R2, R2, 0x20, RZ ;  /* 0x0000002002027824 */ /* 0x000fc400078e00ff */
[----:B------:R-:W-:Y:S01]  /*0870*/  IMAD.SHL.U32 R178, R178, 0x2, RZ ;  /* 0x00000002b2b27824 */ /* 0x000fe200078e00ff */
[----:B------:R-:W-:Y:S01]  /*0880*/  UIADD3 UR19, UR15, UR20, URZ ;  /* 0x000000140f137290 */ /* 0x000fe2000fffe03f */
[----:B------:R-:W-:Y:S01]  /*0890*/  IMAD.SHL.U32 R196, R13, 0x2, RZ ;  /* 0x000000020dc47824 */ /* 0x000fe200078e00ff */
[----:B------:R-:W-:Y:S01]  /*08a0*/  LOP3.LUT R251, R2, 0x6, R251, 0xf8, !PT ;  /* 0x0000000602fb7812 */ /* 0x000fe200078ef8fb */
[----:B------:R-:W-:Y:S01]  /*08b0*/  IMAD.SHL.U32 R3, R3, 0x2, RZ ;  /* 0x0000000203037824 */ /* 0x000fe200078e00ff */
[----:B------:R-:W-:-:S04]  /*08c0*/  UIADD3 UR18, UR15, UR19, URZ ;  /* 0x000000130f127290 */ /* 0x000fc8000fffe03f */
[----:B------:R-:W-:-:S04]  /*08d0*/  UIADD3 UR17, UR15, UR18, URZ ;  /* 0x000000120f117290 */ /* 0x000fc8000fffe03f */
[----:B------:R-:W-:Y:S01]  /*08e0*/  UIADD3 UR16, UR15, UR17, URZ ;  /* 0x000000110f107290 */ /* 0x000fe2000fffe03f */
[----:B-1----:R-:W-:-:S03]  /*08f0*/  LOP3.LUT R0, R16, 0x7ffffffc, RZ, 0xc0, !PT ;  /* 0x7ffffffc10007812 */ /* 0x002fc600078ec0ff */
[----:B------:R-:W-:Y:S01]  /*0900*/  UIADD3 UR22, UR15, UR16, URZ ;  /* 0x000000100f167290 */ /* 0x000fe2000fffe03f */
[----:B--2---:R-:W-:Y:S01]  /*0910*/  IMAD.U32 R7, RZ, RZ, UR4 ;  /* 0x00000004ff077e24 */ /* 0x004fe2000f8e00ff */
[----:B------:R-:W-:Y:S01]  /*0920*/  USHF.R.S32.HI UR4, URZ, 0x1f, UR59 ;  /* 0x0000001f3f047899 */ /* 0x000fe2000801143b */
[----:B------:R-:W-:-:S03]  /*0930*/  IMAD.IADD R0, R12, 0x1, -R0 ;  /* 0x000000010c007824 */ /* 0x000fc600078e0a00 */
[----:B------:R1:W-:Y:S02]  /*0940*/  STL [R1+0x30], R7 ;  /* 0x0000300701007387 */ /* 0x0003e40000100800 */
[----:B------:R-:W-:Y:S01]  /*0950*/  IMAD.U32 R5, RZ, RZ, UR4 ;  /* 0x00000004ff057e24 */ /* 0x000fe2000f8e00ff */
[----:B------:R-:W-:Y:S01]  /*0960*/  UIMAD UR4, UR51, UR60, URZ ;  /* 0x0000003c330472a4 */ /* 0x000fe2000f8e023f */
[----:B------:R-:W-:Y:S01]  /*0970*/  IMAD.SHL.U32 R5, R6, 0x40, RZ ;  /* 0x0000004006057824 */ /* 0x000fe200078e00ff */
[----:B------:R-:W-:Y:S01]  /*0980*/  STL [R1+0x2c], R15 ;  /* 0x00002c0f01007387 */ /* 0x000fe20000100800 */
[----:B------:R-:W-:-:S03]  /*0990*/  IMAD.SHL.U32 R6, R0, 0x2, RZ ;  /* 0x0000000200067824 */ /* 0x000fc600078e00ff */
[----:B------:R-:W-:Y:S01]  /*09a0*/  LOP3.LUT R0, R5, 0x1c0, RZ, 0xc0, !PT ;  /* 0x000001c005007812 */ /* 0x000fe200078ec0ff */
[----:B------:R-:W-:Y:S01]  /*09b0*/  IMAD R8, R4, 0x1000, R6 ;  /* 0x0000100004087824 */ /* 0x000fe200078e0206 */
[----:B------:R-:W-:Y:S01]  /*09c0*/  STL [R1+0x1c], R13 ;  /* 0x00001c0d01007387 */ /* 0x000fe20000100800 */
        /* <DEDUP_REMOVED lines=11> */
[----:B------:R-:W-:-:S02]  /*0a80*/  IMAD R0, R175, 0x400, R6 ;  /* 0x00000400af007824 */ /* 0x000fc400078e0206 */
[----:B------:R-:W-:Y:S02]  /*0a90*/  IMAD.SHL.U32 R2, R14, 0x40, RZ ;  /* 0x000000400e027824 */ /* 0x000fe400078e00ff */
[----:B------:R-:W-:Y:S02]  /*0aa0*/  IMAD.IADD R189, R7, 0x1, R8 ;  /* 0x0000000107bd7824 */ /* 0x000fe400078e0208 */
[----:B------:R-:W-:Y:S01]  /*0ab0*/  IMAD.IADD R8, R0, 0x1, R5 ;  /* 0x0000000100087824 */ /* 0x000fe200078e0205 */
[----:B------:R-:W-:Y:S01]  /*0ac0*/  SHF.R.S32.HI R5, RZ, 0x1f, R15 ;  /* 0x0000001fff057819 */ /* 0x000fe2000001140f */
[----:B------:R-:W-:Y:S01]  /*0ad0*/  IMAD.SHL.U32 R0, R10, 0x8, RZ ;  /* 0x000000080a007824 */ /* 0x000fe200078e00ff */
[----:B------:R-:W-:Y:S01]  /*0ae0*/  LOP3.LUT R2, R2, 0x1c0, RZ, 0xc0, !PT ;  /* 0x000001c002027812 */ /* 0x000fe200078ec0ff */
[----:B------:R-:W-:Y:S01]  /*0af0*/  IMAD.SHL.U32 R6, R11, 0x40, RZ ;  /* 0x000000400b067824 */ /* 0x000fe200078e00ff */
[----:B------:R-:W-:Y:S01]  /*0b00*/  LEA.HI R5, R5, R15, RZ, 0x2 ;  /* 0x0000000f05057211 */ /* 0x000fe200078f10ff */
[----:B------:R-:W-:Y:S01]  /*0b10*/  IMAD.SHL.U32 R189, R189, 0x2, RZ ;  /* 0x00000002bdbd7824 */ /* 0x000fe200078e00ff */
[----:B------:R-:W-:-:S02]  /*0b20*/  SHF.R.U32.HI R4, RZ, 0x3, R2 ;  /* 0x00000003ff047819 */ /* 0x000fc40000011602 */
[----:B------:R-:W-:Y:S01]  /*0b30*/  LOP3.LUT R7, R2, 0x8, R0, 0xf8, !PT ;  /* 0x0000000802077812 */ /* 0x000fe200078ef800 */
[----:B------:R-:W-:Y:S01]  /*0b40*/  IMAD.IADD R190, R189, 0x1, R187 ;  /* 0x00000001bdbe7824 */ /* 0x000fe200078e02bb */
[----:B------:R-:W-:Y:S02]  /*0b50*/  SHF.R.S32.HI R5, RZ, 0x2, R5 ;  /* 0x00000002ff057819 */ /* 0x000fe40000011405 */
[----:B------:R-:W-:Y:S02]  /*0b60*/  LOP3.LUT R2, R4, R9, R2, 0x1e, !PT ;  /* 0x0000000904027212 */ /* 0x000fe400078e1e02 */
[----:B------:R-:W-:Y:S01]  /*0b70*/  LOP3.LUT R0, R6, 0xfffffe00, RZ, 0xc0, !PT ;  /* 0xfffffe0006007812 */ /* 0x000fe200078ec0ff */
[----:B------:R-:W-:Y:S01]  /*0b80*/  IMAD R10, R184, 0x10, R5 ;  /* 0x00000010b80a7824 */ /* 0x000fe200078e0205 */
[----:B------:R-:W-:Y:S01]  /*0b90*/  LOP3.LUT R4, R7, R4, RZ, 0x3c, !PT ;  /* 0x0000000407047212 */ /* 0x000fe200078e3cff */
[----:B------:R-:W-:Y:S01]  /*0ba0*/  IMAD.MOV.U32 R5, RZ, RZ, 0x20 ;  /* 0x00000020ff057424 */ /* 0x000fe200078e00ff */
[----:B------:R-:W-:Y:S01]  /*0bb0*/  LOP3.LUT R183, R2, R0, RZ, 0xfc, !PT ;  /* 0x0000000002b77212 */ /* 0x000fe200078efcff */
[----:B------:R-:W-:Y:S01]  /*0bc0*/  IMAD.U32 R2, RZ, RZ, UR4 ;  /* 0x00000004ff027e24 */ /* 0x000fe2000f8e00ff */
[----:B------:R-:W-:Y:S01]  /*0bd0*/  USHF.R.S32.HI UR4, URZ, 0x1f, UR55 ;  /* 0x0000001f3f047899 */ /* 0x000fe20008011437 */
[--C-:B------:R-:W-:Y:S01]  /*0be0*/  IMAD R184, R184, 0x400, R0.reuse ;  /* 0x00000400b8b87824 */ /* 0x100fe200078e0200 */
[----:B------:R-:W-:Y:S01]  /*0bf0*/  STL [R1+0x4], R10 ;  /* 0x0000040a01007387 */ /* 0x000fe20000100800 */
[----:B------:R-:W-:Y:S01]  /*0c00*/  IMAD R175, R175, 0x400, R0 ;  /* 0x00000400afaf7824 */ /* 0x000fe200078e0200 */
[C---:B------:R-:W-:Y:S01]  /*0c10*/  SEL R180, R5.reuse, 0xffffffe0, !P4 ;  /* 0xffffffe005b47807 */ /* 0x040fe20006000000 */
[----:B------:R-:W-:Y:S01]  /*0c20*/  IMAD.MOV.U32 R0, RZ, RZ, 0x40 ;  /* 0x00000040ff007424 */ /* 0x000fe200078e00ff */
[----:B------:R1:W-:Y:S01]  /*0c30*/  STL [R1+0x28], R2 ;  /* 0x0000280201007387 */ /* 0x0003e20000100800 */
[----:B------:R-:W-:Y:S01]  /*0c40*/  IMAD.IADD R184, R184, 0x1, R4 ;  /* 0x00000001b8b87824 */ /* 0x000fe200078e0204 */
[----:B------:R-:W-:Y:S01]  /*0c50*/  SHF.R.S32.HI R6, RZ, 0x1f, R10 ;  /* 0x0000001fff067819 */ /* 0x000fe2000001140a */
[----:B------:R-:W-:Y:S01]  /*0c60*/  IMAD.IADD R175, R4, 0x1, R175 ;  /* 0x0000000104af7824 */ /* 0x000fe200078e02af */
[----:B------:R-:W-:Y:S01]  /*0c70*/  SEL R0, R0, 0xffffffc0, !P3 ;  /* 0xffffffc000007807 */ /* 0x000fe20005800000 */
[----:B------:R-:W-:Y:S01]  /*0c80*/  IMAD.U32 R4, RZ, RZ, UR4 ;  /* 0x00000004ff047e24 */ /* 0x000fe2000f8e00ff */
[----:B------:R-:W-:Y:S01]  /*0c90*/  SEL R5, R5, 0xffffffe0, !P1 ;  /* 0xffffffe005057807 */ /* 0x000fe20004800000 */
[----:B------:R2:W-:Y:S01]  /*0ca0*/  STL [R1+0x24], R6 ;  /* 0x0000240601007387 */ /* 0x0005e20000100800 */
[----:B------:R-:W-:Y:S01]  /*0cb0*/  LEA R8, R8, 0x6000, 0x1 ;  /* 0x0000600008087811 */ /* 0x000fe200078e08ff */
[----:B------:R-:W-:Y:S01]  /*0cc0*/  IMAD.IADD R179, R178, 0x1, R0 ;  /* 0x00000001b2b37824 */ /* 0x000fe200078e0200 */
[----:B------:R-:W-:Y:S01]  /*0cd0*/  LEA R175, R175, 0xa000, 0x1 ;  /* 0x0000a000afaf7811 */ /* 0x000fe200078e08ff */
[----:B------:R-:W-:Y:S01]  /*0ce0*/  IMAD.IADD R188, R189, 0x1, R5 ;  /* 0x00000001bdbc7824 */ /* 0x000fe200078e0205 */
[C---:B------:R-:W-:Y:S01]  /*0cf0*/  IADD3 R7, R8.reuse, 0x420, RZ ;  /* 0x0000042008077810 */ /* 0x040fe20007ffe0ff */
[----:B------:R-:W-:Y:S01]  /*0d00*/  IMAD.IADD R0, R5, 0x1, R8 ;  /* 0x0000000105007824 */ /* 0x000fe200078e0208 */
[----:B------:R-:W-:Y:S01]  /*0d10*/  @P1 IADD3 R7, R8, 0x3e0, RZ ;  /* 0x000003e008071810 */ /* 0x000fe20007ffe0ff */
[----:B------:R-:W-:-:S02]  /*0d20*/  IMAD.IADD R181, R178, 0x1, R180 ;  /* 0x00000001b2b57824 */ /* 0x000fc400078e02b4 */
[----:B------:R-:W-:Y:S02]  /*0d30*/  IMAD.IADD R180, R180, 0x1, R179 ;  /* 0x00000001b4b47824 */ /* 0x000fe400078e02b3 */
[----:B------:R-:W-:Y:S01]  /*0d40*/  IMAD.IADD R187, R187, 0x1, R188 ;  /* 0x00000001bbbb7824 */ /* 0x000fe200078e02bc */
[----:B-1----:R-:W-:-:S04]  /*0d50*/  IADD3 R2, R10, -0x40, RZ ;  /* 0xffffffc00a027810 */ /* 0x002fc80007ffe0ff */
[----:B------:R-:W-:Y:S01]  /*0d60*/  SHF.R.S32.HI R4, RZ, 0x1f, R2 ;  /* 0x0000001fff047819 */ /* 0x000fe20000011402 */
[----:B------:R-:W-:Y:S01]  /*0d70*/  IMAD.SHL.U32 R252, R2, 0x4, RZ ;  /* 0x0000000402fc7824 */ /* 0x000fe200078e00ff */
[----:B--2---:R-:W-:Y:S02]  /*0d80*/  IADD3 R6, R8, 0x40, RZ ;  /* 0x0000004008067810 */ /* 0x004fe40007ffe0ff */
[----:B------:R-:W-:Y:S02]  /*0d90*/  SHF.L.U64.HI R4, R2, 0x2, R4 ;  /* 0x0000000202047819 */ /* 0x000fe40000010204 */
[----:B------:R-:W-:-:S03]  /*0da0*/  @P2 IADD3 R6, R8, -0x40, RZ ;  /* 0xffffffc008062810 */ /* 0x000fc60007ffe0ff */
[----:B------:R-:W-:Y:S04]  /*0db0*/  STL [R1], R4 ;  /* 0x0000000401007387 */ /* 0x000fe80000100800 */
[----:B------:R-:W-:Y:S04]  /*0dc0*/  STL [R1+0x8], R8 ;  /* 0x0000080801007387 */ /* 0x000fe80000100800 */
[----:B------:R1:W-:Y:S04]  /*0dd0*/  STL [R1+0x14], R0 ;  /* 0x0000140001007387 */ /* 0x0003e80000100800 */
[----:B------:R2:W-:Y:S04]  /*0de0*/  STL [R1+0xc], R6 ;  /* 0x00000c0601007387 */ /* 0x0005e80000100800 */
[----:B------:R2:W-:Y:S01]  /*0df0*/  STL [R1+0x20], R7 ;  /* 0x0000200701007387 */ /* 0x0005e20000100800 */
[----:B-1----:R-:W-:-:S05]  /*0e00*/  IMAD.IADD R0, R5, 0x1, R6 ;  /* 0x0000000105007824 */ /* 0x002fca00078e0206 */
[----:B------:R2:W-:Y:S02]  /*0e10*/  STL [R1+0x10], R0 ;  /* 0x0000100001007387 */ /* 0x0005e40000100800 */
.L_x_804:
[----:B------:R-:W-:Y:S02]  /*0e20*/  USHF.L.U32 UR12, UR44, 0x2, URZ ;  /* 0x000000022c0c7899 */ /* 0x000fe4000800063f */
[----:B------:R-:W-:Y:S02]  /*0e30*/  ULDC.64 UR10, c[0x0][0x240] ;  /* 0x00009000000a7ab9 */ /* 0x000fe40000000a00 */
[----:B------:R-:W-:Y:S02]  /*0e40*/  UISETP.NE.U32.AND UP1, UPT, URZ, UR10, UPT ;  /* 0x0000000a3f00728c */ /* 0x000fe4000bf25070 */
[----:B------:R-:W-:Y:S02]  /*0e50*/  UIADD3 UR4, UP2, UR12, UR10, URZ ;  /* 0x0000000a0c047290 */ /* 0x000fe4000ff5e03f */
[----:B------:R-:W-:Y:S02]  /*0e60*/  USHF.R.S32.HI UR53, URZ, 0x1f, UR44 ;  /* 0x0000001f3f357899 */ /* 0x000fe4000801142c */
[----:B------:R-:W-:-:S02]  /*0e70*/  UISETP.NE.AND.EX UP1, UPT, URZ, UR11, UPT, UP1 ;  /* 0x0000000b3f00728c */ /* 0x000fc4000bf25310 */
[----:B------:R-:W-:Y:S01]  /*0e80*/  ULDC.64 UR8, c[0x0][0x250] ;  /* 0x0000940000087ab9 */ /* 0x000fe20000000a00 */
[----:B--2---:R-:W-:Y:S01]  /*0e90*/  IMAD.U32 R6, RZ, RZ, UR4 ;  /* 0x00000004ff067e24 */ /* 0x004fe2000f8e00ff */
        /* <DEDUP_REMOVED lines=12> */
[----:B-1----:R1:W2:Y:S01]  /*0f60*/  @P2 LDG.E R2, [R6.64] ;  /* 0x0000000606022981 */ /* 0x0022a2000c1e1900 */
        /* <DEDUP_REMOVED lines=14> */
[----:B------:R-:W-:Y:S02]  /*1050*/  UMOV UR39, 0xffffffff ;  /* 0xffffffff00277882 */ /* 0x000fe40000000000 */
[----:B------:R-:W-:Y:S01]  /*1060*/  ULDC UR9, c[0x0][0x218] ;  /* 0x0000860000097ab9 */ /* 0x000fe20000000800 */
[----:B--2---:R-:W1:Y:S08]  /*1070*/  @P2 R2UR UR4, R2 ;  /* 0x00000000020423c2 */ /* 0x004e7000000e0000 */
[----:B-----5:R-:W1:Y:S08]  /*1080*/  @P2 R2UR UR8, R6 ;  /* 0x00000000060823c2 */ /* 0x020e7000000e0000 */
[----:B---3--:R2:W3:Y:S01]  /*1090*/  @P0 R2UR UR28, R8 ;  /* 0x00000000081c03c2 */ /* 0x0084e200000e0000 */
[----:B------:R-:W-:-:S04]  /*10a0*/  ISETP.NE.U32.AND P0, PT, RZ, c[0x0][0x248], PT ;  /* 0x00009200ff007a0c */ /* 0x000fc80003f05070 */
[----:B------:R-:W-:-:S03]  /*10b0*/  ISETP.NE.AND.EX P0, PT, RZ, c[0x0][0x24c], PT, P0 ;  /* 0x00009300ff007a0c */ /* 0x000fc60003f05300 */
[----:B----4-:R2:W4:Y:S01]  /*10c0*/  @!P1 R2UR UR39, R0 ;  /* 0x00000000002793c2 */ /* 0x01052200000e0000 */
[----:B-1----:R-:W-:-:S07]  /*10d0*/  @UP1 UIADD3 UR38, UR8, -UR4, URZ ;  /* 0x8000000408261290 */ /* 0x002fce000fffe03f */
        /* <DEDUP_REMOVED lines=9> */
.L_x_736:
        /* <DEDUP_REMOVED lines=29> */
[----:B------:R-:W-:Y:S02]  /*1340*/  UIMAD UR5, UR4, UR33, URZ ;  /* 0x00000021040572a4 */ /* 0x000fe4000f8e023f */
[----:B----4-:R-:W-:Y:S02]  /*1350*/  UISETP.NE.AND UP0, UPT, UR39, -0x1, UPT ;  /* 0xffffffff2700788c */ /* 0x010fe4000bf05270 */
[----:B------:R-:W-:Y:S02]  /*1360*/  @UP2 UIADD3 UR48, UR11, UR5, URZ ;  /* 0x000000050b302290 */ /* 0x000fe4000fffe03f */
[----:B------:R-:W-:-:S02]  /*1370*/  UIADD3 UR5, UR38, 0x3f, URZ ;  /* 0x0000003f26057890 */ /* 0x000fc4000fffe03f */
[----:B------:R-:W-:Y:S01]  /*1380*/  USEL UR52, UR12, UR10, !UP2 ;  /* 0x0000000a0c347287 */ /* 0x000fe2000d000000 */
[----:B------:R-:W-:Y:S01]  /*1390*/  PLOP3.LUT P1, PT, PT, PT, UP0, 0x80, 0x0 ;  /* 0x000000000000781c */ /* 0x000fe20003f2f008 */
[----:B------:R-:W-:Y:S02]  /*13a0*/  USHF.R.S32.HI UR9, URZ, 0x1f, UR5 ;  /* 0x0000001f3f097899 */ /* 0x000fe40008011405 */
[----:B------:R-:W-:Y:S02]  /*13b0*/  ULDC.64 UR12, c[0x0][0x198] ;  /* 0x00006600000c7ab9 */ /* 0x000fe40000000a00 */
[----:B------:R-:W-:Y:S02]  /*13c0*/  ULEA.HI UR9, UR9, UR5, URZ, 0x6 ;  /* 0x0000000509097291 */ /* 0x000fe4000f8f303f */
[----:B------:R-:W-:Y:S02]  /*13d0*/  @UP0 UIADD3 UR5, UR28, UR39, URZ ;  /* 0x000000271c050290 */ /* 0x000fe4000fffe03f */
[----:B------:R-:W-:-:S02]  /*13e0*/  USHF.R.S32.HI UR47, URZ, 0x6, UR9 ;  /* 0x000000063f2f7899 */ /* 0x000fc40008011409 */
[----:B------:R-:W-:-:S04]  /*13f0*/  @UP0 UIMAD.WIDE.U32 UR10, UR5, UR12, URZ ;  /* 0x0000000c050a02a5 */ /* 0x000fc8000f8e003f */
[----:B------:R-:W-:Y:S02]  /*1400*/  @UP0 UIMAD UR40, UR5, UR13, UR11 ;  /* 0x0000000d052802a4 */ /* 0x000fe4000f8e020b */
[----:B------:R-:W-:Y:S02]  /*1410*/  ULOP3.LUT UR5, UR9, 0xffffffc0, URZ, 0xc0, !UPT ;  /* 0xffffffc009057892 */ /* 0x000fe4000f8ec03f */
[----:B------:R-:W-:Y:S02]  /*1420*/  @UP0 UMOV UR35, UR10 ;  /* 0x0000000a00230c82 */ /* 0x000fe40008000000 */
[----:B------:R-:W-:-:S04]  /*1430*/  UIADD3 UR14, UR5, -0x40, URZ ;  /* 0xffffffc0050e7890 */ /* 0x000fc8000fffe03f */
[----:B------:R-:W-:Y:S01]  /*1440*/  USHF.R.S32.HI UR41, URZ, 0x1f, UR14 ;  /* 0x0000001f3f297899 */ /* 0x000fe2000801140e */
        /* <DEDUP_REMOVED lines=13> */
.L_x_738:
        /* <DEDUP_REMOVED lines=18> */
.L_x_739:
[----:B------:R-:W2:Y:S01]  /*1640*/  LDL R0, [R1+0x30] ;  /* 0x0000300001007983 */ /* 0x000ea20000100800 */
[----:B------:R-:W-:-:S03]  /*1650*/  ULDC.64 UR12, c[0x0][0x370] ;  /* 0x0000dc00000c7ab9 */ /* 0x000fc60000000a00 */
[----:B------:R-:W3:Y:S04]  /*1660*/  LDL R4, [R1+0x3c] ;  /* 0x00003c0001047983 */ /* 0x000ee80000100800 */
[----:B------:R-:W4:Y:S01]  /*1670*/  LDL R2, [R1+0x38] ;  /* 0x0000380001027983 */ /* 0x000f220000100800 */
[----:B------:R-:W-:Y:S01]  /*1680*/  @UP2 UIMAD.WIDE.U32 UR10, UR4, UR12, URZ ;  /* 0x0000000c040a22a5 */ /* 0x000fe2000f8e003f */
[----:B------:R-:W-:-:S03]  /*1690*/  IABS R6, c[0x0][0x1c8] ;  /* 0x0000720000067a13 */ /* 0x000fc60000000000 */
[----:B------:R-:W-:-:S03]  /*16a0*/  @UP2 UIMAD UR42, UR4, UR13, UR11 ;  /* 0x0000000d042a22a4 */ /* 0x000fc6000f8e020b */
[----:B------:R-:W-:Y:S02]  /*16b0*/  @UP2 UMOV UR37, UR10 ;  /* 0x0000000a00252c82 */ /* 0x000fe40008000000 */
[----:B------:R-:W-:Y:S02]  /*16c0*/  ULDC.64 UR10, c[0x0][0x368] ;  /* 0x0000da00000a7ab9 */ /* 0x000fe40000000a00 */
[----:B------:R-:W-:Y:S02]  /*16d0*/  @!UP2 UIMAD UR5, UR53, UR10, URZ ;  /* 0x0000000a3505a2a4 */ /* 0x000fe4000f8e023f */
[----:B------:R-:W-:Y:S02]  /*16e0*/  ULDC UR31, c[0x0][0x224] ;  /* 0x00008900001f7ab9 */ /* 0x000fe40000000800 */
[----:B------:R-:W-:Y:S02]  /*16f0*/  @!UP2 UIMAD UR5, UR44, UR11, UR5 ;  /* 0x0000000b2c05a2a4 */ /* 0x000fe4000f8e0205 */
[----:B------:R-:W-:-:S02]  /*1700*/  @!UP2 UIMAD.WIDE.U32 UR10, UR44, UR10, URZ ;  /* 0x0000000a2c0aa2a5 */ /* 0x000fc4000f8e003f */
[----:B------:R-:W-:Y:S02]  /*1710*/  UIMAD UR9, UR51, UR60, URZ ;  /* 0x0000003c330972a4 */ /* 0x000fe4000f8e023f */
[----:B------:R-:W-:Y:S02]  /*1720*/  @!UP2 UIADD3 UR42, UR11, UR5, URZ ;  /* 0x000000050b2aa290 */ /* 0x000fe4000fffe03f */
[----:B------:R-:W-:Y:S01]  /*1730*/  ULDC.64 UR12, c[0x0][0x3d8] ;  /* 0x0000f600000c7ab9 */ /* 0x000fe20000000a00 */
        /* <DEDUP_REMOVED lines=9> */
[----:B------:R-:W-:-:S02]  /*17d0*/  @!UP2 UMOV UR37, UR10 ;  /* 0x0000000a0025ac82 */ /* 0x000fc40008000000 */
[----:B------:R-:W-:Y:S02]  /*17e0*/  UIADD3 UR31, UR57, UR5, URZ ;  /* 0x00000005391f7290 */ /* 0x000fe4000fffe03f */
[----:B------:R-:W-:Y:S02]  /*17f0*/  UIMAD UR5, UR51, UR4, URZ ;  /* 0x00000004330572a4 */ /* 0x000fe4000f8e023f */
[----:B------:R-:W-:Y:S01]  /*1800*/  UIMAD.WIDE.U32 UR10, UR50, UR4, URZ ;  /* 0x00000004320a72a5 */ /* 0x000fe2000f8e003f */
[----:B-1----:R-:W-:-:S03]  /*1810*/  IADD3 R4, R4, 0xffffffe, RZ ;  /* 0x0ffffffe04047810 */ /* 0x002fc60007ffe0ff */
[----:B------:R-:W-:Y:S01]  /*1820*/  @UP2 UIADD3 UR31, UR11, UR5, URZ ;  /* 0x000000050b1f2290 */ /* 0x000fe2000fffe03f */
[----:B------:R1:W1:Y:S01]  /*1830*/  F2I.FTZ.U32.TRUNC.NTZ R5, R4 ;  /* 0x0000000400057305 */ /* 0x000262000021f000 */
[----:B------:R-:W-:Y:S02]  /*1840*/  USEL UR33, UR56, UR10, !UP2 ;  /* 0x0000000a38217287 */ /* 0x000fe4000d000000 */
[----:B--2---:R-:W-:-:S04]  /*1850*/  UIMAD.WIDE.U32 UR10, UR9, UR12, URZ ;  /* 0x0000000c090a72a5 */ /* 0x004fc8000f8e003f */
[----:B------:R-:W-:Y:S01]  /*1860*/  UIMAD UR13, UR9, UR13, UR11 ;  /* 0x0000000d090d72a4 */ /* 0x000fe2000f8e020b */
[----:B----4-:R2:W4:Y:S01]  /*1870*/  R2UR UR36, R2 ;  /* 0x00000000022473c2 */ /* 0x01052200000e0000 */
[----:B-1----:R-:W-:Y:S01]  /*1880*/  IMAD.MOV.U32 R4, RZ, RZ, RZ ;  /* 0x000000ffff047224 */ /* 0x002fe200078e00ff */
[----:B--2---:R-:W-:Y:S01]  /*1890*/  IABS R2, UR49 ;  /* 0x0000003100027c13 */ /* 0x004fe20008000000 */
[----:B------:R-:W-:Y:S02]  /*18a0*/  USHF.L.U32 UR9, UR44, 0x7, URZ ;  /* 0x000000072c097899 */ /* 0x000fe4000800063f */
[----:B------:R-:W-:Y:S02]  /*18b0*/  USEL UR32, UR10, URZ, UP6 ;  /* 0x0000003f0a207287 */ /* 0x000fe4000b000000 */
[----:B------:R-:W-:Y:S02]  /*18c0*/  USHF.L.U64.HI UR5, UR44, 0x7, UR53 ;  /* 0x000000072c057899 */ /* 0x000fe40008010235 */
[----:B------:R-:W-:-:S02]  /*18d0*/  USEL UR10, UR9, URZ, UP1 ;  /* 0x0000003f090a7287 */ /* 0x000fc40008800000 */
[----:B------:R-:W-:Y:S02]  /*18e0*/  USEL UR5, UR5, URZ, UP1 ;  /* 0x0000003f05057287 */ /* 0x000fe40008800000 */
[----:B------:R-:W-:-:S04]  /*18f0*/  UIADD3 UR10, UP1, UR14, UR10, URZ ;  /* 0x0000000a0e0a7290 */ /* 0x000fc8000ff3e03f */
[----:B------:R-:W-:Y:S02]  /*1900*/  UIADD3.X UR9, UR41, UR5, URZ, UP1, !UPT ;  /* 0x0000000529097290 */ /* 0x000fe40008ffe43f */
[----:B------:R-:W-:Y:S01]  /*1910*/  UIMAD UR5, UR51, UR10, URZ ;  /* 0x0000000a330572a4 */ /* 0x000fe2000f8e023f */
[----:B------:R-:W-:-:S03]  /*1920*/  ISETP.NE.AND P2, PT, RZ, c[0x0][0x1c8], PT ;  /* 0x00007200ff007a0c */ /* 0x000fc60003f45270 */
[----:B------:R-:W-:Y:S02]  /*1930*/  UIMAD UR12, UR50, UR9, UR5 ;  /* 0x00000009320c72a4 */ /* 0x000fe4000f8e0205 */
[----:B----4-:R-:W-:Y:S02]  /*1940*/  @UP5 USEL UR5, UR36, UR4, !UP2 ;  /* 0x0000000424055287 */ /* 0x010fe4000d000000 */
        /* <DEDUP_REMOVED lines=12> */
[----:B---3--:R-:W-:Y:S01]  /*1a10*/  ISETP.LE.AND P0, PT, RZ, UR34, PT ;  /* 0x00000022ff007c0c */ /* 0x008fe2000bf03270 */
[----:B------:R-:W-:-:S08]  /*1a20*/  ULDC UR34, c[0x0][0x234] ;  /* 0x00008d0000227ab9 */ /* 0x000fd00000000800 */
[----:B------:R-:W-:-:S05]  /*1a30*/  @P3 IADD3 R0, R0, 0x1, RZ ;  /* 0x0000000100003810 */ /* 0x000fca0007ffe0ff */
[----:B------:R-:W-:Y:S01]  /*1a40*/  IMAD.MOV.U32 R11, RZ, RZ, R0 ;  /* 0x000000ffff0b7224 */ /* 0x000fe200078e0000 */
[----:B------:R-:W-:-:S03]  /*1a50*/  @UP5 UIMAD UR9, UR49, UR34, UR5 ;  /* 0x00000022310952a4 */ /* 0x000fc6000f8e0205 */
[----:B------:R-:W-:Y:S01]  /*1a60*/  @!P0 IMAD.MOV R11, RZ, RZ, -R11 ;  /* 0x000000ffff0b8224 */ /* 0x000fe200078e0a0b */
[----:B------:R-:W-:-:S03]  /*1a70*/  PLOP3.LUT P0, PT, PT, PT, UP5, 0x80, 0x0 ;  /* 0x000000000000781c */ /* 0x000fc60003f0f058 */
[----:B--2---:R-:W-:Y:S02]  /*1a80*/  @!UP5 UMOV UR9, UR11 ;  /* 0x0000000b0009dc82 */ /* 0x004fe40008000000 */
[----:B------:R-:W-:Y:S01]  /*1a90*/  UIMAD.WIDE.U32 UR10, UR50, UR10, URZ ;  /* 0x0000000a320a72a5 */ /* 0x000fe2000f8e003f */
[----:B------:R-:W-:Y:S01]  /*1aa0*/  @!P2 LOP3.LUT R11, RZ, c[0x0][0x1c8], RZ, 0x33, !PT ;  /* 0x00007200ff0baa12 */ /* 0x000fe200078e33ff */
[----:B------:R-:W-:Y:S02]  /*1ab0*/  USHF.R.S32.HI UR34, URZ, 0x1f, UR30 ;  /* 0x0000001f3f227899 */ /* 0x000fe4000801141e */
[----:B------:R-:W-:Y:S01]  /*1ac0*/  UIADD3 UR5, UR11, UR12, URZ ;  /* 0x0000000c0b057290 */ /* 0x000fe2000fffe03f */
[----:B------:R-:W-:-:S03]  /*1ad0*/  SHF.R.S32.HI R12, RZ, 0x1f, R11 ;  /* 0x0000001fff0c7819 */ /* 0x000fc6000001140b */
        /* <DEDUP_REMOVED lines=8> */
.L_x_740:
[----:B------:R-:W2:Y:S02]  /*1b60*/  LDL R0, [R1+0x34] ;  /* 0x0000340001007983 */ /* 0x000ea40000100800 */
[----:B--2---:R1:W2:Y:S01]  /*1b70*/  R2UR UR12, R0 ;  /* 0x00000000000c73c2 */ /* 0x0042a200000e0000 */
[----:B------:R-:W-:-:S07]  /*1b80*/  DEPBAR.LE SB1, 0x0, {2} ;  /* 0x000090040000791a */ /* 0x000fce0000000000 */
.L_x_741:
[----:B------:R-:W2:Y:S01]  /*1b90*/  LDL R10, [R1+0x2c] ;  /* 0x00002c00010a7983 */ /* 0x000ea20000100800 */
[----:B------:R-:W-:Y:S01]  /*1ba0*/  USHF.R.S32.HI UR4, URZ, 0x1f, UR55 ;  /* 0x0000001f3f047899 */ /* 0x000fe20008011437 */
[----:B------:R-:W-:Y:S01]  /*1bb0*/  IMAD.U32 R9, RZ, RZ, UR7 ;  /* 0x00000007ff097e24 */ /* 0x000fe2000f8e00ff */
[----:B------:R-:W-:Y:S01]  /*1bc0*/  USHF.R.S32.HI UR36, URZ, 0x1f, UR59 ;  /* 0x0000001f3f247899 */ /* 0x000fe2000801143b */
[----:B------:R-:W-:Y:S01]  /*1bd0*/  IMAD.U32 R8, RZ, RZ, UR6 ;  /* 0x00000006ff087e24 */ /* 0x000fe2000f8e00ff */
[----:B------:R-:W-:Y:S01]  /*1be0*/  UIADD3 UR10, UP4, UP3, UR10, UR55, UR59 ;  /* 0x000000370a0a7290 */ /* 0x000fe2000fb9e03b */
[----:B------:R-:W1:Y:S01]  /*1bf0*/  S2R R16, SR_TID.X ;  /* 0x0000000000107919 */ /* 0x000e620000002100 */
[----:B------:R-:W-:Y:S01]  /*1c00*/  USHF.R.S32.HI UR7, URZ, 0x1f, UR49 ;  /* 0x0000001f3f077899 */ /* 0x000fe20008011431 */
[----:B------:R-:W-:Y:S01]  /*1c10*/  SHF.R.S32.HI R14, RZ, 0x1f, R247 ;  /* 0x0000001fff0e7819 */ /* 0x000fe200000114f7 */
[----:B------:R-:W-:Y:S01]  /*1c20*/  UIADD3.X UR4, UR5, UR4, UR36, UP4, UP3 ;  /* 0x0000000405047290 */ /* 0x000fe2000a7e6424 */
[----:B------:R-:W-:Y:S01]  /*1c30*/  IADD3 R0, P0, R247, UR14, RZ ;  /* 0x0000000ef7007c10 */ /* 0x000fe2000ff1e0ff */
[----:B------:R-:W-:Y:S01]  /*1c40*/  UIADD3 UR43, UP2, UP1, UR32, UR10, UR33 ;  /* 0x0000000a202b7290 */ /* 0x000fe2000f95e021 */
[----:B------:R-:W-:Y:S01]  /*1c50*/  SHF.R.S32.HI R215, RZ, 0x1f, R214 ;  /* 0x0000001fffd77819 */ /* 0x000fe200000114d6 */
[----:B------:R-:W-:Y:S01]  /*1c60*/  BSSY B1, `(.L_x_737) ;  /* 0x0000745000017945 */ /* 0x000fe20003800000 */
[----:B------:R-:W-:Y:S01]  /*1c70*/  IADD3.X R2, R14, UR41, RZ, P0, !PT ;  /* 0x000000290e027c10 */ /* 0x000fe200087fe4ff */
[----:B------:R-:W-:-:S02]  /*1c80*/  UIADD3.X UR36, UR13, UR4, UR31, UP2, UP1 ;  /* 0x000000040d247290 */ /* 0x000fc400097e241f */
[----:B------:R-:W-:Y:S01]  /*1c90*/  IMAD.WIDE.U32 R4, R0, c[0x0][0x190], R214 ;  /* 0x0000640000047a25 */ /* 0x000fe200078e00d6 */
[----:B------:R-:W-:Y:S02]  /*1ca0*/  ULDC.64 UR4, c[0x0][0x1a8] ;  /* 0x00006a0000047ab9 */ /* 0x000fe40000000a00 */
[----:B------:R-:W-:Y:S01]  /*1cb0*/  UIMAD UR4, UR7, UR4, URZ ;  /* 0x00000004070472a4 */ /* 0x000fe2000f8e023f */
[----:B------:R-:W-:Y:S01]  /*1cc0*/  IMAD R2, R2, c[0x0][0x190], RZ ;  /* 0x0000640002027a24 */ /* 0x000fe200078e02ff */
[----:B------:R-:W-:Y:S01]  /*1cd0*/  UMOV UR13, 0x4 ;  /* 0x00000004000d7882 */ /* 0x000fe20000000000 */
[----:B------:R-:W-:Y:S01]  /*1ce0*/  IADD3 R6, P0, R4, UR52, RZ ;  /* 0x0000003404067c10 */ /* 0x000fe2000ff1e0ff */
[----:B------:R-:W-:Y:S01]  /*1cf0*/  UIMAD UR33, UR49, UR5, UR4 ;  /* 0x00000005312172a4 */ /* 0x000fe2000f8e0204 */
[----:B------:R-:W-:Y:S02]  /*1d00*/  IMAD R0, R0, c[0x0][0x194], R2 ;  /* 0x0000650000007a24 */ /* 0x000fe400078e0202 */
        /* <DEDUP_REMOVED lines=11> */
[----:B------:R-:W-:Y:S02]  /*1dc0*/  SHF.R.S32.HI R0, RZ, 0x5, R0 ;  /* 0x00000005ff007819 */ /* 0x000fe40000011400 */
[----:B------:R-:W-:Y:S01]  /*1dd0*/  ULDC UR41, c[0x0][0x2e8] ;  /* 0x0000ba0000297ab9 */ /* 0x000fe20000000800 */
[----:B------:R-:W-:Y:S01]  /*1de0*/  IADD3.X R5, R215, UR42, RZ, P0, !PT ;  /* 0x0000002ad7057c10 */ /* 0x000fe200087fe4ff */
[----:B------:R-:W-:-:S02]  /*1df0*/  UIMAD UR31, UR14, UR5, UR4 ;  /* 0x000000050e1f72a4 */ /* 0x000fc4000f8e0204 */
[----:B------:R-:W-:Y:S02]  /*1e00*/  UIADD3 UR4, UR14, UR9, URZ ;  /* 0x000000090e047290 */ /* 0x000fe4000fffe03f */
[----:B------:R-:W-:Y:S02]  /*1e10*/  IMAD.WIDE.U32 R4, R2, c[0x0][0x370], R4 ;  /* 0x0000dc0002047a25 */ /* 0x000fe400078e0004 */
[----:B------:R-:W-:-:S03]  /*1e20*/  UIMAD.WIDE UR4, UR4, UR13, UR6 ;  /* 0x0000000d040472a5 */ /* 0x000fc6000f8e0206 */
[----:B------:R-:W-:Y:S01]  /*1e30*/  ULDC.64 UR6, c[0x0][0x3c8] ;  /* 0x0000f20000067ab9 */ /* 0x000fe20000000a00 */
[----:B------:R-:W-:-:S03]  /*1e40*/  IADD3 R5, R5, UR31, RZ ;  /* 0x0000001f05057c10 */ /* 0x000fc6000fffe0ff */
[----:B------:R-:W-:Y:S02]  /*1e50*/  UMOV UR11, UR4 ;  /* 0x00000004000b7c82 */ /* 0x000fe40008000000 */
[----:B------:R-:W-:Y:S02]  /*1e60*/  UIADD3 UR4, UR14, UR12, URZ ;  /* 0x0000000c0e047290 */ /* 0x000fe4000fffe03f */
[----:B------:R-:W-:Y:S02]  /*1e70*/  UMOV UR10, UR5 ;  /* 0x00000005000a7c82 */ /* 0x000fe40008000000 */
[----:B------:R-:W-:Y:S01]  /*1e80*/  UIMAD.WIDE UR4, UR4, UR13, UR6 ;  /* 0x0000000d040472a5 */ /* 0x000fe2000f8e0206 */
[----:B------:R1:W3:Y:S06]  /*1e90*/  R2UR UR6, R8 ;  /* 0x00000000080673c2 */ /* 0x0002ec00000e0000 */
[----:B------:R-:W-:-:S02]  /*1ea0*/  UMOV UR13, UR4 ;  /* 0x00000004000d7c82 */ /* 0x000fc40008000000 */
[----:B------:R-:W-:Y:S01]  /*1eb0*/  UIADD3 UR4, -UR8, UR38, UR30 ;  /* 0x0000002608047290 */ /* 0x000fe2000fffe11e */
[----:B------:R4:W1:Y:S01]  /*1ec0*/  R2UR UR7, R9 ;  /* 0x00000000090773c2 */ /* 0x00086200000e0000 */
[----:B------:R-:W-:Y:S02]  /*1ed0*/  UMOV UR12, UR5 ;  /* 0x00000005000c7c82 */ /* 0x000fe40008000000 */
[----:B------:R-:W-:Y:S02]  /*1ee0*/  UIADD3 UR4, UR4, -UR41, URZ ;  /* 0x8000002904047290 */ /* 0x000fe4000fffe03f */
[----:B------:R-:W-:Y:S02]  /*1ef0*/  UIADD3 UR5, UR47, -0x1, URZ ;  /* 0xffffffff2f057890 */ /* 0x000fe4000fffe03f */
[----:B------:R-:W-:-:S04]  /*1f00*/  USHF.R.S32.HI UR14, URZ, 0x1f, UR4 ;  /* 0x0000001f3f0e7899 */ /* 0x000fc80008011404 */
[----:B------:R-:W-:-:S04]  /*1f10*/  ULEA.HI UR14, UR14, UR4, URZ, 0x6 ;  /* 0x000000040e0e7291 */ /* 0x000fc8000f8f303f */
        /* <DEDUP_REMOVED lines=42> */
.L_x_743:
        /* <DEDUP_REMOVED lines=18> */
.L_x_744:
        /* <DEDUP_REMOVED lines=29> */
.L_x_746:
[----:B------:R-:W-:Y:S05]  /*24b0*/  BSYNC B0 ;  /* 0x0000000000007941 */ /* 0x000fea0003800000 */
.L_x_745:
        /* <DEDUP_REMOVED lines=15> */
.L_x_748:
[----:B------:R-:W-:Y:S05]  /*25b0*/  BSYNC B0 ;  /* 0x0000000000007941 */ /* 0x000fea0003800000 */
.L_x_747:
        /* <DEDUP_REMOVED lines=15> */
.L_x_750:
[----:B------:R-:W-:Y:S05]  /*26b0*/  BSYNC B0 ;  /* 0x0000000000007941 */ /* 0x000fea0003800000 */
.L_x_749:
        /* <DEDUP_REMOVED lines=14> */
.L_x_752:
[----:B------:R-:W-:Y:S05]  /*27a0*/  BSYNC B0 ;  /* 0x0000000000007941 */ /* 0x000fea0003800000 */
.L_x_751:
[----:B------:R-:W-:Y:S01]  /*27b0*/  ULDC.64 UR8, c[0x0][0x3a8] ;  /* 0x0000ea0000087ab9 */ /* 0x000fe20000000a00 */
[----:B--2---:R-:W-:Y:S01]  /*27c0*/  IMAD.U32 R4, RZ, RZ, UR30 ;  /* 0x0000001eff047e24 */ /* 0x004fe2000f8e00ff */
        /* <DEDUP_REMOVED lines=8> */
[----:B------:R-:W-:-:S04]  /*2850*/  MOV R0, UR30 ;  /* 0x0000001e00007c02 */ /* 0x000fc80008000f00 */
        /* <DEDUP_REMOVED lines=15> */
.L_x_754:
[----:B------:R-:W-:Y:S05]  /*2950*/  BSYNC B0 ;  /* 0x0000000000007941 */ /* 0x000fea0003800000 */
.L_x_753:
        /* <DEDUP_REMOVED lines=13> */
.L_x_756:
[----:B------:R-:W-:Y:S05]  /*2a30*/  BSYNC B0 ;  /* 0x0000000000007941 */ /* 0x000fea0003800000 */
.L_x_755:
        /* <DEDUP_REMOVED lines=13> */
.L_x_758:
[----:B------:R-:W-:Y:S05]  /*2b10*/  BSYNC B0 ;  /* 0x0000000000007941 */ /* 0x000fea0003800000 */
.L_x_757:
        /* <DEDUP_REMOVED lines=12> */
.L_x_742:
[----:B------:R-:W-:Y:S01]  /*2be0*/  ULDC.64 UR32, c[0x0][0x1a0] ;  /* 0x0000680000207ab9 */ /* 0x000fe20000000a00 */
[----:B------:R-:W-:Y:S01]  /*2bf0*/  MOV R4, UR30 ;  /* 0x0000001e00047c02 */ /* 0x000fe20008000f00 */
[----:B------:R-:W-:Y:S01]  /*2c00*/  UIMAD UR4, UR34, UR32, URZ ;  /* 0x00000020220472a4 */ /* 0x000fe2000f8e023f */
[----:B------:R-:W-:Y:S03]  /*2c10*/  BSSY B0, `(.L_x_760) ;  /* 0x0000023000007945 */ /* 0x000fe60003800000 */
[----:B------:R-:W-:Y:S01]  /*2c20*/  UIMAD UR4, UR30, UR33, UR4 ;  /* 0x000000211e0472a4 */ /* 0x000fe2000f8e0204 */
[----:B------:R-:W-:-:S05]  /*2c30*/  IMAD.WIDE.U32 R4, R4, c[0x0][0x1a0], R214 ;  /* 0x0000680004047a25 */ /* 0x000fca00078e00d6 */
[----:B------:R-:W-:Y:S02]  /*2c40*/  IADD3 R4, P0, R4, UR45, RZ ;  /* 0x0000002d04047c10 */ /* 0x000fe4000ff1e0ff */
[----:B------:R-:W-:Y:S01]  /*2c50*/  MOV R0, UR4 ;  /* 0x0000000400007c02 */ /* 0x000fe20008000f00 */
[----:B------:R-:W-:-:S03]  /*2c60*/  ULEA.HI UR4, UR5, UR5, URZ, 0x1 ;  /* 0x0000000505047291 */ /* 0x000fc6000f8f083f */
[----:B------:R-:W-:Y:S01]  /*2c70*/  IADD3.X R5, R5, UR46, R0, P0, !PT ;  /* 0x0000002e05057c10 */ /* 0x000fe200087fe400 */
[----:B------:R-:W-:Y:S01]  /*2c80*/  ULOP3.LUT UR4, UR4, 0xfffffffe, URZ, 0xc0, !UPT ;  /* 0xfffffffe04047892 */ /* 0x000fe2000f8ec03f */
[----:B------:R-:W-:Y:S01]  /*2c90*/  PLOP3.LUT P0, PT, PT, PT, UP6, 0x80, 0x0 ;  /* 0x000000000000781c */ /* 0x000fe20003f0f068 */
[----:B------:R-:W-:Y:S02]  /*2ca0*/  IMAD R0, R12, c[0x0][0x1b8], RZ ;  /* 0x00006e000c007a24 */ /* 0x000fe400078e02ff */
[----:B------:R-:W-:Y:S01]  /*2cb0*/  UIADD3 UR4, UR5, -UR4, URZ ;  /* 0x8000000405047290 */ /* 0x000fe2000fffe03f */
[----:B------:R-:W-:-:S03]  /*2cc0*/  IMAD.WIDE.U32 R4, R11, c[0x0][0x1b8], R4 ;  /* 0x00006e000b047a25 */ /* 0x000fc600078e0004 */
[----:B------:R-:W-:Y:S01]  /*2cd0*/  UISETP.NE.AND UP0, UPT, UR4, 0x1, UPT ;  /* 0x000000010400788c */ /* 0x000fe2000bf05270 */
[----:B------:R-:W-:Y:S01]  /*2ce0*/  IMAD R0, R11, c[0x0][0x1bc], R0 ;  /* 0x00006f000b007a24 */ /* 0x000fe200078e0200 */
[----:B------:R-:W-:-:S04]  /*2cf0*/  UIMAD UR4, UR29, -0x80, UR8 ;  /* 0xffffff801d0478a4 */ /* 0x000fc8000f8e0208 */
[----:B------:R-:W-:Y:S01]  /*2d00*/  IADD3 R10, R5, R0, RZ ;  /* 0x00000000050a7210 */ /* 0x000fe20007ffe0ff */
[----:B------:R-:W-:Y:S01]  /*2d10*/  @P0 BAR.SYNC.DEFER_BLOCKING 0x0 ;  /* 0x0000000000000b1d */ /* 0x000fe20000010000 */
        /* <DEDUP_REMOVED lines=18> */
.L_x_761:
[----:B------:R-:W-:Y:S05]  /*2e40*/  BSYNC B0 ;  /* 0x0000000000007941 */ /* 0x000fea0003800000 */
.L_x_760:
        /* <DEDUP_REMOVED lines=22> */
.L_x_763:
[----:B------:R-:W-:Y:S05]  /*2fb0*/  BSYNC B0 ;  /* 0x0000000000007941 */ /* 0x000fea0003800000 */
.L_x_762:
        /* <DEDUP_REMOVED lines=22> */
.L_x_765:
[----:B------:R-:W-:Y:S05]  /*3120*/  BSYNC B0 ;  /* 0x0000000000007941 */ /* 0x000fea0003800000 */
.L_x_764:
        /* <DEDUP_REMOVED lines=21> */
.L_x_767:
[----:B------:R-:W-:Y:S05]  /*3280*/  BSYNC B0 ;  /* 0x0000000000007941 */ /* 0x000fea0003800000 */
.L_x_766:
        /* <DEDUP_REMOVED lines=13> */
.L_x_769:
[----:B------:R-:W-:Y:S05]  /*3360*/  BSYNC B0 ;  /* 0x0000000000007941 */ /* 0x000fea0003800000 */
.L_x_768:
        /* <DEDUP_REMOVED lines=8> */
[----:B------:R-:W-:-:S03]  /*33f0*/  IMAD.MOV.U32 R2, RZ, RZ, c[0x0][0x374] ;  /* 0x0000dd00ff027624 */ /* 0x000fc600078e00ff */
[----:B-1----:R-:W-:-:S04]  /*3400*/  LEA R4, P0, R0, R192, 0x6 ;  /* 0x000000c000047211 */ /* 0x002fc800078030ff */
[----:B------:R-:W-:-:S05]  /*3410*/  LEA.HI.X R5, R0, R193, R2, 0x6, P0 ;  /* 0x000000c100057211 */ /* 0x000fca00000f3402 */
[----:B------:R-:W-:Y:S01]  /*3420*/  @!PT LDS RZ, [RZ] ;  /* 0x00000000fffff984 */ /* 0x000fe20000000800 */
[----:B------:R-:W-:Y:S01]  /*3430*/  @!PT LDS RZ, [RZ] ;  /* 0x00000000fffff984 */ /* 0x000fe20000000800 */
[----:B------:R-:W-:Y:S01]  /*3440*/  @!PT LDS RZ, [RZ] ;  /* 0x00000000fffff984 */ /* 0x000fe20000000800 */
[----:B------:R1:W-:Y:S04]  /*3450*/  LDGSTS.E.BYPASS.LTC128B.128 [R196+0x5000], [R4.64] ;  /* 0x0500000004c47fae */ /* 0x0003e8000b901d46 */
.L_x_771:
[----:B------:R-:W-:Y:S05]  /*3460*/  BSYNC B0 ;  /* 0x0000000000007941 */ /* 0x000fea0003800000 */
.L_x_770:
[----:B------:R-:W5:Y:S01]  /*3470*/  LDL R2, [R1+0x1c] ;  /* 0x00001c0001027983 */ /* 0x000f620000100800 */
[----:B------:R-:W-:Y:S01]  /*3480*/  PLOP3.LUT P0, PT, PT, PT, UP0, 0x40, 0x0 ;  /* 0x000000000000781c */ /* 0x000fe20003f0e808 */
[----:B------:R-:W-:Y:S01]  /*3490*/  BSSY B0, `(.L_x_772) ;  /* 0x0000013000007945 */ /* 0x000fe20003800000 */
[----:B-----5:R-:W-:-:S04]  /*34a0*/  IADD3 R0, R2, 0x1000, RZ ;  /* 0x0000100002007810 */ /* 0x020fc80007ffe0ff */
        /* <DEDUP_REMOVED lines=17> */
.L_x_773:
[----:B------:R-:W-:Y:S05]  /*35c0*/  BSYNC B0 ;  /* 0x0000000000007941 */ /* 0x000fea0003800000 */
.L_x_772:
        /* <DEDUP_REMOVED lines=20> */
.L_x_775:
[----:B------:R-:W-:Y:S05]  /*3710*/  BSYNC B0 ;  /* 0x0000000000007941 */ /* 0x000fea0003800000 */
.L_x_774:
[----:B--2---:R-:W2:Y:S01]  /*3720*/  LDL R13, [R1+0x4] ;  /* 0x00000400010d7983 */ /* 0x004ea20000100800 */
[----:B------:R-:W-:-:S03]  /*3730*/  ULDC.64 UR32, c[0x0][0x198] ;  /* 0x0000660000207ab9 */ /* 0x000fc60000000a00 */
[----:B---3--:R-:W3:Y:S01]  /*3740*/  LDL R17, [R1+0x24] ;  /* 0x0000240001117983 */ /* 0x008ee20000100800 */
[----:B------:R-:W-:Y:S01]  /*3750*/  UIMAD UR9, UR34, UR32, URZ ;  /* 0x00000020220972a4 */ /* 0x000fe2000f8e023f */
[----:B-1----:R-:W-:-:S03]  /*3760*/  IMAD.U32 R4, RZ, RZ, UR30 ;  /* 0x0000001eff047e24 */ /* 0x002fc6000f8e00ff */
[----:B------:R-:W-:Y:S01]  /*3770*/  UIMAD UR9, UR30, UR33, UR9 ;  /* 0x000000211e0972a4 */ /* 0x000fe2000f8e0209 */
[----:B------:R-:W-:-:S05]  /*3780*/  IMAD.WIDE.U32 R4, R4, c[0x0][0x198], R214 ;  /* 0x0000660004047a25 */ /* 0x000fca00078e00d6 */
[----:B------:R-:W-:Y:S01]  /*3790*/  IADD3 R6, P0, R4, UR35, RZ ;  /* 0x0000002304067c10 */ /* 0x000fe2000ff1e0ff */
[----:B------:R-:W-:-:S05]  /*37a0*/  IMAD.U32 R0, RZ, RZ, UR9 ;  /* 0x00000009ff007e24 */ /* 0x000fca000f8e00ff */
[----:B------:R-:W-:Y:S01]  /*37b0*/  IADD3.X R7, R5, UR40, R0, P0, !PT ;  /* 0x0000002805077c10 */ /* 0x000fe200087fe400 */
[----:B------:R-:W-:Y:S02]  /*37c0*/  IMAD.MOV.U32 R244, RZ, RZ, 0x7f800000 ;  /* 0x7f800000fff47424 */ /* 0x000fe400078e00ff */
[----:B------:R-:W-:Y:S02]  /*37d0*/  IMAD.MOV.U32 R243, RZ, RZ, 0x7f800000 ;  /* 0x7f800000fff37424 */ /* 0x000fe400078e00ff */
[----:B------:R-:W-:Y:S02]  /*37e0*/  IMAD.MOV.U32 R241, RZ, RZ, 0x7f800000 ;  /* 0x7f800000fff17424 */ /* 0x000fe400078e00ff */
[C---:B--2---:R-:W-:Y:S01]  /*37f0*/  IMAD.SHL.U32 R4, R13.reuse, 0x4, RZ ;  /* 0x000000040d047824 */ /* 0x044fe200078e00ff */
[C---:B------:R-:W-:Y:S02]  /*3800*/  IADD3 R2, R13.reuse, 0x8, RZ ;  /* 0x000000080d027810 */ /* 0x040fe40007ffe0ff */
[----:B------:R-:W-:-:S02]  /*3810*/  IADD3 R0, R13, 0x28, RZ ;  /* 0x000000280d007810 */ /* 0x000fc40007ffe0ff */
[C---:B---3--:R-:W-:Y:S02]  /*3820*/  SHF.L.U64.HI R5, R13.reuse, 0x2, R17 ;  /* 0x000000020d057819 */ /* 0x048fe40000010211 */
[----:B------:R-:W-:Y:S02]  /*3830*/  IADD3 R4, P1, R4, UR11, RZ ;  /* 0x0000000b04047c10 */ /* 0x000fe4000ff3e0ff */
[----:B------:R-:W-:Y:S02]  /*3840*/  ISETP.GE.AND P2, PT, R13, UR4, PT ;  /* 0x000000040d007c0c */ /* 0x000fe4000bf46270 */
[----:B------:R-:W-:Y:S02]  /*3850*/  ISETP.GE.AND P0, PT, R2, UR4, PT ;  /* 0x0000000402007c0c */ /* 0x000fe4000bf06270 */
[----:B------:R-:W-:Y:S02]  /*3860*/  IADD3.X R5, R5, UR10, RZ, P1, !PT ;  /* 0x0000000a05057c10 */ /* 0x000fe40008ffe4ff */
[----:B------:R-:W-:-:S02]  /*3870*/  ISETP.GE.AND P1, PT, R0, UR4, PT ;  /* 0x0000000400007c0c */ /* 0x000fc4000bf26270 */
[----:B------:R-:W-:-:S05]  /*3880*/  IADD3 R2, R13, 0x20, RZ ;  /* 0x000000200d027810 */ /* 0x000fca0007ffe0ff */
[----:B------:R1:W5:Y:S01]  /*3890*/  @!P2 LDG.E R244, [R4.64] ;  /* 0x0000000604f4a981 */ /* 0x000362000c1e1900 */
[----:B------:R-:W-:Y:S02]  /*38a0*/  ISETP.GE.AND P2, PT, R2, UR4, PT ;  /* 0x0000000402007c0c */ /* 0x000fe4000bf46270 */
[----:B------:R-:W-:Y:S01]  /*38b0*/  SHF.R.S32.HI R2, RZ, 0x1f, R0 ;  /* 0x0000001fff027819 */ /* 0x000fe20000011400 */
[----:B------:R1:W5:Y:S02]  /*38c0*/  @!P0 LDG.E R243, [R4.64+0x20] ;  /* 0x0000200604f38981 */ /* 0x000364000c1e1900 */
[----:B------:R-:W-:-:S04]  /*38d0*/  @!P1 LEA R8, P0, R0, UR11, 0x2 ;  /* 0x0000000b00089c11 */ /* 0x000fc8000f8010ff */
[----:B------:R-:W-:-:S05]  /*38e0*/  @!P1 LEA.HI.X R9, R0, UR10, R2, 0x2, P0 ;  /* 0x0000000a00099c11 */ /* 0x000fca00080f1402 */
[----:B------:R2:W5:Y:S04]  /*38f0*/  @!P1 LDG.E R241, [R8.64] ;  /* 0x0000000608f19981 */ /* 0x000568000c1e1900 */
[----:B------:R2:W-:Y:S01]  /*3900*/  @P6 STS.128 [R196+0x6000], RZ ;  /* 0x006000ffc4006388 */ /* 0x0005e20000000c00 */
[----:B------:R-:W-:Y:S02]  /*3910*/  IMAD.MOV.U32 R242, RZ, RZ, 0x7f800000 ;  /* 0x7f800000fff27424 */ /* 0x000fe400078e00ff */
[----:B------:R-:W-:Y:S01]  /*3920*/  IMAD R0, R12, c[0x0][0x1b0], RZ ;  /* 0x00006c000c007a24 */ /* 0x000fe200078e02ff */
[----:B------:R-:W-:Y:S03]  /*3930*/  BSSY B0, `(.L_x_776) ;  /* 0x0000015000007945 */ /* 0x000fe60003800000 */
[----:B------:R1:W5:Y:S01]  /*3940*/  @!P2 LDG.E R242, [R4.64+0x80] ;  /* 0x0000800604f2a981 */ /* 0x000362000c1e1900 */
[----:B------:R-:W-:-:S02]  /*3950*/  IMAD R0, R11, c[0x0][0x1b4], R0 ;  /* 0x00006d000b007a24 */ /* 0x000fc400078e0200 */
[----:B-1----:R-:W-:-:S04]  /*3960*/  IMAD.WIDE.U32 R4, R11, c[0x0][0x1b0], R6 ;  /* 0x00006c000b047a25 */ /* 0x002fc800078e0006 */
        /* <DEDUP_REMOVED lines=17> */
.L_x_777:
[----:B--2---:R-:W-:Y:S05]  /*3a80*/  BSYNC B0 ;  /* 0x0000000000007941 */ /* 0x004fea0003800000 */
.L_x_776:
[----:B------:R2:W-:Y:S01]  /*3a90*/  @P5 STS.128 [R196+0x7000], RZ ;  /* 0x007000ffc4005388 */ /* 0x0005e20000000c00 */
[----:B------:R-:W-:Y:S01]  /*3aa0*/  BSSY B0, `(.L_x_778) ;  /* 0x0000013000007945 */ /* 0x000fe20003800000 */
        /* <DEDUP_REMOVED lines=18> */
.L_x_779:
[----:B------:R-:W-:Y:S05]  /*3bd0*/  BSYNC B0 ;  /* 0x0000000000007941 */ /* 0x000fea0003800000 */
.L_x_778:
        /* <DEDUP_REMOVED lines=16> */
[----:B------:R-:W-:Y:S01]  /*3ce0*/  @!PT LDS RZ, [RZ] ;  /* 0x00000000fffff984 */ /* 0x000fe20000000800 */
[----:B------:R-:W-:Y:S01]  /*3cf0*/  @!PT LDS RZ, [RZ] ;  /* 0x00000000fffff984 */ /* 0x000fe20000000800 */
[----:B------:R-:W-:Y:S01]  /*3d00*/  @!PT LDS RZ, [RZ] ;  /* 0x00000000fffff984 */ /* 0x000fe20000000800 */
[----:B------:R1:W-:Y:S02]  /*3d10*/  LDGSTS.E.BYPASS.LTC128B.128 [R196+0x8000], [R8.64] ;  /* 0x0800000008c47fae */ /* 0x0003e4000b901d46 */
.L_x_781:
[----:B------:R-:W-:Y:S05]  /*3d20*/  BSYNC B0 ;  /* 0x0000000000007941 */ /* 0x000fea0003800000 */
.L_x_780:
[----:B------:R1:W-:Y:S01]  /*3d30*/  @P3 STS.128 [R196+0x9000], RZ ;  /* 0x009000ffc4003388 */ /* 0x0003e20000000c00 */
[----:B------:R-:W-:Y:S01]  /*3d40*/  BSSY B0, `(.L_x_782) ;  /* 0x0000012000007945 */ /* 0x000fe20003800000 */
        /* <DEDUP_REMOVED lines=17> */
.L_x_783:
[----:B------:R-:W-:Y:S05]  /*3e60*/  BSYNC B0 ;  /* 0x0000000000007941 */ /* 0x000fea0003800000 */
.L_x_782:
[----:B------:R-:W0:Y:S01]  /*3e70*/  LDGDEPBAR ;  /* 0x00000000000079af */ /* 0x000e220000000000 */
[----:B------:R-:W-:Y:S02]  /*3e80*/  ULDC.64 UR34, c[0x0][0x318] ;  /* 0x0000c60000227ab9 */ /* 0x000fe40000000a00 */
[----:B------:R-:W-:Y:S02]  /*3e90*/  UISETP.NE.U32.AND UP2, UPT, URZ, UR34, UPT ;  /* 0x000000223f00728c */ /* 0x000fe4000bf45070 */
[----:B------:R-:W-:Y:S02]  /*3ea0*/  USHF.R.S32.HI UR9, URZ, 0x1f, UR49 ;  /* 0x0000001f3f097899 */ /* 0x000fe40008011431 */
[----:B------:R-:W-:Y:S02]  /*3eb0*/  UISETP.NE.AND.EX UP2, UPT, URZ, UR35, UPT, UP2 ;  /* 0x000000233f00728c */ /* 0x000fe4000bf45320 */
[----:B------:R-:W-:-:S04]  /*3ec0*/  ULDC.64 UR36, c[0x0][0x320] ;  /* 0x0000c80000247ab9 */ /* 0x000fc80000000a00 */
[----:B------:R-:W-:-:S05]  /*3ed0*/  PLOP3.LUT P0, PT, PT, PT, UP2, 0x80, 0x0 ;  /* 0x000000000000781c */ /* 0x000fca0003f0f028 */
[----:B------:R-:W-:Y:S02]  /*3ee0*/  @UP2 UIMAD UR4, UR53, UR36, URZ ;  /* 0x00000024350422a4 */ /* 0x000fe4000f8e023f */
[----:B------:R-:W-:Y:S02]  /*3ef0*/  @UP2 UMOV UR32, UR49 ;  /* 0x0000003100202c82 */ /* 0x000fe40008000000 */
[----:B------:R-:W-:Y:S01]  /*3f00*/  @UP2 UMOV UR33, UR9 ;  /* 0x0000000900212c82 */ /* 0x000fe20008000000 */
[----:B------:R-:W-:-:S04]  /*3f10*/  DEPBAR.LE SB0, 0x1 ;  /* 0x000080400000791a */ /* 0x000fc80000000000 */
[----:B------:R-:W-:Y:S01]  /*3f20*/  BAR.SYNC.DEFER_BLOCKING 0x0 ;  /* 0x0000000000007b1d */ /* 0x000fe20000010000 */
[----:B------:R-:W-:Y:S02]  /*3f30*/  @UP2 UIMAD.WIDE.U32 UR32, UR44, UR36, UR32 ;  /* 0x000000242c2022a5 */ /* 0x000fe4000f8e0020 */
[----:B------:R-:W-:Y:S02]  /*3f40*/  @UP2 UIMAD UR37, UR44, UR37, UR4 ;  /* 0x000000252c2522a4 */ /* 0x000fe4000f8e0204 */
[----:B------:R-:W-:Y:S02]  /*3f50*/  @UP2 ULEA UR34, UP1, UR32, UR34, 0x2 ;  /* 0x0000002220222291 */ /* 0x000fe4000f82103f */
[----:B------:R-:W-:-:S04]  /*3f60*/  @UP2 UIADD3 UR37, UR33, UR37, URZ ;  /* 0x0000002521252290 */ /* 0x000fc8000fffe03f */
[----:B------:R-:W-:Y:S01]  /*3f70*/  @UP2 ULEA.HI.X UR35, UR32, UR35, UR37, 0x2, UP1 ;  /* 0x0000002320232291 */ /* 0x000fe200088f1425 */
[----:B-1----:R-:W-:-:S05]  /*3f80*/  IMAD.U32 R4, RZ, RZ, UR34 ;  /* 0x00000022ff047e24 */ /* 0x002fca000f8e00ff */
[----:B------:R-:W-:-:S05]  /*3f90*/  IMAD.U32 R5, RZ, RZ, UR35 ;  /* 0x00000023ff057e24 */ /* 0x000fca000f8e00ff */
[----:B--2---:R1:W2:Y:S01]  /*3fa0*/  @P0 LDG.E R4, [R4.64] ;  /* 0x0000000604040981 */ /* 0x0042a2000c1e1900 */
[----:B------:R-:W2:Y:S01]  /*3fb0*/  @P0 MUFU.RCP R0, c[0x0][0x238] ;  /* 0x00008e0000000b08 */ /* 0x000ea20000001000 */
[----:B------:R-:W-:Y:S01]  /*3fc0*/  IMAD.MOV.U32 R182, RZ, RZ, 0x20 ;  /* 0x00000020ffb67424 */ /* 0x000fe200078e00ff */
[----:B------:R-:W-:Y:S01]  /*3fd0*/  PLOP3.LUT P3, PT, PT, PT, UP0, 0x40, 0x0 ;  /* 0x000000000000781c */ /* 0x000fe20003f6e808 */
[----:B------:R3:W4:Y:S01]  /*3fe0*/  LDSM.16.M88.4 R140, [R178+0xa000] ;  /* 0x00a00000b28c783b */ /* 0x0007220000000200 */
[----:B------:R-:W-:Y:S01]  /*3ff0*/  PLOP3.LUT P2, PT, PT, PT, UP0, 0x40, 0x0 ;  /* 0x000000000000781c */ /* 0x000fe20003f4e808 */
[----:B------:R-:W-:Y:S01]  /*4000*/  IMAD.MOV.U32 R128, RZ, RZ, 0x40 ;  /* 0x00000040ff807424 */ /* 0x000fe200078e00ff */
[----:B------:R-:W-:Y:S01]  /*4010*/  IADD3 R172, R183, 0x1000, RZ ;  /* 0x00001000b7ac7810 */ /* 0x000fe20007ffe0ff */
[----:B------:R3:W2:Y:S01]  /*4020*/  LDSM.16.M88.4 R144, [R178+0xa800] ;  /* 0x00a80000b290783b */ /* 0x0006a20000000200 */
[C---:B------:R-:W-:Y:S01]  /*4030*/  IADD3 R173, R184.reuse, 0x1000, RZ ;  /* 0x00001000b8ad7810 */ /* 0x040fe20007ffe0ff */
[----:B------:R-:W-:Y:S01]  /*4040*/  IMAD.SHL.U32 R174, R184, 0x2, RZ ;  /* 0x00000002b8ae7824 */ /* 0x000fe200078e00ff */
[----:B------:R-:W-:Y:S01]  /*4050*/  SEL R172, R172, R183, P3 ;  /* 0x000000b7acac7207 */ /* 0x000fe20001800000 */
[----:B------:R3:W2:Y:S01]  /*4060*/  LDSM.16.M88.4 R148, [R181+0xa000] ;  /* 0x00a00000b594783b */ /* 0x0006a20000000200 */
[----:B------:R-:W-:Y:S01]  /*4070*/  SEL R173, R173, R184, P2 ;  /* 0x000000b8adad7207 */ /* 0x000fe20001000000 */
[----:B------:R-:W-:Y:S01]  /*4080*/  UIADD3 UR32, UR38, 0x80, UR30 ;  /* 0x0000008026207890 */ /* 0x000fe2000fffe01e */
[----:B------:R-:W-:Y:S01]  /*4090*/  IMAD.MOV.U32 R205, RZ, RZ, R186 ;  /* 0x000000ffffcd7224 */ /* 0x000fe200078e00ba */
[----:B------:R3:W2:Y:S01]  /*40a0*/  LDSM.16.M88.4 R152, [R181+0xa800] ;  /* 0x00a80000b598783b */ /* 0x0006a20000000200 */
[----:B------:R-:W-:Y:S01]  /*40b0*/  CS2R R94, SRZ ;  /* 0x00000000005e7805 */ /* 0x000fe2000001ff00 */
[----:B------:R-:W-:Y:S01]  /*40c0*/  CS2R R92, SRZ ;  /* 0x00000000005c7805 */ /* 0x000fe2000001ff00 */
[----:B------:R-:W-:Y:S01]  /*40d0*/  CS2R R98, SRZ ;  /* 0x0000000000627805 */ /* 0x000fe2000001ff00 */
[----:B------:R3:W2:Y:S01]  /*40e0*/  LDSM.16.M88.4 R156, [R179+0xa000] ;  /* 0x00a00000b39c783b */ /* 0x0006a20000000200 */
[----:B------:R-:W-:Y:S01]  /*40f0*/  CS2R R96, SRZ ;  /* 0x0000000000607805 */ /* 0x000fe2000001ff00 */
[----:B------:R-:W-:Y:S01]  /*4100*/  CS2R R90, SRZ ;  /* 0x00000000005a7805 */ /* 0x000fe2000001ff00 */
[----:B------:R-:W-:Y:S01]  /*4110*/  CS2R R88, SRZ ;  /* 0x0000000000587805 */ /* 0x000fe2000001ff00 */
[----:B------:R3:W2:Y:S01]  /*4120*/  LDSM.16.M88.4 R160, [R179+0xa800] ;  /* 0x00a80000b3a0783b */ /* 0x0006a20000000200 */
[C---:B-1----:R-:W-:Y:S01]  /*4130*/  IADD3 R5, R13.reuse, 0x1, RZ ;  /* 0x000000010d057810 */ /* 0x042fe20007ffe0ff */
        /* <DEDUP_REMOVED lines=29> */
[----:B------:R-:W-:Y:S01]  /*4310*/  SHF.L.U64.HI R249, R13, 0x2, R17 ;  /* 0x000000020df97819 */ /* 0x000fe20000010211 */
[----:B------:R-:W-:Y:S01]  /*4320*/  IMAD.SHL.U32 R173, R173, 0x2, RZ ;  /* 0x00000002adad7824 */ /* 0x000fe200078e00ff */
[----:B------:R-:W-:Y:S01]  /*4330*/  UMOV UR4, URZ ;  /* 0x0000003f00047c82 */ /* 0x000fe20008000000 */
[----:B------:R-:W-:Y:S01]  /*4340*/  IMAD.SHL.U32 R248, R13, 0x4, RZ ;  /* 0x000000040df87824 */ /* 0x000fe200078e00ff */
[----:B------:R-:W-:-:S02]  /*4350*/  UIADD3 UR32, UR32, -UR8, URZ ;  /* 0x8000000820207290 */ /* 0x000fc4000fffe03f */
[----:B------:R-:W-:Y:S01]  /*4360*/  UIADD3 UR31, UR30, 0x80, URZ ;  /* 0x000000801e1f7890 */ /* 0x000fe2000fffe03f */
[----:B--2---:R-:W-:Y:S01]  /*4370*/  @P0 FMUL.FTZ R4, R4, R0 ;  /* 0x0000000004040220 */ /* 0x004fe20000410000 */
[----:B------:R-:W-:-:S03]  /*4380*/  LEA.HI R0, R15, R16, RZ, 0x4 ;  /* 0x000000100f007211 */ /* 0x000fc600078f20ff */
[----:B------:R2:W1:Y:S01]  /*4390*/  @P0 R2UR UR9, R4 ;  /* 0x00000000040903c2 */ /* 0x00046200000e0000 */
[----:B------:R-:W-:-:S05]  /*43a0*/  LOP3.LUT R0, R0, 0xfffffff0, RZ, 0xc0, !PT ;  /* 0xfffffff000007812 */ /* 0x000fca00078ec0ff */
[----:B------:R-:W-:-:S05]  /*43b0*/  IMAD.IADD R0, R16, 0x1, -R0 ;  /* 0x0000000110007824 */ /* 0x000fca00078e0a00 */
[----:B------:R-:W-:-:S04]  /*43c0*/  SHF.R.S32.HI R2, RZ, 0x1f, R0 ;  /* 0x0000001fff027819 */ /* 0x000fc80000011400 */
[----:B------:R-:W-:-:S04]  /*43d0*/  LEA.HI R2, R2, R0, RZ, 0x3 ;  /* 0x0000000002027211 */ /* 0x000fc800078f18ff */
[----:B------:R-:W-:Y:S01]  /*43e0*/  LOP3.LUT R2, R2, 0xfffffff8, RZ, 0xc0, !PT ;  /* 0xfffffff802027812 */ /* 0x000fe200078ec0ff */
[----:B--2---:R-:W-:Y:S01]  /*43f0*/  IMAD.U32 R4, RZ, RZ, UR38 ;  /* 0x00000026ff047e24 */ /* 0x004fe2000f8e00ff */
[----:B-1----:R-:W-:-:S03]  /*4400*/  @UP2 UMOV UR4, UR9 ;  /* 0x0000000900042c82 */ /* 0x002fc60008000000 */
[----:B------:R-:W-:Y:S02]  /*4410*/  IMAD.IADD R0, R0, 0x1, -R2 ;  /* 0x0000000100007824 */ /* 0x000fe400078e0a02 */
[----:B------:R-:W-:Y:S01]  /*4420*/  IMAD R2, RZ, RZ, -UR55 ;  /* 0x80000037ff027e24 */ /* 0x000fe2000f8e02ff */
[----:B------:R-:W-:Y:S02]  /*4430*/  IADD3 R250, R5, UR8, -R4 ;  /* 0x0000000805fa7c10 */ /* 0x000fe4000fffe804 */
[C---:B------:R-:W-:Y:S02]  /*4440*/  LOP3.LUT P0, RZ, R0.reuse, 0x2, RZ, 0xc0, !PT ;  /* 0x0000000200ff7812 */ /* 0x040fe4000780c0ff */
[----:B------:R-:W-:Y:S01]  /*4450*/  LOP3.LUT P1, RZ, R0, 0x4, RZ, 0xc0, !PT ;  /* 0x0000000400ff7812 */ /* 0x000fe2000782c0ff */
[----:B------:R-:W-:Y:S01]  /*4460*/  IMAD.U32 R0, RZ, RZ, UR29 ;  /* 0x0000001dff007e24 */ /* 0x000fe2000f8e00ff */
[----:B------:R3:W-:Y:S01]  /*4470*/  STL [R1+0x18], R2 ;  /* 0x0000180201007387 */ /* 0x0007e20000100800 */
[----:B------:R-:W-:-:S02]  /*4480*/  SEL R182, R182, 0xffffffe0, !P0 ;  /* 0xffffffe0b6b67807 */ /* 0x000fc40004000000 */
[----:B------:R-:W-:Y:S01]  /*4490*/  IMAD R0, R0, 0x80, R251 ;  /* 0x0000008000007824 */ /* 0x000fe200078e02fb */
[----:B------:R-:W-:Y:S02]  /*44a0*/  SEL R128, R128, 0xffffffc0, !P1 ;  /* 0xffffffc080807807 */ /* 0x000fe40004800000 */
[----:B------:R-:W-:Y:S02]  /*44b0*/  IMAD.IADD R176, R175, 0x1, R182 ;  /* 0x00000001afb07824 */ /* 0x000fe400078e02b6 */
[----:B------:R-:W-:Y:S01]  /*44c0*/  IADD3 R204, R0, 0x19, RZ ;  /* 0x0000001900cc7810 */ /* 0x000fe20007ffe0ff */
[----:B------:R-:W-:Y:S01]  /*44d0*/  IMAD.IADD R177, R182, 0x1, R174 ;  /* 0x00000001b6b17824 */ /* 0x000fe200078e02ae */
[C---:B------:R-:W-:Y:S02]  /*44e0*/  IADD3 R203, R0.reuse, 0x18, RZ ;  /* 0x0000001800cb7810 */ /* 0x040fe40007ffe0ff */
[C---:B------:R-:W-:Y:S02]  /*44f0*/  IADD3 R202, R0.reuse, 0x11, RZ ;  /* 0x0000001100ca7810 */ /* 0x040fe40007ffe0ff */
[C---:B------:R-:W-:Y:S01]  /*4500*/  IADD3 R201, R0.reuse, 0x10, RZ ;  /* 0x0000001000c97810 */ /* 0x040fe20007ffe0ff */
[----:B------:R-:W1:Y:S01]  /*4510*/  I2F R204, R204 ;  /* 0x000000cc00cc7306 */ /* 0x000e620000201400 */
[----:B------:R-:W-:-:S02]  /*4520*/  IADD3 R200, R0, 0x9, RZ ;  /* 0x0000000900c87810 */ /* 0x000fc40007ffe0ff */
[C---:B------:R-:W-:Y:S02]  /*4530*/  IADD3 R199, R0.reuse, 0x8, RZ ;  /* 0x0000000800c77810 */ /* 0x040fe40007ffe0ff */
[----:B------:R-:W-:-:S03]  /*4540*/  IADD3 R198, R0, 0x1, RZ ;  /* 0x0000000100c67810 */ /* 0x000fc60007ffe0ff */
[----:B------:R-:W2:Y:S08]  /*4550*/  I2F R203, R203 ;  /* 0x000000cb00cb7306 */ /* 0x000eb00000201400 */
[----:B------:R-:W1:Y:S08]  /*4560*/  I2F R202, R202 ;  /* 0x000000ca00ca7306 */ /* 0x000e700000201400 */
[----:B------:R-:W1:Y:S08]  /*4570*/  I2F R201, R201 ;  /* 0x000000c900c97306 */ /* 0x000e700000201400 */
[----:B------:R-:W1:Y:S08]  /*4580*/  I2F R200, R200 ;  /* 0x000000c800c87306 */ /* 0x000e700000201400 */
[----:B------:R-:W1:Y:S08]  /*4590*/  I2F R199, R199 ;  /* 0x000000c700c77306 */ /* 0x000e700000201400 */
[----:B--234-:R-:W1:Y:S02]  /*45a0*/  I2F R198, R198 ;  /* 0x000000c600c67306 */ /* 0x01ce640000201400 */
.L_x_786:
[----:B------:R-:W0:Y:S01]  /*45b0*/  LDGDEPBAR ;  /* 0x00000000000079af */ /* 0x000e220000000000 */
[C---:B------:R-:W-:Y:S01]  /*45c0*/  IADD3 R0, R173.reuse, R182, RZ ;  /* 0x000000b6ad007210 */ /* 0x040fe20007ffe0ff */
[----:B------:R-:W-:Y:S01]  /*45d0*/  USHF.L.U32 UR9, UR5, 0x6, URZ ;  /* 0x0000000605097899 */ /* 0x000fe2000800063f */
[-C--:B------:R-:W-:Y:S02]  /*45e0*/  IADD3 R2, R173, R128.reuse, RZ ;  /* 0x00000080ad027210 */ /* 0x080fe40007ffe0ff */
[----:B-----5:R-:W-:Y:S01]  /*45f0*/  FSETP.NEU.FTZ.AND P2, PT, R244, -INF , PT ;  /* 0xff800000f400780b */ /* 0x020fe20003f5d000 */
[----:B------:R-:W-:Y:S04]  /*4600*/  UISETP.GE.AND UP0, UPT, UR9, UR32, UPT ;  /* 0x000000200900728c */ /* 0x000fe8000bf06270 */
[----:B------:R-:W-:Y:S06]  /*4610*/  UISETP.LT.AND UP0, UPT, UR31, UR8, UP0 ;  /* 0x000000081f00728c */ /* 0x000fec0008701270 */
[----:B------:R-:W-:Y:S01]  /*4620*/  PLOP3.LUT P0, PT, PT, PT, UP0, 0x80, 0x0 ;  /* 0x000000000000781c */ /* 0x000fe20003f0f008 */
[----:B------:R-:W-:Y:S01]  /*4630*/  UISETP.GT.AND UP0, UPT, UR5, UR14, UPT ;  /* 0x0000000e0500728c */ /* 0x000fe2000bf04270 */
[----:B------:R-:W-:Y:S04]  /*4640*/  DEPBAR.LE SB0, 0x0 ;  /* 0x000080000000791a */ /* 0x000fe80000000000 */
[----:B------:R-:W-:Y:S07]  /*4650*/  BAR.SYNC.DEFER_BLOCKING 0x0 ;  /* 0x0000000000007b1d */ /* 0x000fee0000010000 */
[----:B------:R-:W-:Y:S01]  /*4660*/  @!P0 IADD3 R185, R250, UR9, RZ ;  /* 0x00000009fab98c10 */ /* 0x000fe2000fffe0ff */
[----:B------:R-:W-:Y:S08]  /*4670*/  LDSM.16.M88.4 R32, [R173] ;  /* 0x00000000ad20783b */ /* 0x000ff00000000200 */
[----:B------:R-:W2:Y:S08]  /*4680*/  LDSM.16.M88.4 R16, [R178+0x6000] ;  /* 0x00600000b210783b */ /* 0x000eb00000000200 */
[----:B------:R-:W3:Y:S08]  /*4690*/  LDSM.16.M88.4 R28, [R173+0x1000] ;  /* 0x00100000ad1c783b */ /* 0x000ef00000000200 */
[----:B------:R-:W4:Y:S08]  /*46a0*/  LDSM.16.M88.4 R100, [R178+0x6800] ;  /* 0x00680000b264783b */ /* 0x000f300000000200 */
[----:B------:R-:W-:Y:S08]  /*46b0*/  LDSM.16.M88.4 R104, [R0] ;  /* 0x000000000068783b */ /* 0x000ff00000000200 */
[----:B------:R-:W1:Y:S01]  /*46c0*/  LDSM.16.M88.4 R108, [R181+0x6000] ;  /* 0x00600000b56c783b */ /* 0x000e620000000200 */
[-C--:B--2---:R-:W-:Y:S07]  /*46d0*/  HMMA.16816.F32.BF16 R4, R32, R16.reuse, RZ ;  /* 0x000000102004723c */ /* 0x084fee00000418ff */
[----:B------:R2:W1:Y:S01]  /*46e0*/  LDSM.16.M88.4 R112, [R0+0x1000] ;  /* 0x001000000070783b */ /* 0x0004620000000200 */
[C---:B---3--:R-:W-:Y:S07]  /*46f0*/  HMMA.16816.F32.BF16 R8, R28.reuse, R16, RZ ;  /* 0x000000101c08723c */ /* 0x048fee00000418ff */
[----:B------:R-:W3:Y:S01]  /*4700*/  LDSM.16.M88.4 R116, [R181+0x6800] ;  /* 0x00680000b574783b */ /* 0x000ee20000000200 */
[-C--:B------:R-:W-:Y:S07]  /*4710*/  HMMA.16816.F32.BF16 R12, R28, R18.reuse, RZ ;  /* 0x000000121c0c723c */ /* 0x080fee00000418ff */
[----:B------:R-:W-:Y:S01]  /*4720*/  LDSM.16.M88.4 R120, [R2] ;  /* 0x000000000278783b */ /* 0x000fe20000000200 */
[C---:B------:R-:W-:Y:S07]  /*4730*/  HMMA.16816.F32.BF16 R16, R32.reuse, R18, RZ ;  /* 0x000000122010723c */ /* 0x040fee00000418ff */
[----:B------:R-:W3:Y:S01]  /*4740*/  LDSM.16.M88.4 R124, [R179+0x6000] ;  /* 0x00600000b37c783b */ /* 0x000ee20000000200 */
[----:B--2---:R-:W-:Y:S01]  /*4750*/  IADD3 R0, R0, R128, RZ ;  /* 0x0000008000007210 */ /* 0x004fe20007ffe0ff */
[-C--:B----4-:R-:W-:Y:S06]  /*4760*/  HMMA.16816.F32.BF16 R20, R32, R100.reuse, RZ ;  /* 0x000000642014723c */ /* 0x090fec00000418ff */
[----:B------:R-:W-:Y:S02]  /*4770*/  LDSM.16.M88.4 R128, [R179+0x6800] ;  /* 0x00680000b380783b */ /* 0x000fe40000000200 */
[C---:B------:R-:W-:Y:S06]  /*4780*/  HMMA.16816.F32.BF16 R24, R28.reuse, R100, RZ ;  /* 0x000000641c18723c */ /* 0x040fec00000418ff */
[----:B------:R-:W-:Y:S02]  /*4790*/  LDSM.16.M88.4 R132, [R0] ;  /* 0x000000000084783b */ /* 0x000fe40000000200 */
[-C--:B------:R-:W-:Y:S06]  /*47a0*/  HMMA.16816.F32.BF16 R28, R28, R102.reuse, RZ ;  /* 0x000000661c1c723c */ /* 0x080fec00000418ff */
[----:B------:R-:W-:Y:S02]  /*47b0*/  LDSM.16.M88.4 R136, [R180+0x6000] ;  /* 0x00600000b488783b */ /* 0x000fe40000000200 */
[----:B------:R-:W-:Y:S06]  /*47c0*/  HMMA.16816.F32.BF16 R32, R32, R102, RZ ;  /* 0x000000662020723c */ /* 0x000fec00000418ff */
[----:B------:R2:W4:Y:S02]  /*47d0*/  LDSM.16.M88.4 R100, [R2+0x1000] ;  /* 0x001000000264783b */ /* 0x0005240000000200 */
[-C--:B-1----:R-:W-:Y:S08]  /*47e0*/  HMMA.16816.F32.BF16 R4, R104, R108.reuse, R4 ;  /* 0x0000006c6804723c */ /* 0x082ff00000041804 */
[C---:B------:R-:W-:Y:S07]  /*47f0*/  HMMA.16816.F32.BF16 R8, R112.reuse, R108, R8 ;  /* 0x0000006c7008723c */ /* 0x040fee0000041808 */
[----:B------:R-:W-:Y:S01]  /*4800*/  MOV R108, 0x40 ;  /* 0x00000040006c7802 */ /* 0x000fe20000000f00 */
[-C--:B------:R-:W-:Y:S01]  /*4810*/  HMMA.16816.F32.BF16 R12, R112, R110.reuse, R12 ;  /* 0x0000006e700c723c */ /* 0x080fe2000004180c */
[----:B--2---:R-:W-:Y:S04]  /*4820*/  MOV R2, UR29 ;  /* 0x0000001d00027c02 */ /* 0x004fe80008000f00 */
[----:B------:R-:W-:Y:S03]  /*4830*/  LEA R2, R2, R251, 0x7 ;  /* 0x000000fb02027211 */ /* 0x000fe600078e38ff */
[C---:B------:R-:W-:Y:S08]  /*4840*/  HMMA.16816.F32.BF16 R16, R104.reuse, R110, R16 ;  /* 0x0000006e6810723c */ /* 0x040ff00000041810 */
[-C--:B---3--:R-:W-:Y:S08]  /*4850*/  HMMA.16816.F32.BF16 R20, R104, R116.reuse, R20 ;  /* 0x000000746814723c */ /* 0x088ff00000041814 */
[C---:B------:R-:W-:Y:S08]  /*4860*/  HMMA.16816.F32.BF16 R24, R112.reuse, R116, R24 ;  /* 0x000000747018723c */ /* 0x040ff00000041818 */
[-C--:B------:R-:W-:Y:S08]  /*4870*/  HMMA.16816.F32.BF16 R28, R112, R118.reuse, R28 ;  /* 0x00000076701c723c */ /* 0x080ff0000004181c */
[----:B------:R-:W-:Y:S01]  /*4880*/  HMMA.16816.F32.BF16 R32, R104, R118, R32 ;  /* 0x000000766820723c */ /* 0x000fe20000041820 */
[----:B------:R-:W1:Y:S07]  /*4890*/  LDSM.16.M88.4 R104, [R0+0x1000] ;  /* 0x001000000068783b */ /* 0x000e6e0000000200 */
[-C--:B------:R-:W-:Y:S08]  /*48a0*/  HMMA.16816.F32.BF16 R4, R120, R124.reuse, R4 ;  /* 0x0000007c7804723c */ /* 0x080ff00000041804 */
[C---:B----4-:R-:W-:Y:S08]  /*48b0*/  HMMA.16816.F32.BF16 R8, R100.reuse, R124, R8 ;  /* 0x0000007c6408723c */ /* 0x050ff00000041808 */
[-C--:B------:R-:W-:Y:S08]  /*48c0*/  HMMA.16816.F32.BF16 R12, R100, R126.reuse, R12 ;  /* 0x0000007e640c723c */ /* 0x080ff0000004180c */
[C---:B------:R-:W-:Y:S08]  /*48d0*/  HMMA.16816.F32.BF16 R16, R120.reuse, R126, R16 ;  /* 0x0000007e7810723c */ /* 0x040ff00000041810 */
[-C--:B------:R-:W-:Y:S08]  /*48e0*/  HMMA.16816.F32.BF16 R20, R120, R128.reuse, R20 ;  /* 0x000000807814723c */ /* 0x080ff00000041814 */
[C---:B------:R-:W-:Y:S07]  /*48f0*/  HMMA.16816.F32.BF16 R24, R100.reuse, R128, R24 ;  /* 0x000000806418723c */ /* 0x040fee0000041818 */
[----:B------:R-:W-:Y:S01]  /*4900*/  SEL R128, R108, 0xffffffc0, !P1 ;  /* 0xffffffc06c807807 */ /* 0x000fe20004800000 */
[-C--:B------:R-:W-:Y:S01]  /*4910*/  HMMA.16816.F32.BF16 R28, R100, R130.reuse, R28 ;  /* 0x00000082641c723c */ /* 0x080fe2000004181c */
[----:B------:R-:W-:Y:S07]  /*4920*/  I2F R100, R2 ;  /* 0x0000000200647306 */ /* 0x000fee0000201400 */
[----:B------:R-:W-:Y:S08]  /*4930*/  HMMA.16816.F32.BF16 R32, R120, R130, R32 ;  /* 0x000000827820723c */ /* 0x000ff00000041820 */
[-C--:B------:R-:W-:Y:S08]  /*4940*/  HMMA.16816.F32.BF16 R4, R132, R136.reuse, R4 ;  /* 0x000000888404723c */ /* 0x080ff00000041804 */
[C---:B-1----:R-:W-:Y:S08]  /*4950*/  HMMA.16816.F32.BF16 R8, R104.reuse, R136, R8 ;  /* 0x000000886808723c */ /* 0x042ff00000041808 */
[-C--:B------:R-:W-:Y:S08]  /*4960*/  HMMA.16816.F32.BF16 R12, R104, R138.reuse, R12 ;  /* 0x0000008a680c723c */ /* 0x080ff0000004180c */
[C---:B------:R-:W-:Y:S01]  /*4970*/  HMMA.16816.F32.BF16 R16, R132.reuse, R138, R16 ;  /* 0x0000008a8410723c */ /* 0x040fe20000041810 */
[----:B------:R-:W-:Y:S03]  /*4980*/  FMUL.FTZ R4, R4, c[0x0][0x2ec] ;  /* 0x0000bb0004047a20 */ /* 0x000fe60000410000 */
[----:B------:R-:W-:Y:S01]  /*4990*/  FMUL.FTZ R5, R5, c[0x0][0x2ec] ;  /* 0x0000bb0005057a20 */ /* 0x000fe20000410000 */
[----:B------:R-:W1:Y:S01]  /*49a0*/  MUFU.TANH R130, R4 ;  /* 0x0000000400827308 */ /* 0x000e620000002400 */
[----:B------:R-:W-:Y:S02]  /*49b0*/  FMUL.FTZ R6, R6, c[0x0][0x2ec] ;  /* 0x0000bb0006067a20 */ /* 0x000fe40000410000 */
[----:B------:R-:W-:Y:S04]  /*49c0*/  FMUL.FTZ R7, R7, c[0x0][0x2ec] ;  /* 0x0000bb0007077a20 */ /* 0x000fe80000410000 */
[----:B------:R-:W-:Y:S02]  /*49d0*/  FMUL.FTZ R11, R11, c[0x0][0x2ec] ;  /* 0x0000bb000b0b7a20 */ /* 0x000fe40000410000 */
        /* <DEDUP_REMOVED lines=9> */
[----:B------:R-:W-:Y:S02]  /*4a70*/  FMUL.FTZ R18, R18, c[0x0][0x2ec] ;  /* 0x0000bb0012127a20 */ /* 0x000fe40000410000 */
[----:B-1----:R-:W-:Y:S02]  /*4a80*/  FFMA.FTZ R0, R100, UR4, R130 ;  /* 0x0000000464007c23 */ /* 0x002fe40008010082 */
[----:B------:R-:W-:Y:S02]  /*4a90*/  FMUL.FTZ R19, R19, c[0x0][0x2ec] ;  /* 0x0000bb0013137a20 */ /* 0x000fe40000410000 */
[----:B------:R-:W-:Y:S01]  /*4aa0*/  FMUL.FTZ R13, R13, c[0x0][0x2ec] ;  /* 0x0000bb000d0d7a20 */ /* 0x000fe20000410000 */
[----:B------:R-:W-:Y:S01]  /*4ab0*/  MUFU.TANH R223, R6 ;  /* 0x0000000600df7308 */ /* 0x000fe20000002400 */
[----:B------:R-:W-:Y:S09]  /*4ac0*/  FMUL.FTZ R15, R15, c[0x0][0x2ec] ;  /* 0x0000bb000f0f7a20 */ /* 0x000ff20000410000 */
[----:B------:R1:W-:Y:S01]  /*4ad0*/  MUFU.TANH R136, R16 ;  /* 0x0000001000887308 */ /* 0x0003e20000002400 */
[C---:B---3--:R-:W-:Y:S09]  /*4ae0*/  @!P0 IADD3 R12, R2.reuse, 0x1, RZ ;  /* 0x00000001020c8810 */ /* 0x048ff20007ffe0ff */
[----:B------:R3:W-:Y:S10]  /*4af0*/  MUFU.TANH R222, R7 ;  /* 0x0000000700de7308 */ /* 0x0007f40000002400 */
[----:B------:R2:W4:Y:S01]  /*4b00*/  MUFU.TANH R235, R9 ;  /* 0x0000000900eb7308 */ /* 0x0005220000002400 */
[C---:B-1----:R-:W-:Y:S04]  /*4b10*/  @!P0 IMNMX R16, R185.reuse, UR8, PT ;  /* 0x00000008b9108c17 */ /* 0x042fe8000b800200 */
[-C--:B------:R-:W-:Y:S05]  /*4b20*/  @!P0 ISETP.GE.AND P3, PT, R2, R16.reuse, PT ;  /* 0x000000100200820c */ /* 0x080fea0003f66270 */
[----:B------:R1:W-:Y:S01]  /*4b30*/  MUFU.TANH R236, R8 ;  /* 0x0000000800ec7308 */ /* 0x0003e20000002400 */
[----:B------:R-:W-:Y:S01]  /*4b40*/  @!P0 FSEL R0, R0, -INF , !P3 ;  /* 0xff80000000008808 */ /* 0x000fe20005800000 */
[----:B---3--:R-:W3:Y:S08]  /*4b50*/  LDSM.16.M88.4 R4, [R180+0x6800] ;  /* 0x00680000b404783b */ /* 0x008ef00000000200 */
[----:B------:R4:W-:Y:S01]  /*4b60*/  MUFU.TANH R245, R11 ;  /* 0x0000000b00f57308 */ /* 0x0009e20000002400 */
[----:B--2---:R-:W-:Y:S09]  /*4b70*/  FFMA.FTZ R9, R198, UR4, R206 ;  /* 0x00000004c6097c23 */ /* 0x004ff200080100ce */
[----:B------:R2:W2:Y:S01]  /*4b80*/  MUFU.TANH R246, R10 ;  /* 0x0000000a00f67308 */ /* 0x0004a20000002400 */
[----:B-1----:R-:W-:Y:S05]  /*4b90*/  FMUL.FTZ R8, R244, 1.4426950216293334961 ;  /* 0x3fb8aa3bf4087820 */ /* 0x002fea0000410000 */
[----:B------:R-:W-:Y:S04]  /*4ba0*/  FSEL R8, R8, RZ, P2 ;  /* 0x000000ff08087208 */ /* 0x000fe80001000000 */
[----:B------:R1:W-:Y:S01]  /*4bb0*/  MUFU.TANH R231, R13 ;  /* 0x0000000d00e77308 */ /* 0x0003e20000002400 */
[----:B------:R-:W-:Y:S01]  /*4bc0*/  @!P0 ISETP.GE.AND P2, PT, R12, R16, PT ;  /* 0x000000100c00820c */ /* 0x000fe20003f46270 */
[--C-:B------:R-:W-:Y:S01]  /*4bd0*/  FFMA.FTZ R0, R0, c[0x0][0x23c], -R8.reuse ;  /* 0x00008f0000007a23 */ /* 0x100fe20000010808 */
[----:B----4-:R-:W-:Y:S02]  /*4be0*/  @!P0 IADD3 R11, R185, 0x8, RZ ;  /* 0x00000008b90b8810 */ /* 0x010fe40007ffe0ff */
[----:B------:R-:W-:Y:S02]  /*4bf0*/  @!P0 FSEL R9, R9, -INF , !P2 ;  /* 0xff80000009098808 */ /* 0x000fe40005000000 */
[----:B------:R-:W-:Y:S03]  /*4c00*/  @!P0 IMNMX R11, R11, UR8, PT ;  /* 0x000000080b0b8c17 */ /* 0x000fe6000b800200 */
[----:B------:R4:W4:Y:S01]  /*4c10*/  MUFU.TANH R240, R14 ;  /* 0x0000000e00f07308 */ /* 0x0009220000002400 */
[----:B------:R-:W-:Y:S01]  /*4c20*/  FSETP.NEU.FTZ.AND P2, PT, R243, -INF , PT ;  /* 0xff800000f300780b */ /* 0x000fe20003f5d000 */
[----:B------:R-:W-:Y:S01]  /*4c30*/  FFMA.FTZ R9, R9, c[0x0][0x23c], -R8 ;  /* 0x00008f0009097a23 */ /* 0x000fe20000010808 */
[-C--:B------:R-:W-:Y:S01]  /*4c40*/  @!P0 ISETP.GE.AND P3, PT, R2, R11.reuse, PT ;  /* 0x0000000b0200820c */ /* 0x080fe20003f66270 */
[-C--:B---3--:R-:W-:Y:S01]  /*4c50*/  HMMA.16816.F32.BF16 R20, R132, R4.reuse, R20 ;  /* 0x000000048414723c */ /* 0x088fe20000041814 */
[----:B--2---:R-:W-:Y:S04]  /*4c60*/  @!P0 IADD3 R10, R185, 0x20, RZ ;  /* 0x00000020b90a8810 */ /* 0x004fe80007ffe0ff */
[----:B------:R-:W-:Y:S01]  /*4c70*/  @!P0 IMNMX R10, R10, UR8, PT ;  /* 0x000000080a0a8c17 */ /* 0x000fe2000b800200 */
[----:B------:R2:W-:Y:S02]  /*4c80*/  MUFU.EX2 R112, R0 ;  /* 0x0000000000707308 */ /* 0x0005e40000000800 */
[C---:B------:R-:W-:Y:S01]  /*4c90*/  HMMA.16816.F32.BF16 R24, R104.reuse, R4, R24 ;  /* 0x000000046818723c */ /* 0x040fe20000041818 */
[----:B-1----:R-:W-:Y:S06]  /*4ca0*/  FFMA.FTZ R13, R198, UR4, R235 ;  /* 0x00000004c60d7c23 */ /* 0x002fec00080100eb */
[----:B------:R-:W-:Y:S01]  /*4cb0*/  FMUL.FTZ R5, R243, 1.4426950216293334961 ;  /* 0x3fb8aa3bf3057820 */ /* 0x000fe20000410000 */
[----:B------:R-:W-:Y:S01]  /*4cc0*/  MUFU.TANH R131, R17 ;  /* 0x0000001100837308 */ /* 0x000fe20000002400 */
[C---:B------:R-:W-:Y:S01]  /*4cd0*/  FFMA.FTZ R4, R100.reuse, UR4, R223 ;  /* 0x0000000464047c23 */ /* 0x040fe200080100df */
[-C--:B------:R-:W-:Y:S02]  /*4ce0*/  HMMA.16816.F32.BF16 R28, R104, R6.reuse, R28 ;  /* 0x00000006681c723c */ /* 0x080fe4000004181c */
[----:B------:R-:W-:Y:S01]  /*4cf0*/  FSEL R5, R5, RZ, P2 ;  /* 0x000000ff05057208 */ /* 0x000fe20001000000 */
[----:B----4-:R-:W-:Y:S01]  /*4d00*/  FFMA.FTZ R14, R100, UR4, R246 ;  /* 0x00000004640e7c23 */ /* 0x010fe200080100f6 */
[----:B------:R-:W-:Y:S02]  /*4d10*/  @!P0 ISETP.GE.AND P2, PT, R12, R11, PT ;  /* 0x0000000b0c00820c */ /* 0x000fe40003f46270 */
[----:B------:R-:W-:Y:S01]  /*4d20*/  @!P0 FSEL R4, R4, -INF , !P3 ;  /* 0xff80000004048808 */ /* 0x000fe20005800000 */
[----:B------:R-:W-:Y:S01]  /*4d30*/  FMUL.FTZ R20, R20, c[0x0][0x2ec] ;  /* 0x0000bb0014147a20 */ /* 0x000fe20000410000 */
[----:B------:R1:W-:Y:S01]  /*4d40*/  MUFU.EX2 R109, R9 ;  /* 0x00000009006d7308 */ /* 0x0003e20000000800 */
[-C--:B------:R-:W-:Y:S01]  /*4d50*/  @!P0 ISETP.GE.AND P3, PT, R2, R10.reuse, PT ;  /* 0x0000000a0200820c */ /* 0x080fe20003f66270 */
[----:B------:R-:W-:Y:S02]  /*4d60*/  HMMA.16816.F32.BF16 R32, R132, R6, R32 ;  /* 0x000000068420723c */ /* 0x000fe40000041820 */
[----:B--2---:R-:W-:Y:S02]  /*4d70*/  FFMA.FTZ R0, R198, UR4, R222 ;  /* 0x00000004c6007c23 */ /* 0x004fe400080100de */
[--C-:B------:R-:W-:Y:S02]  /*4d80*/  FFMA.FTZ R4, R4, c[0x0][0x23c], -R5.reuse ;  /* 0x00008f0004047a23 */ /* 0x100fe40000010805 */
[----:B------:R-:W-:Y:S01]  /*4d90*/  FMUL.FTZ R21, R21, c[0x0][0x2ec] ;  /* 0x0000bb0015157a20 */ /* 0x000fe20000410000 */
[----:B------:R-:W-:Y:S01]  /*4da0*/  @!P0 FSEL R0, R0, -INF , !P2 ;  /* 0xff80000000008808 */ /* 0x000fe20005000000 */
[----:B------:R2:W-:Y:S01]  /*4db0*/  MUFU.EX2 R218, R4 ;  /* 0x0000000400da7308 */ /* 0x0005e20000000800 */
[----:B------:R-:W-:Y:S03]  /*4dc0*/  FSETP.NEU.FTZ.AND P2, PT, R242, -INF , PT ;  /* 0xff800000f200780b */ /* 0x000fe60003f5d000 */
[----:B------:R-:W-:Y:S02]  /*4dd0*/  FFMA.FTZ R0, R0, c[0x0][0x23c], -R5 ;  /* 0x00008f0000007a23 */ /* 0x000fe40000010805 */
[----:B------:R-:W-:Y:S02]  /*4de0*/  FMUL.FTZ R28, R28, c[0x0][0x2ec] ;  /* 0x0000bb001c1c7a20 */ /* 0x000fe40000410000 */
[----:B------:R-:W-:Y:S02]  /*4df0*/  FMUL.FTZ R29, R29, c[0x0][0x2ec] ;  /* 0x0000bb001d1d7a20 */ /* 0x000fe40000410000 */
[----:B------:R3:W4:Y:S01]  /*4e00*/  MUFU.TANH R239, R15 ;  /* 0x0000000f00ef7308 */ /* 0x0007220000002400 */
[----:B------:R-:W-:Y:S02]  /*4e10*/  FMUL.FTZ R30, R30, c[0x0][0x2ec] ;  /* 0x0000bb001e1e7a20 */ /* 0x000fe40000410000 */
[----:B------:R-:W-:Y:S01]  /*4e20*/  FMUL.FTZ R31, R31, c[0x0][0x2ec] ;  /* 0x0000bb001f1f7a20 */ /* 0x000fe20000410000 */
[----:B-1----:R-:W-:Y:S01]  /*4e30*/  @!P0 IADD3 R9, R185, 0x28, RZ ;  /* 0x00000028b9098810 */ /* 0x002fe20007ffe0ff */
[----:B------:R-:W-:Y:S02]  /*4e40*/  FFMA.FTZ R7, R199, UR4, R240 ;  /* 0x00000004c7077c23 */ /* 0x000fe400080100f0 */
[----:B------:R-:W-:Y:S01]  /*4e50*/  FMUL.FTZ R32, R32, c[0x0][0x2ec] ;  /* 0x0000bb0020207a20 */ /* 0x000fe20000410000 */
[----:B------:R-:W-:Y:S01]  /*4e60*/  @!P0 IMNMX R9, R9, UR8, PT ;  /* 0x0000000809098c17 */ /* 0x000fe2000b800200 */
[----:B------:R-:W-:Y:S01]  /*4e70*/  FMUL.FTZ R33, R33, c[0x0][0x2ec] ;  /* 0x0000bb0021217a20 */ /* 0x000fe20000410000 */
[----:B------:R1:W-:Y:S01]  /*4e80*/  MUFU.EX2 R217, R0 ;  /* 0x0000000000d97308 */ /* 0x0003e20000000800 */
[----:B------:R-:W-:Y:S02]  /*4e90*/  FMUL.FTZ R34, R34, c[0x0][0x2ec] ;  /* 0x0000bb0022227a20 */ /* 0x000fe40000410000 */
[----:B------:R-:W-:Y:S02]  /*4ea0*/  FMUL.FTZ R35, R35, c[0x0][0x2ec] ;  /* 0x0000bb0023237a20 */ /* 0x000fe40000410000 */
[----:B--2---:R-:W-:Y:S02]  /*4eb0*/  FMUL.FTZ R4, R242, 1.4426950216293334961 ;  /* 0x3fb8aa3bf2047820 */ /* 0x004fe40000410000 */
[----:B------:R-:W-:Y:S02]  /*4ec0*/  FMUL.FTZ R22, R22, c[0x0][0x2ec] ;  /* 0x0000bb0016167a20 */ /* 0x000fe40000410000 */
[----:B------:R-:W-:Y:S01]  /*4ed0*/  FMUL.FTZ R23, R23, c[0x0][0x2ec] ;  /* 0x0000bb0017177a20 */ /* 0x000fe20000410000 */
[----:B------:R-:W2:Y:S01]  /*4ee0*/  MUFU.TANH R209, R18 ;  /* 0x0000001200d17308 */ /* 0x000ea20000002400 */
[----:B------:R-:W-:Y:S01]  /*4ef0*/  FSEL R4, R4, RZ, P2 ;  /* 0x000000ff04047208 */ /* 0x000fe20001000000 */
[----:B------:R-:W-:Y:S01]  /*4f00*/  FMUL.FTZ R24, R24, c[0x0][0x2ec] ;  /* 0x0000bb0018187a20 */ /* 0x000fe20000410000 */
[-C--:B------:R-:W-:Y:S01]  /*4f10*/  @!P0 ISETP.GE.AND P2, PT, R12, R10.reuse, PT ;  /* 0x0000000a0c00820c */ /* 0x080fe20003f46270 */
[C---:B---3--:R-:W-:Y:S02]  /*4f20*/  FFMA.FTZ R15, R200.reuse, UR4, R231 ;  /* 0x00000004c80f7c23 */ /* 0x048fe400080100e7 */
[----:B----4-:R-:W-:Y:S01]  /*4f30*/  FFMA.FTZ R6, R200, UR4, R239 ;  /* 0x00000004c8067c23 */ /* 0x010fe200080100ef */
[----:B------:R-:W-:Y:S01]  /*4f40*/  @!P0 FSEL R13, R13, -INF , !P2 ;  /* 0xff8000000d0d8808 */ /* 0x000fe20005000000 */
[----:B------:R-:W-:Y:S01]  /*4f50*/  FMUL.FTZ R25, R25, c[0x0][0x2ec] ;  /* 0x0000bb0019197a20 */ /* 0x000fe20000410000 */
[----:B------:R-:W-:Y:S01]  /*4f60*/  FSETP.NEU.FTZ.AND P2, PT, R241, -INF , PT ;  /* 0xff800000f100780b */ /* 0x000fe20003f5d000 */
[----:B------:R-:W-:Y:S01]  /*4f70*/  MUFU.TANH R208, R19 ;  /* 0x0000001300d07308 */ /* 0x000fe20000002400 */
[----:B------:R-:W-:Y:S02]  /*4f80*/  FMUL.FTZ R26, R26, c[0x0][0x2ec] ;  /* 0x0000bb001a1a7a20 */ /* 0x000fe40000410000 */
[----:B------:R-:W-:Y:S02]  /*4f90*/  FFMA.FTZ R13, R13, c[0x0][0x23c], -R4 ;  /* 0x00008f000d0d7a23 */ /* 0x000fe40000010804 */
[----:B-1----:R-:W-:Y:S02]  /*4fa0*/  FFMA.FTZ R0, R100, UR4, R236 ;  /* 0x0000000464007c23 */ /* 0x002fe400080100ec */
[----:B------:R-:W-:Y:S03]  /*4fb0*/  FMUL.FTZ R27, R27, c[0x0][0x2ec] ;  /* 0x0000bb001b1b7a20 */ /* 0x000fe60000410000 */
[----:B------:R1:W-:Y:S01]  /*4fc0*/  MUFU.EX2 R227, R13 ;  /* 0x0000000d00e37308 */ /* 0x0003e20000000800 */
[----:B------:R-:W-:Y:S02]  /*4fd0*/  @!P0 FSEL R0, R0, -INF , !P3 ;  /* 0xff80000000008808 */ /* 0x000fe40005800000 */
[-C--:B------:R-:W-:Y:S03]  /*4fe0*/  @!P0 ISETP.GE.AND P3, PT, R2, R9.reuse, PT ;  /* 0x000000090200820c */ /* 0x080fe60003f66270 */
[----:B------:R-:W-:Y:S01]  /*4ff0*/  FFMA.FTZ R0, R0, c[0x0][0x23c], -R4 ;  /* 0x00008f0000007a23 */ /* 0x000fe20000010804 */
[----:B------:R-:W-:Y:S03]  /*5000*/  @!P0 FSEL R14, R14, -INF , !P3 ;  /* 0xff8000000e0e8808 */ /* 0x000fe60005800000 */
[----:B------:R3:W-:Y:S10]  /*5010*/  MUFU.EX2 R228, R0 ;  /* 0x0000000000e47308 */ /* 0x0007f40000000800 */
[----:B------:R-:W4:Y:S01]  /*5020*/  MUFU.TANH R138, R20 ;  /* 0x00000014008a7308 */ /* 0x000f220000002400 */
[----:B-1----:R-:W-:Y:S09]  /*5030*/  FFMA.FTZ R13, R198, UR4, R245 ;  /* 0x00000004c60d7c23 */ /* 0x002ff200080100f5 */
[----:B------:R-:W-:Y:S01]  /*5040*/  MUFU.TANH R185, R28 ;  /* 0x0000001c00b97308 */ /* 0x000fe20000002400 */
[----:B---3--:R-:W-:Y:S05]  /*5050*/  FMUL.FTZ R0, R241, 1.4426950216293334961 ;  /* 0x3fb8aa3bf1007820 */ /* 0x008fea0000410000 */
[----:B------:R-:W-:Y:S04]  /*5060*/  FSEL R0, R0, RZ, P2 ;  /* 0x000000ff00007208 */ /* 0x000fe80001000000 */
[----:B------:R-:W-:Y:S01]  /*5070*/  MUFU.TANH R139, R29 ;  /* 0x0000001d008b7308 */ /* 0x000fe20000002400 */
[-C--:B------:R-:W-:Y:S02]  /*5080*/  @!P0 ISETP.GE.AND P2, PT, R12, R9.reuse, PT ;  /* 0x000000090c00820c */ /* 0x080fe40003f46270 */
[----:B------:R-:W-:Y:S01]  /*5090*/  @!P0 IADD3 R12, R2, 0x9, RZ ;  /* 0x00000009020c8810 */ /* 0x000fe20007ffe0ff */
[--C-:B------:R-:W-:Y:S01]  /*50a0*/  FFMA.FTZ R14, R14, c[0x0][0x23c], -R0.reuse ;  /* 0x00008f000e0e7a23 */ /* 0x100fe20000010800 */
[----:B------:R-:W-:Y:S05]  /*50b0*/  @!P0 FSEL R13, R13, -INF , !P2 ;  /* 0xff8000000d0d8808 */ /* 0x000fea0005000000 */
[----:B------:R-:W-:Y:S01]  /*50c0*/  FFMA.FTZ R13, R13, c[0x0][0x23c], -R0 ;  /* 0x00008f000d0d7a23 */ /* 0x000fe20000010800 */
[----:B------:R1:W-:Y:S10]  /*50d0*/  MUFU.EX2 R238, R14 ;  /* 0x0000000e00ee7308 */ /* 0x0003f40000000800 */
[----:B------:R3:W-:Y:S10]  /*50e0*/  MUFU.EX2 R237, R13 ;  /* 0x0000000d00ed7308 */ /* 0x0007f40000000800 */
[----:B------:R-:W-:Y:S01]  /*50f0*/  MUFU.TANH R226, R30 ;  /* 0x0000001e00e27308 */ /* 0x000fe20000002400 */
[----:B-1----:R-:W-:Y:S09]  /*5100*/  FFMA.FTZ R14, R199, UR4, R233 ;  /* 0x00000004c70e7c23 */ /* 0x002ff200080100e9 */
[----:B------:R-:W1:Y:S01]  /*5110*/  MUFU.TANH R137, R21 ;  /* 0x0000001500897308 */ /* 0x000e620000002400 */
[----:B---3--:R-:W-:Y:S04]  /*5120*/  @!P0 IADD3 R13, R2, 0x8, RZ ;  /* 0x00000008020d8810 */ /* 0x008fe80007ffe0ff */
[-C--:B------:R-:W-:Y:S05]  /*5130*/  @!P0 ISETP.GE.AND P2, PT, R13, R10.reuse, PT ;  /* 0x0000000a0d00820c */ /* 0x080fea0003f46270 */
[----:B------:R-:W3:Y:S01]  /*5140*/  MUFU.TANH R211, R22 ;  /* 0x0000001600d37308 */ /* 0x000ee20000002400 */
[----:B------:R-:W-:Y:S02]  /*5150*/  @!P0 FSEL R14, R14, -INF , !P2 ;  /* 0xff8000000e0e8808 */ /* 0x000fe40005000000 */
[----:B------:R-:W-:Y:S03]  /*5160*/  @!P0 ISETP.GE.AND P2, PT, R12, R10, PT ;  /* 0x0000000a0c00820c */ /* 0x000fe60003f46270 */
[--C-:B------:R-:W-:Y:S01]  /*5170*/  FFMA.FTZ R14, R14, c[0x0][0x23c], -R4.reuse ;  /* 0x00008f000e0e7a23 */ /* 0x100fe20000010804 */
[----:B------:R-:W-:Y:S02]  /*5180*/  @!P0 FSEL R15, R15, -INF , !P2 ;  /* 0xff8000000f0f8808 */ /* 0x000fe40005000000 */
[-C--:B------:R-:W-:Y:S01]  /*5190*/  @!P0 ISETP.GE.AND P2, PT, R13, R9.reuse, PT ;  /* 0x000000090d00820c */ /* 0x080fe20003f46270 */
[----:B------:R2:W-:Y:S02]  /*51a0*/  MUFU.EX2 R216, R14 ;  /* 0x0000000e00d87308 */ /* 0x0005e40000000800 */
[----:B------:R-:W-:Y:S01]  /*51b0*/  FFMA.FTZ R15, R15, c[0x0][0x23c], -R4 ;  /* 0x00008f000f0f7a23 */ /* 0x000fe20000010804 */
[----:B------:R-:W-:Y:S02]  /*51c0*/  @!P0 FSEL R7, R7, -INF , !P2 ;  /* 0xff80000007078808 */ /* 0x000fe40005000000 */
[----:B------:R-:W-:Y:S03]  /*51d0*/  @!P0 ISETP.GE.AND P2, PT, R12, R9, PT ;  /* 0x000000090c00820c */ /* 0x000fe60003f46270 */
[--C-:B------:R-:W-:Y:S01]  /*51e0*/  FFMA.FTZ R7, R7, c[0x0][0x23c], -R0.reuse ;  /* 0x00008f0007077a23 */ /* 0x100fe20000010800 */
[----:B------:R-:W-:Y:S01]  /*51f0*/  @!P0 FSEL R6, R6, -INF , !P2 ;  /* 0xff80000006068808 */ /* 0x000fe20005000000 */
[----:B------:R-:W-:Y:S01]  /*5200*/  MUFU.TANH R116, R32 ;  /* 0x0000002000747308 */ /* 0x000fe20000002400 */
[-C--:B------:R-:W-:Y:S03]  /*5210*/  @!P0 ISETP.GE.AND P2, PT, R13, R16.reuse, PT ;  /* 0x000000100d00820c */ /* 0x080fe60003f46270 */
[----:B------:R-:W-:Y:S06]  /*5220*/  FFMA.FTZ R6, R6, c[0x0][0x23c], -R0 ;  /* 0x00008f0006067a23 */ /* 0x000fec0000010800 */
[----:B------:R1:W-:Y:S01]  /*5230*/  MUFU.EX2 R230, R7 ;  /* 0x0000000700e67308 */ /* 0x0003e20000000800 */
[C---:B--2---:R-:W-:Y:S09]  /*5240*/  FFMA.FTZ R14, R199.reuse, UR4, R209 ;  /* 0x00000004c70e7c23 */ /* 0x044ff200080100d1 */
[----:B------:R-:W-:Y:S10]  /*5250*/  MUFU.TANH R115, R33 ;  /* 0x0000002100737308 */ /* 0x000ff40000002400 */
[----:B------:R-:W-:Y:S01]  /*5260*/  MUFU.TANH R124, R34 ;  /* 0x00000022007c7308 */ /* 0x000fe20000002400 */
[----:B-1----:R-:W-:Y:S05]  /*5270*/  FFMA.FTZ R7, R199, UR4, R136 ;  /* 0x00000004c7077c23 */ /* 0x002fea0008010088 */
[----:B------:R-:W-:Y:S04]  /*5280*/  @!P0 FSEL R7, R7, -INF , !P2 ;  /* 0xff80000007078808 */ /* 0x000fe80005000000 */
[----:B------:R1:W-:Y:S01]  /*5290*/  MUFU.EX2 R229, R6 ;  /* 0x0000000600e57308 */ /* 0x0003e20000000800 */
[-C--:B------:R-:W-:Y:S01]  /*52a0*/  @!P0 ISETP.GE.AND P2, PT, R12, R16.reuse, PT ;  /* 0x000000100c00820c */ /* 0x080fe20003f46270 */
[----:B------:R-:W-:Y:S08]  /*52b0*/  FFMA.FTZ R7, R7, c[0x0][0x23c], -R8 ;  /* 0x00008f0007077a23 */ /* 0x000ff00000010808 */
[----:B------:R2:W-:Y:S10]  /*52c0*/  MUFU.EX2 R120, R7 ;  /* 0x0000000700787308 */ /* 0x0005f40000000800 */
[----:B------:R-:W-:Y:S01]  /*52d0*/  MUFU.TANH R123, R35 ;  /* 0x00000023007b7308 */ /* 0x000fe20000002400 */
[----:B-1----:R-:W-:Y:S05]  /*52e0*/  FFMA.FTZ R6, R200, UR4, R131 ;  /* 0x00000004c8067c23 */ /* 0x002fea0008010083 */
[----:B------:R-:W-:Y:S04]  /*52f0*/  @!P0 FSEL R6, R6, -INF , !P2 ;  /* 0xff80000006068808 */ /* 0x000fe80005000000 */
[----:B------:R-:W-:Y:S01]  /*5300*/  MUFU.TANH R225, R31 ;  /* 0x0000001f00e17308 */ /* 0x000fe20000002400 */
[-C--:B------:R-:W-:Y:S01]  /*5310*/  @!P0 ISETP.GE.AND P2, PT, R13, R11.reuse, PT ;  /* 0x0000000b0d00820c */ /* 0x080fe20003f46270 */
[----:B----4-:R-:W-:Y:S02]  /*5320*/  FFMA.FTZ R13, R201, UR4, R138 ;  /* 0x00000004c90d7c23 */ /* 0x010fe4000801008a */
[----:B--2---:R-:W-:Y:S01]  /*5330*/  FFMA.FTZ R7, R200, UR4, R208 ;  /* 0x00000004c8077c23 */ /* 0x004fe200080100d0 */
[----:B------:R-:W-:Y:S01]  /*5340*/  @!P0 FSEL R14, R14, -INF , !P2 ;  /* 0xff8000000e0e8808 */ /* 0x000fe20005000000 */
[--C-:B------:R-:W-:Y:S01]  /*5350*/  FFMA.FTZ R6, R6, c[0x0][0x23c], -R8.reuse ;  /* 0x00008f0006067a23 */ /* 0x100fe20000010808 */
[-C--:B------:R-:W-:Y:S01]  /*5360*/  @!P0 ISETP.GE.AND P2, PT, R12, R11.reuse, PT ;  /* 0x0000000b0c00820c */ /* 0x080fe20003f46270 */
[----:B------:R-:W-:Y:S02]  /*5370*/  FFMA.FTZ R12, R202, UR4, R137 ;  /* 0x00000004ca0c7c23 */ /* 0x000fe40008010089 */
[--C-:B------:R-:W-:Y:S01]  /*5380*/  FFMA.FTZ R14, R14, c[0x0][0x23c], -R5.reuse ;  /* 0x00008f000e0e7a23 */ /* 0x100fe20000010805 */
[----:B------:R-:W-:Y:S01]  /*5390*/  @!P0 FSEL R7, R7, -INF , !P2 ;  /* 0xff80000007078808 */ /* 0x000fe20005000000 */
[----:B------:R1:W-:Y:S04]  /*53a0*/  MUFU.EX2 R119, R6 ;  /* 0x0000000600777308 */ /* 0x0003e80000000800 */
[----:B------:R-:W-:Y:S06]  /*53b0*/  FFMA.FTZ R7, R7, c[0x0][0x23c], -R5 ;  /* 0x00008f0007077a23 */ /* 0x000fec0000010805 */
[----:B------:R2:W-:Y:S10]  /*53c0*/  MUFU.EX2 R127, R7 ;  /* 0x00000007007f7308 */ /* 0x0005f40000000800 */
[----:B------:R-:W4:Y:S01]  /*53d0*/  MUFU.TANH R210, R23 ;  /* 0x0000001700d27308 */ /* 0x000f220000002400 */
[----:B-1----:R-:W-:Y:S04]  /*53e0*/  @!P0 IADD3 R6, R2, 0x10, RZ ;  /* 0x0000001002068810 */ /* 0x002fe80007ffe0ff */
[-C--:B------:R-:W-:Y:S05]  /*53f0*/  @!P0 ISETP.GE.AND P2, PT, R6, R16.reuse, PT ;  /* 0x000000100600820c */ /* 0x080fea0003f46270 */
[----:B------:R-:W1:Y:S01]  /*5400*/  MUFU.TANH R221, R24 ;  /* 0x0000001800dd7308 */ /* 0x000e620000002400 */
[----:B------:R-:W-:Y:S02]  /*5410*/  @!P0 FSEL R13, R13, -INF , !P2 ;  /* 0xff8000000d0d8808 */ /* 0x000fe40005000000 */
[----:B--2---:R-:W-:Y:S03]  /*5420*/  @!P0 IADD3 R7, R2, 0x11, RZ ;  /* 0x0000001102078810 */ /* 0x004fe60007ffe0ff */
[--C-:B------:R-:W-:Y:S01]  /*5430*/  FFMA.FTZ R13, R13, c[0x0][0x23c], -R8.reuse ;  /* 0x00008f000d0d7a23 */ /* 0x100fe20000010808 */
[----:B------:R-:W-:Y:S03]  /*5440*/  @!P0 ISETP.GE.AND P2, PT, R7, R16, PT ;  /* 0x000000100700820c */ /* 0x000fe60003f46270 */
[----:B------:R-:W2:Y:S01]  /*5450*/  MUFU.TANH R219, R25 ;  /* 0x0000001900db7308 */ /* 0x000ea20000002400 */
[----:B------:R-:W-:Y:S02]  /*5460*/  @!P0 FSEL R12, R12, -INF , !P2 ;  /* 0xff8000000c0c8808 */ /* 0x000fe40005000000 */
[-C--:B------:R-:W-:Y:S03]  /*5470*/  @!P0 ISETP.GE.AND P2, PT, R6, R11.reuse, PT ;  /* 0x0000000b0600820c */ /* 0x080fe60003f46270 */
[----:B------:R-:W-:Y:S04]  /*5480*/  FFMA.FTZ R12, R12, c[0x0][0x23c], -R8 ;  /* 0x00008f000c0c7a23 */ /* 0x000fe80000010808 */
[----:B------:R3:W-:Y:S10]  /*5490*/  MUFU.EX2 R118, R13 ;  /* 0x0000000d00767308 */ /* 0x0007f40000000800 */
[----:B------:R4:W-:Y:S10]  /*54a0*/  MUFU.EX2 R117, R12 ;  /* 0x0000000c00757308 */ /* 0x0009f40000000800 */
[----:B------:R-:W-:Y:S01]  /*54b0*/  MUFU.EX2 R129, R14 ;  /* 0x0000000e00817308 */ /* 0x000fe20000000800 */
[----:B---3--:R-:W-:Y:S05]  /*54c0*/  FFMA.FTZ R13, R201, UR4, R211 ;  /* 0x00000004c90d7c23 */ /* 0x008fea00080100d3 */
[----:B------:R-:W-:Y:S04]  /*54d0*/  @!P0 FSEL R13, R13, -INF , !P2 ;  /* 0xff8000000d0d8808 */ /* 0x000fe80005000000 */
[----:B------:R-:W-:Y:S01]  /*54e0*/  MUFU.EX2 R212, R15 ;  /* 0x0000000f00d47308 */ /* 0x000fe20000000800 */
[----:B------:R-:W-:Y:S01]  /*54f0*/  @!P0 ISETP.GE.AND P2, PT, R7, R11, PT ;  /* 0x0000000b0700820c */ /* 0x000fe20003f46270 */
[----:B----4-:R-:W-:Y:S02]  /*5500*/  FFMA.FTZ R12, R202, UR4, R210 ;  /* 0x00000004ca0c7c23 */ /* 0x010fe400080100d2 */
[--C-:B------:R-:W-:Y:S03]  /*5510*/  FFMA.FTZ R13, R13, c[0x0][0x23c], -R5.reuse ;  /* 0x00008f000d0d7a23 */ /* 0x100fe60000010805 */
[----:B------:R-:W-:Y:S03]  /*5520*/  @!P0 FSEL R12, R12, -INF , !P2 ;  /* 0xff8000000c0c8808 */ /* 0x000fe60005000000 */
[----:B------:R1:W-:Y:S01]  /*5530*/  MUFU.EX2 R126, R13 ;  /* 0x0000000d007e7308 */ /* 0x0003e20000000800 */
[-C--:B------:R-:W-:Y:S01]  /*5540*/  @!P0 ISETP.GE.AND P2, PT, R6, R10.reuse, PT ;  /* 0x0000000a0600820c */ /* 0x080fe20003f46270 */
[----:B------:R-:W-:Y:S08]  /*5550*/  FFMA.FTZ R12, R12, c[0x0][0x23c], -R5 ;  /* 0x00008f000c0c7a23 */ /* 0x000ff00000010805 */
[----:B------:R2:W-:Y:S10]  /*5560*/  MUFU.EX2 R125, R12 ;  /* 0x0000000c007d7308 */ /* 0x0005f40000000800 */
[----:B------:R-:W-:Y:S01]  /*5570*/  MUFU.TANH R234, R26 ;  /* 0x0000001a00ea7308 */ /* 0x000fe20000002400 */
[----:B-1----:R-:W-:Y:S05]  /*5580*/  FFMA.FTZ R13, R201, UR4, R221 ;  /* 0x00000004c90d7c23 */ /* 0x002fea00080100dd */
[----:B------:R-:W-:Y:S04]  /*5590*/  @!P0 FSEL R13, R13, -INF , !P2 ;  /* 0xff8000000d0d8808 */ /* 0x000fe80005000000 */
[----:B------:R-:W1:Y:S01]  /*55a0*/  MUFU.TANH R232, R27 ;  /* 0x0000001b00e87308 */ /* 0x000e620000002400 */
[-C--:B------:R-:W-:Y:S01]  /*55b0*/  @!P0 ISETP.GE.AND P2, PT, R7, R10.reuse, PT ;  /* 0x0000000a0700820c */ /* 0x080fe20003f46270 */
[----:B--2---:R-:W-:Y:S02]  /*55c0*/  FFMA.FTZ R12, R202, UR4, R219 ;  /* 0x00000004ca0c7c23 */ /* 0x004fe400080100db */
[--C-:B------:R-:W-:Y:S03]  /*55d0*/  FFMA.FTZ R13, R13, c[0x0][0x23c], -R4.reuse ;  /* 0x00008f000d0d7a23 */ /* 0x100fe60000010804 */
[----:B------:R-:W-:Y:S03]  /*55e0*/  @!P0 FSEL R12, R12, -INF , !P2 ;  /* 0xff8000000c0c8808 */ /* 0x000fe60005000000 */
[----:B------:R2:W-:Y:S01]  /*55f0*/  MUFU.EX2 R135, R13 ;  /* 0x0000000d00877308 */ /* 0x0005e20000000800 */
[-C--:B------:R-:W-:Y:S02]  /*5600*/  @!P0 ISETP.GE.AND P2, PT, R6, R9.reuse, PT ;  /* 0x000000090600820c */ /* 0x080fe40003f46270 */
[----:B------:R-:W-:Y:S01]  /*5610*/  @!P0 IADD3 R6, R2, 0x18, RZ ;  /* 0x0000001802068810 */ /* 0x000fe20007ffe0ff */
[----:B------:R-:W-:Y:S01]  /*5620*/  FFMA.FTZ R12, R12, c[0x0][0x23c], -R4 ;  /* 0x00008f000c0c7a23 */ /* 0x000fe20000010804 */
[----:B------:R-:W-:Y:S02]  /*5630*/  @!P0 IADD3 R2, R2, 0x19, RZ ;  /* 0x0000001902028810 */ /* 0x000fe40007ffe0ff */
[-C--:B------:R-:W-:Y:S03]  /*5640*/  @!P0 ISETP.GE.AND P3, PT, R6, R10.reuse, PT ;  /* 0x0000000a0600820c */ /* 0x080fe60003f66270 */
[----:B------:R3:W-:Y:S01]  /*5650*/  MUFU.EX2 R134, R12 ;  /* 0x0000000c00867308 */ /* 0x0007e20000000800 */
[----:B-1----:R-:W-:Y:S02]  /*5660*/  FFMA.FTZ R14, R202, UR4, R232 ;  /* 0x00000004ca0e7c23 */ /* 0x002fe400080100e8 */
[----:B--2---:R-:W-:Y:S05]  /*5670*/  FFMA.FTZ R13, R201, UR4, R234 ;  /* 0x00000004c90d7c23 */ /* 0x004fea00080100ea */
[----:B------:R-:W-:Y:S02]  /*5680*/  @!P0 FSEL R13, R13, -INF , !P2 ;  /* 0xff8000000d0d8808 */ /* 0x000fe40005000000 */
[-C--:B------:R-:W-:Y:S01]  /*5690*/  @!P0 ISETP.GE.AND P2, PT, R7, R9.reuse, PT ;  /* 0x000000090700820c */ /* 0x080fe20003f46270 */
[----:B------:R-:W-:Y:S02]  /*56a0*/  FFMA.FTZ R7, R204, UR4, R139 ;  /* 0x00000004cc077c23 */ /* 0x000fe4000801008b */
[----:B------:R-:W-:Y:S01]  /*56b0*/  FFMA.FTZ R13, R13, c[0x0][0x23c], -R0 ;  /* 0x00008f000d0d7a23 */ /* 0x000fe20000010800 */
[----:B------:R-:W-:Y:S01]  /*56c0*/  @!P0 FSEL R14, R14, -INF , !P2 ;  /* 0xff8000000e0e8808 */ /* 0x000fe20005000000 */
[C---:B---3--:R-:W-:Y:S01]  /*56d0*/  FFMA.FTZ R12, R203.reuse, UR4, R185 ;  /* 0x00000004cb0c7c23 */ /* 0x048fe200080100b9 */
[----:B------:R-:W-:Y:S01]  /*56e0*/  @!P0 ISETP.GE.AND P2, PT, R2, R10, PT ;  /* 0x0000000a0200820c */ /* 0x000fe20003f46270 */
[----:B------:R-:W-:Y:S01]  /*56f0*/  FFMA.FTZ R10, R203, UR4, R116 ;  /* 0x00000004cb0a7c23 */ /* 0x000fe20008010074 */
[----:B------:R-:W-:Y:S01]  /*5700*/  MUFU.EX2 R224, R13 ;  /* 0x0000000d00e07308 */ /* 0x000fe20000000800 */
[----:B------:R-:W-:Y:S01]  /*5710*/  FFMA.FTZ R14, R14, c[0x0][0x23c], -R0 ;  /* 0x00008f000e0e7a23 */ /* 0x000fe20000010800 */
[----:B------:R-:W-:Y:S02]  /*5720*/  @!P0 FSEL R12, R12, -INF , !P3 ;  /* 0xff8000000c0c8808 */ /* 0x000fe40005800000 */
[----:B------:R-:W-:Y:S02]  /*5730*/  @!P0 FSEL R7, R7, -INF , !P2 ;  /* 0xff80000007078808 */ /* 0x000fe40005000000 */
[----:B------:R-:W-:Y:S01]  /*5740*/  @!P0 ISETP.GE.AND P2, PT, R6, R9, PT ;  /* 0x000000090600820c */ /* 0x000fe20003f46270 */
[--C-:B------:R-:W-:Y:S01]  /*5750*/  FFMA.FTZ R12, R12, c[0x0][0x23c], -R4.reuse ;  /* 0x00008f000c0c7a23 */ /* 0x100fe20000010804 */
[----:B------:R-:W-:Y:S01]  /*5760*/  @!P0 ISETP.GE.AND P3, PT, R6, R16, PT ;  /* 0x000000100600820c */ /* 0x000fe20003f66270 */
[----:B------:R-:W-:Y:S01]  /*5770*/  FFMA.FTZ R4, R7, c[0x0][0x23c], -R4 ;  /* 0x00008f0007047a23 */ /* 0x000fe20000010804 */
[----:B------:R-:W-:Y:S01]  /*5780*/  MUFU.EX2 R220, R14 ;  /* 0x0000000e00dc7308 */ /* 0x000fe20000000800 */
[----:B------:R-:W-:Y:S01]  /*5790*/  FFMA.FTZ R7, R203, UR4, R226 ;  /* 0x00000004cb077c23 */ /* 0x000fe200080100e2 */
[----:B------:R-:W-:Y:S02]  /*57a0*/  @!P0 FSEL R10, R10, -INF , !P3 ;  /* 0xff8000000a0a8808 */ /* 0x000fe40005800000 */
[-C--:B------:R-:W-:Y:S02]  /*57b0*/  @!P0 ISETP.GE.AND P3, PT, R6, R11.reuse, PT ;  /* 0x0000000b0600820c */ /* 0x080fe40003f66270 */
[----:B------:R-:W-:Y:S01]  /*57c0*/  @!P0 FSEL R7, R7, -INF , !P2 ;  /* 0xff80000007078808 */ /* 0x000fe20005000000 */
[----:B------:R-:W-:Y:S01]  /*57d0*/  FFMA.FTZ R10, R10, c[0x0][0x23c], -R8 ;  /* 0x00008f000a0a7a23 */ /* 0x000fe20000010808 */
[----:B------:R-:W-:Y:S02]  /*57e0*/  F2FP.BF16.PACK_AB R6, R217, R218 ;  /* 0x000000dad906723e */ /* 0x000fe400000010ff */
[----:B------:R1:W-:Y:S01]  /*57f0*/  MUFU.EX2 R132, R4 ;  /* 0x0000000400847308 */ /* 0x0003e20000000800 */
[----:B------:R-:W-:Y:S01]  /*5800*/  FFMA.FTZ R7, R7, c[0x0][0x23c], -R0 ;  /* 0x00008f0007077a23 */ /* 0x000fe20000010800 */
[----:B------:R-:W-:Y:S01]  /*5810*/  @!P0 ISETP.GE.AND P2, PT, R2, R16, PT ;  /* 0x000000100200820c */ /* 0x000fe20003f46270 */
[----:B------:R2:W-:Y:S07]  /*5820*/  STS [R189+0xe400], R6 ;  /* 0x00e40006bd007388 */ /* 0x0005ee0000000800 */
[----:B------:R3:W-:Y:S10]  /*5830*/  MUFU.EX2 R213, R7 ;  /* 0x0000000700d57308 */ /* 0x0007f40000000800 */
[----:B------:R-:W-:Y:S01]  /*5840*/  MUFU.EX2 R133, R12 ;  /* 0x0000000c00857308 */ /* 0x000fe20000000800 */
[----:B-1----:R-:W-:Y:S01]  /*5850*/  FFMA.FTZ R4, R204, UR4, R115 ;  /* 0x00000004cc047c23 */ /* 0x002fe20008010073 */
[----:B--2---:R-:W-:Y:S04]  /*5860*/  F2FP.BF16.PACK_AB R6, R212, R216 ;  /* 0x000000d8d406723e */ /* 0x004fe800000010ff */
[----:B------:R-:W-:Y:S04]  /*5870*/  @!P0 FSEL R4, R4, -INF , !P2 ;  /* 0xff80000004048808 */ /* 0x000fe80005000000 */
[----:B------:R-:W-:Y:S01]  /*5880*/  MUFU.EX2 R114, R10 ;  /* 0x0000000a00727308 */ /* 0x000fe20000000800 */
[----:B------:R-:W-:Y:S01]  /*5890*/  @!P0 ISETP.GE.AND P2, PT, R2, R11, PT ;  /* 0x0000000b0200820c */ /* 0x000fe20003f46270 */
[----:B---3--:R-:W-:Y:S02]  /*58a0*/  FFMA.FTZ R7, R203, UR4, R124 ;  /* 0x00000004cb077c23 */ /* 0x008fe4000801007c */
[----:B------:R-:W-:Y:S02]  /*58b0*/  FFMA.FTZ R8, R4, c[0x0][0x23c], -R8 ;  /* 0x00008f0004087a23 */ /* 0x000fe40000010808 */
[----:B------:R-:W-:Y:S01]  /*58c0*/  FFMA.FTZ R4, R204, UR4, R123 ;  /* 0x00000004cc047c23 */ /* 0x000fe2000801007b */
[----:B------:R-:W-:Y:S03]  /*58d0*/  @!P0 FSEL R7, R7, -INF , !P3 ;  /* 0xff80000007078808 */ /* 0x000fe60005800000 */
[----:B------:R-:W1:Y:S01]  /*58e0*/  MUFU.EX2 R113, R8 ;  /* 0x0000000800717308 */ /* 0x000e620000000800 */
[----:B------:R-:W-:Y:S01]  /*58f0*/  @!P0 FSEL R4, R4, -INF , !P2 ;  /* 0xff80000004048808 */ /* 0x000fe20005000000 */
[--C-:B------:R-:W-:Y:S01]  /*5900*/  FFMA.FTZ R7, R7, c[0x0][0x23c], -R5.reuse ;  /* 0x00008f0007077a23 */ /* 0x100fe20000010805 */
[----:B------:R-:W-:Y:S02]  /*5910*/  @!P0 ISETP.GE.AND P2, PT, R2, R9, PT ;  /* 0x000000090200820c */ /* 0x000fe40003f46270 */
[----:B------:R-:W-:Y:S01]  /*5920*/  F2FP.BF16.PACK_AB R2, R109, R112 ;  /* 0x000000706d02723e */ /* 0x000fe200000010ff */
[----:B------:R-:W-:Y:S02]  /*5930*/  FFMA.FTZ R5, R4, c[0x0][0x23c], -R5 ;  /* 0x00008f0004057a23 */ /* 0x000fe40000010805 */
[----:B------:R-:W-:Y:S02]  /*5940*/  FFMA.FTZ R4, R204, UR4, R225 ;  /* 0x00000004cc047c23 */ /* 0x000fe400080100e1 */
[----:B------:R-:W-:Y:S01]  /*5950*/  MUFU.EX2 R122, R7 ;  /* 0x00000007007a7308 */ /* 0x000fe20000000800 */
[----:B------:R2:W-:Y:S02]  /*5960*/  STS [R189+0xe000], R2 ;  /* 0x00e00002bd007388 */ /* 0x0005e40000000800 */
[----:B------:R-:W-:Y:S02]  /*5970*/  @!P0 FSEL R4, R4, -INF , !P2 ;  /* 0xff80000004048808 */ /* 0x000fe40005000000 */
[----:B------:R-:W-:Y:S02]  /*5980*/  IADD3 R110, P0, R248, UR13, RZ ;  /* 0x0000000df86e7c10 */ /* 0x000fe4000ff1e0ff */
[----:B------:R-:W-:Y:S01]  /*5990*/  PLOP3.LUT P2, PT, PT, PT, UP0, 0x80, 0x0 ;  /* 0x000000000000781c */ /* 0x000fe20003f4f008 */
[----:B------:R-:W-:Y:S02]  /*59a0*/  FFMA.FTZ R0, R4, c[0x0][0x23c], -R0 ;  /* 0x00008f0004007a23 */ /* 0x000fe40000010800 */
[----:B------:R3:W3:Y:S01]  /*59b0*/  MUFU.EX2 R121, R5 ;  /* 0x0000000500797308 */ /* 0x0006e20000000800 */
[----:B------:R-:W-:Y:S02]  /*59c0*/  F2FP.BF16.PACK_AB R4, R237, R238 ;  /* 0x000000eeed04723e */ /* 0x000fe400000010ff */
[----:B------:R-:W-:Y:S05]  /*59d0*/  IADD3.X R111, R249, UR12, RZ, P0, !PT ;  /* 0x0000000cf96f7c10 */ /* 0x000fea00087fe4ff */
[----:B------:R-:W4:Y:S02]  /*59e0*/  LDG.E R108, [R110.64] ;  /* 0x000000066e6c7981 */ /* 0x000f24000c1e1900 */
[----:B------:R1:W1:Y:S01]  /*59f0*/  MUFU.EX2 R207, R0 ;  /* 0x0000000000cf7308 */ /* 0x0002620000000800 */
[----:B--2---:R-:W-:Y:S05]  /*5a00*/  F2FP.BF16.PACK_AB R2, R119, R120 ;  /* 0x000000787702723e */ /* 0x004fea00000010ff */
[----:B------:R2:W-:Y:S01]  /*5a10*/  STS [R190+0xe000], R2 ;  /* 0x00e00002be007388 */ /* 0x0005e20000000800 */
[----:B---3--:R-:W-:Y:S02]  /*5a20*/  F2FP.BF16.PACK_AB R5, R227, R228 ;  /* 0x000000e4e305723e */ /* 0x008fe400000010ff */
        /* <DEDUP_REMOVED lines=9> */
[----:B------:R1:W-:Y:S01]  /*5ac0*/  STS [R190+0xf400], R5 ;  /* 0x00f40005be007388 */ /* 0x0003e20000000800 */
[----:B------:R-:W-:Y:S03]  /*5ad0*/  F2FP.BF16.PACK_AB R6, R134, R135 ;  /* 0x000000878606723e */ /* 0x000fe600000010ff */
[----:B------:R2:W-:Y:S04]  /*5ae0*/  STS [R188+0xe000], R4 ;  /* 0x00e00004bc007388 */ /* 0x0005e80000000800 */
[----:B------:R3:W-:Y:S04]  /*5af0*/  STS [R188+0xe400], R2 ;  /* 0x00e40002bc007388 */ /* 0x0007e80000000800 */
[----:B------:R3:W-:Y:S01]  /*5b00*/  STS [R187+0xe000], R0 ;  /* 0x00e00000bb007388 */ /* 0x0007e20000000800 */
[----:B-1----:R-:W-:Y:S02]  /*5b10*/  F2FP.BF16.PACK_AB R5, R220, R224 ;  /* 0x000000e0dc05723e */ /* 0x002fe400000010ff */
[----:B--2---:R-:W-:Y:S02]  /*5b20*/  F2FP.BF16.PACK_AB R4, R121, R122 ;  /* 0x0000007a7904723e */ /* 0x004fe400000010ff */
[----:B---3--:R-:W-:Y:S03]  /*5b30*/  F2FP.BF16.PACK_AB R2, R132, R133 ;  /* 0x000000858402723e */ /* 0x008fe600000010ff */
        /* <DEDUP_REMOVED lines=9> */
[----:B-1----:R-:W-:Y:S01]  /*5bd0*/  FFMA.FTZ R2, -R130, R130, 1 ;  /* 0x3f80000082027423 */ /* 0x002fe20000010182 */
[C---:B--2---:R-:W-:Y:S06]  /*5be0*/  IADD3 R0, R128.reuse, R174, RZ ;  /* 0x000000ae80007210 */ /* 0x044fec0007ffe0ff */
[----:B------:R-:W1:Y:S01]  /*5bf0*/  LDSM.16.M88.4 R104, [R177+0x5000] ;  /* 0x00500000b168783b */ /* 0x000e620000000200 */
        /* <DEDUP_REMOVED lines=29> */
[----:B--2---:R-:W-:Y:S05]  /*5dd0*/  FMUL.FTZ R0, R2, c[0x0][0x2ec] ;  /* 0x0000bb0002007a20 */ /* 0x004fea0000410000 */
[----:B------:R4:W2:Y:S01]  /*5de0*/  LDG.E R2, [R110.64+0x80] ;  /* 0x000080066e027981 */ /* 0x0008a2000c1e1900 */
[-C--:B-1----:R-:W-:Y:S08]  /*5df0*/  HMMA.16816.F32.BF16 R4, R100, R164.reuse, R4 ;  /* 0x000000a46404723c */ /* 0x082ff00000041804 */
[C---:B---3--:R-:W-:Y:S08]  /*5e00*/  HMMA.16816.F32.BF16 R8, R104.reuse, R164, R8 ;  /* 0x000000a46808723c */ /* 0x048ff00000041808 */
[-C--:B------:R-:W-:Y:S08]  /*5e10*/  HMMA.16816.F32.BF16 R12, R104, R166.reuse, R12 ;  /* 0x000000a6680c723c */ /* 0x080ff0000004180c */
[----:B----4-:R-:W-:Y:S01]  /*5e20*/  FADD.FTZ R4, -R108, R4 ;  /* 0x000000046c047221 */ /* 0x010fe20000010100 */
[C---:B------:R-:W-:Y:S03]  /*5e30*/  HMMA.16816.F32.BF16 R16, R100.reuse, R166, R16 ;  /* 0x000000a66410723c */ /* 0x040fe60000041810 */
[----:B------:R-:W-:Y:S02]  /*5e40*/  FMUL.FTZ R4, R112, R4 ;  /* 0x0000000470047220 */ /* 0x000fe40000410000 */
[----:B------:R-:W-:Y:S02]  /*5e50*/  FADD.FTZ R5, -R108, R5 ;  /* 0x000000056c057221 */ /* 0x000fe40000010100 */
[----:B------:R-:W-:Y:S01]  /*5e60*/  FMUL.FTZ R112, R0, R4 ;  /* 0x0000000400707220 */ /* 0x000fe20000410000 */
[-C--:B------:R-:W-:Y:S01]  /*5e70*/  HMMA.16816.F32.BF16 R20, R100, R168.reuse, R20 ;  /* 0x000000a86414723c */ /* 0x080fe20000041814 */
[----:B------:R-:W-:Y:S01]  /*5e80*/  FMUL.FTZ R109, R109, R5 ;  /* 0x000000056d6d7220 */ /* 0x000fe20000410000 */
[----:B------:R1:W3:Y:S02]  /*5e90*/  LDG.E R4, [R110.64+0x20] ;  /* 0x000020066e047981 */ /* 0x0002e4000c1e1900 */
[----:B------:R-:W-:Y:S02]  /*5ea0*/  FFMA.FTZ R5, -R206, R206, 1 ;  /* 0x3f800000ce057423 */ /* 0x000fe400000101ce */
[----:B------:R1:W4:Y:S02]  /*5eb0*/  LDG.E R0, [R110.64+0xa0] ;  /* 0x0000a0066e007981 */ /* 0x000324000c1e1900 */
[----:B------:R-:W-:Y:S01]  /*5ec0*/  FMUL.FTZ R5, R5, c[0x0][0x2ec] ;  /* 0x0000bb0005057a20 */ /* 0x000fe20000410000 */
[C---:B------:R-:W-:Y:S07]  /*5ed0*/  HMMA.16816.F32.BF16 R24, R104.reuse, R168, R24 ;  /* 0x000000a86818723c */ /* 0x040fee0000041818 */
[C---:B------:R-:W-:Y:S01]  /*5ee0*/  FADD.FTZ R16, -R108.reuse, R16 ;  /* 0x000000106c107221 */ /* 0x040fe20000010100 */
[-C--:B------:R-:W-:Y:S01]  /*5ef0*/  HMMA.16816.F32.BF16 R28, R104, R170.reuse, R28 ;  /* 0x000000aa681c723c */ /* 0x080fe2000004181c */
[C---:B------:R-:W-:Y:S04]  /*5f00*/  FADD.FTZ R17, -R108.reuse, R17 ;  /* 0x000000116c117221 */ /* 0x040fe80000010100 */
[----:B------:R-:W-:Y:S02]  /*5f10*/  FMUL.FTZ R17, R119, R17 ;  /* 0x0000001177117220 */ /* 0x000fe40000410000 */
[C---:B------:R-:W-:Y:S01]  /*5f20*/  FADD.FTZ R21, -R108.reuse, R21 ;  /* 0x000000156c157221 */ /* 0x040fe20000010100 */
[----:B------:R-:W-:Y:S01]  /*5f30*/  HMMA.16816.F32.BF16 R32, R100, R170, R32 ;  /* 0x000000aa6420723c */ /* 0x000fe20000041820 */
[----:B------:R-:W-:Y:S03]  /*5f40*/  FADD.FTZ R20, -R108, R20 ;  /* 0x000000146c147221 */ /* 0x000fe60000010100 */
[----:B-1----:R-:W-:Y:S03]  /*5f50*/  FMUL.FTZ R110, R5, R109 ;  /* 0x0000006d056e7220 */ /* 0x002fe60000410000 */
[----:B------:R-:W-:Y:S02]  /*5f60*/  FMUL.FTZ R100, R120, R16 ;  /* 0x0000001078647220 */ /* 0x000fe40000410000 */
[----:B------:R-:W-:Y:S03]  /*5f70*/  FFMA.FTZ R16, -R136, R136, 1 ;  /* 0x3f80000088107423 */ /* 0x000fe60000010188 */
[----:B------:R-:W-:Y:S02]  /*5f80*/  FFMA.FTZ R5, -R131, R131, 1 ;  /* 0x3f80000083057423 */ /* 0x000fe40000010183 */
[----:B------:R-:W-:Y:S02]  /*5f90*/  FMUL.FTZ R16, R16, c[0x0][0x2ec] ;  /* 0x0000bb0010107a20 */ /* 0x000fe40000410000 */
[----:B------:R-:W-:Y:S02]  /*5fa0*/  FMUL.FTZ R5, R5, c[0x0][0x2ec] ;  /* 0x0000bb0005057a20 */ /* 0x000fe40000410000 */
[----:B------:R-:W-:Y:S02]  /*5fb0*/  FMUL.FTZ R101, R117, R21 ;  /* 0x0000001575657220 */ /* 0x000fe40000410000 */
[----:B------:R-:W-:Y:S04]  /*5fc0*/  FMUL.FTZ R109, R16, R100 ;  /* 0x00000064106d7220 */ /* 0x000fe80000410000 */
[C---:B------:R-:W-:Y:S02]  /*5fd0*/  FADD.FTZ R32, -R108.reuse, R32 ;  /* 0x000000206c207221 */ /* 0x040fe40000010100 */
[----:B------:R-:W-:Y:S02]  /*5fe0*/  FADD.FTZ R21, -R108, R33 ;  /* 0x000000216c157221 */ /* 0x000fe40000010100 */
[----:B------:R-:W-:Y:S02]  /*5ff0*/  FMUL.FTZ R108, R5, R17 ;  /* 0x00000011056c7220 */ /* 0x000fe40000410000 */
[----:B------:R-:W-:Y:S02]  /*6000*/  FFMA.FTZ R16, -R116, R116, 1 ;  /* 0x3f80000074107423 */ /* 0x000fe40000010174 */
[----:B------:R-:W-:Y:S01]  /*6010*/  FFMA.FTZ R5, -R115, R115, 1 ;  /* 0x3f80000073057423 */ /* 0x000fe20000010173 */
[----:B------:R-:W-:Y:S01]  /*6020*/  MOV R115, R191 ;  /* 0x000000bf00737202 */ /* 0x000fe20000000f00 */
[----:B------:R-:W-:Y:S01]  /*6030*/  FMUL.FTZ R32, R114, R32 ;  /* 0x0000002072207220 */ /* 0x000fe20000410000 */
[----:B------:R-:W-:Y:S01]  /*6040*/  MOV R114, R197 ;  /* 0x000000c500727202 */ /* 0x000fe20000000f00 */
[----:B------:R-:W-:Y:S02]  /*6050*/  FMUL.FTZ R21, R113, R21 ;  /* 0x0000001571157220 */ /* 0x000fe40000410000 */
[----:B------:R-:W-:Y:S02]  /*6060*/  FMUL.FTZ R16, R16, c[0x0][0x2ec] ;  /* 0x0000bb0010107a20 */ /* 0x000fe40000410000 */
[----:B------:R-:W-:Y:S02]  /*6070*/  FMUL.FTZ R5, R5, c[0x0][0x2ec] ;  /* 0x0000bb0005057a20 */ /* 0x000fe40000410000 */
[----:B------:R-:W-:Y:S02]  /*6080*/  FMUL.FTZ R102, R118, R20 ;  /* 0x0000001476667220 */ /* 0x000fe40000410000 */
[----:B------:R-:W-:Y:S02]  /*6090*/  FFMA.FTZ R20, -R138, R138, 1 ;  /* 0x3f8000008a147423 */ /* 0x000fe4000001018a */
        /* <DEDUP_REMOVED lines=13> */
[----:B--2---:R-:W-:Y:S02]  /*6170*/  FADD.FTZ R24, -R2, R24 ;  /* 0x0000001802187221 */ /* 0x004fe40000010100 */
[C---:B---3--:R-:W-:Y:S02]  /*6180*/  FADD.FTZ R16, -R4.reuse, R6 ;  /* 0x0000000604107221 */ /* 0x048fe40000010100 */
        /* <DEDUP_REMOVED lines=23> */
[----:B------:R-:W-:Y:S02]  /*6300*/  FFMA.FTZ R4, -R123, R123, 1 ;  /* 0x3f8000007b047423 */ /* 0x000fe4000001017b */
        /* <DEDUP_REMOVED lines=10> */
[C---:B------:R-:W-:Y:S02]  /*63b0*/  FADD.FTZ R4, -R2.reuse, R8 ;  /* 0x0000000802047221 */ /* 0x040fe40000010100 */
        /* <DEDUP_REMOVED lines=13> */
[----:B------:R-:W-:Y:S02]  /*6490*/  FMUL.FTZ R35, R7, R19 ;  /* 0x0000001307237220 */ /* 0x000fe40000410000 */
[C---:B------:R-:W-:Y:S02]  /*64a0*/  FADD.FTZ R7, -R2.reuse, R13 ;  /* 0x0000000d02077221 */ /* 0x040fe40000010100 */
        /* <DEDUP_REMOVED lines=96> */
.L_x_784:
        /* <DEDUP_REMOVED lines=108> */
.L_x_785:
[----:B------:R-:W2:Y:S01]  /*7170*/  LDL R117, [R1] ;  /* 0x0000000001757983 */ /* 0x000ea20000100800 */
[--C-:B------:R-:W-:Y:S01]  /*7180*/  IMAD.IADD R2, R0, 0x1, R128.reuse ;  /* 0x0000000100027824 */ /* 0x100fe200078e0280 */
[----:B------:R-:W-:Y:S01]  /*7190*/  ULOP3.LUT UR9, UR5, 0x1, URZ, 0xc0, !UPT ;  /* 0x0000000105097892 */ /* 0x000fe2000f8ec03f */
[----:B------:R-:W-:Y:S01]  /*71a0*/  IMAD.IADD R112, R175, 0x1, R128 ;  /* 0x00000001af707824 */ /* 0x000fe200078e0280 */
[----:B------:R-:W3:Y:S01]  /*71b0*/  LDL R116, [R1+0x18] ;  /* 0x0000180001747983 */ /* 0x000ee20000100800 */
[----:B------:R-:W-:Y:S01]  /*71c0*/  IMAD.IADD R113, R128, 0x1, R176 ;  /* 0x0000000180717824 */ /* 0x000fe200078e02b0 */
[----:B------:R-:W-:Y:S02]  /*71d0*/  UISETP.NE.U32.AND UP1, UPT, UR9, 0x1, UPT ;  /* 0x000000010900788c */ /* 0x000fe4000bf25070 */
[----:B------:R-:W-:Y:S01]  /*71e0*/  LDSM.16.M88.4 R16, [R175] ;  /* 0x00000000af10783b */ /* 0x000fe20000000200 */
[----:B------:R-:W-:Y:S02]  /*71f0*/  UISETP.GT.AND UP3, UPT, UR5, UR14, UPT ;  /* 0x0000000e0500728c */ /* 0x000fe4000bf64270 */
[----:B------:R-:W-:Y:S01]  /*7200*/  UIADD3 UR5, UR5, -0x1, URZ ;  /* 0xffffffff05057890 */ /* 0x000fe2000fffe03f */
[----:B------:R-:W4:Y:S04]  /*7210*/  LDSM.16.MT88.4 R8, [R0+0x6000] ;  /* 0x006000000008783b */ /* 0x000f280000004200 */
[----:B------:R-:W1:Y:S04]  /*7220*/  LDSM.16.MT88.4 R20, [R2+0x6000] ;  /* 0x006000000214783b */ /* 0x000e680000004200 */
[----:B------:R-:W-:Y:S04]  /*7230*/  LDSM.16.M88.4 R24, [R176] ;  /* 0x00000000b018783b */ /* 0x000fe80000000200 */
[----:B------:R-:W1:Y:S04]  /*7240*/  LDSM.16.MT88.4 R28, [R0+0x6800] ;  /* 0x00680000001c783b */ /* 0x000e680000004200 */
[----:B------:R-:W1:Y:S04]  /*7250*/  LDSM.16.MT88.4 R32, [R2+0x6800] ;  /* 0x006800000220783b */ /* 0x000e680000004200 */
[----:B------:R-:W-:Y:S04]  /*7260*/  LDSM.16.MT88.4 R104, [R0+0x7000] ;  /* 0x007000000068783b */ /* 0x000fe80000004200 */
[----:B------:R-:W1:Y:S04]  /*7270*/  LDSM.16.M88.4 R100, [R112] ;  /* 0x000000007064783b */ /* 0x000e680000000200 */
[----:B------:R-:W-:Y:S01]  /*7280*/  LDSM.16.MT88.4 R108, [R0+0x7800] ;  /* 0x00780000006c783b */ /* 0x000fe20000004200 */
[C---:B-1--4-:R-:W-:Y:S08]  /*7290*/  HMMA.16816.F32.BF16 R4, R16.reuse, R8, RZ ;  /* 0x000000081004723c */ /* 0x052ff000000418ff */
[C---:B------:R-:W-:Y:S08]  /*72a0*/  HMMA.16816.F32.BF16 R8, R16.reuse, R10, RZ ;  /* 0x0000000a1008723c */ /* 0x040ff000000418ff */
[C---:B------:R-:W-:Y:S08]  /*72b0*/  HMMA.16816.F32.BF16 R12, R16.reuse, R20, RZ ;  /* 0x00000014100c723c */ /* 0x040ff000000418ff */
[----:B------:R-:W-:Y:S01]  /*72c0*/  HMMA.16816.F32.BF16 R16, R16, R22, RZ ;  /* 0x000000161010723c */ /* 0x000fe200000418ff */
[----:B------:R-:W1:Y:S07]  /*72d0*/  LDSM.16.MT88.4 R20, [R2+0x7000] ;  /* 0x007000000214783b */ /* 0x000e6e0000004200 */
[C---:B------:R-:W-:Y:S08]  /*72e0*/  HMMA.16816.F32.BF16 R4, R24.reuse, R28, R4 ;  /* 0x0000001c1804723c */ /* 0x040ff00000041804 */
[C---:B------:R-:W-:Y:S01]  /*72f0*/  HMMA.16816.F32.BF16 R8, R24.reuse, R30, R8 ;  /* 0x0000001e1808723c */ /* 0x040fe20000041808 */
[----:B------:R-:W4:Y:S07]  /*7300*/  LDSM.16.M88.4 R28, [R113] ;  /* 0x00000000711c783b */ /* 0x000f2e0000000200 */
[C---:B------:R-:W-:Y:S08]  /*7310*/  HMMA.16816.F32.BF16 R12, R24.reuse, R32, R12 ;  /* 0x00000020180c723c */ /* 0x040ff0000004180c */
[----:B------:R-:W-:Y:S01]  /*7320*/  HMMA.16816.F32.BF16 R16, R24, R34, R16 ;  /* 0x000000221810723c */ /* 0x000fe20000041810 */
[----:B------:R-:W4:Y:S04]  /*7330*/  LDSM.16.MT88.4 R24, [R2+0x7800] ;  /* 0x007800000218783b */ /* 0x000f280000004200 */
        /* <DEDUP_REMOVED lines=8> */
[C---:B----4-:R-:W-:Y:S08]  /*73c0*/  HMMA.16816.F32.BF16 R4, R28.reuse, R108, R4 ;  /* 0x0000006c1c04723c */ /* 0x050ff00000041804 */
[C---:B------:R-:W-:Y:S01]  /*73d0*/  HMMA.16816.F32.BF16 R8, R28.reuse, R110, R8 ;  /* 0x0000006e1c08723c */ /* 0x040fe20000041808 */
[----:B------:R-:W4:Y:S07]  /*73e0*/  LDSM.16.MT88.4 R108, [R0+0x8800] ;  /* 0x00880000006c783b */ /* 0x000f2e0000004200 */
        /* <DEDUP_REMOVED lines=13> */
[----:B------:R4:W1:Y:S07]  /*74c0*/  LDSM.16.MT88.4 R108, [R0+0x9800] ;  /* 0x00980000006c783b */ /* 0x00086e0000004200 */
[C---:B------:R-:W-:Y:S08]  /*74d0*/  HMMA.16816.F32.BF16 R12, R100.reuse, R24, R12 ;  /* 0x00000018640c723c */ /* 0x040ff0000004180c */
[----:B------:R-:W-:Y:S01]  /*74e0*/  HMMA.16816.F32.BF16 R16, R100, R26, R16 ;  /* 0x0000001a6410723c */ /* 0x000fe20000041810 */
[----:B------:R1:W2:Y:S07]  /*74f0*/  LDSM.16.MT88.4 R24, [R2+0x9800] ;  /* 0x009800000218783b */ /* 0x0002ae0000004200 */
[C---:B------:R-:W-:Y:S01]  /*7500*/  HMMA.16816.F32.BF16 R4, R28.reuse, R104, R4 ;  /* 0x000000681c04723c */ /* 0x040fe20000041804 */
[----:B----4-:R-:W-:Y:S07]  /*7510*/  IMAD.U32 R0, RZ, RZ, UR15 ;  /* 0x0000000fff007e24 */ /* 0x010fee000f8e00ff */
[C---:B------:R-:W-:Y:S08]  /*7520*/  HMMA.16816.F32.BF16 R8, R28.reuse, R106, R8 ;  /* 0x0000006a1c08723c */ /* 0x040ff00000041808 */
[C---:B-1----:R-:W-:Y:S01]  /*7530*/  HMMA.16816.F32.BF16 R12, R28.reuse, R20, R12 ;  /* 0x000000141c0c723c */ /* 0x042fe2000004180c */
[----:B------:R-:W-:Y:S06]  /*7540*/  IMAD.U32 R2, RZ, RZ, UR27 ;  /* 0x0000001bff027e24 */ /* 0x000fec000f8e00ff */
[----:B------:R-:W-:Y:S01]  /*7550*/  @P2 IADD3 R20, P3, R252, UR11, RZ ;  /* 0x0000000bfc142c10 */ /* 0x000fe2000ff7e0ff */
[----:B------:R-:W-:Y:S01]  /*7560*/  HMMA.16816.F32.BF16 R16, R28, R22, R16 ;  /* 0x000000161c10723c */ /* 0x000fe20000041810 */
[----:B------:R-:W-:Y:S06]  /*7570*/  @UP0 UIADD3 UR11, UP2, UR11, -0x100, URZ ;  /* 0xffffff000b0b0890 */ /* 0x000fec000ff5e03f */
[----:B------:R-:W-:Y:S01]  /*7580*/  IMAD.U32 R22, RZ, RZ, UR15 ;  /* 0x0000000fff167e24 */ /* 0x000fe2000f8e00ff */
[C---:B------:R-:W-:Y:S01]  /*7590*/  HMMA.16816.F32.BF16 R4, R32.reuse, R108, R4 ;  /* 0x0000006c2004723c */ /* 0x040fe20000041804 */
[----:B------:R-:W-:Y:S07]  /*75a0*/  IMAD.U32 R28, RZ, RZ, UR21 ;  /* 0x00000015ff1c7e24 */ /* 0x000fee000f8e00ff */
[C---:B------:R-:W-:Y:S08]  /*75b0*/  HMMA.16816.F32.BF16 R8, R32.reuse, R110, R8 ;  /* 0x0000006e2008723c */ /* 0x040ff00000041808 */
[C---:B--2---:R-:W-:Y:S07]  /*75c0*/  HMMA.16816.F32.BF16 R12, R32.reuse, R24, R12 ;  /* 0x00000018200c723c */ /* 0x044fee000004180c */
[----:B------:R-:W-:Y:S01]  /*75d0*/  IMAD.U32 R24, RZ, RZ, UR27 ;  /* 0x0000001bff187e24 */ /* 0x000fe2000f8e00ff */
[----:B------:R-:W-:Y:S01]  /*75e0*/  HMMA.16816.F32.BF16 R16, R32, R26, R16 ;  /* 0x0000001a2010723c */ /* 0x000fe20000041810 */
[----:B------:R-:W-:Y:S01]  /*75f0*/  IMAD.U32 R25, RZ, RZ, UR21 ;  /* 0x00000015ff197e24 */ /* 0x000fe2000f8e00ff */
[----:B------:R-:W-:Y:S02]  /*7600*/  LDSM.16.MT88.4 R32, [R3+0xc800] ;  /* 0x00c800000320783b */ /* 0x000fe40000004200 */
[----:B------:R-:W-:Y:S01]  /*7610*/  @P2 IADD3.X R21, R117, UR10, RZ, P3, !PT ;  /* 0x0000000a75152c10 */ /* 0x000fe20009ffe4ff */
[----:B------:R-:W-:Y:S01]  /*7620*/  @UP0 UIADD3.X UR10, UR10, -0x1, URZ, UP2, !UPT ;  /* 0xffffffff0a0a0890 */ /* 0x000fe200097fe43f */
[C---:B---3--:R-:W-:Y:S01]  /*7630*/  LEA R197, P0, R116.reuse, R114, 0x2 ;  /* 0x0000007274c57211 */ /* 0x048fe200078010ff */
[----:B------:R-:W-:Y:S02]  /*7640*/  IMAD.U32 R26, RZ, RZ, UR26 ;  /* 0x0000001aff1a7e24 */ /* 0x000fe4000f8e00ff */
[----:B------:R1:W5:Y:S03]  /*7650*/  @P2 LDG.E R244, [R20.64] ;  /* 0x0000000614f42981 */ /* 0x000366000c1e1900 */
[----:B------:R-:W-:Y:S01]  /*7660*/  LEA.HI.X.SX32 R191, R116, R115, 0x2, P0 ;  /* 0x0000007374bf7211 */ /* 0x000fe200000f16ff */
[----:B------:R1:W5:Y:S04]  /*7670*/  @P2 LDG.E R243, [R20.64+0x20] ;  /* 0x0000200614f32981 */ /* 0x000368000c1e1900 */
[----:B------:R1:W5:Y:S04]  /*7680*/  @P2 LDG.E R242, [R20.64+0x80] ;  /* 0x0000800614f22981 */ /* 0x000368000c1e1900 */
[----:B------:R1:W5:Y:S02]  /*7690*/  @P2 LDG.E R241, [R20.64+0xa0] ;  /* 0x0000a00614f12981 */ /* 0x000364000c1e1900 */
[----:B-1----:R-:W-:Y:S02]  /*76a0*/  IMAD.MOV.U32 R20, RZ, RZ, R197 ;  /* 0x000000ffff147224 */ /* 0x002fe400078e00c5 */
[----:B------:R-:W-:Y:S03]  /*76b0*/  IMAD.MOV.U32 R21, RZ, RZ, R191 ;  /* 0x000000ffff157224 */ /* 0x000fe600078e00bf */
        /* <DEDUP_REMOVED lines=121> */
[----:B------:R-:W4:Y:S01]  /*7e50*/  LDL R100, [R1+0x10] ;  /* 0x0000100001647983 */ /* 0x000f220000100800 */
[----:B------:R-:W-:Y:S01]  /*7e60*/  FMUL.FTZ R68, R68, c[0x0][0x2e0] ;  /* 0x0000b80044447a20 */ /* 0x000fe20000410000 */
[----:B------:R-:W-:Y:S01]  /*7e70*/  UISETP.NE.AND UP0, UPT, UR39, -0x1, UPT ;  /* 0xffffffff2700788c */ /* 0x000fe2000bf05270 */
[----:B------:R-:W-:Y:S01]  /*7e80*/  FMUL.FTZ R17, R69, c[0x0][0x2e0] ;  /* 0x0000b80045117a20 */ /* 0x000fe20000410000 */
[----:B------:R-:W-:Y:S01]  /*7e90*/  ULDC.64 UR10, c[0x0][0x3a0] ;  /* 0x0000e800000a7ab9 */ /* 0x000fe20000000a00 */
        /* <DEDUP_REMOVED lines=62> */
[----:B------:R-:W-:Y:S01]  /*8280*/  F2FP.BF16.PACK_AB R62, R63, R62 ;  /* 0x0000003e3f3e723e */ /* 0x000fe200000010ff */
[----:B------:R-:W-:Y:S01]  /*8290*/  @UP0 UIADD3 UR9, UR28, UR39, URZ ;  /* 0x000000271c090290 */ /* 0x000fe2000fffe03f */
[----:B------:R-:W-:-:S03]  /*82a0*/  PLOP3.LUT P0, PT, PT, PT, UP0, 0x80, 0x0 ;  /* 0x000000000000781c */ /* 0x000fc60003f0f008 */
        /* <DEDUP_REMOVED lines=49> */
.L_x_787:
        /* <DEDUP_REMOVED lines=9> */
[----:B------:R-:W-:Y:S02]  /*8650*/  USHF.R.S32.HI UR14, URZ, 0x1f, UR44 ;  /* 0x0000001f3f0e7899 */ /* 0x000fe4000801142c */
[----:B------:R-:W-:Y:S02]  /*8660*/  ULDC.64 UR10, c[0x0][0x390] ;  /* 0x0000e400000a7ab9 */ /* 0x000fe40000000a00 */
[----:B------:R-:W-:-:S02]  /*8670*/  UIMAD UR9, UR28, UR5, UR9 ;  /* 0x000000051c0972a4 */ /* 0x000fc4000f8e0209 */
[----:B------:R-:W-:-:S04]  /*8680*/  UIMAD UR5, UR14, UR10, URZ ;  /* 0x0000000a0e0572a4 */ /* 0x000fc8000f8e023f */
[----:B------:R-:W-:Y:S02]  /*8690*/  UIMAD UR11, UR44, UR11, UR5 ;  /* 0x0000000b2c0b72a4 */ /* 0x000fe4000f8e0205 */
[----:B------:R-:W-:-:S04]  /*86a0*/  UIMAD.WIDE.U32 UR4, UR28, UR4, URZ ;  /* 0x000000041c0472a5 */ /* 0x000fc8000f8e003f */
[----:B------:R-:W-:-:S04]  /*86b0*/  UIADD3 UR5, UR5, UR9, URZ ;  /* 0x0000000905057290 */ /* 0x000fc8000fffe03f */
[----:B------:R-:W-:-:S04]  /*86c0*/  UIMAD.WIDE.U32 UR4, UR44, UR10, UR4 ;  /* 0x0000000a2c0472a5 */ /* 0x000fc8000f8e0004 */
[----:B------:R-:W-:-:S03]  /*86d0*/  UIADD3 UR9, UR5, UR11, URZ ;  /* 0x0000000b05097290 */ /* 0x000fc6000fffe03f */
[----:B------:R-:W-:Y:S02]  /*86e0*/  UMOV UR5, UR4 ;  /* 0x0000000400057c82 */ /* 0x000fe40008000000 */
.L_x_788:
        /* <DEDUP_REMOVED lines=42> */
.L_x_790:
[----:B------:R-:W-:Y:S05]  /*8990*/  BSYNC B0 ;  /* 0x0000000000007941 */ /* 0x000fea0003800000 */
.L_x_789:
[----:B------:R-:W-:Y:S01]  /*89a0*/  IADD3 R0, R247, 0x20, RZ ;  /* 0x00000020f7007810 */ /* 0x000fe20007ffe0ff */
[----:B------:R-:W-:Y:S03]  /*89b0*/  BSSY B0, `(.L_x_791) ;  /* 0x000000e000007945 */ /* 0x000fe60003800000 */
[----:B------:R-:W-:-:S13]  /*89c0*/  ISETP.GE.OR P3, PT, R0, UR8, P1 ;  /* 0x0000000800007c0c */ /* 0x000fda0008f66670 */
        /* <DEDUP_REMOVED lines=12> */
.L_x_792:
[----:B------:R-:W-:Y:S05]  /*8a90*/  BSYNC B0 ;  /* 0x0000000000007941 */ /* 0x000fea0003800000 */
.L_x_791:
[----:B------:R-:W-:Y:S01]  /*8aa0*/  IADD3 R0, R247, 0x40, RZ ;  /* 0x00000040f7007810 */ /* 0x000fe20007ffe0ff */
[----:B------:R-:W-:Y:S03]  /*8ab0*/  BSSY B0, `(.L_x_793) ;  /* 0x000000e000007945 */ /* 0x000fe60003800000 */
[----:B------:R-:W-:-:S13]  /*8ac0*/  ISETP.GE.OR P2, PT, R0, UR8, P1 ;  /* 0x0000000800007c0c */ /* 0x000fda0008f46670 */
        /* <DEDUP_REMOVED lines=12> */
.L_x_794:
[----:B------:R-:W-:Y:S05]  /*8b90*/  BSYNC B0 ;  /* 0x0000000000007941 */ /* 0x000fea0003800000 */
.L_x_793:
[----:B------:R-:W-:Y:S01]  /*8ba0*/  IADD3 R0, R247, 0x60, RZ ;  /* 0x00000060f7007810 */ /* 0x000fe20007ffe0ff */
[----:B------:R-:W-:Y:S03]  /*8bb0*/  BSSY B0, `(.L_x_795) ;  /* 0x000000d000007945 */ /* 0x000fe60003800000 */
[----:B------:R-:W-:-:S13]  /*8bc0*/  ISETP.GE.OR P1, PT, R0, UR8, P1 ;  /* 0x0000000800007c0c */ /* 0x000fda0008f26670 */
        /* <DEDUP_REMOVED lines=11> */
.L_x_796:
[----:B------:R-:W-:Y:S05]  /*8c80*/  BSYNC B0 ;  /* 0x0000000000007941 */ /* 0x000fea0003800000 */
.L_x_795:
[----:B------:R-:W-:Y:S01]  /*8c90*/  ULDC.64 UR10, c[0x0][0x3a8] ;  /* 0x0000ea00000a7ab9 */ /* 0x000fe20000000a00 */
[----:B------:R-:W-:Y:S01]  /*8ca0*/  IMAD.U32 R0, RZ, RZ, UR30 ;  /* 0x0000001eff007e24 */ /* 0x000fe2000f8e00ff */
[----:B------:R-:W-:Y:S01]  /*8cb0*/  UIMAD UR4, UR4, UR10, URZ ;  /* 0x0000000a040472a4 */ /* 0x000fe2000f8e023f */
[----:B------:R-:W-:Y:S01]  /*8cc0*/  BSSY B0, `(.L_x_797) ;  /* 0x0000017000007945 */ /* 0x000fe20003800000 */
[----:B------:R-:W-:Y:S01]  /*8cd0*/  USHF.R.S32.HI UR8, URZ, 0x1f, UR49 ;  /* 0x0000001f3f087899 */ /* 0x000fe20008011431 */
[----:B------:R-:W-:Y:S01]  /*8ce0*/  IMAD.WIDE.U32 R6, R0, c[0x0][0x3a8], R6 ;  /* 0x0000ea0000067a25 */ /* 0x000fe200078e0006 */
[----:B------:R-:W-:-:S04]  /*8cf0*/  UIMAD UR30, UR30, UR11, UR4 ;  /* 0x0000000b1e1e72a4 */ /* 0x000fc8000f8e0204 */
[----:B--2---:R-:W-:Y:S01]  /*8d00*/  IADD3 R4, P0, R6, UR5, RZ ;  /* 0x0000000506047c10 */ /* 0x004fe2000ff1e0ff */
[----:B------:R-:W-:Y:S01]  /*8d10*/  ULDC.64 UR4, c[0x0][0x3c0] ;  /* 0x0000f00000047ab9 */ /* 0x000fe20000000a00 */
[----:B------:R-:W-:Y:S01]  /*8d20*/  MOV R0, UR30 ;  /* 0x0000001e00007c02 */ /* 0x000fe20008000f00 */
[----:B------:R-:W-:-:S03]  /*8d30*/  UIMAD UR4, UR8, UR4, URZ ;  /* 0x00000004080472a4 */ /* 0x000fc6000f8e023f */
[----:B------:R-:W-:Y:S01]  /*8d40*/  IADD3.X R5, R7, UR9, R0, P0, !PT ;  /* 0x0000000907057c10 */ /* 0x000fe200087fe400 */
[----:B------:R-:W-:Y:S01]  /*8d50*/  IMAD.U32 R0, RZ, RZ, UR49 ;  /* 0x00000031ff007e24 */ /* 0x000fe2000f8e00ff */
[----:B------:R-:W-:-:S03]  /*8d60*/  UIMAD UR4, UR49, UR5, UR4 ;  /* 0x00000005310472a4 */ /* 0x000fc6000f8e0204 */
        /* <DEDUP_REMOVED lines=12> */
.L_x_798:
[----:B------:R-:W-:Y:S05]  /*8e30*/  BSYNC B0 ;  /* 0x0000000000007941 */ /* 0x000fea0003800000 */
.L_x_797:
        /* <DEDUP_REMOVED lines=13> */
.L_x_800:
[----:B------:R-:W-:Y:S05]  /*8f10*/  BSYNC B0 ;  /* 0x0000000000007941 */ /* 0x000fea0003800000 */
.L_x_799:
        /* <DEDUP_REMOVED lines=13> */
.L_x_802:
[----:B------:R-:W-:Y:S05]  /*8ff0*/  BSYNC B0 ;  /* 0x0000000000007941 */ /* 0x000fea0003800000 */
.L_x_801:
        /* <DEDUP_REMOVED lines=11> */
.L_x_759:
[----:B------:R-:W-:Y:S05]  /*90b0*/  BSYNC B1 ;  /* 0x0000000000017941 */ /* 0x000fea0003800000 */
.L_x_737:
        /* <DEDUP_REMOVED lines=11> */
.L_x_803:
[----:B------:R-:W-:Y:S05]  /*9170*/  EXIT ;  /* 0x000000000000794d */ /* 0x000fea0003800000 */
.L_x_805:
        /* <DEDUP_REMOVED lines=16> */
.L_x_1267:


//--------------------- .text._ZN5flash25flash_bwd_dot_do_o_kernelILb0E23Flash_bwd_kernel_traitsILi64ELi64ELi128ELi8ELi2ELi4ELi4ELb1ELb0EN7cutlass10bfloat16_tE19Flash_kernel_traitsILi64ELi64ELi128ELi8ES3_EEEEvNS_16Flash_bwd_paramsE --------------------------
	.section	.text._ZN5flash25flash_bwd_dot_do_o_kernelILb0E23Flash_bwd_kernel_traitsILi64ELi64ELi128ELi8ELi2ELi4ELi4ELb1ELb0EN7cutlass10bfloat16_tE19Flash_kernel_traitsILi64ELi64ELi128ELi8ES3_EEEEvNS_16Flash_bwd_paramsE,"ax",@progbits
	.sectioninfo	@"SHI_REGISTERS=30"
	.align	128
        .global         _ZN5flash25flash_bwd_dot_do_o_kernelILb0E23Flash_bwd_kernel_traitsILi64ELi64ELi128ELi8ELi2ELi4ELi4ELb1ELb0EN7cutlass10bfloat16_tE19Flash_kernel_traitsILi64ELi64ELi128ELi8ES3_EEEEvNS_16Flash_bwd_paramsE
        .type           _ZN5flash25flash_bwd_dot_do_o_kernelILb0E23Flash_bwd_kernel_traitsILi64ELi64ELi128ELi8ELi2ELi4ELi4ELb1ELb0EN7cutlass10bfloat16_tE19Flash_kernel_traitsILi64ELi64ELi128ELi8ES3_EEEEvNS_16Flash_bwd_paramsE,@function
        .size           _ZN5flash25flash_bwd_dot_do_o_kernelILb0E23Flash_bwd_kernel_traitsILi64ELi64ELi128ELi8ELi2ELi4ELi4ELb1ELb0EN7cutlass10bfloat16_tE19Flash_kernel_traitsILi64ELi64ELi128ELi8ES3_EEEEvNS_16Flash_bwd_paramsE,(.L_x_1268 - _ZN5flash25flash_bwd_dot_do_o_kernelILb0E23Flash_bwd_kernel_traitsILi64ELi64ELi128ELi8ELi2ELi4ELi4ELb1ELb0EN7cutlass10bfloat16_tE19Flash_kernel_traitsILi64ELi64ELi128ELi8ES3_EEEEvNS_16Flash_bwd_paramsE)
        .other          _ZN5flash25flash_bwd_dot_do_o_kernelILb0E23Flash_bwd_kernel_traitsILi64ELi64ELi128ELi8ELi2ELi4ELi4ELb1ELb0EN7cutlass10bfloat16_tE19Flash_kernel_traitsILi64ELi64ELi128ELi8ES3_EEEEvNS_16Flash_bwd_paramsE,@"STO_CUDA_ENTRY STV_DEFAULT"
_ZN5flash25flash_bwd_dot_do_o_kernelILb0E23Flash_bwd_kernel_traitsILi64ELi64ELi128ELi8ELi2ELi4ELi4ELb1ELb0EN7cutlass10bfloat16_tE19Flash_kernel_traitsILi64ELi64ELi128ELi8ES3_EEEEvNS_16Flash_bwd_paramsE:
.text._ZN5flash25flash_bwd_dot_do_o_kernelILb0E23Flash_bwd_kernel_traitsILi64ELi64ELi128ELi8ELi2ELi4ELi4ELb1ELb0EN7cutlass10bfloat16_tE19Flash_kernel_traitsILi64ELi64ELi128ELi8ES3_EEEEvNS_16Flash_bwd_paramsE:
[----:B------:R-:W-:Y:S02]  /*0000*/  MOV R1, c[0x0][0x28] ;  /* 0x00000a0000017a02 */ /* 0x000fe40000000f00 */
[----:B------:R-:W0:Y:S01]  /*0010*/  S2R R0, SR_CTAID.Y ;  /* 0x0000000000007919 */ /* 0x000e220000002600 */
[----:B------:R-:W-:Y:S01]  /*0020*/  ISETP.NE.U32.AND P0, PT, RZ, c[0x0][0x240], PT ;  /* 0x00009000ff007a0c */ /* 0x000fe20003f05070 */
[----:B------:R-:W-:Y:S01]  /*0030*/  IMAD.MOV.U32 R9, RZ, RZ, -0x1 ;  /* 0xffffffffff097424 */ /* 0x000fe200078e00ff */
[----:B------:R-:W-:Y:S02]  /*0040*/  ULDC.64 UR4, c[0x0][0x118] ;  /* 0x0000460000047ab9 */ /* 0x000fe40000000a00 */
[----:B------:R-:W-:-:S13]  /*0050*/  ISETP.NE.AND.EX P0, PT, RZ, c[0x0][0x244], PT, P0 ;  /* 0x00009100ff007a0c */ /* 0x000fda0003f05300 */
[----:B------:R-:W-:Y:S01]  /*0060*/  @P0 MOV R7, 0x4 ;  /* 0x0000000400070802 */ /* 0x000fe20000000f00 */
[----:B------:R-:W-:Y:S01]  /*0070*/  @P0 IMAD.MOV.U32 R5, RZ, RZ, 0x4 ;  /* 0x00000004ff050424 */ /* 0x000fe200078e00ff */
[----:B0-----:R-:W-:-:S03]  /*0080*/  @P0 IADD3 R6, R0, 0x1, RZ ;  /* 0x0000000100060810 */ /* 0x001fc60007ffe0ff */
[----:B------:R-:W-:-:S04]  /*0090*/  @P0 IMAD.WIDE R4, R0, R5, c[0x0][0x240] ;  /* 0x0000900000040625 */ /* 0x000fc800078e0205 */
[----:B------:R-:W-:Y:S01]  /*00a0*/  @P0 IMAD.WIDE R6, R6, R7, c[0x0][0x240] ;  /* 0x0000900006060625 */ /* 0x000fe200078e0207 */
[----:B------:R-:W2:Y:S05]  /*00b0*/  @P0 LDG.E R9, [R4.64] ;  /* 0x0000000404090981 */ /* 0x000eaa000c1e1900 */
[----:B------:R-:W2:Y:S04]  /*00c0*/  @P0 LDG.E R6, [R6.64] ;  /* 0x0000000406060981 */ /* 0x000ea8000c1e1900 */
[----:B------:R-:W0:Y:S02]  /*00d0*/  S2R R3, SR_CTAID.X ;  /* 0x0000000000037919 */ /* 0x000e240000002500 */
[----:B0-----:R-:W-:Y:S01]  /*00e0*/  IMAD.SHL.U32 R3, R3, 0x40, RZ ;  /* 0x0000004003037824 */ /* 0x001fe200078e00ff */
[----:B--2---:R-:W-:-:S02]  /*00f0*/  @P0 IADD3 R12, R6, -R9, RZ ;  /* 0x80000009060c0210 */ /* 0x004fc40007ffe0ff */
[----:B------:R-:W-:-:S04]  /*0100*/  @!P0 MOV R12, c[0x0][0x214] ;  /* 0x00008500000c8a02 */ /* 0x000fc80000000f00 */
[----:B------:R-:W-:-:S13]  /*0110*/  ISETP.GT.AND P0, PT, R12, R3, PT ;  /* 0x000000030c00720c */ /* 0x000fda0003f04270 */
[----:B------:R-:W-:Y:S05]  /*0120*/  @!P0 EXIT ;  /* 0x000000000000894d */ /* 0x000fea0003800000 */
[C---:B------:R-:W-:Y:S01]  /*0130*/  ISETP.NE.AND P1, PT, R9.reuse, -0x1, PT ;  /* 0xffffffff0900780c */ /* 0x040fe20003f25270 */
[----:B------:R-:W0:Y:S01]  /*0140*/  S2R R5, SR_CTAID.Z ;  /* 0x0000000000057919 */ /* 0x000e220000002700 */
[----:B------:R-:W-:Y:S02]  /*0150*/  ULDC.U8 UR6, c[0x0][0x328] ;  /* 0x0000ca0000067ab9 */ /* 0x000fe40000000000 */
[----:B------:R-:W-:Y:S01]  /*0160*/  ISETP.NE.AND P0, PT, RZ, UR6, PT ;  /* 0x00000006ff007c0c */ /* 0x000fe2000bf05270 */
[----:B------:R-:W1:Y:S08]  /*0170*/  S2R R2, SR_TID.X ;  /* 0x0000000000027919 */ /* 0x000e700000002100 */
[----:B------:R-:W-:Y:S01]  /*0180*/  @P1 IMAD.WIDE.U32 R10, R9, c[0x0][0x370], RZ ;  /* 0x0000dc00090a1a25 */ /* 0x000fe200078e00ff */
[----:B------:R-:W-:-:S02]  /*0190*/  @!P1 SHF.R.S32.HI R4, RZ, 0x1f, R0 ;  /* 0x0000001fff049819 */ /* 0x000fc40000011400 */
[----:B------:R-:W-:Y:S01]  /*01a0*/  @!P1 SHF.R.S32.HI R13, RZ, 0x1f, R0 ;  /* 0x0000001fff0d9819 */ /* 0x000fe20000011400 */
[----:B------:R-:W-:-:S04]  /*01b0*/  @P1 IMAD.WIDE.U32 R14, R9, c[0x0][0x1e8], RZ ;  /* 0x00007a00090e1a25 */ /* 0x000fc800078e00ff */
[----:B------:R-:W-:Y:S02]  /*01c0*/  @P1 IMAD R6, R9, c[0x0][0x374], R11 ;  /* 0x0000dd0009061a24 */ /* 0x000fe400078e020b */
[----:B------:R-:W-:Y:S02]  /*01d0*/  @!P1 IMAD R11, R4, c[0x0][0x368], RZ ;  /* 0x0000da00040b9a24 */ /* 0x000fe400078e02ff */
[----:B------:R-:W-:Y:S02]  /*01e0*/  @!P1 IMAD R13, R13, c[0x0][0x1e0], RZ ;  /* 0x000078000d0d9a24 */ /* 0x000fe400078e02ff */
[----:B------:R-:W-:Y:S02]  /*01f0*/  @P1 IMAD R7, R9, c[0x0][0x1ec], R15 ;  /* 0x00007b0009071a24 */ /* 0x000fe400078e020f */
[----:B------:R-:W-:Y:S02]  /*0200*/  @P1 IMAD.MOV.U32 R8, RZ, RZ, R14 ;  /* 0x000000ffff081224 */ /* 0x000fe400078e000e */
[----:B------:R-:W-:-:S04]  /*0210*/  @!P1 IMAD.WIDE.U32 R14, R0, c[0x0][0x368], RZ ;  /* 0x0000da00000e9a25 */ /* 0x000fc800078e00ff */
[----:B------:R-:W-:Y:S01]  /*0220*/  @!P1 IMAD.WIDE.U32 R16, R0, c[0x0][0x1e0], RZ ;  /* 0x0000780000109a25 */ /* 0x000fe200078e00ff */
[----:B------:R-:W-:-:S03]  /*0230*/  @!P1 MOV R10, R14 ;  /* 0x0000000e000a9202 */ /* 0x000fc60000000f00 */
[----:B------:R-:W-:Y:S01]  /*0240*/  @!P1 IMAD R11, R0, c[0x0][0x36c], R11 ;  /* 0x0000db00000b9a24 */ /* 0x000fe200078e020b */
[----:B------:R-:W-:Y:S01]  /*0250*/  @!P1 MOV R8, R16 ;  /* 0x0000001000089202 */ /* 0x000fe20000000f00 */
[----:B------:R-:W-:Y:S02]  /*0260*/  @!P1 IMAD R13, R0, c[0x0][0x1e4], R13 ;  /* 0x00007900000d9a24 */ /* 0x000fe400078e020d */
[----:B------:R-:W-:Y:S02]  /*0270*/  @!P1 IMAD.IADD R6, R15, 0x1, R11 ;  /* 0x000000010f069824 */ /* 0x000fe400078e020b */
[----:B------:R-:W-:Y:S01]  /*0280*/  @!P1 IMAD.IADD R7, R17, 0x1, R13 ;  /* 0x0000000111079824 */ /* 0x000fe200078e020d */
[----:B------:R-:W-:Y:S05]  /*0290*/  @!P0 BRA `(.L_x_806) ;  /* 0x0000007000008947 */ /* 0x000fea0003800000 */
[----:B01----:R-:W-:Y:S01]  /*02a0*/  HFMA2.MMA R4, -RZ, RZ, 0, 7.62939453125e-06 ;  /* 0x00000080ff047435 */ /* 0x003fe200000001ff */
[----:B------:R-:W-:Y:S02]  /*02b0*/  @!P1 IMAD R9, R0, c[0x0][0x224], RZ ;  /* 0x0000890000099a24 */ /* 0x000fe400078e02ff */
[----:B------:R-:W-:-:S03]  /*02c0*/  IMAD.MOV.U32 R11, RZ, RZ, c[0x0][0x210] ;  /* 0x00008400ff0b7624 */ /* 0x000fc600078e00ff */
[----:B------:R-:W-:-:S04]  /*02d0*/  LEA R9, R0, R9, 0x7 ;  /* 0x0000000900097211 */ /* 0x000fc800078e38ff */
[----:B------:R-:W-:-:S04]  /*02e0*/  IMAD R0, R4, R11, c[0x0][0x234] ;  /* 0x00008d0004007624 */ /* 0x000fc800078e020b */
[----:B------:R-:W-:Y:S01]  /*02f0*/  IMAD R0, R0, R5, R9 ;  /* 0x0000000500007224 */ /* 0x000fe200078e0209 */
[----:B------:R-:W-:Y:S05]  /*0300*/  BRA `(.L_x_807) ;  /* 0x0000002000007947 */ /* 0x000fea0003800000 */
.L_x_806:
[----:B01----:R-:W-:-:S04]  /*0310*/  IMAD R0, R0, c[0x0][0x1c0], R5 ;  /* 0x0000700000007a24 */ /* 0x003fc800078e0205 */
[----:B------:R-:W-:Y:S02]  /*0320*/  IMAD R0, R0, c[0x0][0x224], RZ ;  /* 0x0000890000007a24 */ /* 0x000fe400078e02ff */
.L_x_807:
[----:B------:R-:W-:Y:S01]  /*0330*/  SHF.R.S32.HI R9, RZ, 0x1f, R2 ;  /* 0x0000001fff097819 */ /* 0x000fe20000011402 */
[----:B------:R-:W-:-:S03]  /*0340*/  IMAD.IADD R12, R12, 0x1, -R3 ;  /* 0x000000010c0c7824 */ /* 0x000fc600078e0a03 */
[----:B------:R-:W-:-:S04]  /*0350*/  LEA.HI R9, R9, R2, RZ, 0x3 ;  /* 0x0000000209097211 */ /* 0x000fc800078f18ff */
[----:B------:R-:W-:Y:S02]  /*0360*/  LOP3.LUT R11, R9, 0x1ffffff8, RZ, 0xc0, !PT ;  /* 0x1ffffff8090b7812 */ /* 0x000fe400078ec0ff */
[----:B------:R-:W-:-:S03]  /*0370*/  SHF.R.S32.HI R4, RZ, 0x3, R9 ;  /* 0x00000003ff047819 */ /* 0x000fc60000011409 */
[----:B------:R-:W-:Y:S01]  /*0380*/  IMAD.IADD R11, R2, 0x1, -R11 ;  /* 0x00000001020b7824 */ /* 0x000fe200078e0a0b */
[----:B------:R-:W-:-:S04]  /*0390*/  IADD3 R9, R4, 0x20, RZ ;  /* 0x0000002004097810 */ /* 0x000fc80007ffe0ff */
[----:B------:R-:W-:Y:S02]  /*03a0*/  SHF.L.U32 R14, R11, 0x3, RZ ;  /* 0x000000030b0e7819 */ /* 0x000fe400000006ff */
[----:B------:R-:W-:Y:S02]  /*03b0*/  SHF.R.S32.HI R11, RZ, 0x1f, R3 ;  /* 0x0000001fff0b7819 */ /* 0x000fe40000011403 */
[----:B------:R-:W-:Y:S02]  /*03c0*/  ISETP.GE.AND P0, PT, R14, c[0x0][0x220], PT ;  /* 0x000088000e007a0c */ /* 0x000fe40003f06270 */
[--C-:B------:R-:W-:Y:S01]  /*03d0*/  SHF.R.S32.HI R15, RZ, 0x1f, R14.reuse ;  /* 0x0000001fff0f7819 */ /* 0x100fe2000001140e */
[----:B------:R-:W-:Y:S01]  /*03e0*/  IMAD R18, R11, c[0x0][0x1e8], RZ ;  /* 0x00007a000b127a24 */ /* 0x000fe200078e02ff */
[-C--:B------:R-:W-:Y:S01]  /*03f0*/  ISETP.LT.AND P1, PT, R9, R12.reuse, !P0 ;  /* 0x0000000c0900720c */ /* 0x080fe20004721270 */
[----:B------:R-:W-:Y:S01]  /*0400*/  IMAD R16, R11, c[0x0][0x370], RZ ;  /* 0x0000dc000b107a24 */ /* 0x000fe200078e02ff */
[----:B------:R-:W-:Y:S01]  /*0410*/  ISETP.LT.AND P0, PT, R4, R12, !P0 ;  /* 0x0000000c0400720c */ /* 0x000fe20004701270 */
[----:B------:R-:W-:Y:S01]  /*0420*/  IMAD.WIDE.U32 R12, R3, c[0x0][0x370], R14 ;  /* 0x0000dc00030c7a25 */ /* 0x000fe200078e000e */
[----:B------:R-:W-:-:S03]  /*0430*/  SHF.R.S32.HI R9, RZ, 0x1f, R5 ;  /* 0x0000001fff097819 */ /* 0x000fc60000011405 */
[----:B------:R-:W-:-:S04]  /*0440*/  IMAD.WIDE.U32 R14, R3, c[0x0][0x1e8], R14 ;  /* 0x00007a00030e7a25 */ /* 0x000fc800078e000e */
[C---:B------:R-:W-:Y:S01]  /*0450*/  IMAD R18, R3.reuse, c[0x0][0x1ec], R18 ;  /* 0x00007b0003127a24 */ /* 0x040fe200078e0212 */
[----:B------:R-:W-:Y:S01]  /*0460*/  IADD3 R8, P3, R8, R14, RZ ;  /* 0x0000000e08087210 */ /* 0x000fe20007f7e0ff */
[----:B------:R-:W-:Y:S01]  /*0470*/  IMAD R11, R3, c[0x0][0x374], R16 ;  /* 0x0000dd00030b7a24 */ /* 0x000fe200078e0210 */
[----:B------:R-:W-:Y:S01]  /*0480*/  IADD3 R16, P2, R10, R12, RZ ;  /* 0x0000000c0a107210 */ /* 0x000fe20007f5e0ff */
[C---:B------:R-:W-:Y:S02]  /*0490*/  IMAD R10, R9.reuse, c[0x0][0x378], RZ ;  /* 0x0000de00090a7a24 */ /* 0x040fe400078e02ff */
[----:B------:R-:W-:Y:S01]  /*04a0*/  IMAD R12, R9, c[0x0][0x1f0], RZ ;  /* 0x00007c00090c7a24 */ /* 0x000fe200078e02ff */
[----:B------:R-:W-:Y:S01]  /*04b0*/  IADD3.X R9, R7, R15, R18, P3, !PT ;  /* 0x0000000f07097210 */ /* 0x000fe20001ffe412 */
[C---:B------:R-:W-:Y:S01]  /*04c0*/  IMAD R7, R5.reuse, c[0x0][0x37c], R10 ;  /* 0x0000df0005077a24 */ /* 0x040fe200078e020a */
[----:B------:R-:W-:Y:S01]  /*04d0*/  IADD3.X R17, R6, R13, R11, P2, !PT ;  /* 0x0000000d06117210 */ /* 0x000fe200017fe40b */
[C---:B------:R-:W-:Y:S01]  /*04e0*/  IMAD R11, R5.reuse, c[0x0][0x1f4], R12 ;  /* 0x00007d00050b7a24 */ /* 0x040fe200078e020c */
[----:B------:R-:W-:Y:S01]  /*04f0*/  SHF.R.S32.HI R10, RZ, 0x1f, R4 ;  /* 0x0000001fff0a7819 */ /* 0x000fe20000011404 */
[----:B------:R-:W-:Y:S01]  /*0500*/  IMAD.WIDE.U32 R14, R5, c[0x0][0x1f0], R8 ;  /* 0x00007c00050e7a25 */ /* 0x000fe200078e0008 */
[----:B------:R-:W-:-:S03]  /*0510*/  @P1 IADD3 R12, P2, R4, 0x20, RZ ;  /* 0x00000020040c1810 */ /* 0x000fc60007f5e0ff */
[----:B------:R-:W-:Y:S01]  /*0520*/  IMAD.WIDE.U32 R16, R5, c[0x0][0x378], R16 ;  /* 0x0000de0005107a25 */ /* 0x000fe200078e0010 */
[----:B------:R-:W-:Y:S02]  /*0530*/  @P1 IADD3.X R5, RZ, R10, RZ, P2, !PT ;  /* 0x0000000aff051210 */ /* 0x000fe400017fe4ff */
[----:B------:R-:W-:Y:S01]  /*0540*/  IADD3 R15, R15, R11, RZ ;  /* 0x0000000b0f0f7210 */ /* 0x000fe20007ffe0ff */
[C---:B------:R-:W-:Y:S01]  /*0550*/  @P0 IMAD R9, R10.reuse, c[0x0][0x370], RZ ;  /* 0x0000dc000a090a24 */ /* 0x040fe200078e02ff */
[----:B------:R-:W-:Y:S01]  /*0560*/  @P1 MOV R22, R16 ;  /* 0x0000001000161202 */ /* 0x000fe20000000f00 */
[----:B------:R-:W-:Y:S02]  /*0570*/  @P0 IMAD R13, R10, c[0x0][0x1e8], RZ ;  /* 0x00007a000a0d0a24 */ /* 0x000fe400078e02ff */
[----:B------:R-:W-:Y:S02]  /*0580*/  IMAD.IADD R17, R17, 0x1, R7 ;  /* 0x0000000111117824 */ /* 0x000fe400078e0207 */
[----:B------:R-:W-:-:S02]  /*0590*/  @P0 IMAD R11, R4, c[0x0][0x374], R9 ;  /* 0x0000dd00040b0a24 */ /* 0x000fc400078e0209 */
[C---:B------:R-:W-:Y:S02]  /*05a0*/  @P0 IMAD R13, R4.reuse, c[0x0][0x1ec], R13 ;  /* 0x00007b00040d0a24 */ /* 0x040fe400078e020d */
[----:B------:R-:W-:Y:S02]  /*05b0*/  @P1 IMAD R5, R5, c[0x0][0x370], RZ ;  /* 0x0000dc0005051a24 */ /* 0x000fe400078e02ff */
[----:B------:R-:W-:-:S04]  /*05c0*/  @P0 IMAD.WIDE.U32 R8, R4, c[0x0][0x1e8], R14 ;  /* 0x00007a0004080a25 */ /* 0x000fc800078e000e */
[--C-:B------:R-:W-:Y:S01]  /*05d0*/  @P1 IMAD.MOV.U32 R23, RZ, RZ, R17.reuse ;  /* 0x000000ffff171224 */ /* 0x100fe200078e0011 */
[----:B------:R-:W-:Y:S01]  /*05e0*/  @P0 LEA R18, P3, R8, c[0x0][0x1d0], 0x1 ;  /* 0x0000740008120a11 */ /* 0x000fe200078608ff */
[----:B------:R-:W-:-:S04]  /*05f0*/  @P0 IMAD.WIDE.U32 R6, R4, c[0x0][0x370], R16 ;  /* 0x0000dc0004060a25 */ /* 0x000fc800078e0010 */
[C---:B------:R-:W-:Y:S01]  /*0600*/  @P1 IMAD R21, R12.reuse, c[0x0][0x374], R5 ;  /* 0x0000dd000c151a24 */ /* 0x040fe200078e0205 */
[----:B------:R-:W-:Y:S01]  /*0610*/  @P0 IADD3 R5, R9, R13, RZ ;  /* 0x0000000d09050210 */ /* 0x000fe20007ffe0ff */
[----:B------:R-:W-:Y:S01]  /*0620*/  @P1 IMAD.WIDE.U32 R12, R12, c[0x0][0x370], R22 ;  /* 0x0000dc000c0c1a25 */ /* 0x000fe200078e0016 */
[----:B------:R-:W-:Y:S02]  /*0630*/  @P1 IADD3 R23, P4, R4, 0x20, RZ ;  /* 0x0000002004171810 */ /* 0x000fe40007f9e0ff */
[----:B------:R-:W-:Y:S02]  /*0640*/  @P0 IADD3 R7, R7, R11, RZ ;  /* 0x0000000b07070210 */ /* 0x000fe40007ffe0ff */
[----:B------:R-:W-:Y:S01]  /*0650*/  @P0 LEA R16, P2, R6, c[0x0][0x330], 0x1 ;  /* 0x0000cc0006100a11 */ /* 0x000fe200078408ff */
[----:B------:R-:W-:Y:S01]  /*0660*/  @P1 IMAD.X R20, RZ, RZ, R10, P4 ;  /* 0x000000ffff141224 */ /* 0x000fe200020e060a */
[----:B------:R-:W-:Y:S01]  /*0670*/  @P0 LEA.HI.X R19, R8, c[0x0][0x1d4], R5, 0x1, P3 ;  /* 0x0000750008130a11 */ /* 0x000fe200018f0c05 */
[----:B------:R-:W-:Y:S01]  /*0680*/  CS2R R10, SRZ ;  /* 0x00000000000a7805 */ /* 0x000fe2000001ff00 */
[----:B------:R-:W-:Y:S01]  /*0690*/  @P0 LEA.HI.X R17, R6, c[0x0][0x334], R7, 0x1, P2 ;  /* 0x0000cd0006110a11 */ /* 0x000fe200010f0c07 */
[----:B------:R-:W-:Y:S01]  /*06a0*/  CS2R R4, SRZ ;  /* 0x0000000000047805 */ /* 0x000fe2000001ff00 */
[----:B------:R-:W-:Y:S01]  /*06b0*/  CS2R R6, SRZ ;  /* 0x0000000000067805 */ /* 0x000fe2000001ff00 */
[----:B------:R-:W-:Y:S01]  /*06c0*/  CS2R R8, SRZ ;  /* 0x0000000000087805 */ /* 0x000fe2000001ff00 */
[----:B------:R-:W-:-:S02]  /*06d0*/  @P1 IMAD R20, R20, c[0x0][0x1e8], RZ ;  /* 0x00007a0014141a24 */ /* 0x000fc400078e02ff */
[C---:B------:R-:W-:Y:S02]  /*06e0*/  @P1 IMAD.WIDE.U32 R14, R23.reuse, c[0x0][0x1e8], R14 ;  /* 0x00007a00170e1a25 */ /* 0x040fe400078e000e */
[----:B------:R0:W2:Y:S02]  /*06f0*/  @P0 LDG.E.128 R4, [R16.64] ;  /* 0x0000000410040981 */ /* 0x0000a4000c1e1d00 */
[----:B------:R-:W-:Y:S02]  /*0700*/  @P1 IMAD R25, R23, c[0x0][0x1ec], R20 ;  /* 0x00007b0017191a24 */ /* 0x000fe400078e0214 */
[----:B------:R1:W3:Y:S01]  /*0710*/  @P0 LDG.E.128 R8, [R18.64] ;  /* 0x0000000412080981 */ /* 0x0002e2000c1e1d00 */
[----:B------:R-:W-:Y:S02]  /*0720*/  @P1 IADD3 R21, R13, R21, RZ ;  /* 0x000000150d151210 */ /* 0x000fe40007ffe0ff */
[----:B------:R-:W-:Y:S02]  /*0730*/  @P1 IADD3 R13, R15, R25, RZ ;  /* 0x000000190f0d1210 */ /* 0x000fe40007ffe0ff */
[----:B------:R-:W-:-:S02]  /*0740*/  @P1 LEA R20, P0, R12, c[0x0][0x330], 0x1 ;  /* 0x0000cc000c141a11 */ /* 0x000fc400078008ff */
[----:B------:R-:W-:Y:S01]  /*0750*/  @P1 LEA R22, P2, R14, c[0x0][0x1d0], 0x1 ;  /* 0x000074000e161a11 */ /* 0x000fe200078408ff */
[----:B0-----:R-:W-:Y:S01]  /*0760*/  CS2R R16, SRZ ;  /* 0x0000000000107805 */ /* 0x001fe2000001ff00 */
[----:B------:R-:W-:Y:S01]  /*0770*/  @P1 LEA.HI.X R21, R12, c[0x0][0x334], R21, 0x1, P0 ;  /* 0x0000cd000c151a11 */ /* 0x000fe200000f0c15 */
[----:B-1----:R-:W-:Y:S01]  /*0780*/  CS2R R18, SRZ ;  /* 0x0000000000127805 */ /* 0x002fe2000001ff00 */
[----:B------:R-:W-:Y:S02]  /*0790*/  @P1 LEA.HI.X R23, R14, c[0x0][0x1d4], R13, 0x1, P2 ;  /* 0x000075000e171a11 */ /* 0x000fe400010f0c0d */
[----:B------:R-:W-:Y:S01]  /*07a0*/  CS2R R14, SRZ ;  /* 0x00000000000e7805 */ /* 0x000fe2000001ff00 */
[----:B------:R-:W-:Y:S02]  /*07b0*/  CS2R R12, SRZ ;  /* 0x00000000000c7805 */ /* 0x000fe4000001ff00 */
[----:B------:R-:W4:Y:S04]  /*07c0*/  @P1 LDG.E.128 R16, [R22.64] ;  /* 0x0000000416101981 */ /* 0x000f28000c1e1d00 */
[----:B------:R0:W5:Y:S01]  /*07d0*/  @P1 LDG.E.128 R12, [R20.64] ;  /* 0x00000004140c1981 */ /* 0x000162000c1e1d00 */
[----:B------:R-:W-:-:S02]  /*07e0*/  LOP3.LUT P0, RZ, R2, 0x7, RZ, 0xc0, !PT ;  /* 0x0000000702ff7812 */ /* 0x000fc4000780c0ff */
[----:B--2---:R-:W-:Y:S02]  /*07f0*/  LOP3.LUT R24, R4, 0xffff0000, RZ, 0xc0, !PT ;  /* 0xffff000004187812 */ /* 0x004fe400078ec0ff */
[----:B---3--:R-:W-:Y:S01]  /*0800*/  LOP3.LUT R27, R8, 0xffff0000, RZ, 0xc0, !PT ;  /* 0xffff0000081b7812 */ /* 0x008fe200078ec0ff */
[----:B------:R-:W-:Y:S01]  /*0810*/  IMAD.U32 R4, R4, 0x10000, RZ ;  /* 0x0001000004047824 */ /* 0x000fe200078e00ff */
[----:B------:R-:W-:-:S03]  /*0820*/  SHF.L.U32 R25, R8, 0x10, RZ ;  /* 0x0000001008197819 */ /* 0x000fc600000006ff */
[----:B------:R-:W-:-:S04]  /*0830*/  FMUL.FTZ R24, R24, R27 ;  /* 0x0000001b18187220 */ /* 0x000fc80000410000 */
[----:B------:R-:W-:Y:S01]  /*0840*/  FFMA.FTZ R26, R4, R25, R24 ;  /* 0x00000019041a7223 */ /* 0x000fe20000010018 */
[----:B------:R-:W-:Y:S01]  /*0850*/  SHF.L.U32 R24, R5, 0x10, RZ ;  /* 0x0000001005187819 */ /* 0x000fe200000006ff */
[----:B------:R-:W-:Y:S01]  /*0860*/  IMAD.U32 R25, R9, 0x10000, RZ ;  /* 0x0001000009197824 */ /* 0x000fe200078e00ff */
[----:B------:R-:W-:-:S03]  /*0870*/  LOP3.LUT R5, R5, 0xffff0000, RZ, 0xc0, !PT ;  /* 0xffff000005057812 */ /* 0x000fc600078ec0ff */
[----:B0-----:R-:W-:Y:S01]  /*0880*/  FFMA.FTZ R20, R24, R25, R26 ;  /* 0x0000001918147223 */ /* 0x001fe2000001001a */
[----:B----4-:R-:W-:Y:S01]  /*0890*/  LOP3.LUT R24, R16, 0xffff0000, RZ, 0xc0, !PT ;  /* 0xffff000010187812 */ /* 0x010fe200078ec0ff */
[----:B------:R-:W-:Y:S01]  /*08a0*/  IMAD.U32 R23, R10, 0x10000, RZ ;  /* 0x000100000a177824 */ /* 0x000fe200078e00ff */
[----:B------:R-:W-:Y:S02]  /*08b0*/  LOP3.LUT R22, R9, 0xffff0000, RZ, 0xc0, !PT ;  /* 0xffff000009167812 */ /* 0x000fe400078ec0ff */
[----:B-----5:R-:W-:Y:S02]  /*08c0*/  LOP3.LUT R25, R12, 0xffff0000, RZ, 0xc0, !PT ;  /* 0xffff00000c197812 */ /* 0x020fe400078ec0ff */
[----:B------:R-:W-:Y:S02]  /*08d0*/  LOP3.LUT R21, R10, 0xffff0000, RZ, 0xc0, !PT ;  /* 0xffff00000a157812 */ /* 0x000fe400078ec0ff */
[C---:B------:R-:W-:Y:S01]  /*08e0*/  SHF.L.U32 R9, R11.reuse, 0x10, RZ ;  /* 0x000000100b097819 */ /* 0x040fe200000006ff */
[----:B------:R-:W-:Y:S01]  /*08f0*/  FMUL.FTZ R24, R24, R25 ;  /* 0x0000001918187220 */ /* 0x000fe20000410000 */
[----:B------:R-:W-:Y:S01]  /*0900*/  LOP3.LUT R10, R11, 0xffff0000, RZ, 0xc0, !PT ;  /* 0xffff00000b0a7812 */ /* 0x000fe200078ec0ff */
[----:B------:R-:W-:Y:S01]  /*0910*/  IMAD.U32 R11, R16, 0x10000, RZ ;  /* 0x00010000100b7824 */ /* 0x000fe200078e00ff */
[----:B------:R-:W-:Y:S01]  /*0920*/  SHF.L.U32 R12, R12, 0x10, RZ ;  /* 0x000000100c0c7819 */ /* 0x000fe200000006ff */
[----:B------:R-:W-:Y:S01]  /*0930*/  FFMA.FTZ R5, R5, R22, R20 ;  /* 0x0000001605057223 */ /* 0x000fe20000010014 */
[----:B------:R-:W-:-:S02]  /*0940*/  SHF.L.U32 R4, R6, 0x10, RZ ;  /* 0x0000001006047819 */ /* 0x000fc400000006ff */
[----:B------:R-:W-:Y:S01]  /*0950*/  SHF.L.U32 R20, R13, 0x10, RZ ;  /* 0x000000100d147819 */ /* 0x000fe200000006ff */
[----:B------:R-:W-:Y:S01]  /*0960*/  FFMA.FTZ R11, R11, R12, R24 ;  /* 0x0000000c0b0b7223 */ /* 0x000fe20000010018 */
[----:B------:R-:W-:Y:S01]  /*0970*/  SHF.L.U32 R16, R17, 0x10, RZ ;  /* 0x0000001011107819 */ /* 0x000fe200000006ff */
[----:B------:R-:W-:Y:S01]  /*0980*/  FFMA.FTZ R4, R4, R23, R5 ;  /* 0x0000001704047223 */ /* 0x000fe20000010005 */
[----:B------:R-:W-:Y:S02]  /*0990*/  LOP3.LUT R8, R6, 0xffff0000, RZ, 0xc0, !PT ;  /* 0xffff000006087812 */ /* 0x000fe400078ec0ff */
[----:B------:R-:W-:Y:S01]  /*09a0*/  LOP3.LUT R13, R13, 0xffff0000, RZ, 0xc0, !PT ;  /* 0xffff00000d0d7812 */ /* 0x000fe200078ec0ff */
[----:B------:R-:W-:Y:S01]  /*09b0*/  FFMA.FTZ R11, R16, R20, R11 ;  /* 0x00000014100b7223 */ /* 0x000fe2000001000b */
[----:B------:R-:W-:Y:S01]  /*09c0*/  LOP3.LUT R12, R17, 0xffff0000, RZ, 0xc0, !PT ;  /* 0xffff0000110c7812 */ /* 0x000fe200078ec0ff */
[----:B------:R-:W-:Y:S01]  /*09d0*/  FFMA.FTZ R4, R8, R21, R4 ;  /* 0x0000001508047223 */ /* 0x000fe20000010004 */
[C---:B------:R-:W-:Y:S01]  /*09e0*/  SHF.L.U32 R6, R7.reuse, 0x10, RZ ;  /* 0x0000001007067819 */ /* 0x040fe200000006ff */
[----:B------:R-:W-:Y:S01]  /*09f0*/  IMAD.U32 R5, R14, 0x10000, RZ ;  /* 0x000100000e057824 */ /* 0x000fe200078e00ff */
[----:B------:R-:W-:Y:S01]  /*0a00*/  SHF.L.U32 R8, R18, 0x10, RZ ;  /* 0x0000001012087819 */ /* 0x000fe200000006ff */
[----:B------:R-:W-:Y:S01]  /*0a10*/  FFMA.FTZ R11, R12, R13, R11 ;  /* 0x0000000d0c0b7223 */ /* 0x000fe2000001000b */
[----:B------:R-:W-:Y:S01]  /*0a20*/  LOP3.LUT R7, R7, 0xffff0000, RZ, 0xc0, !PT ;  /* 0xffff000007077812 */ /* 0x000fe200078ec0ff */
[----:B------:R-:W-:Y:S01]  /*0a30*/  FFMA.FTZ R4, R6, R9, R4 ;  /* 0x0000000906047223 */ /* 0x000fe20000010004 */
[----:B------:R-:W-:Y:S01]  /*0a40*/  LOP3.LUT R14, R14, 0xffff0000, RZ, 0xc0, !PT ;  /* 0xffff00000e0e7812 */ /* 0x000fe200078ec0ff */
[----:B------:R-:W-:Y:S01]  /*0a50*/  FFMA.FTZ R5, R8, R5, R11 ;  /* 0x0000000508057223 */ /* 0x000fe2000001000b */
[----:B------:R-:W-:Y:S01]  /*0a60*/  LOP3.LUT R18, R18, 0xffff0000, RZ, 0xc0, !PT ;  /* 0xffff000012127812 */ /* 0x000fe200078ec0ff */
[----:B------:R-:W-:Y:S01]  /*0a70*/  FFMA.FTZ R4, R7, R10, R4 ;  /* 0x0000000a07047223 */ /* 0x000fe20000010004 */
[----:B------:R-:W-:Y:S01]  /*0a80*/  SHF.L.U32 R7, R15, 0x10, RZ ;  /* 0x000000100f077819 */ /* 0x000fe200000006ff */
[----:B------:R-:W-:-:S02]  /*0a90*/  IMAD.U32 R6, R19, 0x10000, RZ ;  /* 0x0001000013067824 */ /* 0x000fc400078e00ff */
[----:B------:R-:W-:Y:S01]  /*0aa0*/  FFMA.FTZ R5, R18, R14, R5 ;  /* 0x0000000e12057223 */ /* 0x000fe20000010005 */
[----:B------:R-:W-:-:S03]  /*0ab0*/  LOP3.LUT R15, R15, 0xffff0000, RZ, 0xc0, !PT ;  /* 0xffff00000f0f7812 */ /* 0x000fc600078ec0ff */
[----:B------:R-:W-:Y:S02]  /*0ac0*/  FFMA.FTZ R6, R6, R7, R5 ;  /* 0x0000000706067223 */ /* 0x000fe40000010005 */
[----:B------:R-:W0:Y:S01]  /*0ad0*/  SHFL.BFLY PT, R5, R4, 0x4, 0x1f ;  /* 0x0c801f0004057f89 */ /* 0x000e2200000e0000 */
[----:B------:R-:W-:-:S05]  /*0ae0*/  LOP3.LUT R19, R19, 0xffff0000, RZ, 0xc0, !PT ;  /* 0xffff000013137812 */ /* 0x000fca00078ec0ff */
[----:B------:R-:W-:-:S05]  /*0af0*/  FFMA.FTZ R15, R19, R15, R6 ;  /* 0x0000000f130f7223 */ /* 0x000fca0000010006 */
[----:B------:R-:W1:Y:S01]  /*0b00*/  SHFL.BFLY PT, R8, R15, 0x4, 0x1f ;  /* 0x0c801f000f087f89 */ /* 0x000e6200000e0000 */
[----:B0-----:R-:W-:-:S05]  /*0b10*/  FADD.FTZ R5, R4, R5 ;  /* 0x0000000504057221 */ /* 0x001fca0000010000 */
[----:B------:R-:W0:Y:S01]  /*0b20*/  SHFL.BFLY PT, R6, R5, 0x2, 0x1f ;  /* 0x0c401f0005067f89 */ /* 0x000e2200000e0000 */
[----:B-1----:R-:W-:-:S05]  /*0b30*/  FADD.FTZ R8, R15, R8 ;  /* 0x000000080f087221 */ /* 0x002fca0000010000 */
[----:B------:R-:W1:Y:S01]  /*0b40*/  SHFL.BFLY PT, R7, R8, 0x2, 0x1f ;  /* 0x0c401f0008077f89 */ /* 0x000e6200000e0000 */
[----:B0-----:R-:W-:-:S05]  /*0b50*/  FADD.FTZ R10, R5, R6 ;  /* 0x00000006050a7221 */ /* 0x001fca0000010000 */
[----:B------:R-:W0:Y:S01]  /*0b60*/  SHFL.BFLY PT, R11, R10, 0x1, 0x1f ;  /* 0x0c201f000a0b7f89 */ /* 0x000e2200000e0000 */
[----:B-1----:R-:W-:Y:S01]  /*0b70*/  FADD.FTZ R7, R8, R7 ;  /* 0x0000000708077221 */ /* 0x002fe20000010000 */
[----:B------:R-:W-:-:S04]  /*0b80*/  IADD3 R9, R3, R0, RZ ;  /* 0x0000000003097210 */ /* 0x000fc80007ffe0ff */
[----:B------:R-:W1:Y:S01]  /*0b90*/  SHFL.BFLY PT, R6, R7, 0x1, 0x1f ;  /* 0x0c201f0007067f89 */ /* 0x000e6200000e0000 */
[----:B------:R-:W-:Y:S02]  /*0ba0*/  LEA.HI R3, P1, R2, R9, RZ, 0x1d ;  /* 0x0000000902037211 */ /* 0x000fe4000783e8ff */
[----:B------:R-:W-:-:S04]  /*0bb0*/  SHF.R.S32.HI R4, RZ, 0x1f, R9 ;  /* 0x0000001fff047819 */ /* 0x000fc80000011409 */
[----:B------:R-:W-:Y:S02]  /*0bc0*/  IADD3.X R4, RZ, R4, RZ, P1, !PT ;  /* 0x00000004ff047210 */ /* 0x000fe40000ffe4ff */
[----:B------:R-:W-:Y:S01]  /*0bd0*/  LEA R2, P1, R3, c[0x0][0x3c8], 0x2 ;  /* 0x0000f20003027a11 */ /* 0x000fe200078210ff */
[----:B0-----:R-:W-:-:S03]  /*0be0*/  @!P0 FADD.FTZ R0, R10, R11 ;  /* 0x0000000b0a008221 */ /* 0x001fc60000010000 */
[----:B------:R-:W-:Y:S01]  /*0bf0*/  LEA.HI.X R3, R3, c[0x0][0x3cc], R4, 0x2, P1 ;  /* 0x0000f30003037a11 */ /* 0x000fe200008f1404 */
[----:B------:R-:W-:-:S05]  /*0c00*/  @!P0 FMUL.FTZ R5, R0, c[0x0][0x2d4] ;  /* 0x0000b50000058a20 */ /* 0x000fca0000410000 */
[----:B------:R0:W-:Y:S01]  /*0c10*/  @!P0 STG.E [R2.64], R5 ;  /* 0x0000000502008986 */ /* 0x0001e2000c101904 */
[----:B-1----:R-:W-:Y:S01]  /*0c20*/  FADD.FTZ R6, R7, R6 ;  /* 0x0000000607067221 */ /* 0x002fe20000010000 */
[----:B------:R-:W-:Y:S06]  /*0c30*/  @P0 EXIT ;  /* 0x000000000000094d */ /* 0x000fec0003800000 */
[----:B0-----:R-:W-:-:S05]  /*0c40*/  FMUL.FTZ R5, R6, c[0x0][0x2d4] ;  /* 0x0000b50006057a20 */ /* 0x001fca0000410000 */
[----:B------:R-:W-:Y:S01]  /*0c50*/  STG.E [R2.64+0x80], R5 ;  /* 0x0000800502007986 */ /* 0x000fe2000c101904 */
[----:B------:R-:W-:Y:S05]  /*0c60*/  EXIT ;  /* 0x000000000000794d */ /* 0x000fea0003800000 */
.L_x_808:
        /* <DEDUP_REMOVED lines=9> */
.L_x_1268:


//--------------------- .text._ZN5flash25flash_bwd_dot_do_o_kernelILb1E23Flash_bwd_kernel_traitsILi64ELi64ELi128ELi8ELi2ELi4ELi4ELb1ELb0EN7cutlass10bfloat16_tE19Flash_kernel_traitsILi64ELi64ELi128ELi8ES3_EEEEvNS_16Flash_bwd_paramsE --------------------------
	.section	.text._ZN5flash25flash_bwd_dot_do_o_kernelILb1E23Flash_bwd_kernel_traitsILi64ELi64ELi128ELi8ELi2ELi4ELi4ELb1ELb0EN7cutlass10bfloat16_tE19Flash_kernel_traitsILi64ELi64ELi128ELi8ES3_EEEEvNS_16Flash_bwd_paramsE,"ax",@progbits
	.sectioninfo	@"SHI_REGISTERS=34"
	.align	128
        .global         _ZN5flash25flash_bwd_dot_do_o_kernelILb1E23Flash_bwd_kernel_traitsILi64ELi64ELi128ELi8ELi2ELi4ELi4ELb1ELb0EN7cutlass10bfloat16_tE19Flash_kernel_traitsILi64ELi64ELi128ELi8ES3_EEEEvNS_16Flash_bwd_paramsE
        .type           _ZN5flash25flash_bwd_dot_do_o_kernelILb1E23Flash_bwd_kernel_traitsILi64ELi64ELi128ELi8ELi2ELi4ELi4ELb1ELb0EN7cutlass10bfloat16_tE19Flash_kernel_traitsILi64ELi64ELi128ELi8ES3_EEEEvNS_16Flash_bwd_paramsE,@function
        .size           _ZN5flash25flash_bwd_dot_do_o_kernelILb1E23Flash_bwd_kernel_traitsILi64ELi64ELi128ELi8ELi2ELi4ELi4ELb1ELb0EN7cutlass10bfloat16_tE19Flash_kernel_traitsILi64ELi64ELi128ELi8ES3_EEEEvNS_16Flash_bwd_paramsE,(.L_x_1269 - _ZN5flash25flash_bwd_dot_do_o_kernelILb1E23Flash_bwd_kernel_traitsILi64ELi64ELi128ELi8ELi2ELi4ELi4ELb1ELb0EN7cutlass10bfloat16_tE19Flash_kernel_traitsILi64ELi64ELi128ELi8ES3_EEEEvNS_16Flash_bwd_paramsE)
        .other          _ZN5flash25flash_bwd_dot_do_o_kernelILb1E23Flash_bwd_kernel_traitsILi64ELi64ELi128ELi8ELi2ELi4ELi4ELb1ELb0EN7cutlass10bfloat16_tE19Flash_kernel_traitsILi64ELi64ELi128ELi8ES3_EEEEvNS_16Flash_bwd_paramsE,@"STO_CUDA_ENTRY STV_DEFAULT"
_ZN5flash25flash_bwd_dot_do_o_kernelILb1E23Flash_bwd_kernel_traitsILi64ELi64ELi128ELi8ELi2ELi4ELi4ELb1ELb0EN7cutlass10bfloat16_tE19Flash_kernel_traitsILi64ELi64ELi128ELi8ES3_EEEEvNS_16Flash_bwd_paramsE:
.text._ZN5flash25flash_bwd_dot_do_o_kernelILb1E23Flash_bwd_kernel_traitsILi64ELi64ELi128ELi8ELi2ELi4ELi4ELb1ELb0EN7cutlass10bfloat16_tE19Flash_kernel_traitsILi64ELi64ELi128ELi8ES3_EEEEvNS_16Flash_bwd_paramsE:
        /* <DEDUP_REMOVED lines=19> */
[----:B------:R-:W-:Y:S01]  /*0130*/  ISETP.NE.AND P1, PT, R11, -0x1, PT ;  /* 0xffffffff0b00780c */ /* 0x000fe20003f25270 */
[C---:B------:R-:W-:Y:S01]  /*0140*/  IMAD.WIDE R2, R10.reuse, 0x80, RZ ;  /* 0x000000800a027825 */ /* 0x040fe200078e02ff */
[----:B------:R-:W-:Y:S01]  /*0150*/  MOV R20, c[0x0][0x1c0] ;  /* 0x0000700000147a02 */ /* 0x000fe20000000f00 */
[----:B------:R-:W-:Y:S01]  /*0160*/  ULDC.U8 UR6, c[0x0][0x328] ;  /* 0x0000ca0000067ab9 */ /* 0x000fe20000000000 */
[----:B------:R-:W-:Y:S01]  /*0170*/  SHF.R.S32.HI R14, RZ, 0x1f, R21 ;  /* 0x0000001fff0e7819 */ /* 0x000fe20000011415 */
[----:B------:R-:W-:Y:S01]  /*0180*/  IMAD.WIDE R24, R10, c[0x0][0x224], RZ ;  /* 0x000089000a187a25 */ /* 0x000fe200078e02ff */
[----:B------:R-:W-:Y:S02]  /*0190*/  SEL R0, R2, RZ, P0 ;  /* 0x000000ff02007207 */ /* 0x000fe40000000000 */
[----:B------:R-:W-:Y:S01]  /*01a0*/  SEL R5, R3, RZ, P0 ;  /* 0x000000ff03057207 */ /* 0x000fe20000000000 */
[----:B------:R-:W-:-:S04]  /*01b0*/  IMAD.WIDE R30, R20, c[0x0][0x22c], RZ ;  /* 0x00008b00141e7a25 */ /* 0x000fc800078e02ff */
[--C-:B------:R-:W-:Y:S01]  /*01c0*/  @!P1 SHF.R.S32.HI R4, RZ, 0x1f, R10.reuse ;  /* 0x0000001fff049819 */ /* 0x100fe2000001140a */
[C---:B------:R-:W-:Y:S01]  /*01d0*/  @P1 IMAD.WIDE.U32 R2, R11.reuse, c[0x0][0x1e8], RZ ;  /* 0x00007a000b021a25 */ /* 0x040fe200078e00ff */
[----:B------:R-:W-:Y:S02]  /*01e0*/  @!P1 SHF.R.S32.HI R19, RZ, 0x1f, R10 ;  /* 0x0000001fff139819 */ /* 0x000fe4000001140a */
[----:B------:R-:W-:Y:S01]  /*01f0*/  @P1 MOV R23, R11 ;  /* 0x0000000b00171202 */ /* 0x000fe20000000f00 */
[----:B------:R-:W-:Y:S01]  /*0200*/  @!P1 IMAD R9, R4, c[0x0][0x368], RZ ;  /* 0x0000da0004099a24 */ /* 0x000fe200078e02ff */
[----:B------:R-:W-:Y:S01]  /*0210*/  @!P1 MOV R23, 0xffffffff ;  /* 0xffffffff00179802 */ /* 0x000fe20000000f00 */
[----:B------:R-:W-:Y:S01]  /*0220*/  @P1 IMAD R8, R11, c[0x0][0x1ec], R3 ;  /* 0x00007b000b081a24 */ /* 0x000fe200078e0203 */
[----:B------:R-:W-:Y:S01]  /*0230*/  SHF.R.S32.HI R3, RZ, 0x1f, R20 ;  /* 0x0000001fff037819 */ /* 0x000fe20000011414 */
[----:B------:R-:W-:Y:S02]  /*0240*/  @P1 IMAD.MOV.U32 R12, RZ, RZ, R2 ;  /* 0x000000ffff0c1224 */ /* 0x000fe400078e0002 */
[----:B------:R-:W-:-:S02]  /*0250*/  IMAD R2, R25, c[0x0][0x1c0], RZ ;  /* 0x0000700019027a24 */ /* 0x000fc400078e02ff */
[----:B------:R-:W-:-:S04]  /*0260*/  @P1 IMAD.WIDE.U32 R6, R11, c[0x0][0x370], RZ ;  /* 0x0000dc000b061a25 */ /* 0x000fc800078e00ff */
[----:B------:R-:W-:Y:S02]  /*0270*/  @!P1 IMAD R19, R19, c[0x0][0x1e0], RZ ;  /* 0x0000780013139a24 */ /* 0x000fe400078e02ff */
[C---:B------:R-:W-:Y:S02]  /*0280*/  @!P1 IMAD R9, R10.reuse, c[0x0][0x36c], R9 ;  /* 0x0000db000a099a24 */ /* 0x040fe400078e0209 */
[----:B------:R-:W-:-:S04]  /*0290*/  @!P1 IMAD.WIDE.U32 R16, R10, c[0x0][0x368], RZ ;  /* 0x0000da000a109a25 */ /* 0x000fc800078e00ff */
[----:B------:R-:W-:Y:S02]  /*02a0*/  IMAD R27, R24, R3, R2 ;  /* 0x00000003181b7224 */ /* 0x000fe400078e0202 */
[----:B------:R-:W-:Y:S02]  /*02b0*/  @P1 IMAD R7, R11, c[0x0][0x374], R7 ;  /* 0x0000dd000b071a24 */ /* 0x000fe400078e0207 */
[----:B------:R-:W-:-:S04]  /*02c0*/  @!P1 IMAD.WIDE.U32 R2, R10, c[0x0][0x1e0], RZ ;  /* 0x000078000a029a25 */ /* 0x000fc800078e00ff */
[----:B------:R-:W-:Y:S01]  /*02d0*/  @!P1 IMAD R19, R10, c[0x0][0x1e4], R19 ;  /* 0x000079000a139a24 */ /* 0x000fe200078e0213 */
[----:B------:R-:W-:Y:S01]  /*02e0*/  @!P1 MOV R12, R2 ;  /* 0x00000002000c9202 */ /* 0x000fe20000000f00 */
[----:B------:R-:W-:Y:S01]  /*02f0*/  @!P1 IMAD.IADD R7, R17, 0x1, R9 ;  /* 0x0000000111079824 */ /* 0x000fe200078e0209 */
[----:B------:R-:W-:Y:S01]  /*0300*/  HFMA2.MMA R17, -RZ, RZ, 0, 0 ;  /* 0x00000000ff117435 */ /* 0x000fe200000001ff */
[----:B------:R-:W0:Y:S01]  /*0310*/  S2R R9, SR_CTAID.Z ;  /* 0x0000000000097919 */ /* 0x000e220000002700 */
[----:B------:R-:W-:Y:S01]  /*0320*/  @!P1 IMAD.IADD R8, R3, 0x1, R19 ;  /* 0x0000000103089824 */ /* 0x000fe200078e0213 */
[----:B------:R-:W-:Y:S01]  /*0330*/  IADD3 R19, P0, R21, R0, RZ ;  /* 0x0000000015137210 */ /* 0x000fe20007f1e0ff */
[----:B------:R-:W-:-:S03]  /*0340*/  IMAD.WIDE.U32 R24, R24, c[0x0][0x1c0], RZ ;  /* 0x0000700018187a25 */ /* 0x000fc600078e00ff */
[----:B------:R-:W-:Y:S01]  /*0350*/  IADD3.X R5, R14, R5, RZ, P0, !PT ;  /* 0x000000050e057210 */ /* 0x000fe200007fe4ff */
[----:B------:R-:W-:Y:S01]  /*0360*/  IMAD.MOV.U32 R3, RZ, RZ, c[0x0][0x22c] ;  /* 0x00008b00ff037624 */ /* 0x000fe200078e00ff */
[----:B------:R-:W-:Y:S01]  /*0370*/  ISETP.NE.AND P0, PT, RZ, UR6, PT ;  /* 0x00000006ff007c0c */ /* 0x000fe2000bf05270 */
[----:B------:R-:W-:Y:S02]  /*0380*/  IMAD.IADD R2, R25, 0x1, R27 ;  /* 0x0000000119027824 */ /* 0x000fe400078e021b */
[----:B------:R-:W-:Y:S01]  /*0390*/  IMAD R4, R31, R23, RZ ;  /* 0x000000171f047224 */ /* 0x000fe200078e02ff */
[----:B------:R-:W-:Y:S01]  /*03a0*/  SHF.R.S32.HI R25, RZ, 0x1f, R3 ;  /* 0x0000001fff197819 */ /* 0x000fe20000011403 */
[----:B------:R-:W-:Y:S01]  /*03b0*/  @P1 IMAD.MOV.U32 R15, RZ, RZ, R6 ;  /* 0x000000ffff0f1224 */ /* 0x000fe200078e0006 */
[----:B------:R-:W1:Y:S01]  /*03c0*/  S2R R3, SR_TID.X ;  /* 0x0000000000037919 */ /* 0x000e620000002100 */
[----:B------:R-:W-:Y:S01]  /*03d0*/  IMAD R2, R2, c[0x0][0x22c], RZ ;  /* 0x00008b0002027a24 */ /* 0x000fe200078e02ff */
[----:B------:R-:W-:Y:S01]  /*03e0*/  @!P1 MOV R15, R16 ;  /* 0x00000010000f9202 */ /* 0x000fe20000000f00 */
[----:B------:R-:W-:-:S02]  /*03f0*/  IMAD R6, R5, R30, RZ ;  /* 0x0000001e05067224 */ /* 0x000fc400078e02ff */
[C---:B------:R-:W-:Y:S02]  /*0400*/  IMAD R17, R30.reuse, R17, R4 ;  /* 0x000000111e117224 */ /* 0x040fe400078e0204 */
[----:B------:R-:W-:Y:S02]  /*0410*/  IMAD R27, R25, R24, R2 ;  /* 0x00000018191b7224 */ /* 0x000fe400078e0202 */
[----:B------:R-:W-:-:S04]  /*0420*/  IMAD.WIDE.U32 R4, R30, R23, RZ ;  /* 0x000000171e047225 */ /* 0x000fc800078e00ff */
[----:B------:R-:W-:-:S04]  /*0430*/  IMAD.WIDE.U32 R24, R24, c[0x0][0x22c], RZ ;  /* 0x00008b0018187a25 */ /* 0x000fc800078e00ff */
[----:B------:R-:W-:Y:S01]  /*0440*/  IMAD R23, R31, R19, R6 ;  /* 0x000000131f177224 */ /* 0x000fe200078e0206 */
[----:B------:R-:W-:Y:S01]  /*0450*/  IADD3 R0, R25, R27, RZ ;  /* 0x0000001b19007210 */ /* 0x000fe20007ffe0ff */
[----:B0-----:R-:W-:Y:S01]  /*0460*/  IMAD R2, R9, c[0x0][0x22c], RZ ;  /* 0x00008b0009027a24 */ /* 0x001fe200078e02ff */
[----:B------:R-:W-:Y:S01]  /*0470*/  SEL R24, R24, R4, !P1 ;  /* 0x0000000418187207 */ /* 0x000fe20004800000 */
[----:B------:R-:W-:Y:S01]  /*0480*/  IMAD.WIDE.U32 R30, R19, R30, RZ ;  /* 0x0000001e131e7225 */ /* 0x000fe200078e00ff */
[----:B------:R-:W-:Y:S02]  /*0490*/  SHF.R.S32.HI R6, RZ, 0x1f, R9 ;  /* 0x0000001fff067819 */ /* 0x000fe40000011409 */
[----:B------:R-:W-:Y:S01]  /*04a0*/  SHF.R.S32.HI R25, RZ, 0x1f, R2 ;  /* 0x0000001fff197819 */ /* 0x000fe20000011402 */
[----:B------:R-:W-:Y:S01]  /*04b0*/  @P1 IMAD.IADD R0, R5, 0x1, R17 ;  /* 0x0000000105001824 */ /* 0x000fe200078e0211 */
[----:B------:R-:W-:Y:S01]  /*04c0*/  IADD3 R26, R31, R23, RZ ;  /* 0x000000171f1a7210 */ /* 0x000fe20007ffe0ff */
[----:B------:R-:W-:Y:S05]  /*04d0*/  @!P0 BRA `(.L_x_809) ;  /* 0x0000007000008947 */ /* 0x000fea0003800000 */
[----:B-1----:R-:W-:Y:S01]  /*04e0*/  @!P1 IMAD R11, R10, c[0x0][0x224], RZ ;  /* 0x000089000a0b9a24 */ /* 0x002fe200078e02ff */
[----:B------:R-:W-:Y:S01]  /*04f0*/  MOV R4, 0x80 ;  /* 0x0000008000047802 */ /* 0x000fe20000000f00 */
[----:B------:R-:W-:-:S03]  /*0500*/  IMAD.MOV.U32 R5, RZ, RZ, c[0x0][0x210] ;  /* 0x00008400ff057624 */ /* 0x000fc600078e00ff */
[----:B------:R-:W-:Y:S01]  /*0510*/  LEA R10, R10, R11, 0x7 ;  /* 0x0000000b0a0a7211 */ /* 0x000fe200078e38ff */
[----:B------:R-:W-:-:S04]  /*0520*/  IMAD R4, R4, R5, c[0x0][0x234] ;  /* 0x00008d0004047624 */ /* 0x000fc800078e0205 */
[----:B------:R-:W-:Y:S01]  /*0530*/  IMAD R27, R4, R9, R10 ;  /* 0x00000009041b7224 */ /* 0x000fe200078e020a */
[----:B------:R-:W-:Y:S05]  /*0540*/  BRA `(.L_x_810) ;  /* 0x0000002000007947 */ /* 0x000fea0003800000 */
.L_x_809:
[----:B-1----:R-:W-:-:S04]  /*0550*/  IMAD R10, R10, c[0x0][0x1c0], R9 ;  /* 0x000070000a0a7a24 */ /* 0x002fc800078e0209 */
[----:B------:R-:W-:Y:S02]  /*0560*/  IMAD R27, R10, c[0x0][0x224], RZ ;  /* 0x000089000a1b7a24 */ /* 0x000fe400078e02ff */
.L_x_810:
[----:B------:R-:W-:Y:S01]  /*0570*/  SHF.R.S32.HI R28, RZ, 0x1f, R3 ;  /* 0x0000001fff1c7819 */ /* 0x000fe20000011403 */
[----:B------:R-:W-:-:S03]  /*0580*/  IMAD R18, R14, c[0x0][0x370], RZ ;  /* 0x0000dc000e127a24 */ /* 0x000fc600078e02ff */
[----:B------:R-:W-:Y:S01]  /*0590*/  LEA.HI R16, R28, R3, RZ, 0x3 ;  /* 0x000000031c107211 */ /* 0x000fe200078f18ff */
[----:B------:R-:W-:-:S03]  /*05a0*/  IMAD R18, R21, c[0x0][0x374], R18 ;  /* 0x0000dd0015127a24 */ /* 0x000fc600078e0212 */
[----:B------:R-:W-:-:S04]  /*05b0*/  LOP3.LUT R4, R16, 0x1ffffff8, RZ, 0xc0, !PT ;  /* 0x1ffffff810047812 */ /* 0x000fc800078ec0ff */
[----:B------:R-:W-:-:S05]  /*05c0*/  IADD3 R4, -R4, R3, RZ ;  /* 0x0000000304047210 */ /* 0x000fca0007ffe1ff */
[----:B------:R-:W-:-:S05]  /*05d0*/  IMAD.SHL.U32 R4, R4, 0x8, RZ ;  /* 0x0000000804047824 */ /* 0x000fca00078e00ff */
[----:B------:R-:W-:Y:S02]  /*05e0*/  SHF.R.S32.HI R5, RZ, 0x1f, R4 ;  /* 0x0000001fff057819 */ /* 0x000fe40000011404 */
[----:B------:R-:W-:-:S03]  /*05f0*/  ISETP.GE.AND P0, PT, R4, c[0x0][0x220], PT ;  /* 0x0000880004007a0c */ /* 0x000fc60003f06270 */
[----:B------:R-:W-:-:S04]  /*0600*/  IMAD.WIDE.U32 R10, R21, c[0x0][0x370], R4 ;  /* 0x0000dc00150a7a25 */ /* 0x000fc800078e0004 */
[----:B------:R-:W-:Y:S01]  /*0610*/  IMAD.WIDE.U32 R4, R21, c[0x0][0x1e8], R4 ;  /* 0x00007a0015047a25 */ /* 0x000fe200078e0004 */
[----:B------:R-:W-:-:S04]  /*0620*/  IADD3 R10, P1, R15, R10, RZ ;  /* 0x0000000a0f0a7210 */ /* 0x000fc80007f3e0ff */
[----:B------:R-:W-:Y:S02]  /*0630*/  IADD3.X R11, R7, R11, R18, P1, !PT ;  /* 0x0000000b070b7210 */ /* 0x000fe40000ffe412 */
[----:B------:R-:W-:Y:S02]  /*0640*/  IADD3 R7, -R21, R13, RZ ;  /* 0x0000000d15077210 */ /* 0x000fe40007ffe1ff */
[----:B------:R-:W-:Y:S01]  /*0650*/  SHF.R.S32.HI R13, RZ, 0x3, R16 ;  /* 0x00000003ff0d7819 */ /* 0x000fe20000011410 */
[----:B------:R-:W-:Y:S01]  /*0660*/  IMAD R16, R14, c[0x0][0x1e8], RZ ;  /* 0x00007a000e107a24 */ /* 0x000fe200078e02ff */
[----:B------:R-:W-:Y:S01]  /*0670*/  IADD3 R4, P2, R12, R4, RZ ;  /* 0x000000040c047210 */ /* 0x000fe20007f5e0ff */
[----:B------:R-:W-:Y:S01]  /*0680*/  IMAD R14, R6, c[0x0][0x378], RZ ;  /* 0x0000de00060e7a24 */ /* 0x000fe200078e02ff */
[----:B------:R-:W-:Y:S01]  /*0690*/  ISETP.LT.AND P1, PT, R13, R7, !P0 ;  /* 0x000000070d00720c */ /* 0x000fe20004721270 */
[----:B------:R-:W-:Y:S02]  /*06a0*/  IMAD R17, R21, c[0x0][0x1ec], R16 ;  /* 0x00007b0015117a24 */ /* 0x000fe400078e0210 */
[C---:B------:R-:W-:Y:S01]  /*06b0*/  IMAD R15, R9.reuse, c[0x0][0x37c], R14 ;  /* 0x0000df00090f7a24 */ /* 0x040fe200078e020e */
[----:B------:R-:W-:Y:S01]  /*06c0*/  SHF.R.S32.HI R14, RZ, 0x1f, R13 ;  /* 0x0000001fff0e7819 */ /* 0x000fe2000001140d */
[----:B------:R-:W-:Y:S01]  /*06d0*/  IMAD.WIDE.U32 R10, R9, c[0x0][0x378], R10 ;  /* 0x0000de00090a7a25 */ /* 0x000fe200078e000a */
[----:B------:R-:W-:-:S02]  /*06e0*/  IADD3.X R5, R8, R5, R17, P2, !PT ;  /* 0x0000000508057210 */ /* 0x000fc400017fe411 */
[----:B------:R-:W-:Y:S02]  /*06f0*/  IADD3 R8, R13, 0x20, RZ ;  /* 0x000000200d087810 */ /* 0x000fe40007ffe0ff */
[----:B------:R-:W-:Y:S01]  /*0700*/  IADD3 R11, R11, R15, RZ ;  /* 0x0000000f0b0b7210 */ /* 0x000fe20007ffe0ff */
[----:B------:R-:W-:Y:S01]  /*0710*/  IMAD.WIDE.U32 R4, R9, c[0x0][0x1f0], R4 ;  /* 0x00007c0009047a25 */ /* 0x000fe200078e0004 */
[----:B------:R-:W-:-:S03]  /*0720*/  ISETP.LT.AND P0, PT, R8, R7, !P0 ;  /* 0x000000070800720c */ /* 0x000fc60004701270 */
[----:B------:R-:W-:Y:S02]  /*0730*/  @P1 IMAD R12, R14, c[0x0][0x370], RZ ;  /* 0x0000dc000e0c1a24 */ /* 0x000fe400078e02ff */
[----:B------:R-:W-:Y:S02]  /*0740*/  IMAD R8, R6, c[0x0][0x1f0], RZ ;  /* 0x00007c0006087a24 */ /* 0x000fe400078e02ff */
[C---:B------:R-:W-:Y:S02]  /*0750*/  @P1 IMAD R17, R13.reuse, c[0x0][0x374], R12 ;  /* 0x0000dd000d111a24 */ /* 0x040fe400078e020c */
[----:B------:R-:W-:-:S04]  /*0760*/  @P1 IMAD.WIDE.U32 R6, R13, c[0x0][0x370], R10 ;  /* 0x0000dc000d061a25 */ /* 0x000fc800078e000a */
[----:B------:R-:W-:Y:S01]  /*0770*/  IMAD R15, R9, c[0x0][0x1f4], R8 ;  /* 0x00007d00090f7a24 */ /* 0x000fe200078e0208 */
[----:B------:R-:W-:Y:S01]  /*0780*/  @P1 LEA R8, P2, R6, c[0x0][0x330], 0x1 ;  /* 0x0000cc0006081a11 */ /* 0x000fe200078408ff */
[----:B------:R-:W-:-:S05]  /*0790*/  @P1 IMAD.IADD R7, R7, 0x1, R17 ;  /* 0x0000000107071824 */ /* 0x000fca00078e0211 */
[----:B------:R-:W-:Y:S01]  /*07a0*/  @P1 LEA.HI.X R9, R6, c[0x0][0x334], R7, 0x1, P2 ;  /* 0x0000cd0006091a11 */ /* 0x000fe200010f0c07 */
[----:B------:R-:W-:Y:S01]  /*07b0*/  @P1 IMAD.MOV.U32 R6, RZ, RZ, R4 ;  /* 0x000000ffff061224 */ /* 0x000fe200078e0004 */
[----:B------:R-:W-:Y:S02]  /*07c0*/  @P0 IADD3 R16, P2, R13, 0x20, RZ ;  /* 0x000000200d100810 */ /* 0x000fe40007f5e0ff */
[----:B------:R-:W-:Y:S02]  /*07d0*/  IADD3 R7, R5, R15, RZ ;  /* 0x0000000f05077210 */ /* 0x000fe40007ffe0ff */
[----:B------:R-:W-:Y:S01]  /*07e0*/  @P0 IADD3.X R12, RZ, R14, RZ, P2, !PT ;  /* 0x0000000eff0c0210 */ /* 0x000fe200017fe4ff */
[----:B------:R-:W-:Y:S01]  /*07f0*/  @P0 IMAD.WIDE.U32 R10, R16, c[0x0][0x370], R10 ;  /* 0x0000dc00100a0a25 */ /* 0x000fe200078e000a */
[----:B------:R-:W-:Y:S02]  /*0800*/  @P0 IADD3 R15, P2, R13, 0x20, RZ ;  /* 0x000000200d0f0810 */ /* 0x000fe40007f5e0ff */
[----:B------:R-:W-:Y:S01]  /*0810*/  @P0 MOV R5, R7 ;  /* 0x0000000700050202 */ /* 0x000fe20000000f00 */
[----:B------:R-:W-:-:S02]  /*0820*/  @P0 IMAD R17, R12, c[0x0][0x370], RZ ;  /* 0x0000dc000c110a24 */ /* 0x000fc400078e02ff */
[----:B------:R-:W-:-:S04]  /*0830*/  @P1 IMAD.WIDE.U32 R6, R13, c[0x0][0x1e8], R6 ;  /* 0x00007a000d061a25 */ /* 0x000fc800078e0006 */
[----:B------:R-:W-:Y:S01]  /*0840*/  @P0 IMAD R12, R16, c[0x0][0x374], R17 ;  /* 0x0000dd00100c0a24 */ /* 0x000fe200078e0211 */
[----:B------:R-:W-:Y:S01]  /*0850*/  @P0 IADD3.X R16, RZ, R14, RZ, P2, !PT ;  /* 0x0000000eff100210 */ /* 0x000fe200017fe4ff */
[----:B------:R-:W-:Y:S02]  /*0860*/  @P1 IMAD R14, R14, c[0x0][0x1e8], RZ ;  /* 0x00007a000e0e1a24 */ /* 0x000fe400078e02ff */
[----:B------:R-:W-:Y:S02]  /*0870*/  @P0 IMAD.IADD R11, R11, 0x1, R12 ;  /* 0x000000010b0b0824 */ /* 0x000fe400078e020c */
[----:B------:R-:W-:Y:S02]  /*0880*/  @P0 IMAD R16, R16, c[0x0][0x1e8], RZ ;  /* 0x00007a0010100a24 */ /* 0x000fe400078e02ff */
[----:B------:R-:W-:Y:S02]  /*0890*/  @P1 IMAD R14, R13, c[0x0][0x1ec], R14 ;  /* 0x00007b000d0e1a24 */ /* 0x000fe400078e020e */
[C---:B------:R-:W-:Y:S01]  /*08a0*/  @P0 IMAD R13, R15.reuse, c[0x0][0x1ec], R16 ;  /* 0x00007b000f0d0a24 */ /* 0x040fe200078e0210 */
[----:B------:R-:W-:Y:S01]  /*08b0*/  @P0 LEA R16, P2, R10, c[0x0][0x330], 0x1 ;  /* 0x0000cc000a100a11 */ /* 0x000fe200078408ff */
[----:B------:R-:W-:Y:S01]  /*08c0*/  @P0 IMAD.WIDE.U32 R4, R15, c[0x0][0x1e8], R4 ;  /* 0x00007a000f040a25 */ /* 0x000fe200078e0004 */
[----:B------:R-:W-:-:S02]  /*08d0*/  @P1 IADD3 R7, R7, R14, RZ ;  /* 0x0000000e07071210 */ /* 0x000fc40007ffe0ff */
[----:B------:R-:W-:Y:S02]  /*08e0*/  @P0 LEA.HI.X R17, R10, c[0x0][0x334], R11, 0x1, P2 ;  /* 0x0000cd000a110a11 */ /* 0x000fe400010f0c0b */
[----:B------:R-:W-:Y:S02]  /*08f0*/  @P0 IADD3 R5, R5, R13, RZ ;  /* 0x0000000d05050210 */ /* 0x000fe40007ffe0ff */
[----:B------:R-:W-:Y:S02]  /*0900*/  @P1 LEA R12, P2, R6, c[0x0][0x1d0], 0x1 ;  /* 0x00007400060c1a11 */ /* 0x000fe400078408ff */
[----:B------:R-:W-:Y:S02]  /*0910*/  @P0 LEA R22, P3, R4, c[0x0][0x1d0], 0x1 ;  /* 0x0000740004160a11 */ /* 0x000fe400078608ff */
[----:B------:R-:W-:Y:S02]  /*0920*/  @P1 LEA.HI.X R13, R6, c[0x0][0x1d4], R7, 0x1, P2 ;  /* 0x00007500060d1a11 */ /* 0x000fe400010f0c07 */
[----:B------:R-:W-:Y:S01]  /*0930*/  @P0 LEA.HI.X R23, R4, c[0x0][0x1d4], R5, 0x1, P3 ;  /* 0x0000750004170a11 */ /* 0x000fe200018f0c05 */
[----:B------:R-:W-:Y:S01]  /*0940*/  CS2R R6, SRZ ;  /* 0x0000000000067805 */ /* 0x000fe2000001ff00 */
[----:B------:R-:W-:Y:S01]  /*0950*/  CS2R R4, SRZ ;  /* 0x0000000000047805 */ /* 0x000fe2000001ff00 */
[----:B------:R-:W-:-:S05]  /*0960*/  CS2R R10, SRZ ;  /* 0x00000000000a7805 */ /* 0x000fca000001ff00 */
[----:B------:R0:W2:Y:S02]  /*0970*/  @P1 LDG.E.128 R4, [R8.64] ;  /* 0x0000000408041981 */ /* 0x0000a4000c1e1d00 */
[----:B0-----:R-:W-:-:S06]  /*0980*/  CS2R R8, SRZ ;  /* 0x0000000000087805 */ /* 0x001fcc000001ff00 */
[----:B------:R0:W3:Y:S01]  /*0990*/  @P1 LDG.E.128 R8, [R12.64] ;  /* 0x000000040c081981 */ /* 0x0000e2000c1e1d00 */
[----:B------:R-:W-:Y:S01]  /*09a0*/  CS2R R18, SRZ ;  /* 0x0000000000127805 */ /* 0x000fe2000001ff00 */
[----:B0-----:R-:W-:Y:S01]  /*09b0*/  CS2R R12, SRZ ;  /* 0x00000000000c7805 */ /* 0x001fe2000001ff00 */
[C---:B--2---:R-:W-:Y:S01]  /*09c0*/  LOP3.LUT R14, R4.reuse, 0xffff0000, RZ, 0xc0, !PT ;  /* 0xffff0000040e7812 */ /* 0x044fe200078ec0ff */
[----:B------:R-:W-:Y:S01]  /*09d0*/  IMAD.U32 R4, R4, 0x10000, RZ ;  /* 0x0001000004047824 */ /* 0x000fe200078e00ff */
[----:B---3--:R-:W-:-:S05]  /*09e0*/  LOP3.LUT R15, R8, 0xffff0000, RZ, 0xc0, !PT ;  /* 0xffff0000080f7812 */ /* 0x008fca00078ec0ff */
[----:B------:R-:W-:Y:S01]  /*09f0*/  FMUL.FTZ R14, R14, R15 ;  /* 0x0000000f0e0e7220 */ /* 0x000fe20000410000 */
[----:B------:R-:W-:-:S05]  /*0a00*/  SHF.L.U32 R15, R8, 0x10, RZ ;  /* 0x00000010080f7819 */ /* 0x000fca00000006ff */
[----:B------:R-:W-:Y:S01]  /*0a10*/  FFMA.FTZ R14, R4, R15, R14 ;  /* 0x0000000f040e7223 */ /* 0x000fe2000001000e */
[----:B------:R-:W-:Y:S01]  /*0a20*/  SHF.L.U32 R4, R5, 0x10, RZ ;  /* 0x0000001005047819 */ /* 0x000fe200000006ff */
[----:B------:R-:W-:Y:S01]  /*0a30*/  IMAD.U32 R15, R9, 0x10000, RZ ;  /* 0x00010000090f7824 */ /* 0x000fe200078e00ff */
[----:B------:R-:W-:-:S03]  /*0a40*/  LOP3.LUT R5, R5, 0xffff0000, RZ, 0xc0, !PT ;  /* 0xffff000005057812 */ /* 0x000fc600078ec0ff */
[----:B------:R-:W-:Y:S01]  /*0a50*/  FFMA.FTZ R14, R4, R15, R14 ;  /* 0x0000000f040e7223 */ /* 0x000fe2000001000e */
[----:B------:R-:W-:Y:S02]  /*0a60*/  LOP3.LUT R4, R9, 0xffff0000, RZ, 0xc0, !PT ;  /* 0xffff000009047812 */ /* 0x000fe400078ec0ff */
[----:B------:R-:W-:-:S03]  /*0a70*/  LOP3.LUT R9, R10, 0xffff0000, RZ, 0xc0, !PT ;  /* 0xffff00000a097812 */ /* 0x000fc600078ec0ff */
[----:B------:R-:W-:Y:S01]  /*0a80*/  FFMA.FTZ R14, R5, R4, R14 ;  /* 0x00000004050e7223 */ /* 0x000fe2000001000e */
[----:B------:R-:W-:Y:S02]  /*0a90*/  SHF.L.U32 R4, R6, 0x10, RZ ;  /* 0x0000001006047819 */ /* 0x000fe400000006ff */
[----:B------:R-:W-:Y:S02]  /*0aa0*/  SHF.L.U32 R5, R10, 0x10, RZ ;  /* 0x000000100a057819 */ /* 0x000fe400000006ff */
[----:B------:R-:W-:-:S03]  /*0ab0*/  LOP3.LUT R6, R6, 0xffff0000, RZ, 0xc0, !PT ;  /* 0xffff000006067812 */ /* 0x000fc600078ec0ff */
[----:B------:R-:W-:Y:S01]  /*0ac0*/  FFMA.FTZ R4, R4, R5, R14 ;  /* 0x0000000504047223 */ /* 0x000fe2000001000e */
[----:B------:R-:W-:Y:S01]  /*0ad0*/  SHF.L.U32 R5, R11, 0x10, RZ ;  /* 0x000000100b057819 */ /* 0x000fe200000006ff */
[----:B------:R-:W-:Y:S02]  /*0ae0*/  CS2R R14, SRZ ;  /* 0x00000000000e7805 */ /* 0x000fe4000001ff00 */
[----:B------:R-:W-:Y:S02]  /*0af0*/  FFMA.FTZ R6, R6, R9, R4 ;  /* 0x0000000906067223 */ /* 0x000fe40000010004 */
[----:B------:R-:W-:Y:S02]  /*0b00*/  IMAD.U32 R4, R7, 0x10000, RZ ;  /* 0x0001000007047824 */ /* 0x000fe400078e00ff */
[----:B------:R0:W2:Y:S02]  /*0b10*/  @P0 LDG.E.128 R12, [R16.64] ;  /* 0x00000004100c0981 */ /* 0x0000a4000c1e1d00 */
[----:B------:R-:W-:Y:S01]  /*0b20*/  FFMA.FTZ R4, R4, R5, R6 ;  /* 0x0000000504047223 */ /* 0x000fe20000010006 */
[----:B0-----:R-:W-:-:S06]  /*0b30*/  CS2R R16, SRZ ;  /* 0x0000000000107805 */ /* 0x001fcc000001ff00 */
[----:B------:R-:W3:Y:S01]  /*0b40*/  @P0 LDG.E.128 R16, [R22.64] ;  /* 0x0000000416100981 */ /* 0x000ee2000c1e1d00 */
[----:B------:R-:W-:Y:S01]  /*0b50*/  LOP3.LUT R7, R7, 0xffff0000, RZ, 0xc0, !PT ;  /* 0xffff000007077812 */ /* 0x000fe200078ec0ff */
[----:B------:R-:W-:Y:S01]  /*0b60*/  IMAD R20, R20, c[0x0][0x22c], RZ ;  /* 0x00008b0014147a24 */ /* 0x000fe200078e02ff */
[----:B------:R-:W-:Y:S02]  /*0b70*/  LOP3.LUT R11, R11, 0xffff0000, RZ, 0xc0, !PT ;  /* 0xffff00000b0b7812 */ /* 0x000fe400078ec0ff */
[----:B------:R-:W-:Y:S02]  /*0b80*/  LEA.HI R28, R28, R3, RZ, 0x4 ;  /* 0x000000031c1c7211 */ /* 0x000fe400078f20ff */
[----:B------:R-:W-:Y:S01]  /*0b90*/  IADD3 R24, P0, P1, R30, R24, R2 ;  /* 0x000000181e187210 */ /* 0x000fe2000791e002 */
[----:B------:R-:W-:Y:S01]  /*0ba0*/  FFMA.FTZ R4, R7, R11, R4 ;  /* 0x0000000b07047223 */ /* 0x000fe20000010004 */
[----:B------:R-:W-:Y:S02]  /*0bb0*/  LOP3.LUT R2, R28, 0x3ffffff0, RZ, 0xc0, !PT ;  /* 0x3ffffff01c027812 */ /* 0x000fe400078ec0ff */
[----:B------:R-:W-:-:S02]  /*0bc0*/  SHF.R.S32.HI R28, RZ, 0x4, R28 ;  /* 0x00000004ff1c7819 */ /* 0x000fc4000001141c */
[----:B------:R-:W-:Y:S02]  /*0bd0*/  IADD3 R2, -R2, R3, RZ ;  /* 0x0000000302027210 */ /* 0x000fe40007ffe1ff */
[----:B------:R-:W-:Y:S02]  /*0be0*/  IADD3.X R0, R26, R0, R25, P0, P1 ;  /* 0x000000001a007210 */ /* 0x000fe400007e2419 */
[C---:B--2---:R-:W-:Y:S02]  /*0bf0*/  LOP3.LUT R6, R12.reuse, 0xffff0000, RZ, 0xc0, !PT ;  /* 0xffff00000c067812 */ /* 0x044fe400078ec0ff */
[----:B------:R-:W-:Y:S02]  /*0c00*/  SHF.L.U32 R12, R12, 0x10, RZ ;  /* 0x000000100c0c7819 */ /* 0x000fe400000006ff */
[C---:B------:R-:W-:Y:S02]  /*0c10*/  SHF.L.U32 R8, R13.reuse, 0x10, RZ ;  /* 0x000000100d087819 */ /* 0x040fe400000006ff */
[----:B------:R-:W-:-:S02]  /*0c20*/  LOP3.LUT R13, R13, 0xffff0000, RZ, 0xc0, !PT ;  /* 0xffff00000d0d7812 */ /* 0x000fc400078ec0ff */
[C---:B---3--:R-:W-:Y:S01]  /*0c30*/  LOP3.LUT R5, R16.reuse, 0xffff0000, RZ, 0xc0, !PT ;  /* 0xffff000010057812 */ /* 0x048fe200078ec0ff */
[----:B------:R-:W-:Y:S01]  /*0c40*/  IMAD.U32 R16, R16, 0x10000, RZ ;  /* 0x0001000010107824 */ /* 0x000fe200078e00ff */
[----:B------:R-:W-:-:S03]  /*0c50*/  LOP3.LUT R10, R17, 0xffff0000, RZ, 0xc0, !PT ;  /* 0xffff0000110a7812 */ /* 0x000fc600078ec0ff */
[----:B------:R-:W-:Y:S01]  /*0c60*/  FMUL.FTZ R5, R5, R6 ;  /* 0x0000000605057220 */ /* 0x000fe20000410000 */
[----:B------:R-:W-:-:S03]  /*0c70*/  SHF.L.U32 R6, R17, 0x10, RZ ;  /* 0x0000001011067819 */ /* 0x000fc600000006ff */
[----:B------:R-:W-:-:S04]  /*0c80*/  FFMA.FTZ R5, R16, R12, R5 ;  /* 0x0000000c10057223 */ /* 0x000fc80000010005 */
[----:B------:R-:W-:Y:S01]  /*0c90*/  FFMA.FTZ R5, R6, R8, R5 ;  /* 0x0000000806057223 */ /* 0x000fe20000010005 */
[----:B------:R-:W-:Y:S01]  /*0ca0*/  SHF.L.U32 R6, R18, 0x10, RZ ;  /* 0x0000001012067819 */ /* 0x000fe200000006ff */
[C---:B------:R-:W-:Y:S01]  /*0cb0*/  IMAD.U32 R8, R14.reuse, 0x10000, RZ ;  /* 0x000100000e087824 */ /* 0x040fe200078e00ff */
[----:B------:R-:W-:Y:S01]  /*0cc0*/  LOP3.LUT R14, R14, 0xffff0000, RZ, 0xc0, !PT ;  /* 0xffff00000e0e7812 */ /* 0x000fe200078ec0ff */
[----:B------:R-:W-:Y:S01]  /*0cd0*/  FFMA.FTZ R5, R10, R13, R5 ;  /* 0x0000000d0a057223 */ /* 0x000fe20000010005 */
[----:B------:R-:W-:Y:S02]  /*0ce0*/  LOP3.LUT R18, R18, 0xffff0000, RZ, 0xc0, !PT ;  /* 0xffff000012127812 */ /* 0x000fe400078ec0ff */
[----:B------:R-:W-:Y:S01]  /*0cf0*/  LOP3.LUT R10, R19, 0xffff0000, RZ, 0xc0, !PT ;  /* 0xffff0000130a7812 */ /* 0x000fe200078ec0ff */
[----:B------:R-:W-:Y:S01]  /*0d00*/  FFMA.FTZ R5, R6, R8, R5 ;  /* 0x0000000806057223 */ /* 0x000fe20000010005 */
[----:B------:R-:W-:Y:S01]  /*0d10*/  SHF.L.U32 R8, R15, 0x10, RZ ;  /* 0x000000100f087819 */ /* 0x000fe200000006ff */
[----:B------:R-:W-:Y:S01]  /*0d20*/  IMAD.U32 R6, R19, 0x10000, RZ ;  /* 0x0001000013067824 */ /* 0x000fe200078e00ff */
[----:B------:R-:W-:Y:S01]  /*0d30*/  LOP3.LUT R15, R15, 0xffff0000, RZ, 0xc0, !PT ;  /* 0xffff00000f0f7812 */ /* 0x000fe200078ec0ff */
[----:B------:R-:W-:-:S04]  /*0d40*/  FFMA.FTZ R5, R18, R14, R5 ;  /* 0x0000000e12057223 */ /* 0x000fc80000010005 */
[----:B------:R-:W-:-:S04]  /*0d50*/  FFMA.FTZ R5, R6, R8, R5 ;  /* 0x0000000806057223 */ /* 0x000fc80000010005 */
[----:B------:R-:W-:Y:S02]  /*0d60*/  FFMA.FTZ R10, R10, R15, R5 ;  /* 0x0000000f0a0a7223 */ /* 0x000fe40000010005 */
[----:B------:R-:W0:Y:S04]  /*0d70*/  SHFL.BFLY PT, R5, R4, 0x4, 0x1f ;  /* 0x0c801f0004057f89 */ /* 0x000e2800000e0000 */
[----:B------:R-:W1:Y:S01]  /*0d80*/  SHFL.BFLY PT, R7, R10, 0x4, 0x1f ;  /* 0x0c801f000a077f89 */ /* 0x000e6200000e0000 */
[----:B0-----:R-:W-:Y:S02]  /*0d90*/  FADD.FTZ R8, R4, R5 ;  /* 0x0000000504087221 */ /* 0x001fe40000010000 */
[----:B-1----:R-:W-:-:S03]  /*0da0*/  FADD.FTZ R9, R10, R7 ;  /* 0x000000070a097221 */ /* 0x002fc60000010000 */
[----:B------:R-:W0:Y:S04]  /*0db0*/  SHFL.BFLY PT, R5, R8, 0x2, 0x1f ;  /* 0x0c401f0008057f89 */ /* 0x000e2800000e0000 */
[----:B------:R-:W1:Y:S01]  /*0dc0*/  SHFL.BFLY PT, R12, R9, 0x2, 0x1f ;  /* 0x0c401f00090c7f89 */ /* 0x000e6200000e0000 */
[----:B0-----:R-:W-:Y:S01]  /*0dd0*/  FADD.FTZ R6, R8, R5 ;  /* 0x0000000508067221 */ /* 0x001fe20000010000 */
[----:B------:R-:W-:Y:S01]  /*0de0*/  SHF.L.U32 R5, R2, 0x2, RZ ;  /* 0x0000000202057819 */ /* 0x000fe200000006ff */
[----:B------:R-:W-:Y:S02]  /*0df0*/  IMAD.IADD R8, R21, 0x1, R27 ;  /* 0x0000000115087824 */ /* 0x000fe400078e021b */
[----:B-1----:R-:W-:Y:S01]  /*0e00*/  FADD.FTZ R7, R9, R12 ;  /* 0x0000000c09077221 */ /* 0x002fe20000010000 */
[----:B------:R-:W0:Y:S01]  /*0e10*/  SHFL.BFLY PT, R11, R6, 0x1, 0x1f ;  /* 0x0c201f00060b7f89 */ /* 0x000e2200000e0000 */
[----:B------:R-:W-:Y:S01]  /*0e20*/  IMAD R5, R28, R20, R5 ;  /* 0x000000141c057224 */ /* 0x000fe200078e0205 */
[----:B------:R-:W-:-:S02]  /*0e30*/  SHF.L.U32 R9, R20, 0x2, RZ ;  /* 0x0000000214097819 */ /* 0x000fc400000006ff */
[----:B------:R-:W1:Y:S02]  /*0e40*/  SHFL.BFLY PT, R10, R7, 0x1, 0x1f ;  /* 0x0c201f00070a7f89 */ /* 0x000e6400000e0000 */
[----:B------:R-:W-:-:S04]  /*0e50*/  IADD3 R4, P0, R5, R24, RZ ;  /* 0x0000001805047210 */ /* 0x000fc80007f1e0ff */
[----:B------:R-:W-:Y:S02]  /*0e60*/  LEA.HI.X.SX32 R5, R5, R0, 0x1, P0 ;  /* 0x0000000005057211 */ /* 0x000fe400000f0eff */
[C---:B------:R-:W-:Y:S02]  /*0e70*/  LEA R2, P1, R4.reuse, c[0x0][0x350], 0x2 ;  /* 0x0000d40004027a11 */ /* 0x040fe400078210ff */
[C---:B------:R-:W-:Y:S02]  /*0e80*/  LOP3.LUT P0, RZ, R3.reuse, 0x7, RZ, 0xc0, !PT ;  /* 0x0000000703ff7812 */ /* 0x040fe4000780c0ff */
[----:B------:R-:W-:Y:S02]  /*0e90*/  LEA.HI R0, P2, R3, R8, RZ, 0x1d ;  /* 0x0000000803007211 */ /* 0x000fe4000785e8ff */
[----:B------:R-:W-:Y:S02]  /*0ea0*/  SHF.R.S32.HI R8, RZ, 0x1f, R8 ;  /* 0x0000001fff087819 */ /* 0x000fe40000011408 */
[----:B------:R-:W-:-:S02]  /*0eb0*/  LEA.HI.X R3, R4, c[0x0][0x354], R5, 0x2, P1 ;  /* 0x0000d50004037a11 */ /* 0x000fc400008f1405 */
[----:B------:R-:W-:Y:S02]  /*0ec0*/  IADD3.X R5, RZ, R8, RZ, P2, !PT ;  /* 0x00000008ff057210 */ /* 0x000fe400017fe4ff */
[----:B------:R-:W-:Y:S01]  /*0ed0*/  LEA R4, P1, R0, c[0x0][0x3c8], 0x2 ;  /* 0x0000f20000047a11 */ /* 0x000fe200078210ff */
[----:B------:R-:W-:-:S03]  /*0ee0*/  IMAD.WIDE R8, R9, 0x10, R2 ;  /* 0x0000001009087825 */ /* 0x000fc600078e0202 */
[----:B------:R-:W-:Y:S01]  /*0ef0*/  LEA.HI.X R5, R0, c[0x0][0x3cc], R5, 0x2, P1 ;  /* 0x0000f30000057a11 */ /* 0x000fe200008f1405 */
[----:B0-----:R-:W-:Y:S02]  /*0f00*/  @!P0 FADD.FTZ R0, R6, R11 ;  /* 0x0000000b06008221 */ /* 0x001fe40000010000 */
[----:B-1----:R-:W-:Y:S02]  /*0f10*/  FADD.FTZ R10, R7, R10 ;  /* 0x0000000a070a7221 */ /* 0x002fe40000010000 */
[----:B------:R-:W-:-:S04]  /*0f20*/  IMAD.WIDE R6, R20, 0x40, R8 ;  /* 0x0000004014067825 */ /* 0x000fc800078e0208 */
[----:B------:R-:W-:Y:S02]  /*0f30*/  @!P0 FMUL.FTZ R11, R0, c[0x0][0x2d4] ;  /* 0x0000b500000b8a20 */ /* 0x000fe40000410000 */
[----:B------:R-:W-:Y:S02]  /*0f40*/  FMUL.FTZ R13, R10, c[0x0][0x2d4] ;  /* 0x0000b5000a0d7a20 */ /* 0x000fe40000410000 */
[----:B------:R-:W-:Y:S01]  /*0f50*/  IMAD.WIDE R20, R20, 0x40, R6 ;  /* 0x0000004014147825 */ /* 0x000fe200078e0206 */
[----:B------:R-:W-:Y:S04]  /*0f60*/  @!P0 STG.E [R4.64], R11 ;  /* 0x0000000b04008986 */ /* 0x000fe8000c101904 */
[----:B------:R-:W-:Y:S04]  /*0f70*/  @!P0 STG.E [R4.64+0x80], R13 ;  /* 0x0000800d04008986 */ /* 0x000fe8000c101904 */
[----:B------:R-:W-:Y:S04]  /*0f80*/  STG.E.128 [R2.64], RZ ;  /* 0x000000ff02007986 */ /* 0x000fe8000c101d04 */
[----:B------:R-:W-:Y:S04]  /*0f90*/  STG.E.128 [R8.64], RZ ;  /* 0x000000ff08007986 */ /* 0x000fe8000c101d04 */
[----:B------:R-:W-:Y:S04]  /*0fa0*/  STG.E.128 [R6.64], RZ ;  /* 0x000000ff06007986 */ /* 0x000fe8000c101d04 */
[----:B------:R-:W-:Y:S01]  /*0fb0*/  STG.E.128 [R20.64], RZ ;  /* 0x000000ff14007986 */ /* 0x000fe2000c101d04 */
[----:B------:R-:W-:Y:S05]  /*0fc0*/  EXIT ;  /* 0x000000000000794d */ /* 0x000fea0003800000 */
.L_x_811:
        /* <DEDUP_REMOVED lines=11> */
.L_x_1269:


//--------------------- .text._ZN5flash27flash_bwd_convert_dq_kernelI23Flash_bwd_kernel_traitsILi64ELi128ELi128ELi8ELi4ELi4ELi4ELb0ELb0EN7cutlass10bfloat16_tE19Flash_kernel_traitsILi64ELi128ELi128ELi8ES3_EEEEvNS_16Flash_bwd_paramsEi --------------------------
	.section	.text._ZN5flash27flash_bwd_convert_dq_kernelI23Flash_bwd_kernel_traitsILi64ELi128ELi128ELi8ELi4ELi4ELi4ELb0ELb0EN7cutlass10bfloat16_tE19Flash_kernel_traitsILi64ELi128ELi128ELi8ES3_EEEEvNS_16Flash_bwd_paramsEi,"ax",@progbits
	.sectioninfo	@"SHI_REGISTERS=64"
	.align	128
        .global         _ZN5flash27flash_bwd_convert_dq_kernelI23Flash_bwd_kernel_traitsILi64ELi128ELi128ELi8ELi4ELi4ELi4ELb0ELb0EN7cutlass10bfloat16_tE19Flash_kernel_traitsILi64ELi128ELi128ELi8ES3_EEEEvNS_16Flash_bwd_paramsEi
        .type           _ZN5flash27flash_bwd_convert_dq_kernelI23Flash_bwd_kernel_traitsILi64ELi128ELi128ELi8ELi4ELi4ELi4ELb0ELb0EN7cutlass10bfloat16_tE19Flash_kernel_traitsILi64ELi128ELi128ELi8ES3_EEEEvNS_16Flash_bwd_paramsEi,@function
        .size           _ZN5flash27flash_bwd_convert_dq_kernelI23Flash_bwd_kernel_traitsILi64ELi128ELi128ELi8ELi4ELi4ELi4ELb0ELb0EN7cutlass10bfloat16_tE19Flash_kernel_traitsILi64ELi128ELi128ELi8ES3_EEEEvNS_16Flash_bwd_paramsEi,(.L_x_1270 - _ZN5flash27flash_bwd_convert_dq_kernelI23Flash_bwd_kernel_traitsILi64ELi128ELi128ELi8ELi4ELi4ELi4ELb0ELb0EN7cutlass10bfloat16_tE19Flash_kernel_traitsILi64ELi128ELi128ELi8ES3_EEEEvNS_16Flash_bwd_paramsEi)
        .other          _ZN5flash27flash_bwd_convert_dq_kernelI23Flash_bwd_kernel_traitsILi64ELi128ELi128ELi8ELi4ELi4ELi4ELb0ELb0EN7cutlass10bfloat16_tE19Flash_kernel_traitsILi64ELi128ELi128ELi8ES3_EEEEvNS_16Flash_bwd_paramsEi,@"STO_CUDA_ENTRY STV_DEFAULT"
_ZN5flash27flash_bwd_convert_dq_kernelI23Flash_bwd_kernel_traitsILi64ELi128ELi128ELi8ELi4ELi4ELi4ELb0ELb0EN7cutlass10bfloat16_tE19Flash_kernel_traitsILi64ELi128ELi128ELi8ES3_EEEEvNS_16Flash_bwd_paramsEi:
.text._ZN5flash27flash_bwd_convert_dq_kernelI23Flash_bwd_kernel_traitsILi64ELi128ELi128ELi8ELi4ELi4ELi4ELb0ELb0EN7cutlass10bfloat16_tE19Flash_kernel_traitsILi64ELi128ELi128ELi8ES3_EEEEvNS_16Flash_bwd_paramsEi:
[----:B------:R-:W-:Y:S02]  /*0000*/  MOV R1, c[0x0][0x28] ;  /* 0x00000a0000017a02 */ /* 0x000fe40000000f00 */
[----:B------:R-:W0:Y:S01]  /*0010*/  S2R R30, SR_CTAID.Y ;  /* 0x00000000001e7919 */ /* 0x000e220000002600 */
[----:B------:R-:W-:Y:S01]  /*0020*/  ISETP.NE.U32.AND P0, PT, RZ, c[0x0][0x240], PT ;  /* 0x00009000ff007a0c */ /* 0x000fe20003f05070 */
[----:B------:R-:W-:Y:S01]  /*0030*/  HFMA2.MMA R3, -RZ, RZ, 0, 2.384185791015625e-07 ;  /* 0x00000004ff037435 */ /* 0x000fe200000001ff */
[----:B------:R-:W-:Y:S01]  /*0040*/  MOV R32, 0xffffffff ;  /* 0xffffffff00207802 */ /* 0x000fe20000000f00 */
[----:B------:R-:W-:Y:S01]  /*0050*/  ULDC.64 UR6, c[0x0][0x118] ;  /* 0x0000460000067ab9 */ /* 0x000fe20000000a00 */
[----:B------:R-:W-:-:S07]  /*0060*/  ISETP.NE.AND.EX P0, PT, RZ, c[0x0][0x244], PT, P0 ;  /* 0x00009100ff007a0c */ /* 0x000fce0003f05300 */
[----:B0-----:R-:W-:-:S06]  /*0070*/  IMAD.WIDE R2, R30, R3, c[0x0][0x240] ;  /* 0x000090001e027625 */ /* 0x001fcc00078e0203 */
[----:B------:R-:W2:Y:S04]  /*0080*/  @P0 LDG.E R32, [R2.64] ;  /* 0x0000000602200981 */ /* 0x000ea8000c1e1900 */
[----:B------:R-:W2:Y:S04]  /*0090*/  @P0 LDG.E R5, [R2.64+0x4] ;  /* 0x0000040602050981 */ /* 0x000ea8000c1e1900 */
[----:B------:R-:W0:Y:S01]  /*00a0*/  S2R R0, SR_CTAID.X ;  /* 0x0000000000007919 */ /* 0x000e220000002500 */
[----:B--2---:R-:W-:Y:S01]  /*00b0*/  @P0 IADD3 R4, R5, -R32, RZ ;  /* 0x8000002005040210 */ /* 0x004fe20007ffe0ff */
[----:B0-----:R-:W-:Y:S01]  /*00c0*/  IMAD.SHL.U32 R5, R0, 0x80, RZ ;  /* 0x0000008000057824 */ /* 0x001fe200078e00ff */
[----:B------:R-:W-:-:S04]  /*00d0*/  @!P0 MOV R4, c[0x0][0x214] ;  /* 0x0000850000048a02 */ /* 0x000fc80000000f00 */
[----:B------:R-:W-:-:S13]  /*00e0*/  ISETP.GT.AND P1, PT, R4, R5, PT ;  /* 0x000000050400720c */ /* 0x000fda0003f24270 */
[----:B------:R-:W-:Y:S05]  /*00f0*/  @!P1 EXIT ;  /* 0x000000000000994d */ /* 0x000fea0003800000 */
[C---:B------:R-:W-:Y:S01]  /*0100*/  ISETP.NE.AND P2, PT, R32.reuse, -0x1, PT ;  /* 0xffffffff2000780c */ /* 0x040fe20003f45270 */
[----:B------:R-:W-:Y:S01]  /*0110*/  CS2R R58, SRZ ;  /* 0x00000000003a7805 */ /* 0x000fe2000001ff00 */
[----:B------:R-:W-:Y:S01]  /*0120*/  SHF.R.S32.HI R10, RZ, 0x1f, R5 ;  /* 0x0000001fff0a7819 */ /* 0x000fe20000011405 */
[----:B------:R-:W-:Y:S01]  /*0130*/  CS2R R12, SRZ ;  /* 0x00000000000c7805 */ /* 0x000fe2000001ff00 */
[----:B------:R-:W-:Y:S01]  /*0140*/  IMAD.MOV.U32 R60, RZ, RZ, RZ ;  /* 0x000000ffff3c7224 */ /* 0x000fe200078e00ff */
[----:B------:R-:W-:Y:S01]  /*0150*/  CS2R R14, SRZ ;  /* 0x00000000000e7805 */ /* 0x000fe2000001ff00 */
[----:B------:R-:W-:Y:S01]  /*0160*/  CS2R R16, SRZ ;  /* 0x0000000000107805 */ /* 0x000fe2000001ff00 */
[----:B------:R-:W-:Y:S01]  /*0170*/  CS2R R18, SRZ ;  /* 0x0000000000127805 */ /* 0x000fe2000001ff00 */
[----:B------:R-:W-:Y:S01]  /*0180*/  MOV R48, RZ ;  /* 0x000000ff00307202 */ /* 0x000fe20000000f00 */
[----:B------:R-:W-:Y:S01]  /*0190*/  CS2R R20, SRZ ;  /* 0x0000000000147805 */ /* 0x000fe2000001ff00 */
[----:B------:R-:W-:Y:S01]  /*01a0*/  MOV R57, RZ ;  /* 0x000000ff00397202 */ /* 0x000fe20000000f00 */
[----:B------:R-:W-:Y:S01]  /*01b0*/  CS2R R22, SRZ ;  /* 0x0000000000167805 */ /* 0x000fe2000001ff00 */
[----:B------:R-:W-:Y:S01]  /*01c0*/  CS2R R24, SRZ ;  /* 0x0000000000187805 */ /* 0x000fe2000001ff00 */
[C---:B------:R-:W-:Y:S01]  /*01d0*/  @P2 IMAD.WIDE.U32 R8, R32.reuse, c[0x0][0x398], RZ ;  /* 0x0000e60020082a25 */ /* 0x040fe200078e00ff */
[----:B------:R-:W-:Y:S01]  /*01e0*/  @!P2 SHF.R.S32.HI R0, RZ, 0x1f, R30 ;  /* 0x0000001fff00a819 */ /* 0x000fe2000001141e */
[----:B------:R-:W-:Y:S01]  /*01f0*/  CS2R R26, SRZ ;  /* 0x00000000001a7805 */ /* 0x000fe2000001ff00 */
[----:B------:R-:W-:Y:S01]  /*0200*/  CS2R R40, SRZ ;  /* 0x0000000000287805 */ /* 0x000fe2000001ff00 */
[----:B------:R-:W-:Y:S01]  /*0210*/  @P2 IMAD R6, R32, c[0x0][0x39c], R9 ;  /* 0x0000e70020062a24 */ /* 0x000fe200078e0209 */
[----:B------:R-:W-:Y:S01]  /*0220*/  CS2R R42, SRZ ;  /* 0x00000000002a7805 */ /* 0x000fe2000001ff00 */
[----:B------:R-:W0:Y:S01]  /*0230*/  S2R R9, SR_TID.X ;  /* 0x0000000000097919 */ /* 0x000e220000002100 */
[----:B------:R-:W-:Y:S01]  /*0240*/  @!P2 IMAD R7, R0, c[0x0][0x380], RZ ;  /* 0x0000e0000007aa24 */ /* 0x000fe200078e02ff */
[----:B------:R-:W-:Y:S01]  /*0250*/  MOV R0, c[0x0][0x3e0] ;  /* 0x0000f80000007a02 */ /* 0x000fe20000000f00 */
[----:B------:R-:W-:Y:S01]  /*0260*/  @!P2 IMAD.WIDE.U32 R2, R30, c[0x0][0x380], RZ ;  /* 0x0000e0001e02aa25 */ /* 0x000fe200078e00ff */
[----:B------:R-:W-:Y:S01]  /*0270*/  MOV R45, RZ ;  /* 0x000000ff002d7202 */ /* 0x000fe20000000f00 */
[----:B------:R-:W-:Y:S01]  /*0280*/  CS2R R46, SRZ ;  /* 0x00000000002e7805 */ /* 0x000fe2000001ff00 */
[----:B------:R-:W-:Y:S01]  /*0290*/  ISETP.GE.AND P1, PT, R0, 0x1, PT ;  /* 0x000000010000780c */ /* 0x000fe20003f26270 */
[----:B------:R-:W-:Y:S01]  /*02a0*/  @!P2 IMAD R7, R30, c[0x0][0x384], R7 ;  /* 0x0000e1001e07aa24 */ /* 0x000fe200078e0207 */
[----:B------:R-:W-:Y:S01]  /*02b0*/  @!P2 MOV R8, R2 ;  /* 0x000000020008a202 */ /* 0x000fe20000000f00 */
[----:B------:R-:W-:Y:S01]  /*02c0*/  IMAD.MOV.U32 R11, RZ, RZ, RZ ;  /* 0x000000ffff0b7224 */ /* 0x000fe200078e00ff */
[----:B------:R-:W-:-:S02]  /*02d0*/  MOV R0, RZ ;  /* 0x000000ff00007202 */ /* 0x000fc40000000f00 */
[----:B------:R-:W-:Y:S02]  /*02e0*/  @!P2 IADD3 R6, R3, R7, RZ ;  /* 0x000000070306a210 */ /* 0x000fe40007ffe0ff */
[----:B------:R-:W1:Y:S01]  /*02f0*/  S2R R7, SR_CTAID.Z ;  /* 0x0000000000077919 */ /* 0x000e620000002700 */
[----:B------:R-:W-:Y:S01]  /*0300*/  CS2R R2, SRZ ;  /* 0x0000000000027805 */ /* 0x000fe2000001ff00 */
[----:B0-----:R-:W-:-:S04]  /*0310*/  SHF.R.S32.HI R44, RZ, 0x1f, R9 ;  /* 0x0000001fff2c7819 */ /* 0x001fc80000011409 */
[----:B------:R-:W-:-:S04]  /*0320*/  LEA.HI R34, R44, R9, RZ, 0x5 ;  /* 0x000000092c227211 */ /* 0x000fc800078f28ff */
[----:B------:R-:W-:Y:S01]  /*0330*/  SHF.R.S32.HI R50, RZ, 0x5, R34 ;  /* 0x00000005ff327819 */ /* 0x000fe20000011422 */
[----:B------:R-:W-:Y:S05]  /*0340*/  @!P1 BRA `(.L_x_812) ;  /* 0x00000b0000009947 */ /* 0x000fea0003800000 */
[C---:B------:R-:W-:Y:S01]  /*0350*/  IMAD.WIDE R28, R30.reuse, c[0x0][0x224], RZ ;  /* 0x000089001e1c7a25 */ /* 0x040fe200078e02ff */
[----:B------:R-:W-:Y:S01]  /*0360*/  MOV R36, c[0x0][0x1c0] ;  /* 0x0000700000247a02 */ /* 0x000fe20000000f00 */
[----:B------:R-:W-:Y:S01]  /*0370*/  HFMA2.MMA R49, -RZ, RZ, 0, 0 ;  /* 0x00000000ff317435 */ /* 0x000fe200000001ff */
[----:B------:R-:W-:Y:S01]  /*0380*/  @!P2 MOV R32, 0xffffffff ;  /* 0xffffffff0020a802 */ /* 0x000fe20000000f00 */
[----:B------:R-:W-:Y:S01]  /*0390*/  IMAD.WIDE R30, R30, 0x80, RZ ;  /* 0x000000801e1e7825 */ /* 0x000fe200078e02ff */
[----:B------:R-:W-:Y:S01]  /*03a0*/  SHF.R.S32.HI R33, RZ, 0x1f, R36 ;  /* 0x0000001fff217819 */ /* 0x000fe20000011424 */
[----:B------:R-:W-:Y:S01]  /*03b0*/  UMOV UR4, 0x2 ;  /* 0x0000000200047882 */ /* 0x000fe20000000000 */
[----:B------:R-:W-:Y:S01]  /*03c0*/  MOV R51, c[0x0][0x22c] ;  /* 0x00008b0000337a02 */ /* 0x000fe20000000f00 */
[----:B------:R-:W-:Y:S01]  /*03d0*/  IMAD R29, R29, c[0x0][0x1c0], RZ ;  /* 0x000070001d1d7a24 */ /* 0x000fe200078e02ff */
[----:B------:R-:W-:Y:S01]  /*03e0*/  SEL R30, R30, RZ, P0 ;  /* 0x000000ff1e1e7207 */ /* 0x000fe20000000000 */
[----:B------:R-:W-:Y:S01]  /*03f0*/  ULDC.64 UR10, c[0x0][0x3d8] ;  /* 0x0000f600000a7ab9 */ /* 0x000fe20000000a00 */
[----:B------:R-:W-:Y:S01]  /*0400*/  SEL R35, R31, RZ, P0 ;  /* 0x000000ff1f237207 */ /* 0x000fe20000000000 */
[----:B------:R-:W-:Y:S01]  /*0410*/  IMAD R37, R28, R33, R29 ;  /* 0x000000211c257224 */ /* 0x000fe200078e021d */
[----:B------:R-:W-:Y:S01]  /*0420*/  IADD3 R55, P0, R5, R30, RZ ;  /* 0x0000001e05377210 */ /* 0x000fe20007f1e0ff */
[----:B------:R-:W-:Y:S01]  /*0430*/  IMAD.WIDE R30, R36, c[0x0][0x22c], RZ ;  /* 0x00008b00241e7a25 */ /* 0x000fe200078e02ff */
[----:B------:R-:W-:Y:S01]  /*0440*/  SHF.R.S32.HI R39, RZ, 0x1f, R51 ;  /* 0x0000001fff277819 */ /* 0x000fe20000011433 */
[----:B------:R-:W-:Y:S01]  /*0450*/  USHF.L.U64.HI UR4, UR10, UR4, UR11 ;  /* 0x000000040a047299 */ /* 0x000fe2000801020b */
[----:B------:R-:W-:Y:S01]  /*0460*/  IADD3.X R35, R10, R35, RZ, P0, !PT ;  /* 0x000000230a237210 */ /* 0x000fe200007fe4ff */
[----:B------:R-:W-:Y:S01]  /*0470*/  IMAD.WIDE.U32 R28, R28, c[0x0][0x1c0], RZ ;  /* 0x000070001c1c7a25 */ /* 0x000fe200078e00ff */
[----:B------:R-:W-:Y:S01]  /*0480*/  LOP3.LUT R34, R34, 0xffffffe0, RZ, 0xc0, !PT ;  /* 0xffffffe022227812 */ /* 0x000fe200078ec0ff */
[----:B------:R-:W-:Y:S01]  /*0490*/  ULDC.64 UR8, c[0x0][0x350] ;  /* 0x0000d40000087ab9 */ /* 0x000fe20000000a00 */
[----:B------:R-:W-:Y:S01]  /*04a0*/  MOV R58, RZ ;  /* 0x000000ff003a7202 */ /* 0x000fe20000000f00 */
[----:B------:R-:W-:-:S02]  /*04b0*/  IMAD R36, R31, R32, RZ ;  /* 0x000000201f247224 */ /* 0x000fc400078e02ff */
[----:B------:R-:W-:Y:S02]  /*04c0*/  IMAD R38, R35, c[0x0][0x1c0], RZ ;  /* 0x0000700023267a24 */ /* 0x000fe400078e02ff */
[----:B------:R-:W-:Y:S02]  /*04d0*/  IMAD.IADD R29, R29, 0x1, R37 ;  /* 0x000000011d1d7824 */ /* 0x000fe400078e0225 */
[C---:B------:R-:W-:Y:S02]  /*04e0*/  IMAD R49, R30.reuse, R49, R36 ;  /* 0x000000311e317224 */ /* 0x040fe400078e0224 */
[----:B------:R-:W-:Y:S02]  /*04f0*/  IMAD R61, R33, R55, R38 ;  /* 0x00000037213d7224 */ /* 0x000fe400078e0226 */
[----:B------:R-:W-:-:S04]  /*0500*/  IMAD.WIDE.U32 R36, R30, R32, RZ ;  /* 0x000000201e247225 */ /* 0x000fc800078e00ff */
[----:B------:R-:W-:Y:S01]  /*0510*/  IMAD.WIDE.U32 R32, R55, c[0x0][0x1c0], RZ ;  /* 0x0000700037207a25 */ /* 0x000fe200078e00ff */
[----:B------:R-:W-:-:S03]  /*0520*/  IADD3 R37, R37, R49, RZ ;  /* 0x0000003125257210 */ /* 0x000fc60007ffe0ff */
[----:B------:R-:W-:Y:S01]  /*0530*/  IMAD R29, R29, c[0x0][0x22c], RZ ;  /* 0x00008b001d1d7a24 */ /* 0x000fe200078e02ff */
[----:B------:R-:W-:Y:S01]  /*0540*/  IADD3 R33, R33, R61, RZ ;  /* 0x0000003d21217210 */ /* 0x000fe20007ffe0ff */
[----:B-1----:R-:W-:Y:S02]  /*0550*/  IMAD R49, R7, c[0x0][0x22c], RZ ;  /* 0x00008b0007317a24 */ /* 0x002fe400078e02ff */
[----:B------:R-:W-:Y:S02]  /*0560*/  IMAD R53, R39, R28, R29 ;  /* 0x0000001c27357224 */ /* 0x000fe400078e021d */
[----:B------:R-:W-:-:S04]  /*0570*/  IMAD.WIDE.U32 R28, R28, c[0x0][0x22c], RZ ;  /* 0x00008b001c1c7a25 */ /* 0x000fc800078e00ff */
[----:B------:R-:W-:Y:S01]  /*0580*/  IMAD R33, R33, c[0x0][0x22c], RZ ;  /* 0x00008b0021217a24 */ /* 0x000fe200078e02ff */
[----:B------:R-:W-:Y:S01]  /*0590*/  SEL R36, R28, R36, !P2 ;  /* 0x000000241c247207 */ /* 0x000fe20005000000 */
[----:B------:R-:W-:Y:S01]  /*05a0*/  IMAD R51, R51, c[0x0][0x1c0], RZ ;  /* 0x0000700033337a24 */ /* 0x000fe200078e02ff */
[----:B------:R-:W-:Y:S01]  /*05b0*/  @!P2 IADD3 R37, R29, R53, RZ ;  /* 0x000000351d25a210 */ /* 0x000fe20007ffe0ff */
[----:B------:R-:W-:Y:S01]  /*05c0*/  IMAD R53, R39, R32, R33 ;  /* 0x0000002027357224 */ /* 0x000fe200078e0221 */
[----:B------:R-:W-:Y:S01]  /*05d0*/  IADD3 R28, P0, R49, R36, RZ ;  /* 0x00000024311c7210 */ /* 0x000fe20007f1e0ff */
[----:B------:R-:W-:-:S03]  /*05e0*/  IMAD.WIDE.U32 R32, R32, c[0x0][0x22c], RZ ;  /* 0x00008b0020207a25 */ /* 0x000fc600078e00ff */
[----:B------:R-:W-:Y:S01]  /*05f0*/  LEA.HI.X.SX32 R29, R49, R37, 0x1, P0 ;  /* 0x00000025311d7211 */ /* 0x000fe200000f0eff */
[----:B------:R-:W-:Y:S01]  /*0600*/  IMAD.IADD R34, R9, 0x1, -R34 ;  /* 0x0000000109227824 */ /* 0x000fe200078e0a22 */
[----:B------:R-:W-:Y:S01]  /*0610*/  IADD3 R33, R33, R53, RZ ;  /* 0x0000003521217210 */ /* 0x000fe20007ffe0ff */
[----:B------:R-:W-:Y:S01]  /*0620*/  IMAD R38, R35, R30, RZ ;  /* 0x0000001e23267224 */ /* 0x000fe200078e02ff */
[----:B------:R-:W-:Y:S01]  /*0630*/  SHF.L.U32 R53, R51, 0x3, RZ ;  /* 0x0000000333357819 */ /* 0x000fe200000006ff */
[----:B------:R-:W-:Y:S01]  /*0640*/  IMAD R39, R50, R51, R34 ;  /* 0x0000003332277224 */ /* 0x000fe200078e0222 */
[----:B------:R-:W-:Y:S01]  /*0650*/  SHF.L.U64.HI R35, R32, 0x2, R33 ;  /* 0x0000000220237819 */ /* 0x000fe20000010221 */
[-C--:B------:R-:W-:Y:S01]  /*0660*/  IMAD.WIDE.U32 R28, R30, R55.reuse, R28 ;  /* 0x000000371e1c7225 */ /* 0x080fe200078e001c */
[----:B------:R-:W-:Y:S02]  /*0670*/  SHF.L.U32 R34, R32, 0x2, RZ ;  /* 0x0000000220227819 */ /* 0x000fe400000006ff */
[----:B------:R-:W-:Y:S01]  /*0680*/  SHF.L.U64.HI R37, R36, 0x2, R37 ;  /* 0x0000000224257819 */ /* 0x000fe20000010225 */
[----:B------:R-:W-:Y:S01]  /*0690*/  IMAD R38, R31, R55, R38 ;  /* 0x000000371f267224 */ /* 0x000fe200078e0226 */
[----:B------:R-:W-:Y:S01]  /*06a0*/  SHF.R.S32.HI R31, RZ, 0x1f, R39 ;  /* 0x0000001fff1f7819 */ /* 0x000fe20000011427 */
[----:B------:R-:W-:Y:S01]  /*06b0*/  IMAD.WIDE R32, R53, 0x4, R34 ;  /* 0x0000000435207825 */ /* 0x000fe200078e0222 */
[----:B------:R-:W-:-:S03]  /*06c0*/  IADD3 R28, P0, R39, R28, RZ ;  /* 0x0000001c271c7210 */ /* 0x000fc60007f1e0ff */
[----:B------:R-:W-:Y:S01]  /*06d0*/  IMAD.WIDE R34, R49, 0x4, R34 ;  /* 0x0000000431227825 */ /* 0x000fe200078e0222 */
[----:B------:R-:W-:Y:S02]  /*06e0*/  IADD3.X R31, R31, R29, R38, P0, !PT ;  /* 0x0000001d1f1f7210 */ /* 0x000fe400007fe426 */
[----:B------:R-:W-:Y:S01]  /*06f0*/  IADD3 R29, R53, 0x20, R53 ;  /* 0x00000020351d7810 */ /* 0x000fe20007ffe035 */
[----:B------:R-:W-:Y:S01]  /*0700*/  IMAD.WIDE R32, R49, 0x4, R32 ;  /* 0x0000000431207825 */ /* 0x000fe200078e0220 */
[C---:B------:R-:W-:Y:S02]  /*0710*/  SHF.L.U64.HI R31, R28.reuse, 0x2, R31 ;  /* 0x000000021c1f7819 */ /* 0x040fe4000001021f */
[----:B------:R-:W-:Y:S01]  /*0720*/  SHF.L.U32 R30, R28, 0x2, RZ ;  /* 0x000000021c1e7819 */ /* 0x000fe200000006ff */
[----:B------:R-:W-:-:S04]  /*0730*/  IMAD.WIDE R34, R39, 0x4, R34 ;  /* 0x0000000427227825 */ /* 0x000fc800078e0222 */
[----:B------:R-:W-:Y:S02]  /*0740*/  IMAD.SHL.U32 R49, R36, 0x4, RZ ;  /* 0x0000000424317824 */ /* 0x000fe400078e00ff */
[----:B------:R-:W-:-:S03]  /*0750*/  IMAD.WIDE R32, R39, 0x4, R32 ;  /* 0x0000000427207825 */ /* 0x000fc600078e0220 */
[-C--:B------:R-:W-:Y:S01]  /*0760*/  IADD3 R52, P0, R34, R49.reuse, RZ ;  /* 0x0000003122347210 */ /* 0x080fe20007f1e0ff */
[--C-:B------:R-:W-:Y:S01]  /*0770*/  IMAD.WIDE R28, R29, 0x4, R30.reuse ;  /* 0x000000041d1c7825 */ /* 0x100fe200078e021e */
[----:B------:R-:W-:Y:S01]  /*0780*/  IADD3 R54, P1, R32, R49, RZ ;  /* 0x0000003120367210 */ /* 0x000fe20007f3e0ff */
[----:B------:R-:W-:Y:S01]  /*0790*/  HFMA2.MMA R49, -RZ, RZ, 0, 0 ;  /* 0x00000000ff317435 */ /* 0x000fe200000001ff */
[-C--:B------:R-:W-:Y:S01]  /*07a0*/  IADD3.X R55, R35, R37.reuse, RZ, P0, !PT ;  /* 0x0000002523377210 */ /* 0x080fe200007fe4ff */
[----:B------:R-:W-:Y:S01]  /*07b0*/  IMAD.WIDE R30, R51, 0x20, R30 ;  /* 0x00000020331e7825 */ /* 0x000fe200078e021e */
[----:B------:R-:W-:-:S05]  /*07c0*/  IADD3.X R56, R33, R37, RZ, P1, !PT ;  /* 0x0000002521387210 */ /* 0x000fca0000ffe4ff */
[----:B------:R-:W-:-:S05]  /*07d0*/  IMAD.WIDE R30, R53, 0x4, R30 ;  /* 0x00000004351e7825 */ /* 0x000fca00078e021e */
.L_x_813:
[----:B------:R-:W-:-:S04]  /*07e0*/  IADD3 R36, P0, R30, UR8, RZ ;  /* 0x000000081e247c10 */ /* 0x000fc8000ff1e0ff */
[----:B------:R-:W-:-:S05]  /*07f0*/  IADD3.X R37, R31, UR9, RZ, P0, !PT ;  /* 0x000000091f257c10 */ /* 0x000fca00087fe4ff */
[----:B------:R0:W2:Y:S01]  /*0800*/  LDG.E R32, [R36.64] ;  /* 0x0000000624207981 */ /* 0x0000a2000c1e1900 */
[----:B------:R-:W-:-:S05]  /*0810*/  IMAD.WIDE R34, R51, 0x20, R36 ;  /* 0x0000002033227825 */ /* 0x000fca00078e0224 */
[----:B0-----:R0:W3:Y:S02]  /*0820*/  LDG.E R37, [R34.64] ;  /* 0x0000000622257981 */ /* 0x0010e4000c1e1900 */
[----:B0-----:R-:W-:-:S05]  /*0830*/  IMAD.WIDE R34, R51, 0x20, R34 ;  /* 0x0000002033227825 */ /* 0x001fca00078e0222 */
[----:B------:R0:W4:Y:S01]  /*0840*/  LDG.E R33, [R34.64] ;  /* 0x0000000622217981 */ /* 0x000122000c1e1900 */
[----:B------:R-:W-:-:S06]  /*0850*/  IMAD.WIDE R38, R51, 0x20, R34 ;  /* 0x0000002033267825 */ /* 0x000fcc00078e0222 */
[----:B0-----:R-:W-:-:S04]  /*0860*/  IMAD.WIDE R34, R51, 0x20, R38 ;  /* 0x0000002033227825 */ /* 0x001fc800078e0226 */
[----:B--2---:R-:W-:Y:S02]  /*0870*/  FADD.FTZ R47, R32, R47 ;  /* 0x0000002f202f7221 */ /* 0x004fe40000010000 */
[----:B------:R0:W2:Y:S01]  /*0880*/  LDG.E R32, [R38.64] ;  /* 0x0000000626207981 */ /* 0x0000a2000c1e1900 */
[----:B---3--:R-:W-:-:S03]  /*0890*/  FADD.FTZ R46, R37, R46 ;  /* 0x0000002e252e7221 */ /* 0x008fc60000010000 */
[----:B0-----:R0:W3:Y:S01]  /*08a0*/  LDG.E R39, [R34.64] ;  /* 0x0000000622277981 */ /* 0x0010e2000c1e1900 */
[----:B------:R-:W-:-:S05]  /*08b0*/  IMAD.WIDE R36, R51, 0x20, R34 ;  /* 0x0000002033247825 */ /* 0x000fca00078e0222 */
[----:B------:R1:W5:Y:S01]  /*08c0*/  LDG.E R61, [R36.64] ;  /* 0x00000006243d7981 */ /* 0x000362000c1e1900 */
[----:B----4-:R-:W-:Y:S02]  /*08d0*/  FADD.FTZ R45, R33, R45 ;  /* 0x0000002d212d7221 */ /* 0x010fe40000010000 */
[----:B-1----:R-:W-:-:S05]  /*08e0*/  IMAD.WIDE R36, R51, 0x20, R36 ;  /* 0x0000002033247825 */ /* 0x002fca00078e0224 */
[----:B------:R-:W4:Y:S01]  /*08f0*/  LDG.E R33, [R36.64] ;  /* 0x0000000624217981 */ /* 0x000f22000c1e1900 */
[----:B0-----:R-:W-:-:S04]  /*0900*/  IMAD.WIDE R34, R51, 0x20, R36 ;  /* 0x0000002033227825 */ /* 0x001fc800078e0224 */
[----:B--2---:R-:W-:Y:S02]  /*0910*/  FADD.FTZ R43, R32, R43 ;  /* 0x0000002b202b7221 */ /* 0x004fe40000010000 */
[----:B------:R0:W2:Y:S01]  /*0920*/  LDG.E R32, [R34.64] ;  /* 0x0000000622207981 */ /* 0x0000a2000c1e1900 */
[----:B---3--:R-:W-:Y:S02]  /*0930*/  FADD.FTZ R42, R39, R42 ;  /* 0x0000002a272a7221 */ /* 0x008fe40000010000 */
[----:B------:R-:W-:-:S05]  /*0940*/  IMAD.WIDE R38, R51, 0x20, R34 ;  /* 0x0000002033267825 */ /* 0x000fca00078e0222 */
[----:B0-----:R0:W3:Y:S01]  /*0950*/  LDG.E R35, [R38.64] ;  /* 0x0000000626237981 */ /* 0x0010e2000c1e1900 */
[----:B-----5:R-:W-:Y:S02]  /*0960*/  FADD.FTZ R41, R61, R41 ;  /* 0x000000293d297221 */ /* 0x020fe40000010000 */
[----:B0-----:R-:W-:-:S05]  /*0970*/  IMAD.WIDE R38, R51, 0x20, R38 ;  /* 0x0000002033267825 */ /* 0x001fca00078e0226 */
[----:B------:R0:W5:Y:S01]  /*0980*/  LDG.E R61, [R38.64] ;  /* 0x00000006263d7981 */ /* 0x000162000c1e1900 */
[----:B----4-:R-:W-:Y:S02]  /*0990*/  FADD.FTZ R40, R33, R40 ;  /* 0x0000002821287221 */ /* 0x010fe40000010000 */
[----:B0-----:R-:W-:-:S05]  /*09a0*/  IMAD.WIDE R38, R51, 0x20, R38 ;  /* 0x0000002033267825 */ /* 0x001fca00078e0226 */
[----:B------:R0:W4:Y:S01]  /*09b0*/  LDG.E R37, [R38.64] ;  /* 0x0000000626257981 */ /* 0x000122000c1e1900 */
[----:B--2---:R-:W-:Y:S02]  /*09c0*/  FADD.FTZ R27, R32, R27 ;  /* 0x0000001b201b7221 */ /* 0x004fe40000010000 */
[----:B------:R-:W-:-:S05]  /*09d0*/  IMAD.WIDE R32, R51, 0x20, R38 ;  /* 0x0000002033207825 */ /* 0x000fca00078e0226 */
[----:B------:R1:W2:Y:S01]  /*09e0*/  LDG.E R36, [R32.64] ;  /* 0x0000000620247981 */ /* 0x0002a2000c1e1900 */
[----:B---3--:R-:W-:Y:S02]  /*09f0*/  FADD.FTZ R26, R35, R26 ;  /* 0x0000001a231a7221 */ /* 0x008fe40000010000 */
[----:B------:R-:W-:-:S06]  /*0a00*/  IMAD.WIDE R34, R51, 0x20, R32 ;  /* 0x0000002033227825 */ /* 0x000fcc00078e0220 */
[----:B-1----:R-:W-:Y:S02]  /*0a10*/  IMAD.WIDE R32, R51, 0x20, R34 ;  /* 0x0000002033207825 */ /* 0x002fe400078e0222 */
[----:B------:R1:W3:Y:S01]  /*0a20*/  LDG.E R35, [R34.64] ;  /* 0x0000000622237981 */ /* 0x0002e2000c1e1900 */
[----:B0-----:R-:W-:-:S04]  /*0a30*/  IADD3 R38, P0, R28, UR8, RZ ;  /* 0x000000081c267c10 */ /* 0x001fc8000ff1e0ff */
[----:B------:R-:W-:Y:S01]  /*0a40*/  IADD3.X R39, R29, UR9, RZ, P0, !PT ;  /* 0x000000091d277c10 */ /* 0x000fe200087fe4ff */
[----:B-----5:R-:W-:Y:S02]  /*0a50*/  FADD.FTZ R25, R61, R25 ;  /* 0x000000193d197221 */ /* 0x020fe40000010000 */
[----:B------:R0:W5:Y:S04]  /*0a60*/  LDG.E R61, [R32.64] ;  /* 0x00000006203d7981 */ /* 0x000168000c1e1900 */
[----:B-1----:R1:W5:Y:S01]  /*0a70*/  LDG.E R34, [R38.64] ;  /* 0x0000000626227981 */ /* 0x002362000c1e1900 */
[----:B0-----:R-:W-:-:S04]  /*0a80*/  IMAD.WIDE R32, R53, 0x4, R38 ;  /* 0x0000000435207825 */ /* 0x001fc800078e0226 */
[----:B----4-:R-:W-:Y:S02]  /*0a90*/  FADD.FTZ R24, R37, R24 ;  /* 0x0000001825187221 */ /* 0x010fe40000010000 */
[----:B--2---:R-:W-:Y:S02]  /*0aa0*/  FADD.FTZ R23, R36, R23 ;  /* 0x0000001724177221 */ /* 0x004fe40000010000 */
[----:B------:R-:W-:-:S04]  /*0ab0*/  IMAD.WIDE R36, R53, 0x4, R32 ;  /* 0x0000000435247825 */ /* 0x000fc800078e0220 */
[----:B---3--:R-:W-:Y:S02]  /*0ac0*/  FADD.FTZ R22, R35, R22 ;  /* 0x0000001623167221 */ /* 0x008fe40000010000 */
[----:B------:R0:W2:Y:S04]  /*0ad0*/  LDG.E R35, [R32.64] ;  /* 0x0000000620237981 */ /* 0x0000a8000c1e1900 */
[----:B0-----:R0:W3:Y:S02]  /*0ae0*/  LDG.E R32, [R36.64] ;  /* 0x0000000624207981 */ /* 0x0010e4000c1e1900 */
[----:B0-----:R-:W-:-:S05]  /*0af0*/  IMAD.WIDE R36, R53, 0x4, R36 ;  /* 0x0000000435247825 */ /* 0x001fca00078e0224 */
[----:B------:R0:W4:Y:S01]  /*0b00*/  LDG.E R33, [R36.64] ;  /* 0x0000000624217981 */ /* 0x000122000c1e1900 */
[----:B-1----:R-:W-:-:S05]  /*0b10*/  IMAD.WIDE R38, R53, 0x4, R36 ;  /* 0x0000000435267825 */ /* 0x002fca00078e0224 */
[----:B0-----:R0:W4:Y:S01]  /*0b20*/  LDG.E R36, [R38.64] ;  /* 0x0000000626247981 */ /* 0x001122000c1e1900 */
[----:B-----5:R-:W-:Y:S02]  /*0b30*/  FADD.FTZ R19, R34, R19 ;  /* 0x0000001322137221 */ /* 0x020fe40000010000 */
[----:B0-----:R-:W-:-:S04]  /*0b40*/  IMAD.WIDE R38, R53, 0x4, R38 ;  /* 0x0000000435267825 */ /* 0x001fc800078e0226 */
[----:B--2---:R-:W-:Y:S02]  /*0b50*/  FADD.FTZ R18, R35, R18 ;  /* 0x0000001223127221 */ /* 0x004fe40000010000 */
[----:B------:R-:W-:-:S04]  /*0b60*/  IMAD.WIDE R34, R53, 0x4, R38 ;  /* 0x0000000435227825 */ /* 0x000fc800078e0226 */
[----:B---3--:R-:W-:Y:S02]  /*0b70*/  FADD.FTZ R17, R32, R17 ;  /* 0x0000001120117221 */ /* 0x008fe40000010000 */
[----:B------:R0:W2:Y:S04]  /*0b80*/  LDG.E R32, [R38.64] ;  /* 0x0000000626207981 */ /* 0x0000a8000c1e1900 */
[----:B0-----:R0:W3:Y:S01]  /*0b90*/  LDG.E R39, [R34.64] ;  /* 0x0000000622277981 */ /* 0x0010e2000c1e1900 */
[----:B----4-:R-:W-:Y:S02]  /*0ba0*/  FADD.FTZ R16, R33, R16 ;  /* 0x0000001021107221 */ /* 0x010fe40000010000 */
[----:B0-----:R-:W-:-:S04]  /*0bb0*/  IMAD.WIDE R34, R53, 0x4, R34 ;  /* 0x0000000435227825 */ /* 0x001fc800078e0222 */
[----:B------:R-:W-:Y:S01]  /*0bc0*/  FADD.FTZ R15, R36, R15 ;  /* 0x0000000f240f7221 */ /* 0x000fe20000010000 */
[----:B------:R0:W4:Y:S01]  /*0bd0*/  LDG.E R33, [R34.64] ;  /* 0x0000000622217981 */ /* 0x000122000c1e1900 */
[----:B------:R-:W-:-:S05]  /*0be0*/  IMAD.WIDE R36, R53, 0x4, R34 ;  /* 0x0000000435247825 */ /* 0x000fca00078e0222 */
[----:B0-----:R0:W5:Y:S02]  /*0bf0*/  LDG.E R35, [R36.64] ;  /* 0x0000000624237981 */ /* 0x001164000c1e1900 */
[----:B0-----:R-:W-:-:S04]  /*0c00*/  IMAD.WIDE R36, R53, 0x4, R36 ;  /* 0x0000000435247825 */ /* 0x001fc800078e0224 */
[----:B------:R-:W-:Y:S02]  /*0c10*/  FADD.FTZ R21, R61, R21 ;  /* 0x000000153d157221 */ /* 0x000fe40000010000 */
[----:B------:R0:W5:Y:S01]  /*0c20*/  LDG.E R61, [R36.64] ;  /* 0x00000006243d7981 */ /* 0x000162000c1e1900 */
[----:B--2---:R-:W-:Y:S02]  /*0c30*/  FADD.FTZ R3, R32, R3 ;  /* 0x0000000320037221 */ /* 0x004fe40000010000 */
[----:B---3--:R-:W-:Y:S02]  /*0c40*/  FADD.FTZ R2, R39, R2 ;  /* 0x0000000227027221 */ /* 0x008fe40000010000 */
[----:B------:R-:W-:-:S05]  /*0c50*/  IMAD.WIDE R38, R53, 0x4, R36 ;  /* 0x0000000435267825 */ /* 0x000fca00078e0224 */
[----:B0-----:R-:W2:Y:S01]  /*0c60*/  LDG.E R36, [R38.64] ;  /* 0x0000000626247981 */ /* 0x001ea2000c1e1900 */
[----:B----4-:R-:W-:Y:S02]  /*0c70*/  FADD.FTZ R0, R33, R0 ;  /* 0x0000000021007221 */ /* 0x010fe40000010000 */
[----:B------:R-:W-:-:S04]  /*0c80*/  IMAD.WIDE R32, R53, 0x4, R38 ;  /* 0x0000000435207825 */ /* 0x000fc800078e0226 */
[----:B-----5:R-:W-:Y:S02]  /*0c90*/  FADD.FTZ R14, R35, R14 ;  /* 0x0000000e230e7221 */ /* 0x020fe40000010000 */
[----:B------:R-:W-:Y:S02]  /*0ca0*/  IMAD.WIDE R34, R53, 0x4, R32 ;  /* 0x0000000435227825 */ /* 0x000fe400078e0220 */
[----:B------:R0:W3:Y:S04]  /*0cb0*/  LDG.E R32, [R32.64] ;  /* 0x0000000620207981 */ /* 0x0000e8000c1e1900 */
[----:B0-----:R0:W4:Y:S01]  /*0cc0*/  LDG.E R33, [R34.64] ;  /* 0x0000000622217981 */ /* 0x001122000c1e1900 */
[----:B------:R-:W-:Y:S02]  /*0cd0*/  FADD.FTZ R13, R61, R13 ;  /* 0x0000000d3d0d7221 */ /* 0x000fe40000010000 */
[----:B0-----:R-:W-:-:S05]  /*0ce0*/  IMAD.WIDE R34, R53, 0x4, R34 ;  /* 0x0000000435227825 */ /* 0x001fca00078e0222 */
[----:B------:R0:W5:Y:S01]  /*0cf0*/  LDG.E R61, [R34.64] ;  /* 0x00000006223d7981 */ /* 0x000162000c1e1900 */
[----:B--2---:R-:W-:Y:S01]  /*0d00*/  FADD.FTZ R59, R36, R59 ;  /* 0x0000003b243b7221 */ /* 0x004fe20000010000 */
[----:B------:R-:W-:-:S04]  /*0d10*/  IADD3 R36, P0, R52, UR8, RZ ;  /* 0x0000000834247c10 */ /* 0x000fc8000ff1e0ff */
[----:B------:R-:W-:-:S05]  /*0d20*/  IADD3.X R37, R55, UR9, RZ, P0, !PT ;  /* 0x0000000937257c10 */ /* 0x000fca00087fe4ff */
[----:B------:R1:W2:Y:S04]  /*0d30*/  LDG.E R38, [R36.64] ;  /* 0x0000000624267981 */ /* 0x0002a8000c1e1900 */
[----:B-1----:R-:W2:Y:S01]  /*0d40*/  LDG.E R36, [R36.64+0x80] ;  /* 0x0000800624247981 */ /* 0x002ea2000c1e1900 */
[----:B---3--:R-:W-:Y:S01]  /*0d50*/  FADD.FTZ R60, R32, R60 ;  /* 0x0000003c203c7221 */ /* 0x008fe20000010000 */
[----:B------:R-:W-:Y:S01]  /*0d60*/  IADD3 R32, P0, R54, UR8, RZ ;  /* 0x0000000836207c10 */ /* 0x000fe2000ff1e0ff */
[----:B----4-:R-:W-:-:S03]  /*0d70*/  FADD.FTZ R12, R33, R12 ;  /* 0x0000000c210c7221 */ /* 0x010fc60000010000 */
[----:B------:R-:W-:-:S05]  /*0d80*/  IADD3.X R33, R56, UR9, RZ, P0, !PT ;  /* 0x0000000938217c10 */ /* 0x000fca00087fe4ff */
[----:B------:R-:W3:Y:S04]  /*0d90*/  LDG.E R39, [R32.64] ;  /* 0x0000000620277981 */ /* 0x000ee8000c1e1900 */
[----:B0-----:R-:W4:Y:S01]  /*0da0*/  LDG.E R35, [R32.64+0x80] ;  /* 0x0000800620237981 */ /* 0x001f22000c1e1900 */
[----:B------:R-:W-:-:S04]  /*0db0*/  IADD3 R49, R49, 0x1, RZ ;  /* 0x0000000131317810 */ /* 0x000fc80007ffe0ff */
[----:B------:R-:W-:Y:S01]  /*0dc0*/  ISETP.GE.AND P0, PT, R49, c[0x0][0x3e0], PT ;  /* 0x0000f80031007a0c */ /* 0x000fe20003f06270 */
[----:B------:R-:W-:Y:S01]  /*0dd0*/  ULEA UR8, UP0, UR10, UR8, 0x2 ;  /* 0x000000080a087291 */ /* 0x000fe2000f80103f */
[----:B-----5:R-:W-:-:S03]  /*0de0*/  FADD.FTZ R58, R61, R58 ;  /* 0x0000003a3d3a7221 */ /* 0x020fc60000010000 */
[----:B------:R-:W-:Y:S01]  /*0df0*/  UIADD3.X UR9, UR9, UR4, URZ, UP0, !UPT ;  /* 0x0000000409097290 */ /* 0x000fe200087fe43f */
[----:B--2---:R-:W-:Y:S02]  /*0e00*/  FADD.FTZ R11, R38, R11 ;  /* 0x0000000b260b7221 */ /* 0x004fe40000010000 */
[----:B------:R-:W-:Y:S02]  /*0e10*/  FADD.FTZ R57, R36, R57 ;  /* 0x0000003924397221 */ /* 0x000fe40000010000 */
[----:B---3--:R-:W-:Y:S02]  /*0e20*/  FADD.FTZ R20, R39, R20 ;  /* 0x0000001427147221 */ /* 0x008fe40000010000 */
[----:B----4-:R-:W-:Y:S01]  /*0e30*/  FADD.FTZ R48, R35, R48 ;  /* 0x0000003023307221 */ /* 0x010fe20000010000 */
[----:B------:R-:W-:Y:S05]  /*0e40*/  @!P0 BRA `(.L_x_813) ;  /* 0xfffff99000008947 */ /* 0x000fea000383ffff */
.L_x_812:
[CC--:B------:R-:W-:Y:S01]  /*0e50*/  LEA.HI R30, R44.reuse, R9.reuse, RZ, 0x2 ;  /* 0x000000092c1e7211 */ /* 0x0c0fe200078f10ff */
[----:B------:R-:W-:Y:S01]  /*0e60*/  FMUL.FTZ R11, R11, c[0x0][0x2e0] ;  /* 0x0000b8000b0b7a20 */ /* 0x000fe20000410000 */
[----:B------:R-:W-:Y:S01]  /*0e70*/  LEA.HI R29, R44, R9, RZ, 0x3 ;  /* 0x000000092c1d7211 */ /* 0x000fe200078f18ff */
[----:B------:R-:W-:Y:S01]  /*0e80*/  FMUL.FTZ R45, R45, c[0x0][0x2e0] ;  /* 0x0000b8002d2d7a20 */ /* 0x000fe20000410000 */
[--C-:B------:R-:W-:Y:S01]  /*0e90*/  SHF.R.S32.HI R31, RZ, 0x2, R30.reuse ;  /* 0x00000002ff1f7819 */ /* 0x100fe2000001141e */
[----:B------:R-:W-:Y:S01]  /*0ea0*/  FMUL.FTZ R33, R26, c[0x0][0x2e0] ;  /* 0x0000b8001a217a20 */ /* 0x000fe20000410000 */
[----:B------:R-:W-:Y:S01]  /*0eb0*/  SHF.R.S32.HI R28, RZ, 0x1f, R30 ;  /* 0x0000001fff1c7819 */ /* 0x000fe2000001141e */
[----:B------:R-:W-:Y:S01]  /*0ec0*/  FMUL.FTZ R24, R24, c[0x0][0x2e0] ;  /* 0x0000b80018187a20 */ /* 0x000fe20000410000 */
[----:B------:R-:W-:Y:S01]  /*0ed0*/  LOP3.LUT R36, R30, 0x3ffffffc, RZ, 0xc0, !PT ;  /* 0x3ffffffc1e247812 */ /* 0x000fe200078ec0ff */
[----:B------:R-:W-:Y:S01]  /*0ee0*/  FMUL.FTZ R23, R23, c[0x0][0x2e0] ;  /* 0x0000b80017177a20 */ /* 0x000fe20000410000 */
[----:B------:R-:W-:Y:S01]  /*0ef0*/  LEA.HI R32, R28, R31, RZ, 0x3 ;  /* 0x0000001f1c207211 */ /* 0x000fe200078f18ff */
[----:B------:R-:W-:Y:S01]  /*0f00*/  FMUL.FTZ R22, R22, c[0x0][0x2e0] ;  /* 0x0000b80016167a20 */ /* 0x000fe20000410000 */
[----:B------:R-:W-:Y:S01]  /*0f10*/  LOP3.LUT R34, R29, 0x1ffffff8, RZ, 0xc0, !PT ;  /* 0x1ffffff81d227812 */ /* 0x000fe200078ec0ff */
[----:B------:R-:W-:Y:S01]  /*0f20*/  FMUL.FTZ R21, R21, c[0x0][0x2e0] ;  /* 0x0000b80015157a20 */ /* 0x000fe20000410000 */
[----:B------:R-:W-:Y:S01]  /*0f30*/  LOP3.LUT R30, R32, 0xfffffff8, RZ, 0xc0, !PT ;  /* 0xfffffff8201e7812 */ /* 0x000fe200078ec0ff */
[----:B------:R-:W-:Y:S01]  /*0f40*/  FMUL.FTZ R32, R20, c[0x0][0x2e0] ;  /* 0x0000b80014207a20 */ /* 0x000fe20000410000 */
[CC--:B------:R-:W-:Y:S01]  /*0f50*/  LEA.HI R28, R44.reuse, R9.reuse, RZ, 0x7 ;  /* 0x000000092c1c7211 */ /* 0x0c0fe200078f38ff */
[----:B------:R-:W-:Y:S01]  /*0f60*/  IMAD.IADD R20, R9, 0x1, -R34 ;  /* 0x0000000109147824 */ /* 0x000fe200078e0a22 */
[----:B------:R-:W-:Y:S01]  /*0f70*/  LEA.HI R44, R44, R9, RZ, 0x6 ;  /* 0x000000092c2c7211 */ /* 0x000fe200078f30ff */
[----:B------:R-:W-:Y:S01]  /*0f80*/  FMUL.FTZ R34, R27, c[0x0][0x2e0] ;  /* 0x0000b8001b227a20 */ /* 0x000fe20000410000 */
[----:B------:R-:W-:Y:S01]  /*0f90*/  IADD3 R30, R31, -R30, RZ ;  /* 0x8000001e1f1e7210 */ /* 0x000fe20007ffe0ff */
[----:B------:R-:W-:Y:S01]  /*0fa0*/  FMUL.FTZ R31, R40, c[0x0][0x2e0] ;  /* 0x0000b800281f7a20 */ /* 0x000fe20000410000 */
[----:B------:R-:W-:Y:S01]  /*0fb0*/  F2FP.BF16.PACK_AB R11, R32, R11 ;  /* 0x0000000b200b723e */ /* 0x000fe200000010ff */
[----:B------:R-:W-:Y:S01]  /*0fc0*/  FMUL.FTZ R32, R43, c[0x0][0x2e0] ;  /* 0x0000b8002b207a20 */ /* 0x000fe20000410000 */
[----:B------:R-:W-:Y:S01]  /*0fd0*/  IADD3 R9, -R36, R9, RZ ;  /* 0x0000000924097210 */ /* 0x000fe20007ffe1ff */
        /* <DEDUP_REMOVED lines=13> */
[----:B------:R-:W-:Y:S01]  /*10b0*/  F2FP.BF16.PACK_AB R22, R34, R33 ;  /* 0x000000212216723e */ /* 0x000fe200000010ff */
[----:B------:R-:W-:Y:S01]  /*10c0*/  FMUL.FTZ R16, R16, c[0x0][0x2e0] ;  /* 0x0000b80010107a20 */ /* 0x000fe20000410000 */
[----:B------:R-:W-:Y:S01]  /*10d0*/  SHF.R.S32.HI R0, RZ, 0x3, R29 ;  /* 0x00000003ff007819 */ /* 0x000fe2000001141d */
[----:B------:R-:W-:Y:S01]  /*10e0*/  FMUL.FTZ R14, R14, c[0x0][0x2e0] ;  /* 0x0000b8000e0e7a20 */ /* 0x000fe20000410000 */
[----:B------:R-:W-:Y:S01]  /*10f0*/  LEA.HI R33, R23, R50, RZ, 0x2 ;  /* 0x0000003217217211 */ /* 0x000fe200078f10ff */
[----:B------:R-:W-:Y:S01]  /*1100*/  FMUL.FTZ R23, R17, c[0x0][0x2e0] ;  /* 0x0000b80011177a20 */ /* 0x000fe20000410000 */
[----:B------:R-:W-:Y:S01]  /*1110*/  F2FP.BF16.PACK_AB R24, R3, R24 ;  /* 0x000000180318723e */ /* 0x000fe200000010ff */
[----:B------:R-:W-:Y:S01]  /*1120*/  FMUL.FTZ R13, R13, c[0x0][0x2e0] ;  /* 0x0000b8000d0d7a20 */ /* 0x000fe20000410000 */
[----:B------:R-:W-:Y:S01]  /*1130*/  SHF.L.U32 R3, R30, 0x6, RZ ;  /* 0x000000061e037819 */ /* 0x000fe200000006ff */
[----:B------:R-:W-:Y:S01]  /*1140*/  FMUL.FTZ R47, R47, c[0x0][0x2e0] ;  /* 0x0000b8002f2f7a20 */ /* 0x000fe20000410000 */
[----:B------:R-:W-:Y:S01]  /*1150*/  F2FP.BF16.PACK_AB R29, R15, R2 ;  /* 0x000000020f1d723e */ /* 0x000fe200000010ff */
[----:B------:R-:W-:Y:S01]  /*1160*/  IMAD.SHL.U32 R15, R0, 0x40, RZ ;  /* 0x00000040000f7824 */ /* 0x000fe200078e00ff */
[----:B------:R-:W-:Y:S01]  /*1170*/  LOP3.LUT R33, R33, 0x1ffffc, RZ, 0xc0, !PT ;  /* 0x001ffffc21217812 */ /* 0x000fe200078ec0ff */
[----:B------:R-:W-:Y:S01]  /*1180*/  FMUL.FTZ R46, R46, c[0x0][0x2e0] ;  /* 0x0000b8002e2e7a20 */ /* 0x000fe20000410000 */
[----:B------:R-:W-:Y:S01]  /*1190*/  SHF.R.U32.HI R28, RZ, 0x4, R28 ;  /* 0x00000004ff1c7819 */ /* 0x000fe2000001161c */
[----:B------:R-:W-:Y:S01]  /*11a0*/  FMUL.FTZ R12, R12, c[0x0][0x2e0] ;  /* 0x0000b8000c0c7a20 */ /* 0x000fe20000410000 */
[----:B------:R-:W-:Y:S01]  /*11b0*/  LOP3.LUT R3, R3, 0x1c0, RZ, 0xc0, !PT ;  /* 0x000001c003037812 */ /* 0x000fe200078ec0ff */
[----:B------:R-:W-:Y:S01]  /*11c0*/  FMUL.FTZ R42, R42, c[0x0][0x2e0] ;  /* 0x0000b8002a2a7a20 */ /* 0x000fe20000410000 */
[----:B------:R-:W-:Y:S01]  /*11d0*/  IADD3 R50, R50, -R33, RZ ;  /* 0x8000002132327210 */ /* 0x000fe20007ffe0ff */
[----:B------:R-:W-:Y:S01]  /*11e0*/  FMUL.FTZ R41, R41, c[0x0][0x2e0] ;  /* 0x0000b80029297a20 */ /* 0x000fe20000410000 */
[----:B------:R-:W-:Y:S01]  /*11f0*/  SHF.L.U32 R2, R20, 0x3, RZ ;  /* 0x0000000314027819 */ /* 0x000fe200000006ff */
[----:B------:R-:W-:Y:S01]  /*1200*/  FMUL.FTZ R57, R57, c[0x0][0x2e0] ;  /* 0x0000b80039397a20 */ /* 0x000fe20000410000 */
[----:B------:R-:W-:Y:S01]  /*1210*/  LOP3.LUT R15, R15, 0x1c0, RZ, 0xc0, !PT ;  /* 0x000001c00f0f7812 */ /* 0x000fe200078ec0ff */
[----:B------:R-:W-:Y:S01]  /*1220*/  FMUL.FTZ R48, R48, c[0x0][0x2e0] ;  /* 0x0000b80030307a20 */ /* 0x000fe20000410000 */
[----:B------:R-:W-:Y:S01]  /*1230*/  LOP3.LUT R28, R3, 0x8, R28, 0xf8, !PT ;  /* 0x00000008031c7812 */ /* 0x000fe200078ef81c */
[----:B------:R-:W-:Y:S01]  /*1240*/  FMUL.FTZ R59, R59, c[0x0][0x2e0] ;  /* 0x0000b8003b3b7a20 */ /* 0x000fe20000410000 */
[----:B------:R-:W-:Y:S01]  /*1250*/  SHF.R.U32.HI R3, RZ, 0x3, R3 ;  /* 0x00000003ff037819 */ /* 0x000fe20000011603 */
[----:B------:R-:W-:Y:S01]  /*1260*/  FMUL.FTZ R60, R60, c[0x0][0x2e0] ;  /* 0x0000b8003c3c7a20 */ /* 0x000fe20000410000 */
[----:B------:R-:W-:Y:S01]  /*1270*/  F2FP.BF16.PACK_AB R23, R16, R23 ;  /* 0x000000171017723e */ /* 0x000fe200000010ff */
[----:B------:R-:W-:Y:S01]  /*1280*/  IMAD R10, R10, c[0x0][0x398], RZ ;  /* 0x0000e6000a0a7a24 */ /* 0x000fe200078e02ff */
[----:B------:R-:W-:Y:S01]  /*1290*/  LEA R50, R50, R9, 0x9 ;  /* 0x0000000932327211 */ /* 0x000fe200078e48ff */
[----:B------:R-:W-:Y:S01]  /*12a0*/  BSSY B0, `(.L_x_814) ;  /* 0x0000049000007945 */ /* 0x000fe20003800000 */
[----:B------:R-:W-:-:S02]  /*12b0*/  SHF.R.U32.HI R9, RZ, 0x3, R15 ;  /* 0x00000003ff097819 */ /* 0x000fc4000001160f */
[----:B------:R-:W-:Y:S02]  /*12c0*/  LOP3.LUT R16, R15, 0x38, R2, 0xf8, !PT ;  /* 0x000000380f107812 */ /* 0x000fe400078ef802 */
[----:B------:R-:W-:Y:S02]  /*12d0*/  LOP3.LUT R3, R28, R3, RZ, 0x3c, !PT ;  /* 0x000000031c037212 */ /* 0x000fe400078e3cff */
[----:B------:R-:W-:Y:S01]  /*12e0*/  F2FP.BF16.PACK_AB R20, R13, R14 ;  /* 0x0000000e0d14723e */ /* 0x000fe200000010ff */
[----:B------:R-:W-:Y:S01]  /*12f0*/  HFMA2.MMA R13, -RZ, RZ, 0, 1.9073486328125e-06 ;  /* 0x00000020ff0d7435 */ /* 0x000fe200000001ff */
[----:B------:R-:W-:Y:S02]  /*1300*/  R2P PR, R30, 0x6 ;  /* 0x000000061e007804 */ /* 0x000fe40000000000 */
[----:B------:R-:W-:Y:S02]  /*1310*/  LOP3.LUT R16, R16, R9, RZ, 0x3c, !PT ;  /* 0x0000000910107212 */ /* 0x000fe400078e3cff */
[----:B------:R-:W-:Y:S01]  /*1320*/  LEA R9, R50, R3, 0x1 ;  /* 0x0000000332097211 */ /* 0x000fe200078e08ff */
[----:B------:R-:W-:Y:S01]  /*1330*/  FMUL.FTZ R3, R58, c[0x0][0x2e0] ;  /* 0x0000b8003a037a20 */ /* 0x000fe20000410000 */
[----:B------:R-:W-:-:S02]  /*1340*/  F2FP.BF16.PACK_AB R25, R46, R47 ;  /* 0x0000002f2e19723e */ /* 0x000fc400000010ff */
[----:B------:R-:W-:Y:S01]  /*1350*/  F2FP.BF16.PACK_AB R27, R41, R42 ;  /* 0x0000002a291b723e */ /* 0x000fe200000010ff */
[----:B------:R-:W-:Y:S01]  /*1360*/  IMAD.SHL.U32 R14, R9, 0x2, RZ ;  /* 0x00000002090e7824 */ /* 0x000fe200078e00ff */
[----:B------:R-:W-:Y:S02]  /*1370*/  SEL R13, R13, 0xffffffe0, !P1 ;  /* 0xffffffe00d0d7807 */ /* 0x000fe40004800000 */
[----:B------:R-:W-:Y:S02]  /*1380*/  F2FP.BF16.PACK_AB R28, R3, R12 ;  /* 0x0000000c031c723e */ /* 0x000fe400000010ff */
[C---:B------:R-:W-:Y:S01]  /*1390*/  IADD3 R30, R14.reuse, 0x40, RZ ;  /* 0x000000400e1e7810 */ /* 0x040fe20007ffe0ff */
[----:B------:R0:W-:Y:S01]  /*13a0*/  STS [R14], R11 ;  /* 0x0000000b0e007388 */ /* 0x0001e20000000800 */
[C---:B------:R-:W-:Y:S02]  /*13b0*/  IADD3 R3, R14.reuse, R13, RZ ;  /* 0x0000000d0e037210 */ /* 0x040fe40007ffe0ff */
[----:B------:R-:W-:Y:S01]  /*13c0*/  @P2 IADD3 R30, R14, -0x40, RZ ;  /* 0xffffffc00e1e2810 */ /* 0x000fe20007ffe0ff */
[----:B------:R-:W-:Y:S01]  /*13d0*/  STS [R14+0x400], R25 ;  /* 0x000400190e007388 */ /* 0x000fe20000000800 */
[----:B------:R-:W-:-:S02]  /*13e0*/  F2FP.BF16.PACK_AB R21, R48, R57 ;  /* 0x000000393015723e */ /* 0x000fc400000010ff */
[----:B------:R-:W-:Y:S01]  /*13f0*/  IADD3 R33, R13, R30, RZ ;  /* 0x0000001e0d217210 */ /* 0x000fe20007ffe0ff */
[----:B------:R-:W-:Y:S01]  /*1400*/  STS [R3], R31 ;  /* 0x0000001f03007388 */ /* 0x000fe20000000800 */
[----:B------:R-:W-:Y:S01]  /*1410*/  F2FP.BF16.PACK_AB R59, R60, R59 ;  /* 0x0000003b3c3b723e */ /* 0x000fe200000010ff */
[----:B0-----:R-:W-:Y:S01]  /*1420*/  IMAD R11, R5, c[0x0][0x39c], R10 ;  /* 0x0000e700050b7a24 */ /* 0x001fe200078e020a */
[----:B------:R-:W-:Y:S01]  /*1430*/  SHF.L.U32 R9, R44, 0x3, RZ ;  /* 0x000000032c097819 */ /* 0x000fe200000006ff */
[----:B------:R-:W-:Y:S01]  /*1440*/  STS [R3+0x400], R32 ;  /* 0x0004002003007388 */ /* 0x000fe20000000800 */
[----:B------:R-:W-:Y:S02]  /*1450*/  ISETP.GE.AND P0, PT, R2, c[0x0][0x220], PT ;  /* 0x0000880002007a0c */ /* 0x000fe40003f06270 */
[----:B------:R-:W-:Y:S01]  /*1460*/  LOP3.LUT R9, R16, 0x7ffffe00, R9, 0xf8, !PT ;  /* 0x7ffffe0010097812 */ /* 0x000fe200078ef809 */
[----:B------:R-:W-:Y:S01]  /*1470*/  STS [R14+0x2000], R26 ;  /* 0x0020001a0e007388 */ /* 0x000fe20000000800 */
[----:B-1----:R-:W-:-:S02]  /*1480*/  SHF.R.S32.HI R10, RZ, 0x1f, R7 ;  /* 0x0000001fff0a7819 */ /* 0x002fc40000011407 */
[----:B------:R-:W-:Y:S01]  /*1490*/  SHF.L.U32 R9, R9, 0x1, RZ ;  /* 0x0000000109097819 */ /* 0x000fe200000006ff */
[----:B------:R-:W-:Y:S02]  /*14a0*/  STS [R14+0x2400], R27 ;  /* 0x0024001b0e007388 */ /* 0x000fe40000000800 */
[----:B------:R-:W-:Y:S02]  /*14b0*/  IMAD R10, R10, c[0x0][0x3b0], RZ ;  /* 0x0000ec000a0a7a24 */ /* 0x000fe400078e02ff */
[----:B------:R-:W-:Y:S04]  /*14c0*/  STS [R3+0x2000], R18 ;  /* 0x0020001203007388 */ /* 0x000fe80000000800 */
[----:B------:R0:W-:Y:S04]  /*14d0*/  STS [R3+0x2400], R19 ;  /* 0x0024001303007388 */ /* 0x0001e80000000800 */
[----:B------:R1:W-:Y:S04]  /*14e0*/  STS [R30], R21 ;  /* 0x000000151e007388 */ /* 0x0003e80000000800 */
[----:B------:R-:W-:Y:S01]  /*14f0*/  STS [R30+0x400], R22 ;  /* 0x000400161e007388 */ /* 0x000fe20000000800 */
[----:B0-----:R-:W-:-:S03]  /*1500*/  SHF.R.S32.HI R3, RZ, 0x1f, R2 ;  /* 0x0000001fff037819 */ /* 0x001fc60000011402 */
[----:B------:R-:W-:Y:S01]  /*1510*/  STS [R33], R29 ;  /* 0x0000001d21007388 */ /* 0x000fe20000000800 */
[----:B-1----:R-:W-:Y:S01]  /*1520*/  IMAD.IADD R21, R4, 0x1, -R5 ;  /* 0x0000000104157824 */ /* 0x002fe200078e0a05 */
[C---:B------:R-:W-:Y:S02]  /*1530*/  IADD3 R4, R0.reuse, 0x20, RZ ;  /* 0x0000002000047810 */ /* 0x040fe40007ffe0ff */
[----:B------:R-:W-:Y:S01]  /*1540*/  STS [R33+0x400], R20 ;  /* 0x0004001421007388 */ /* 0x000fe20000000800 */
[----:B------:R-:W-:Y:S01]  /*1550*/  IMAD.WIDE.U32 R2, R5, c[0x0][0x398], R2 ;  /* 0x0000e60005027a25 */ /* 0x000fe200078e0002 */
[----:B------:R-:W-:Y:S02]  /*1560*/  IADD3 R5, R0, 0x60, RZ ;  /* 0x0000006000057810 */ /* 0x000fe40007ffe0ff */
[----:B------:R-:W-:Y:S01]  /*1570*/  STS [R30+0x2000], R23 ;  /* 0x002000171e007388 */ /* 0x000fe20000000800 */
[----:B------:R-:W-:Y:S02]  /*1580*/  ISETP.GE.OR P1, PT, R4, R21, P0 ;  /* 0x000000150400720c */ /* 0x000fe40000726670 */
[----:B------:R-:W-:Y:S01]  /*1590*/  IADD3 R2, P2, R8, R2, RZ ;  /* 0x0000000208027210 */ /* 0x000fe20007f5e0ff */
[----:B------:R0:W-:Y:S01]  /*15a0*/  STS [R30+0x2400], R24 ;  /* 0x002400181e007388 */ /* 0x0001e20000000800 */
[----:B------:R-:W-:-:S02]  /*15b0*/  IADD3 R4, R0, 0x40, RZ ;  /* 0x0000004000047810 */ /* 0x000fc40007ffe0ff */
[----:B------:R-:W-:Y:S01]  /*15c0*/  IADD3.X R3, R6, R3, R11, P2, !PT ;  /* 0x0000000306037210 */ /* 0x000fe200017fe40b */
[----:B------:R1:W-:Y:S01]  /*15d0*/  STS [R33+0x2000], R59 ;  /* 0x0020003b21007388 */ /* 0x0003e20000000800 */
[-C--:B------:R-:W-:Y:S02]  /*15e0*/  ISETP.GE.OR P2, PT, R4, R21.reuse, P0 ;  /* 0x000000150400720c */ /* 0x080fe40000746670 */
[-C--:B------:R-:W-:Y:S01]  /*15f0*/  ISETP.GE.OR P3, PT, R5, R21.reuse, P0 ;  /* 0x000000150500720c */ /* 0x080fe20000766670 */
[----:B------:R1:W-:Y:S04]  /*1600*/  STS [R33+0x2400], R28 ;  /* 0x0024001c21007388 */ /* 0x0003e80000000800 */
[----:B------:R-:W-:Y:S01]  /*1610*/  BAR.SYNC.DEFER_BLOCKING 0x0 ;  /* 0x0000000000007b1d */ /* 0x000fe20000010000 */
[----:B------:R-:W-:Y:S01]  /*1620*/  ISETP.GE.OR P0, PT, R0, R21, P0 ;  /* 0x000000150000720c */ /* 0x000fe20000706670 */
[C---:B------:R-:W-:Y:S01]  /*1630*/  IMAD R5, R7.reuse, c[0x0][0x3b4], R10 ;  /* 0x0000ed0007057a24 */ /* 0x040fe200078e020a */
[----:B0-----:R-:W-:Y:S01]  /*1640*/  SHF.R.S32.HI R24, RZ, 0x1f, R0 ;  /* 0x0000001fff187819 */ /* 0x001fe20000011400 */
[----:B------:R-:W-:-:S05]  /*1650*/  IMAD.WIDE.U32 R2, R7, c[0x0][0x3b0], R2 ;  /* 0x0000ec0007027a25 */ /* 0x000fca00078e0002 */
[----:B------:R-:W-:Y:S01]  /*1660*/  IADD3 R5, R3, R5, RZ ;  /* 0x0000000503057210 */ /* 0x000fe20007ffe0ff */
[----:B------:R1:W0:Y:S04]  /*1670*/  LDS.128 R16, [R9+0x1000] ;  /* 0x0010000009107984 */ /* 0x0002280000000c00 */
[----:B------:R1:W2:Y:S01]  /*1680*/  LDS.128 R12, [R9+0x3000] ;  /* 0x00300000090c7984 */ /* 0x0002a20000000c00 */
[----:B------:R-:W-:Y:S05]  /*1690*/  @P0 BRA `(.L_x_815) ;  /* 0x0000009000000947 */ /* 0x000fea0003800000 */
[----:B------:R-:W3:Y:S01]  /*16a0*/  LDS.128 R20, [R9] ;  /* 0x0000000009147984 */ /* 0x000ee20000000c00 */
[----:B------:R-:W-:Y:S01]  /*16b0*/  MOV R4, R2 ;  /* 0x0000000200047202 */ /* 0x000fe20000000f00 */
[----:B------:R-:W-:-:S04]  /*16c0*/  IMAD R11, R24, c[0x0][0x398], RZ ;  /* 0x0000e600180b7a24 */ /* 0x000fc800078e02ff */
[----:B------:R-:W-:-:S04]  /*16d0*/  IMAD.WIDE.U32 R6, R0, c[0x0][0x398], R4 ;  /* 0x0000e60000067a25 */ /* 0x000fc800078e0004 */
[----:B------:R-:W-:Y:S01]  /*16e0*/  IMAD R11, R0, c[0x0][0x39c], R11 ;  /* 0x0000e700000b7a24 */ /* 0x000fe200078e020b */
[----:B------:R-:W-:-:S04]  /*16f0*/  LEA R10, P0, R6, c[0x0][0x338], 0x1 ;  /* 0x0000ce00060a7a11 */ /* 0x000fc800078008ff */
[----:B------:R-:W-:-:S04]  /*1700*/  IADD3 R7, R7, R11, RZ ;  /* 0x0000000b07077210 */ /* 0x000fc80007ffe0ff */
[----:B------:R-:W-:-:S05]  /*1710*/  LEA.HI.X R11, R6, c[0x0][0x33c], R7, 0x1, P0 ;  /* 0x0000cf00060b7a11 */ /* 0x000fca00000f0c07 */
[----:B---3--:R3:W-:Y:S02]  /*1720*/  STG.E.128 [R10.64], R20 ;  /* 0x000000140a007986 */ /* 0x0087e4000c101d06 */
.L_x_815:
[----:B------:R-:W-:Y:S05]  /*1730*/  BSYNC B0 ;  /* 0x0000000000007941 */ /* 0x000fea0003800000 */
.L_x_814:
[----:B------:R-:W-:Y:S01]  /*1740*/  BSSY B0, `(.L_x_816) ;  /* 0x000000d000007945 */ /* 0x000fe20003800000 */
[----:B------:R-:W-:Y:S05]  /*1750*/  @P1 BRA `(.L_x_817) ;  /* 0x000000b000001947 */ /* 0x000fea0003800000 */
[----:B---3--:R-:W-:Y:S02]  /*1760*/  IADD3 R11, P0, R0, 0x20, RZ ;  /* 0x00000020000b7810 */ /* 0x008fe40007f1e0ff */
[----:B------:R-:W-:Y:S02]  /*1770*/  MOV R7, R5 ;  /* 0x0000000500077202 */ /* 0x000fe40000000f00 */
[----:B------:R-:W-:-:S05]  /*1780*/  IADD3.X R6, RZ, R24, RZ, P0, !PT ;  /* 0x00000018ff067210 */ /* 0x000fca00007fe4ff */
[----:B------:R-:W-:Y:S02]  /*1790*/  IMAD R8, R6, c[0x0][0x398], RZ ;  /* 0x0000e60006087a24 */ /* 0x000fe400078e02ff */
[----:B------:R-:W-:-:S04]  /*17a0*/  IMAD.MOV.U32 R6, RZ, RZ, R2 ;  /* 0x000000ffff067224 */ /* 0x000fc800078e0002 */
[----:B------:R-:W-:-:S04]  /*17b0*/  IMAD.WIDE.U32 R6, R11, c[0x0][0x398], R6 ;  /* 0x0000e6000b067a25 */ /* 0x000fc800078e0006 */
[----:B------:R-:W-:Y:S01]  /*17c0*/  IMAD R11, R11, c[0x0][0x39c], R8 ;  /* 0x0000e7000b0b7a24 */ /* 0x000fe200078e0208 */
[----:B------:R-:W-:-:S04]  /*17d0*/  LEA R10, P0, R6, c[0x0][0x338], 0x1 ;  /* 0x0000ce00060a7a11 */ /* 0x000fc800078008ff */
[----:B------:R-:W-:-:S04]  /*17e0*/  IADD3 R7, R7, R11, RZ ;  /* 0x0000000b07077210 */ /* 0x000fc80007ffe0ff */
[----:B------:R-:W-:-:S05]  /*17f0*/  LEA.HI.X R11, R6, c[0x0][0x33c], R7, 0x1, P0 ;  /* 0x0000cf00060b7a11 */ /* 0x000fca00000f0c07 */
[----:B0-----:R0:W-:Y:S02]  /*1800*/  STG.E.128 [R10.64], R16 ;  /* 0x000000100a007986 */ /* 0x0011e4000c101d06 */
.L_x_817:
[----:B------:R-:W-:Y:S05]  /*1810*/  BSYNC B0 ;  /* 0x0000000000007941 */ /* 0x000fea0003800000 */
.L_x_816:
[----:B01-3--:R-:W0:Y:S01]  /*1820*/  LDS.128 R8, [R9+0x2000] ;  /* 0x0020000009087984 */ /* 0x00be220000000c00 */
[----:B------:R-:W-:Y:S01]  /*1830*/  BSSY B0, `(.L_x_818) ;  /* 0x000000d000007945 */ /* 0x000fe20003800000 */
[----:B------:R-:W-:Y:S05]  /*1840*/  @P2 BRA `(.L_x_819) ;  /* 0x000000b000002947 */ /* 0x000fea0003800000 */
[----:B------:R-:W-:Y:S01]  /*1850*/  IADD3 R17, P0, R0, 0x40, RZ ;  /* 0x0000004000117810 */ /* 0x000fe20007f1e0ff */
[----:B------:R-:W-:-:S03]  /*1860*/  IMAD.MOV.U32 R7, RZ, RZ, R5 ;  /* 0x000000ffff077224 */ /* 0x000fc600078e0005 */
[----:B------:R-:W-:-:S05]  /*1870*/  IADD3.X R6, RZ, R24, RZ, P0, !PT ;  /* 0x00000018ff067210 */ /* 0x000fca00007fe4ff */
[----:B------:R-:W-:Y:S01]  /*1880*/  IMAD R16, R6, c[0x0][0x398], RZ ;  /* 0x0000e60006107a24 */ /* 0x000fe200078e02ff */
[----:B------:R-:W-:-:S05]  /*1890*/  MOV R6, R2 ;  /* 0x0000000200067202 */ /* 0x000fca0000000f00 */
[----:B------:R-:W-:-:S04]  /*18a0*/  IMAD.WIDE.U32 R6, R17, c[0x0][0x398], R6 ;  /* 0x0000e60011067a25 */ /* 0x000fc800078e0006 */
[----:B------:R-:W-:Y:S01]  /*18b0*/  IMAD R17, R17, c[0x0][0x39c], R16 ;  /* 0x0000e70011117a24 */ /* 0x000fe200078e0210 */
[----:B------:R-:W-:-:S04]  /*18c0*/  LEA R16, P0, R6, c[0x0][0x338], 0x1 ;  /* 0x0000ce0006107a11 */ /* 0x000fc800078008ff */
[----:B------:R-:W-:-:S04]  /*18d0*/  IADD3 R7, R7, R17, RZ ;  /* 0x0000001107077210 */ /* 0x000fc80007ffe0ff */
[----:B------:R-:W-:-:S05]  /*18e0*/  LEA.HI.X R17, R6, c[0x0][0x33c], R7, 0x1, P0 ;  /* 0x0000cf0006117a11 */ /* 0x000fca00000f0c07 */
[----:B0-----:R0:W-:Y:S02]  /*18f0*/  STG.E.128 [R16.64], R8 ;  /* 0x0000000810007986 */ /* 0x0011e4000c101d06 */
.L_x_819:
[----:B------:R-:W-:Y:S05]  /*1900*/  BSYNC B0 ;  /* 0x0000000000007941 */ /* 0x000fea0003800000 */
.L_x_818:
[----:B------:R-:W-:Y:S05]  /*1910*/  @P3 EXIT ;  /* 0x000000000000394d */ /* 0x000fea0003800000 */
        /* <DEDUP_REMOVED lines=9> */
[----:B--2---:R-:W-:Y:S01]  /*19b0*/  STG.E.128 [R4.64], R12 ;  /* 0x0000000c04007986 */ /* 0x004fe2000c101d06 */
[----:B------:R-:W-:Y:S05]  /*19c0*/  EXIT ;  /* 0x000000000000794d */ /* 0x000fea0003800000 */
.L_x_820:
        /* <DEDUP_REMOVED lines=11> */
.L_x_1270:


//--------------------- .text._ZN5flash44flash_bwd_dq_dk_dv_loop_seqk_parallel_kernelI23Flash_bwd_kernel_traitsILi64ELi128ELi128ELi8ELi4ELi4ELi4ELb0ELb0EN7cutlass10bfloat16_tE19Flash_kernel_traitsILi64ELi128ELi128ELi8ES3_EELb1ELb1ELb0ELb0ELb0ELb0ELb0EEEvNS_16Flash_bwd_paramsE --------------------------
	.section	.text._ZN5flash44flash_bwd_dq_dk_dv_loop_seqk_parallel_kernelI23Flash_bwd_kernel_traitsILi64ELi128ELi128ELi8ELi4ELi4ELi4ELb0ELb0EN7cutlass10bfloat16_tE19Flash_kernel_traitsILi64ELi128ELi128ELi8ES3_EELb1ELb1ELb0ELb0ELb0ELb0ELb0EEEvNS_16Flash_bwd_paramsE,"ax",@progbits
	.sectioninfo	@"SHI_REGISTERS=255"
	.align	128
        .global         _ZN5flash44flash_bwd_dq_dk_dv_loop_seqk_parallel_kernelI23Flash_bwd_kernel_traitsILi64ELi128ELi128ELi8ELi4ELi4ELi4ELb0ELb0EN7cutlass10bfloat16_tE19Flash_kernel_traitsILi64ELi128ELi128ELi8ES3_EELb1ELb1ELb0ELb0ELb0ELb0ELb0EEEvNS_16Flash_bwd_paramsE
        .type           _ZN5flash44flash_bwd_dq_dk_dv_loop_seqk_parallel_kernelI23Flash_bwd_kernel_traitsILi64ELi128ELi128ELi8ELi4ELi4ELi4ELb0ELb0EN7cutlass10bfloat16_tE19Flash_kernel_traitsILi64ELi128ELi128ELi8ES3_EELb1ELb1ELb0ELb0ELb0ELb0ELb0EEEvNS_16Flash_bwd_paramsE,@function
        .size           _ZN5flash44flash_bwd_dq_dk_dv_loop_seqk_parallel_kernelI23Flash_bwd_kernel_traitsILi64ELi128ELi128ELi8ELi4ELi4ELi4ELb0ELb0EN7cutlass10bfloat16_tE19Flash_kernel_traitsILi64ELi128ELi128ELi8ES3_EELb1ELb1ELb0ELb0ELb0ELb0ELb0EEEvNS_16Flash_bwd_paramsE,(.L_x_1271 - _ZN5flash44flash_bwd_dq_dk_dv_loop_seqk_parallel_kernelI23Flash_bwd_kernel_traitsILi64ELi128ELi128ELi8ELi4ELi4ELi4ELb0ELb0EN7cutlass10bfloat16_tE19Flash_kernel_traitsILi64ELi128ELi128ELi8ES3_EELb1ELb1ELb0ELb0ELb0ELb0ELb0EEEvNS_16Flash_bwd_paramsE)
        .other          _ZN5flash44flash_bwd_dq_dk_dv_loop_seqk_parallel_kernelI23Flash_bwd_kernel_traitsILi64ELi128ELi128ELi8ELi4ELi4ELi4ELb0ELb0EN7cutlass10bfloat16_tE19Flash_kernel_traitsILi64ELi128ELi128ELi8ES3_EELb1ELb1ELb0ELb0ELb0ELb0ELb0EEEvNS_16Flash_bwd_paramsE,@"STO_CUDA_ENTRY STV_DEFAULT"
_ZN5flash44flash_bwd_dq_dk_dv_loop_seqk_parallel_kernelI23Flash_bwd_kernel_traitsILi64ELi128ELi128ELi8ELi4ELi4ELi4ELb0ELb0EN7cutlass10bfloat16_tE19Flash_kernel_traitsILi64ELi128ELi128ELi8ES3_EELb1ELb1ELb0ELb0ELb0ELb0ELb0EEEvNS_16Flash_bwd_paramsE:
.text._ZN5flash44flash_bwd_dq_dk_dv_loop_seqk_parallel_kernelI23Flash_bwd_kernel_traitsILi64ELi128ELi128ELi8ELi4ELi4ELi4ELb0ELb0EN7cutlass10bfloat16_tE19Flash_kernel_traitsILi64ELi128ELi128ELi8ES3_EELb1ELb1ELb0ELb0ELb0ELb0ELb0EEEvNS_16Flash_bwd_paramsE:
        /* <DEDUP_REMOVED lines=29> */
[----:B------:R-:W-:Y:S01]  /*01d0*/  ULDC UR12, c[0x0][0x1c0] ;  /* 0x00007000000c7ab9 */ /* 0x000fe20000000800 */
[CC--:B------:R-:W-:Y:S01]  /*01e0*/  LEA.HI R0, R5.reuse, R10.reuse, RZ, 0x4 ;  /* 0x0000000a05007211 */ /* 0x0c0fe200078f20ff */
[----:B------:R-:W-:Y:S01]  /*01f0*/  USHF.R.S32.HI UR6, URZ, 0x1f, UR14 ;  /* 0x0000001f3f067899 */ /* 0x000fe2000801140e */
[CC--:B------:R-:W-:Y:S01]  /*0200*/  LEA.HI R14, R5.reuse, R10.reuse, RZ, 0x7 ;  /* 0x0000000a050e7211 */ /* 0x0c0fe200078f38ff */
[----:B------:R-:W-:Y:S01]  /*0210*/  UIMAD.WIDE UR36, UR46, UR36, URZ ;  /* 0x000000242e2472a5 */ /* 0x000fe2000f8e023f */
[CC--:B------:R-:W-:Y:S01]  /*0220*/  LEA.HI R2, R5.reuse, R10.reuse, RZ, 0x5 ;  /* 0x0000000a05027211 */ /* 0x0c0fe200078f28ff */
[----:B---3--:R-:W-:Y:S01]  /*0230*/  USHF.L.U32 UR4, UR32, 0x7, URZ ;  /* 0x0000000720047899 */ /* 0x008fe2000800063f */
[CC--:B------:R-:W-:Y:S01]  /*0240*/  LEA.HI R9, R5.reuse, R10.reuse, RZ, 0x3 ;  /* 0x0000000a05097211 */ /* 0x0c0fe200078f18ff */
[----:B------:R-:W-:Y:S01]  /*0250*/  USHF.R.S32.HI UR7, URZ, 0x1f, UR32 ;  /* 0x0000001f3f077899 */ /* 0x000fe20008011420 */
[CC--:B------:R-:W-:Y:S01]  /*0260*/  LEA.HI R13, R5.reuse, R10.reuse, RZ, 0x6 ;  /* 0x0000000a050d7211 */ /* 0x0c0fe200078f30ff */
[----:B------:R-:W-:Y:S01]  /*0270*/  UIMAD UR47, UR35, UR46, URZ ;  /* 0x0000002e232f72a4 */ /* 0x000fe2000f8e023f */
[----:B------:R-:W-:Y:S01]  /*0280*/  LEA.HI R5, R5, R10, RZ, 0x2 ;  /* 0x0000000a05057211 */ /* 0x000fe200078f10ff */
[----:B------:R-:W-:Y:S01]  /*0290*/  UIMAD UR46, UR46, UR11, URZ ;  /* 0x0000000b2e2e72a4 */ /* 0x000fe2000f8e023f */
[----:B------:R-:W-:Y:S01]  /*02a0*/  LOP3.LUT R3, R0, 0xfffffff0, RZ, 0xc0, !PT ;  /* 0xfffffff000037812 */ /* 0x000fe200078ec0ff */
[----:B------:R-:W-:Y:S01]  /*02b0*/  ULDC UR13, c[0x0][0x1c0] ;  /* 0x00007000000d7ab9 */ /* 0x000fe20000000800 */
[----:B------:R-:W-:Y:S01]  /*02c0*/  LOP3.LUT R4, R5, 0x7ffffffc, RZ, 0xc0, !PT ;  /* 0x7ffffffc05047812 */ /* 0x000fe200078ec0ff */
[----:B------:R-:W-:Y:S01]  /*02d0*/  ULDC UR10, c[0x0][0x1c0] ;  /* 0x00007000000a7ab9 */ /* 0x000fe20000000800 */
[----:B------:R-:W-:Y:S01]  /*02e0*/  LOP3.LUT R6, R2, 0xffffffe0, RZ, 0xc0, !PT ;  /* 0xffffffe002067812 */ /* 0x000fe200078ec0ff */
[C---:B------:R-:W-:Y:S01]  /*02f0*/  IMAD.IADD R8, R10.reuse, 0x1, -R3 ;  /* 0x000000010a087824 */ /* 0x040fe200078e0a03 */
[----:B------:R-:W-:Y:S01]  /*0300*/  SHF.R.S32.HI R3, RZ, 0x4, R0 ;  /* 0x00000004ff037819 */ /* 0x000fe20000011400 */
[C---:B------:R-:W-:Y:S01]  /*0310*/  IMAD.IADD R15, R10.reuse, 0x1, -R4 ;  /* 0x000000010a0f7824 */ /* 0x040fe200078e0a04 */
[----:B------:R-:W-:Y:S01]  /*0320*/  SHF.R.S32.HI R4, RZ, 0x5, R2 ;  /* 0x00000005ff047819 */ /* 0x000fe20000011402 */
[----:B------:R-:W-:Y:S01]  /*0330*/  IMAD.IADD R6, R10, 0x1, -R6 ;  /* 0x000000010a067824 */ /* 0x000fe200078e0a06 */
[----:B------:R-:W-:Y:S01]  /*0340*/  LEA.HI R0, R0, R3, RZ, 0x1 ;  /* 0x0000000300007211 */ /* 0x000fe200078f08ff */
[----:B------:R-:W-:Y:S01]  /*0350*/  UIMAD UR53, UR6, UR32, URZ ;  /* 0x00000020063572a4 */ /* 0x000fe2000f8e023f */
[----:B------:R-:W-:Y:S01]  /*0360*/  SHF.R.S32.HI R2, RZ, 0x1f, R2 ;  /* 0x0000001fff027819 */ /* 0x000fe20000011402 */
[----:B------:R-:W-:Y:S01]  /*0370*/  UIMAD.WIDE.U32 UR42, UR32, UR14, URZ ;  /* 0x0000000e202a72a5 */ /* 0x000fe2000f8e003f */
[----:B------:R-:W-:Y:S01]  /*0380*/  LOP3.LUT R7, R9, 0xfffffff8, RZ, 0xc0, !PT ;  /* 0xfffffff809077812 */ /* 0x000fe200078ec0ff */
[----:B------:R-:W-:Y:S01]  /*0390*/  UIMAD UR5, UR32, UR10, UR35 ;  /* 0x0000000a200572a4 */ /* 0x000fe2000f8e0223 */
[----:B------:R-:W-:Y:S01]  /*03a0*/  LOP3.LUT R0, R0, 0xfffffffe, RZ, 0xc0, !PT ;  /* 0xfffffffe00007812 */ /* 0x000fe200078ec0ff */
[----:B------:R-:W-:Y:S01]  /*03b0*/  @!UP5 UIMAD UR6, UR32, UR13, UR35 ;  /* 0x0000000d2006d2a4 */ /* 0x000fe2000f8e0223 */
[----:B------:R-:W-:Y:S01]  /*03c0*/  LEA.HI R2, R2, R4, RZ, 0x2 ;  /* 0x0000000402027211 */ /* 0x000fe200078f10ff */
[----:B------:R-:W-:Y:S01]  /*03d0*/  IMAD.IADD R7, R10, 0x1, -R7 ;  /* 0x000000010a077824 */ /* 0x000fe200078e0a07 */
[----:B------:R-:W-:Y:S01]  /*03e0*/  USHF.L.U32 UR45, UR46, 0x7, URZ ;  /* 0x000000072e2d7899 */ /* 0x000fe2000800063f */
[----:B------:R-:W-:Y:S01]  /*03f0*/  IMAD.IADD R10, R3, 0x1, -R0 ;  /* 0x00000001030a7824 */ /* 0x000fe200078e0a00 */
[----:B------:R-:W-:Y:S01]  /*0400*/  LOP3.LUT R2, R2, 0xfffffffc, RZ, 0xc0, !PT ;  /* 0xfffffffc02027812 */ /* 0x000fe200078ec0ff */
[C---:B------:R-:W-:Y:S01]  /*0410*/  IMAD.SHL.U32 R240, R7.reuse, 0x8, RZ ;  /* 0x0000000807f07824 */ /* 0x040fe200078e00ff */
[--C-:B------:R-:W-:Y:S01]  /*0420*/  SHF.R.S32.HI R3, RZ, 0x2, R5.reuse ;  /* 0x00000002ff037819 */ /* 0x100fe20000011405 */
[----:B------:R-:W-:Y:S01]  /*0430*/  ULDC UR50, c[0x0][0x214] ;  /* 0x0000850000327ab9 */ /* 0x000fe20000000800 */
[----:B------:R-:W-:Y:S01]  /*0440*/  SHF.R.S32.HI R0, RZ, 0x1f, R5 ;  /* 0x0000001fff007819 */ /* 0x000fe20000011405 */
[----:B------:R-:W-:Y:S01]  /*0450*/  IMAD.IADD R16, R4, 0x1, -R2 ;  /* 0x0000000104107824 */ /* 0x000fe200078e0a02 */
[----:B------:R-:W-:Y:S01]  /*0460*/  SHF.R.S32.HI R2, RZ, 0x1f, R6 ;  /* 0x0000001fff027819 */ /* 0x000fe20000011406 */
[----:B------:R-:W-:Y:S01]  /*0470*/  ULDC.U8 UR9, c[0x0][0x3d0] ;  /* 0x0000f40000097ab9 */ /* 0x000fe20000000000 */
[----:B------:R-:W-:Y:S01]  /*0480*/  LEA.HI R0, R0, R3, RZ, 0x3 ;  /* 0x0000000300007211 */ /* 0x000fe200078f18ff */
[----:B------:R-:W-:Y:S01]  /*0490*/  ULDC UR51, c[0x0][0x224] ;  /* 0x0000890000337ab9 */ /* 0x000fe20000000800 */
[--C-:B------:R-:W-:Y:S01]  /*04a0*/  SHF.R.S32.HI R4, RZ, 0x3, R9.reuse ;  /* 0x00000003ff047819 */ /* 0x100fe20000011409 */
[----:B------:R-:W-:Y:S01]  /*04b0*/  STL [R1+0x2c], R16 ;  /* 0x00002c1001007387 */ /* 0x000fe20000100800 */
[----:B------:R-:W-:Y:S01]  /*04c0*/  LOP3.LUT R0, R0, 0xfffffff8, RZ, 0xc0, !PT ;  /* 0xfffffff800007812 */ /* 0x000fe200078ec0ff */
[----:B------:R-:W-:Y:S01]  /*04d0*/  ULDC UR60, c[0x0][0x374] ;  /* 0x0000dd00003c7ab9 */ /* 0x000fe20000000800 */
[----:B------:R-:W-:Y:S01]  /*04e0*/  LEA.HI R245, R2, R6, RZ, 0x2 ;  /* 0x0000000602f57211 */ /* 0x000fe200078f10ff */
[----:B------:R-:W-:Y:S01]  /*04f0*/  IMAD.SHL.U32 R2, R4, 0x40, RZ ;  /* 0x0000004004027824 */ /* 0x000fe200078e00ff */
[----:B------:R-:W-:Y:S01]  /*0500*/  LOP3.LUT P4, RZ, R7, 0x2, RZ, 0xc0, !PT ;  /* 0x0000000207ff7812 */ /* 0x000fe2000788c0ff */
[----:B------:R-:W-:Y:S01]  /*0510*/  IMAD.IADD R6, R3, 0x1, -R0 ;  /* 0x0000000103067824 */ /* 0x000fe200078e0a00 */
[----:B------:R-:W-:Y:S01]  /*0520*/  SHF.R.S32.HI R3, RZ, 0x1f, R8 ;  /* 0x0000001fff037819 */ /* 0x000fe20000011408 */
[----:B------:R-:W-:Y:S01]  /*0530*/  ULDC UR59, c[0x0][0x194] ;  /* 0x00006500003b7ab9 */ /* 0x000fe20000000800 */
[----:B------:R-:W-:Y:S01]  /*0540*/  LOP3.LUT R0, R2, 0x1c0, RZ, 0xc0, !PT ;  /* 0x000001c002007812 */ /* 0x000fe200078ec0ff */
[----:B------:R-:W-:Y:S01]  /*0550*/  @UP5 UIMAD UR55, UR32, UR50, URZ ;  /* 0x00000032203752a4 */ /* 0x000fe2000f8e023f */
[----:B------:R-:W-:Y:S01]  /*0560*/  LEA.HI R11, R3, R8, RZ, 0x3 ;  /* 0x00000008030b7211 */ /* 0x000fe200078f18ff */
[----:B------:R-:W-:Y:S01]  /*0570*/  USHF.R.S32.HI UR58, URZ, 0x1f, UR35 ;  /* 0x0000001f3f3a7899 */ /* 0x000fe20008011423 */
[----:B------:R-:W-:Y:S01]  /*0580*/  SHF.R.U32.HI R3, RZ, 0x3, R0 ;  /* 0x00000003ff037819 */ /* 0x000fe20000011600 */
[----:B------:R-:W-:Y:S01]  /*0590*/  UISETP.NE.AND UP6, UPT, UR9, URZ, UPT ;  /* 0x0000003f0900728c */ /* 0x000fe2000bfc5270 */
[----:B------:R-:W-:Y:S01]  /*05a0*/  LOP3.LUT R2, R0, 0x38, R240, 0xf8, !PT ;  /* 0x0000003800027812 */ /* 0x000fe200078ef8f0 */
[----:B------:R-:W-:Y:S01]  /*05b0*/  UIMAD UR60, UR60, 0xc0, URZ ;  /* 0x000000c03c3c78a4 */ /* 0x000fe2000f8e023f */
[----:B------:R-:W-:Y:S01]  /*05c0*/  LOP3.LUT R0, R11, 0xfffffff8, RZ, 0xc0, !PT ;  /* 0xfffffff80b007812 */ /* 0x000fe200078ec0ff */
[----:B------:R-:W-:Y:S01]  /*05d0*/  UIMAD UR59, UR59, 0xc0, URZ ;  /* 0x000000c03b3b78a4 */ /* 0x000fe2000f8e023f */
[----:B------:R-:W-:Y:S01]  /*05e0*/  LOP3.LUT R3, R2, R3, RZ, 0x3c, !PT ;  /* 0x0000000302037212 */ /* 0x000fe200078e3cff */
[----:B------:R-:W-:Y:S01]  /*05f0*/  IMAD.SHL.U32 R2, R13, 0x8, RZ ;  /* 0x000000080d027824 */ /* 0x000fe200078e00ff */
[----:B------:R-:W-:Y:S01]  /*0600*/  LOP3.LUT R4, R6, 0x1, RZ, 0xc0, !PT ;  /* 0x0000000106047812 */ /* 0x000fe200078ec0ff */
[----:B------:R-:W-:Y:S01]  /*0610*/  IMAD.IADD R12, R8, 0x1, -R0 ;  /* 0x00000001080c7824 */ /* 0x000fe200078e0a00 */
[C---:B------:R-:W-:Y:S01]  /*0620*/  LOP3.LUT P3, RZ, R7.reuse, 0x4, RZ, 0xc0, !PT ;  /* 0x0000000407ff7812 */ /* 0x040fe2000786c0ff */
[----:B------:R-:W-:Y:S01]  /*0630*/  IMAD.SHL.U32 R0, R7, 0x40, RZ ;  /* 0x0000004007007824 */ /* 0x000fe200078e00ff */
[----:B------:R-:W-:Y:S01]  /*0640*/  LOP3.LUT R2, R3, 0xfffffe00, R2, 0xf8, !PT ;  /* 0xfffffe0003027812 */ /* 0x000fe200078ef802 */
[----:B------:R-:W-:Y:S01]  /*0650*/  IMAD.U32 R3, RZ, RZ, UR4 ;  /* 0x00000004ff037e24 */ /* 0x000fe2000f8e00ff */
[----:B------:R-:W-:Y:S01]  /*0660*/  SHF.R.S32.HI R7, RZ, 0x7, R14 ;  /* 0x00000007ff077819 */ /* 0x000fe2000001140e */
[----:B------:R-:W-:Y:S01]  /*0670*/  IMAD.SHL.U32 R3, R10, 0x200, RZ ;  /* 0x000002000a037824 */ /* 0x000fe200078e00ff */
[----:B------:R-:W-:Y:S01]  /*0680*/  LOP3.LUT R0, R0, 0x1c0, RZ, 0xc0, !PT ;  /* 0x000001c000007812 */ /* 0x000fe200078ec0ff */
[----:B------:R1:W-:Y:S01]  /*0690*/  STL [R1+0x28], R2 ;  /* 0x0000280201007387 */ /* 0x0003e20000100800 */
[----:B------:R-:W-:Y:S01]  /*06a0*/  ISETP.NE.U32.AND P0, PT, R4, 0x1, PT ;  /* 0x000000010400780c */ /* 0x000fe20003f05070 */
[----:B------:R-:W-:Y:S01]  /*06b0*/  IMAD.SHL.U32 R8, R10, 0x10, RZ ;  /* 0x000000100a087824 */ /* 0x000fe200078e00ff */
[----:B------:R-:W-:Y:S01]  /*06c0*/  LOP3.LUT R178, R0, 0x8, R9, 0xf8, !PT ;  /* 0x0000000800b27812 */ /* 0x000fe200078ef809 */
[----:B------:R-:W-:Y:S01]  /*06d0*/  UIMAD UR4, UR32, UR12, UR35 ;  /* 0x0000000c200472a4 */ /* 0x000fe2000f8e0223 */
[----:B------:R-:W-:Y:S01]  /*06e0*/  R2P PR, R6, 0x6 ;  /* 0x0000000606007804 */ /* 0x000fe20000000000 */
[----:B------:R-:W-:Y:S01]  /*06f0*/  USHF.R.S32.HI UR61, URZ, 0x1f, UR35 ;  /* 0x0000001f3f3d7899 */ /* 0x000fe20008011423 */
[----:B------:R-:W-:Y:S01]  /*0700*/  SEL R180, R235, 0xffffffe0, !P4 ;  /* 0xffffffe0ebb47807 */ /* 0x000fe20006000000 */
[----:B------:R-:W-:Y:S01]  /*0710*/  USHF.L.U32 UR44, UR4, 0x5, URZ ;  /* 0x00000005042c7899 */ /* 0x000fe2000800063f */
[----:B------:R-:W-:Y:S01]  /*0720*/  SEL R233, R233, 0x10, !P0 ;  /* 0x00000010e9e97807 */ /* 0x000fe20004000000 */
[----:B------:R-:W-:Y:S01]  /*0730*/  UIMAD.WIDE.U32 UR40, UR36, UR42, URZ ;  /* 0x0000002a242872a5 */ /* 0x000fe2000f8e003f */
[----:B------:R-:W-:Y:S01]  /*0740*/  SEL R235, R235, 0xffffffe0, !P1 ;  /* 0xffffffe0ebeb7807 */ /* 0x000fe20004800000 */
[----:B------:R-:W-:-:S02]  /*0750*/  UIMAD UR52, UR37, UR42, URZ ;  /* 0x0000002a253472a4 */ /* 0x000fc4000f8e023f */
[----:B------:R-:W-:Y:S02]  /*0760*/  USHF.R.S32.HI UR54, URZ, 0x1f, UR47 ;  /* 0x0000001f3f367899 */ /* 0x000fe4000801142f */
[----:B------:R-:W-:Y:S02]  /*0770*/  UIMAD UR51, UR5, UR51, URZ ;  /* 0x00000033053372a4 */ /* 0x000fe4000f8e023f */
[----:B------:R-:W-:Y:S02]  /*0780*/  @!UP5 UIMAD UR50, UR6, UR50, URZ ;  /* 0x000000320632d2a4 */ /* 0x000fe4000f8e023f */
[----:B------:R-:W-:Y:S02]  /*0790*/  USHF.R.S32.HI UR49, URZ, 0x1f, UR45 ;  /* 0x0000001f3f317899 */ /* 0x000fe4000801142d */
[----:B------:R-:W-:Y:S01]  /*07a0*/  USHF.R.S32.HI UR48, URZ, 0x1f, UR44 ;  /* 0x0000001f3f307899 */ /* 0x000fe2000801142c */
[----:B-1----:R-:W-:-:S05]  /*07b0*/  IMAD.SHL.U32 R2, R16, 0x10, RZ ;  /* 0x0000001010027824 */ /* 0x002fca00078e00ff */
[----:B------:R-:W-:Y:S02]  /*07c0*/  LOP3.LUT R5, R0, 0x30, R2, 0xf8, !PT ;  /* 0x0000003000057812 */ /* 0x000fe400078ef802 */
[----:B------:R-:W-:Y:S02]  /*07d0*/  SHF.R.U32.HI R0, RZ, 0x3, R0 ;  /* 0x00000003ff007819 */ /* 0x000fe40000011600 */
[----:B------:R-:W-:Y:S02]  /*07e0*/  LOP3.LUT R4, R5, 0x8, R9, 0xf8, !PT ;  /* 0x0000000805047812 */ /* 0x000fe400078ef809 */
[----:B------:R-:W-:Y:S01]  /*07f0*/  LEA.HI.SX32 R245, R245, R2, 0x1e ;  /* 0x00000002f5f57211 */ /* 0x000fe200078ff2ff */
[----:B------:R-:W-:Y:S01]  /*0800*/  IMAD R2, R7, 0x1000, R3 ;  /* 0x0000100007027824 */ /* 0x000fe200078e0203 */
[----:B------:R-:W-:Y:S02]  /*0810*/  LOP3.LUT R178, R178, R0, RZ, 0x3c, !PT ;  /* 0x00000000b2b27212 */ /* 0x000fe400078e3cff */
[----:B------:R-:W-:Y:S01]  /*0820*/  LOP3.LUT R3, R3, R4, R0, 0xf6, !PT ;  /* 0x0000000403037212 */ /* 0x000fe200078ef600 */
[----:B------:R-:W-:-:S02]  /*0830*/  IMAD.SHL.U32 R0, R6, 0x40, RZ ;  /* 0x0000004006007824 */ /* 0x000fc400078e00ff */
[----:B------:R-:W-:Y:S02]  /*0840*/  IMAD.IADD R178, R2, 0x1, R178 ;  /* 0x0000000102b27824 */ /* 0x000fe400078e02b2 */
[----:B------:R-:W-:Y:S01]  /*0850*/  IMAD.SHL.U32 R2, R7, 0x8, RZ ;  /* 0x0000000807027824 */ /* 0x000fe200078e00ff */
[----:B------:R-:W-:Y:S01]  /*0860*/  LOP3.LUT R0, R0, 0x1c0, RZ, 0xc0, !PT ;  /* 0x000001c000007812 */ /* 0x000fe200078ec0ff */
[----:B------:R-:W-:Y:S02]  /*0870*/  IMAD.SHL.U32 R6, R15, 0x2, RZ ;  /* 0x000000020f067824 */ /* 0x000fe400078e00ff */
[----:B------:R-:W-:Y:S01]  /*0880*/  IMAD.SHL.U32 R178, R178, 0x2, RZ ;  /* 0x00000002b2b27824 */ /* 0x000fe200078e00ff */
[----:B------:R-:W-:Y:S01]  /*0890*/  LOP3.LUT R2, R2, 0x8, RZ, 0xc0, !PT ;  /* 0x0000000802027812 */ /* 0x000fe200078ec0ff */
[----:B------:R-:W-:Y:S01]  /*08a0*/  IMAD R5, R7, 0x2000, R6 ;  /* 0x0000200007057824 */ /* 0x000fe200078e0206 */
[----:B------:R-:W-:Y:S01]  /*08b0*/  SHF.R.U32.HI R4, RZ, 0x3, R0 ;  /* 0x00000003ff047819 */ /* 0x000fe20000011600 */
[----:B------:R-:W-:Y:S01]  /*08c0*/  IMAD R6, R16, 0x400, R6 ;  /* 0x0000040010067824 */ /* 0x000fe200078e0206 */
[----:B------:R-:W-:Y:S01]  /*08d0*/  LOP3.LUT R9, R2, 0x10, R8, 0xf8, !PT ;  /* 0x0000001002097812 */ /* 0x000fe200078ef808 */
[----:B------:R-:W-:Y:S01]  /*08e0*/  IMAD R5, R16, 0x400, R5 ;  /* 0x0000040010057824 */ /* 0x000fe200078e0205 */
[-C--:B------:R-:W-:Y:S01]  /*08f0*/  LOP3.LUT R7, R4, R0.reuse, RZ, 0xfc, !PT ;  /* 0x0000000004077212 */ /* 0x080fe200078efcff */
[----:B------:R-:W-:Y:S01]  /*0900*/  IMAD.IADD R181, R178, 0x1, R180 ;  /* 0x00000001b2b57824 */ /* 0x000fe200078e02b4 */
[----:B------:R-:W-:Y:S01]  /*0910*/  LOP3.LUT R8, R4, R0, R2, 0x1e, !PT ;  /* 0x0000000004087212 */ /* 0x000fe200078e1e02 */
[----:B------:R-:W-:-:S02]  /*0920*/  IMAD.SHL.U32 R2, R12, 0x40, RZ ;  /* 0x000000400c027824 */ /* 0x000fc400078e00ff */
[----:B------:R-:W-:Y:S02]  /*0930*/  IMAD.IADD R7, R7, 0x1, R5 ;  /* 0x0000000107077824 */ /* 0x000fe400078e0205 */
[----:B------:R-:W-:Y:S01]  /*0940*/  IMAD.SHL.U32 R5, R10, 0x8, RZ ;  /* 0x000000080a057824 */ /* 0x000fe200078e00ff */
[----:B------:R-:W-:Y:S01]  /*0950*/  LOP3.LUT R2, R2, 0x1c0, RZ, 0xc0, !PT ;  /* 0x000001c002027812 */ /* 0x000fe200078ec0ff */
[----:B------:R-:W-:Y:S02]  /*0960*/  IMAD.U32 R0, RZ, RZ, UR7 ;  /* 0x00000007ff007e24 */ /* 0x000fe4000f8e00ff */
[----:B------:R-:W-:Y:S01]  /*0970*/  IMAD.SHL.U32 R0, R11, 0x40, RZ ;  /* 0x000000400b007824 */ /* 0x000fe200078e00ff */
[----:B------:R-:W-:Y:S01]  /*0980*/  LOP3.LUT R5, R2, 0x8, R5, 0xf8, !PT ;  /* 0x0000000802057812 */ /* 0x000fe200078ef805 */
[----:B------:R-:W-:Y:S01]  /*0990*/  IMAD.IADD R6, R6, 0x1, R8 ;  /* 0x0000000106067824 */ /* 0x000fe200078e0208 */
[--C-:B------:R-:W-:Y:S01]  /*09a0*/  SHF.R.U32.HI R4, RZ, 0x3, R2.reuse ;  /* 0x00000003ff047819 */ /* 0x100fe20000011602 */
[----:B------:R-:W-:Y:S01]  /*09b0*/  IMAD.SHL.U32 R231, R7, 0x2, RZ ;  /* 0x0000000207e77824 */ /* 0x000fe200078e00ff */
[----:B------:R-:W-:Y:S01]  /*09c0*/  LOP3.LUT R0, R0, 0xfffffe00, RZ, 0xc0, !PT ;  /* 0xfffffe0000007812 */ /* 0x000fe200078ec0ff */
[----:B------:R-:W-:Y:S01]  /*09d0*/  IMAD.SHL.U32 R3, R3, 0x2, RZ ;  /* 0x0000000203037824 */ /* 0x000fe200078e00ff */
[----:B------:R-:W-:Y:S01]  /*09e0*/  LOP3.LUT R5, R5, R4, RZ, 0x3c, !PT ;  /* 0x0000000405057212 */ /* 0x000fe200078e3cff */
[----:B------:R-:W-:Y:S01]  /*09f0*/  IMAD.IADD R234, R231, 0x1, R233 ;  /* 0x00000001e7ea7824 */ /* 0x000fe200078e02e9 */
[----:B------:R-:W-:Y:S01]  /*0a00*/  LOP3.LUT R2, R4, R9, R2, 0x1e, !PT ;  /* 0x0000000904027212 */ /* 0x000fe200078e1e02 */
[----:B------:R-:W-:-:S02]  /*0a10*/  IMAD.MOV.U32 R4, RZ, RZ, 0x40 ;  /* 0x00000040ff047424 */ /* 0x000fc400078e00ff */
[----:B------:R-:W-:Y:S01]  /*0a20*/  IMAD R188, R16, 0x400, R0 ;  /* 0x0000040010bc7824 */ /* 0x000fe200078e0200 */
[----:B------:R-:W-:Y:S01]  /*0a30*/  LOP3.LUT R187, R2, R0, RZ, 0xfc, !PT ;  /* 0x0000000002bb7212 */ /* 0x000fe200078efcff */
[----:B------:R-:W-:Y:S01]  /*0a40*/  IMAD.MOV.U32 R2, RZ, RZ, 0x440 ;  /* 0x00000440ff027424 */ /* 0x000fe200078e00ff */
[----:B------:R-:W-:Y:S01]  /*0a50*/  SEL R179, R4, 0xffffffc0, !P3 ;  /* 0xffffffc004b37807 */ /* 0x000fe20005800000 */
[----:B------:R-:W-:Y:S01]  /*0a60*/  IMAD.IADD R188, R188, 0x1, R5 ;  /* 0x00000001bcbc7824 */ /* 0x000fe200078e0205 */
[----:B------:R-:W-:Y:S01]  /*0a70*/  LEA R0, R6, 0xc000, 0x1 ;  /* 0x0000c00006007811 */ /* 0x000fe200078e08ff */
[----:B------:R-:W-:Y:S01]  /*0a80*/  IMAD.IADD R238, R231, 0x1, R235 ;  /* 0x00000001e7ee7824 */ /* 0x000fe200078e02eb */
[----:B------:R-:W-:Y:S01]  /*0a90*/  SEL R4, R4, 0xffffffc0, !P2 ;  /* 0xffffffc004047807 */ /* 0x000fe20005000000 */
[----:B------:R-:W-:Y:S01]  /*0aa0*/  IMAD.IADD R179, R178, 0x1, R179 ;  /* 0x00000001b2b37824 */ /* 0x000fe200078e02b3 */
[C---:B------:R-:W-:Y:S01]  /*0ab0*/  IADD3 R12, R0.reuse, 0x420, RZ ;  /* 0x00000420000c7810 */ /* 0x040fe20007ffe0ff */
[--C-:B------:R-:W-:Y:S01]  /*0ac0*/  IMAD.IADD R7, R235, 0x1, R0.reuse ;  /* 0x00000001eb077824 */ /* 0x100fe200078e0200 */
[----:B------:R-:W-:Y:S01]  /*0ad0*/  IADD3 R8, R0, 0x2020, RZ ;  /* 0x0000202000087810 */ /* 0x000fe20007ffe0ff */
[----:B------:R-:W-:Y:S01]  /*0ae0*/  IMAD.IADD R10, R4, 0x1, R0 ;  /* 0x00000001040a7824 */ /* 0x000fe200078e0200 */
[C---:B------:R-:W-:Y:S01]  /*0af0*/  @P1 IADD3 R12, R0.reuse, 0x3e0, RZ ;  /* 0x000003e0000c1810 */ /* 0x040fe20007ffe0ff */
[----:B------:R-:W-:Y:S01]  /*0b00*/  IMAD.IADD R232, R231, 0x1, R4 ;  /* 0x00000001e7e87824 */ /* 0x000fe200078e0204 */
[C---:B------:R-:W-:Y:S01]  /*0b10*/  IADD3 R11, R0.reuse, 0x2420, RZ ;  /* 0x00002420000b7810 */ /* 0x040fe20007ffe0ff */
[----:B------:R-:W-:Y:S01]  /*0b20*/  STL [R1+0x5c], R7 ;  /* 0x00005c0701007387 */ /* 0x000fe20000100800 */
[C---:B------:R-:W-:Y:S01]  /*0b30*/  @P1 IADD3 R8, R0.reuse, 0x1fe0, RZ ;  /* 0x00001fe000081810 */ /* 0x040fe20007ffe0ff */
[----:B------:R-:W-:Y:S01]  /*0b40*/  IMAD.IADD R233, R233, 0x1, R232 ;  /* 0x00000001e9e97824 */ /* 0x000fe200078e02e8 */
[C---:B------:R-:W-:Y:S01]  /*0b50*/  IADD3 R5, R0.reuse, 0x2440, RZ ;  /* 0x0000244000057810 */ /* 0x040fe20007ffe0ff */
[----:B------:R-:W-:Y:S01]  /*0b60*/  STL [R1+0x40], R10 ;  /* 0x0000400a01007387 */ /* 0x000fe20000100800 */
[----:B------:R-:W-:Y:S01]  /*0b70*/  @P1 IADD3 R11, R0, 0x23e0, RZ ;  /* 0x000023e0000b1810 */ /* 0x000fe20007ffe0ff */
[----:B------:R-:W-:Y:S01]  /*0b80*/  IMAD.IADD R4, R4, 0x1, R8 ;  /* 0x0000000104047824 */ /* 0x000fe200078e0208 */
[----:B------:R-:W-:Y:S01]  /*0b90*/  @P2 IADD3 R5, R0, 0x23c0, RZ ;  /* 0x000023c000052810 */ /* 0x000fe20007ffe0ff */
[----:B------:R-:W-:Y:S01]  /*0ba0*/  STL [R1+0x48], R12 ;  /* 0x0000480c01007387 */ /* 0x000fe20000100800 */
[----:B------:R-:W-:Y:S01]  /*0bb0*/  SEL R2, R2, 0x3c0, !P2 ;  /* 0x000003c002027807 */ /* 0x000fe20005000000 */
[----:B------:R-:W-:Y:S01]  /*0bc0*/  IMAD.IADD R237, R234, 0x1, R235 ;  /* 0x00000001eaed7824 */ /* 0x000fe200078e02eb */
[C---:B------:R-:W-:Y:S01]  /*0bd0*/  IADD3 R6, R0.reuse, 0x2040, RZ ;  /* 0x0000204000067810 */ /* 0x040fe20007ffe0ff */
[----:B------:R-:W-:Y:S01]  /*0be0*/  STL [R1+0x30], R8 ;  /* 0x0000300801007387 */ /* 0x000fe20000100800 */
[----:B------:R-:W-:Y:S01]  /*0bf0*/  @P2 IADD3 R6, R0, 0x1fc0, RZ ;  /* 0x00001fc000062810 */ /* 0x000fe20007ffe0ff */
[----:B------:R-:W-:-:S02]  /*0c00*/  IMAD.IADD R236, R235, 0x1, R232 ;  /* 0x00000001ebec7824 */ /* 0x000fc400078e02e8 */
[----:B------:R-:W-:Y:S01]  /*0c10*/  STL [R1+0x44], R11 ;  /* 0x0000440b01007387 */ /* 0x000fe20000100800 */
[----:B------:R-:W-:Y:S02]  /*0c20*/  IMAD.IADD R180, R180, 0x1, R179 ;  /* 0x00000001b4b47824 */ /* 0x000fe400078e02b3 */
[----:B------:R-:W-:Y:S01]  /*0c30*/  IMAD.SHL.U32 R182, R188, 0x2, RZ ;  /* 0x00000002bcb67824 */ /* 0x000fe200078e00ff */
[----:B------:R1:W-:Y:S04]  /*0c40*/  STL [R1+0x38], R5 ;  /* 0x0000380501007387 */ /* 0x0003e80000100800 */
[----:B------:R2:W-:Y:S01]  /*0c50*/  STL [R1+0x3c], R6 ;  /* 0x00003c0601007387 */ /* 0x0005e20000100800 */
[----:B-1----:R-:W-:Y:S02]  /*0c60*/  IMAD.IADD R5, R0, 0x1, R2 ;  /* 0x0000000100057824 */ /* 0x002fe400078e0202 */
[----:B--2---:R-:W-:-:S03]  /*0c70*/  IMAD.IADD R6, R235, 0x1, R10 ;  /* 0x00000001eb067824 */ /* 0x004fc600078e020a */
[----:B------:R-:W-:Y:S01]  /*0c80*/  STL [R1+0x34], R5 ;  /* 0x0000340501007387 */ /* 0x000fe20000100800 */
[C---:B------:R-:W-:Y:S02]  /*0c90*/  IMAD.IADD R0, R235.reuse, 0x1, R5 ;  /* 0x00000001eb007824 */ /* 0x040fe400078e0205 */
[----:B------:R-:W-:Y:S01]  /*0ca0*/  IMAD.IADD R235, R235, 0x1, R233 ;  /* 0x00000001ebeb7824 */ /* 0x000fe200078e02e9 */
[----:B------:R-:W-:Y:S04]  /*0cb0*/  STL [R1+0x58], R6 ;  /* 0x0000580601007387 */ /* 0x000fe80000100800 */
[----:B------:R1:W-:Y:S04]  /*0cc0*/  STL [R1+0x54], R0 ;  /* 0x0000540001007387 */ /* 0x0003e80000100800 */
[----:B------:R2:W-:Y:S01]  /*0cd0*/  STL [R1+0x50], R4 ;  /* 0x0000500401007387 */ /* 0x0005e20000100800 */
[----:B-1----:R-:W-:-:S05]  /*0ce0*/  IMAD.IADD R0, R2, 0x1, R8 ;  /* 0x0000000102007824 */ /* 0x002fca00078e0208 */
[----:B------:R2:W-:Y:S02]  /*0cf0*/  STL [R1+0x4c], R0 ;  /* 0x00004c0001007387 */ /* 0x0005e40000100800 */
.L_x_897:
[----:B------:R-:W-:Y:S02]  /*0d00*/  ULDC.64 UR4, c[0x0][0x240] ;  /* 0x0000900000047ab9 */ /* 0x000fe40000000a00 */
[----:B------:R-:W-:Y:S02]  /*0d10*/  UISETP.NE.U32.AND UP1, UPT, URZ, UR4, UPT ;  /* 0x000000043f00728c */ /* 0x000fe4000bf25070 */
[----:B------:R-:W-:Y:S02]  /*0d20*/  USHF.R.S32.HI UR39, URZ, 0x1f, UR32 ;  /* 0x0000001f3f277899 */ /* 0x000fe40008011420 */
[----:B------:R-:W-:Y:S02]  /*0d30*/  USHF.L.U32 UR12, UR32, 0x2, URZ ;  /* 0x00000002200c7899 */ /* 0x000fe4000800063f */
[----:B------:R-:W-:Y:S02]  /*0d40*/  UISETP.NE.AND.EX UP1, UPT, URZ, UR5, UPT, UP1 ;  /* 0x000000053f00728c */ /* 0x000fe4000bf25310 */
[----:B------:R-:W-:-:S02]  /*0d50*/  ULDC.64 UR8, c[0x0][0x250] ;  /* 0x0000940000087ab9 */ /* 0x000fc40000000a00 */
[----:B------:R-:W-:Y:S02]  /*0d60*/  UISETP.NE.U32.AND UP3, UPT, URZ, UR8, UPT ;  /* 0x000000083f00728c */ /* 0x000fe4000bf65070 */
[----:B------:R-:W-:Y:S01]  /*0d70*/  USHF.L.U64.HI UR10, UR32, 0x2, UR39 ;  /* 0x00000002200a7899 */ /* 0x000fe20008010227 */
[----:B------:R-:W-:Y:S01]  /*0d80*/  PLOP3.LUT P2, PT, PT, PT, UP1, 0x80, 0x0 ;  /* 0x000000000000781c */ /* 0x000fe20003f4f018 */
[----:B------:R-:W-:Y:S02]  /*0d90*/  UIADD3 UR11, UP0, UR12, UR4, URZ ;  /* 0x000000040c0b7290 */ /* 0x000fe4000ff1e03f */
[----:B------:R-:W-:Y:S02]  /*0da0*/  UISETP.NE.AND.EX UP3, UPT, URZ, UR9, UPT, UP3 ;  /* 0x000000093f00728c */ /* 0x000fe4000bf65330 */
[----:B------:R-:W-:Y:S02]  /*0db0*/  UIADD3.X UR5, UR10, UR5, URZ, UP0, !UPT ;  /* 0x000000050a057290 */ /* 0x000fe400087fe43f */
[----:B-12---:R-:W-:Y:S01]  /*0dc0*/  IMAD.U32 R4, RZ, RZ, UR11 ;  /* 0x0000000bff047e24 */ /* 0x006fe2000f8e00ff */
[----:B------:R-:W-:-:S02]  /*0dd0*/  ULDC.U8 UR4, c[0x0][0x312] ;  /* 0x0000c48000047ab9 */ /* 0x000fc40000000000 */
[----:B------:R-:W-:Y:S01]  /*0de0*/  UISETP.NE.AND UP4, UPT, UR4, URZ, UPT ;  /* 0x0000003f0400728c */ /* 0x000fe2000bf85270 */
[----:B------:R-:W-:Y:S01]  /*0df0*/  IMAD.U32 R5, RZ, RZ, UR5 ;  /* 0x00000005ff057e24 */ /* 0x000fe2000f8e00ff */
[----:B------:R-:W-:Y:S02]  /*0e00*/  ULDC.64 UR20, c[0x0][0x118] ;  /* 0x0000460000147ab9 */ /* 0x000fe40000000a00 */
[----:B------:R-:W-:Y:S01]  /*0e10*/  @UP3 UIADD3 UR4, UP0, UR12, UR8, URZ ;  /* 0x000000080c043290 */ /* 0x000fe2000ff1e03f */
[----:B------:R-:W-:Y:S01]  /*0e20*/  PLOP3.LUT P0, PT, PT, PT, UP3, 0x80, 0x0 ;  /* 0x000000000000781c */ /* 0x000fe20003f0f038 */
[----:B------:R1:W2:Y:S01]  /*0e30*/  @P2 LDG.E R8, [R4.64] ;  /* 0x0000001404082981 */ /* 0x0002a2000c1e1900 */
[----:B------:R-:W-:Y:S02]  /*0e40*/  ULDC.64 UR6, c[0x0][0x248] ;  /* 0x0000920000067ab9 */ /* 0x000fe40000000a00 */
        /* <DEDUP_REMOVED lines=33> */
.L_x_821:
        /* <DEDUP_REMOVED lines=59> */
.L_x_823:
        /* <DEDUP_REMOVED lines=18> */
.L_x_824:
        /* <DEDUP_REMOVED lines=8> */
[----:B------:R-:W-:Y:S02]  /*15b0*/  USHF.L.U32 UR12, UR32, 0x7, URZ ;  /* 0x00000007200c7899 */ /* 0x000fe4000800063f */
[----:B------:R-:W-:-:S02]  /*15c0*/  @UP2 UMOV UR27, UR4 ;  /* 0x00000004001b2c82 */ /* 0x000fc40008000000 */
[----:B------:R-:W-:Y:S02]  /*15d0*/  ULDC.64 UR4, c[0x0][0x368] ;  /* 0x0000da0000047ab9 */ /* 0x000fe40000000a00 */
[----:B------:R-:W-:Y:S02]  /*15e0*/  @!UP2 UIMAD UR6, UR39, UR4, URZ ;  /* 0x000000042706a2a4 */ /* 0x000fe4000f8e023f */
[----:B------:R-:W-:Y:S02]  /*15f0*/  USHF.R.S32.HI UR22, URZ, 0x1f, UR23 ;  /* 0x0000001f3f167899 */ /* 0x000fe40008011417 */
        /* <DEDUP_REMOVED lines=25> */
[----:B------:R-:W-:Y:S02]  /*1790*/  USEL UR5, UR12, URZ, UP1 ;  /* 0x0000003f0c057287 */ /* 0x000fe40008800000 */
[----:B------:R-:W-:Y:S01]  /*17a0*/  USEL UR4, UR4, URZ, UP1 ;  /* 0x0000003f04047287 */ /* 0x000fe20008800000 */
[----:B------:R-:W-:Y:S01]  /*17b0*/  IMAD.HI.U32 R0, R0, R2, RZ ;  /* 0x0000000200007227 */ /* 0x000fe200078e00ff */
[----:B------:R-:W-:Y:S02]  /*17c0*/  UIADD3 UR6, UP1, UR10, UR5, URZ ;  /* 0x000000050a067290 */ /* 0x000fe4000ff3e03f */
[----:B------:R-:W-:Y:S01]  /*17d0*/  ULDC UR12, c[0x0][0x234] ;  /* 0x00008d00000c7ab9 */ /* 0x000fe20000000800 */
[----:B------:R-:W-:Y:S01]  /*17e0*/  IMAD.MOV R4, RZ, RZ, -R0 ;  /* 0x000000ffff047224 */ /* 0x000fe200078e0a00 */
[----:B------:R-:W-:-:S02]  /*17f0*/  UIADD3.X UR5, UR31, UR4, URZ, UP1, !UPT ;  /* 0x000000041f057290 */ /* 0x000fc40008ffe43f */
[----:B------:R-:W-:Y:S01]  /*1800*/  UIMAD UR4, UR37, UR6, URZ ;  /* 0x00000006250472a4 */ /* 0x000fe2000f8e023f */
[C---:B------:R-:W-:Y:S01]  /*1810*/  IMAD R2, R6.reuse, R4, R2 ;  /* 0x0000000406027224 */ /* 0x040fe200078e0202 */
[----:B------:R-:W-:Y:S02]  /*1820*/  USEL UR8, UR8, URZ, UP6 ;  /* 0x0000003f08087287 */ /* 0x000fe4000b000000 */
[----:B------:R-:W-:Y:S02]  /*1830*/  UIMAD UR7, UR36, UR5, UR4 ;  /* 0x00000005240772a4 */ /* 0x000fe4000f8e0204 */
[----:B------:R-:W-:Y:S01]  /*1840*/  ISETP.GT.U32.AND P1, PT, R6, R2, PT ;  /* 0x000000020600720c */ /* 0x000fe20003f24070 */
[----:B------:R-:W-:-:S04]  /*1850*/  @UP5 USEL UR4, UR55, UR13, !UP2 ;  /* 0x0000000d37045287 */ /* 0x000fc8000d000000 */
[----:B------:R-:W-:Y:S02]  /*1860*/  @UP5 UIMAD UR12, UR35, UR12, UR4 ;  /* 0x0000000c230c52a4 */ /* 0x000fe4000f8e0204 */
[----:B------:R-:W-:-:S04]  /*1870*/  UIMAD.WIDE.U32 UR4, UR36, UR6, URZ ;  /* 0x00000006240472a5 */ /* 0x000fc8000f8e003f */
[----:B------:R-:W-:Y:S02]  /*1880*/  UIADD3 UR7, UR5, UR7, URZ ;  /* 0x0000000705077290 */ /* 0x000fe4000fffe03f */
[----:B------:R-:W-:Y:S01]  /*1890*/  @!P1 IMAD.IADD R2, R2, 0x1, -R6 ;  /* 0x0000000102029824 */ /* 0x000fe200078e0a06 */
[----:B------:R-:W-:Y:S01]  /*18a0*/  @!P1 IADD3 R0, R0, 0x1, RZ ;  /* 0x0000000100009810 */ /* 0x000fe20007ffe0ff */
[----:B------:R-:W-:Y:S01]  /*18b0*/  @!UP5 UMOV UR12, UR50 ;  /* 0x00000032000cdc82 */ /* 0x000fe20008000000 */
[----:B------:R-:W-:Y:S02]  /*18c0*/  ISETP.LE.AND P1, PT, RZ, UR57, PT ;  /* 0x00000039ff007c0c */ /* 0x000fe4000bf23270 */
        /* <DEDUP_REMOVED lines=13> */
.L_x_825:
[----:B------:R-:W-:Y:S02]  /*19a0*/  UMOV UR6, UR51 ;  /* 0x0000003300067c82 */ /* 0x000fe40008000000 */
.L_x_826:
[----:B------:R-:W1:Y:S01]  /*19b0*/  S2R R19, SR_TID.X ;  /* 0x0000000000137919 */ /* 0x000e620000002100 */
[----:B------:R-:W-:Y:S01]  /*19c0*/  UIADD3 UR4, UP4, UP3, UR4, UR45, UR47 ;  /* 0x0000002d04047290 */ /* 0x000fe2000fb9e02f */
[----:B------:R-:W-:Y:S01]  /*19d0*/  IMAD.U32 R9, RZ, RZ, UR10 ;  /* 0x0000000aff097e24 */ /* 0x000fe2000f8e00ff */
[----:B------:R-:W-:Y:S01]  /*19e0*/  UIADD3 UR12, UR10, UR12, URZ ;  /* 0x0000000c0a0c7290 */ /* 0x000fe2000fffe03f */
[----:B------:R-:W-:Y:S01]  /*19f0*/  SHF.R.S32.HI R241, RZ, 0x1f, R240 ;  /* 0x0000001ffff17819 */ /* 0x000fe200000114f0 */
[----:B------:R-:W-:Y:S01]  /*1a00*/  UIADD3 UR15, UP2, UP1, UR11, UR4, UR14 ;  /* 0x000000040b0f7290 */ /* 0x000fe2000f95e00e */
[----:B------:R-:W-:Y:S01]  /*1a10*/  BSSY B1, `(.L_x_822) ;  /* 0x0000b91000017945 */ /* 0x000fe20003800000 */
[----:B------:R-:W-:-:S04]  /*1a20*/  UIADD3.X UR4, UR7, UR49, UR54, UP4, UP3 ;  /* 0x0000003107047290 */ /* 0x000fc8000a7e6436 */
[----:B------:R-:W-:-:S03]  /*1a30*/  UIADD3.X UR13, UR8, UR4, UR9, UP2, UP1 ;  /* 0x00000004080d7290 */ /* 0x000fc600097e2409 */
[----:B------:R-:W-:Y:S02]  /*1a40*/  ULDC.64 UR4, c[0x0][0x1a8] ;  /* 0x00006a0000047ab9 */ /* 0x000fe40000000a00 */
[----:B------:R-:W-:-:S04]  /*1a50*/  UIMAD UR4, UR58, UR4, URZ ;  /* 0x000000043a0472a4 */ /* 0x000fc8000f8e023f */
[----:B------:R-:W-:-:S03]  /*1a60*/  UIMAD UR9, UR35, UR5, UR4 ;  /* 0x00000005230972a4 */ /* 0x000fc6000f8e0204 */
[----:B------:R-:W-:Y:S01]  /*1a70*/  ULDC.64 UR4, c[0x0][0x378] ;  /* 0x0000de0000047ab9 */ /* 0x000fe20000000a00 */
[----:B-1----:R-:W-:Y:S01]  /*1a80*/  SHF.R.S32.HI R20, RZ, 0x1f, R19 ;  /* 0x0000001fff147819 */ /* 0x002fe20000011413 */
[----:B------:R-:W-:-:S03]  /*1a90*/  UIMAD UR4, UR58, UR4, URZ ;  /* 0x000000043a0472a4 */ /* 0x000fc6000f8e023f */
[CC--:B------:R-:W-:Y:S01]  /*1aa0*/  LEA.HI R0, R20.reuse, R19.reuse, RZ, 0x3 ;  /* 0x0000001314007211 */ /* 0x0c0fe200078f18ff */
[----:B------:R-:W-:Y:S01]  /*1ab0*/  UIMAD UR8, UR35, UR5, UR4 ;  /* 0x00000005230872a4 */ /* 0x000fe2000f8e0204 */
[----:B------:R-:W-:Y:S02]  /*1ac0*/  LEA.HI R8, R20, R19, RZ, 0x5 ;  /* 0x0000001314087211 */ /* 0x000fe400078f28ff */
[----:B------:R-:W-:Y:S01]  /*1ad0*/  SHF.R.S32.HI R0, RZ, 0x3, R0 ;  /* 0x00000003ff007819 */ /* 0x000fe20000011400 */
[----:B------:R-:W-:Y:S02]  /*1ae0*/  ULDC.64 UR4, c[0x0][0x370] ;  /* 0x0000dc0000047ab9 */ /* 0x000fe40000000a00 */
[----:B------:R-:W-:Y:S01]  /*1af0*/  UIMAD UR4, UR31, UR4, URZ ;  /* 0x000000041f0472a4 */ /* 0x000fe2000f8e023f */
[----:B------:R-:W-:Y:S02]  /*1b00*/  SHF.R.S32.HI R18, RZ, 0x1f, R0 ;  /* 0x0000001fff127819 */ /* 0x000fe40000011400 */
[----:B------:R-:W-:Y:S01]  /*1b10*/  IADD3 R2, P1, R0, UR10, RZ ;  /* 0x0000000a00027c10 */ /* 0x000fe2000ff3e0ff */
[----:B------:R-:W-:-:S02]  /*1b20*/  UIMAD UR7, UR10, UR5, UR4 ;  /* 0x000000050a0772a4 */ /* 0x000fc4000f8e0204 */
[----:B------:R-:W-:Y:S01]  /*1b30*/  UIADD3 UR4, UR10, UR6, URZ ;  /* 0x000000060a047290 */ /* 0x000fe2000fffe03f */
[----:B------:R-:W-:Y:S01]  /*1b40*/  IADD3.X R7, R18, UR31, RZ, P1, !PT ;  /* 0x0000001f12077c10 */ /* 0x000fe20008ffe4ff */
[----:B------:R-:W-:Y:S01]  /*1b50*/  UMOV UR31, 0x4 ;  /* 0x00000004001f7882 */ /* 0x000fe20000000000 */
[----:B------:R-:W-:Y:S01]  /*1b60*/  IMAD.WIDE.U32 R4, R2, c[0x0][0x190], R240 ;  /* 0x0000640002047a25 */ /* 0x000fe200078e00f0 */
[----:B------:R-:W-:Y:S02]  /*1b70*/  ULDC.64 UR10, c[0x0][0x3c8] ;  /* 0x0000f200000a7ab9 */ /* 0x000fe40000000a00 */
[----:B------:R-:W-:Y:S01]  /*1b80*/  UIMAD.WIDE UR4, UR4, UR31, UR10 ;  /* 0x0000001f040472a5 */ /* 0x000fe2000f8e020a */
[----:B------:R-:W-:Y:S01]  /*1b90*/  IMAD R7, R7, c[0x0][0x190], RZ ;  /* 0x0000640007077a24 */ /* 0x000fe200078e02ff */
[----:B------:R-:W-:Y:S01]  /*1ba0*/  IADD3 R6, P1, R4, UR38, RZ ;  /* 0x0000002604067c10 */ /* 0x000fe2000ff3e0ff */
[----:B------:R-:W-:Y:S02]  /*1bb0*/  ULDC UR38, c[0x0][0x2e8] ;  /* 0x0000ba0000267ab9 */ /* 0x000fe40000000800 */
[----:B------:R-:W-:-:S02]  /*1bc0*/  IMAD R2, R2, c[0x0][0x194], R7 ;  /* 0x0000650002027a24 */ /* 0x000fc400078e0207 */
[----:B------:R-:W-:Y:S02]  /*1bd0*/  UMOV UR14, UR4 ;  /* 0x00000004000e7c82 */ /* 0x000fe40008000000 */
[----:B------:R-:W-:Y:S01]  /*1be0*/  UIADD3 UR4, -UR16, UR17, UR23 ;  /* 0x0000001110047290 */ /* 0x000fe2000fffe117 */
[----:B------:R-:W-:Y:S01]  /*1bf0*/  IADD3.X R7, R5, UR33, R2, P1, !PT ;  /* 0x0000002105077c10 */ /* 0x000fe20008ffe402 */
[----:B------:R-:W-:Y:S01]  /*1c00*/  UMOV UR11, UR5 ;  /* 0x00000005000b7c82 */ /* 0x000fe20008000000 */
[----:B------:R-:W-:Y:S01]  /*1c10*/  LOP3.LUT R2, R8, 0xffffffe0, RZ, 0xc0, !PT ;  /* 0xffffffe008027812 */ /* 0x000fe200078ec0ff */
[----:B------:R-:W-:Y:S01]  /*1c20*/  UIADD3 UR4, UR4, -UR38, URZ ;  /* 0x8000002604047290 */ /* 0x000fe2000fffe03f */
[----:B------:R-:W-:Y:S02]  /*1c30*/  IADD3 R4, P1, R240, UR27, RZ ;  /* 0x0000001bf0047c10 */ /* 0x000fe4000ff3e0ff */
[----:B------:R-:W-:Y:S01]  /*1c40*/  SHF.R.S32.HI R8, RZ, 0x5, R8 ;  /* 0x00000005ff087819 */ /* 0x000fe20000011408 */
[----:B------:R-:W-:Y:S01]  /*1c50*/  USHF.R.S32.HI UR5, URZ, 0x1f, UR4 ;  /* 0x0000001f3f057899 */ /* 0x000fe20008011404 */
[----:B------:R-:W-:Y:S01]  /*1c60*/  IMAD.IADD R14, R19, 0x1, -R2 ;  /* 0x00000001130e7824 */ /* 0x000fe200078e0a02 */
[----:B------:R-:W-:-:S02]  /*1c70*/  IADD3.X R5, R241, UR30, RZ, P1, !PT ;  /* 0x0000001ef1057c10 */ /* 0x000fc40008ffe4ff */
[----:B------:R-:W-:Y:S01]  /*1c80*/  ULEA.HI UR4, UR5, UR4, URZ, 0x7 ;  /* 0x0000000405047291 */ /* 0x000fe2000f8f383f */
[----:B------:R-:W-:Y:S02]  /*1c90*/  IMAD R2, R8, UR46, R14 ;  /* 0x0000002e08027c24 */ /* 0x000fe4000f8e020e */
[----:B------:R-:W-:Y:S01]  /*1ca0*/  IMAD.WIDE.U32 R4, R9, c[0x0][0x370], R4 ;  /* 0x0000dc0009047a25 */ /* 0x000fe200078e0004 */
[----:B------:R-:W-:Y:S02]  /*1cb0*/  USHF.R.S32.HI UR4, URZ, 0x7, UR4 ;  /* 0x000000073f047899 */ /* 0x000fe40008011404 */
[C---:B------:R-:W-:Y:S02]  /*1cc0*/  IADD3 R8, P1, R2.reuse, UR15, RZ ;  /* 0x0000000f02087c10 */ /* 0x040fe4000ff3e0ff */
[----:B------:R-:W-:Y:S01]  /*1cd0*/  UISETP.LT.AND UP1, UPT, URZ, UR4, UPT ;  /* 0x000000043f00728c */ /* 0x000fe2000bf21270 */
[----:B------:R-:W-:Y:S01]  /*1ce0*/  IADD3 R5, R5, UR7, RZ ;  /* 0x0000000705057c10 */ /* 0x000fe2000fffe0ff */
[----:B------:R-:W-:Y:S01]  /*1cf0*/  ULDC.64 UR6, c[0x0][0x200] ;  /* 0x0000800000067ab9 */ /* 0x000fe20000000a00 */
[----:B------:R-:W-:Y:S01]  /*1d00*/  LEA.HI.X.SX32 R9, R2, UR13, 0x1, P1 ;  /* 0x0000000d02097c11 */ /* 0x000fe200088f0eff */
[----:B------:R-:W-:Y:S01]  /*1d10*/  USEL UR15, URZ, UR4, !UP1 ;  /* 0x000000043f0f7287 */ /* 0x000fe2000c800000 */
[----:B------:R-:W-:Y:S01]  /*1d20*/  IMAD.U32 R2, RZ, RZ, UR35 ;  /* 0x00000023ff027e24 */ /* 0x000fe2000f8e00ff */
[----:B------:R-:W-:Y:S01]  /*1d30*/  LEA R190, P1, R8, c[0x0][0x350], 0x2 ;  /* 0x0000d40008be7a11 */ /* 0x000fe200078210ff */
[----:B------:R-:W-:-:S02]  /*1d40*/  UIMAD.WIDE UR12, UR12, UR31, UR6 ;  /* 0x0000001f0c0c72a5 */ /* 0x000fc4000f8e0206 */
[----:B------:R-:W-:Y:S01]  /*1d50*/  UISETP.GT.AND UP1, UPT, UR34, UR15, UPT ;  /* 0x0000000f2200728c */ /* 0x000fe2000bf24270 */
[----:B------:R-:W-:Y:S01]  /*1d60*/  IMAD.WIDE.U32 R4, R2, c[0x0][0x378], R4 ;  /* 0x0000de0002047a25 */ /* 0x000fe200078e0004 */
[----:B------:R-:W-:-:S03]  /*1d70*/  LEA.HI.X R191, R8, c[0x0][0x354], R9, 0x2, P1 ;  /* 0x0000d50008bf7a11 */ /* 0x000fc600008f1409 */
[----:B------:R-:W-:Y:S01]  /*1d80*/  IMAD.WIDE.U32 R6, R2, c[0x0][0x1a8], R6 ;  /* 0x00006a0002067a25 */ /* 0x000fe200078e0006 */
[----:B------:R-:W-:Y:S02]  /*1d90*/  PLOP3.LUT P1, PT, PT, PT, UP1, 0x80, 0x0 ;  /* 0x000000000000781c */ /* 0x000fe40003f2f018 */
[----:B------:R-:W-:Y:S01]  /*1da0*/  IADD3 R5, R5, UR8, RZ ;  /* 0x0000000805057c10 */ /* 0x000fe2000fffe0ff */
[----:B------:R-:W-:Y:S01]  /*1db0*/  IMAD R2, R18, c[0x0][0x370], RZ ;  /* 0x0000dc0012027a24 */ /* 0x000fe200078e02ff */
[----:B------:R-:W-:Y:S01]  /*1dc0*/  IADD3 R7, R7, UR9, RZ ;  /* 0x0000000907077c10 */ /* 0x000fe2000fffe0ff */
[----:B------:R-:W-:Y:S01]  /*1dd0*/  UIADD3 UR8, UR34, -0x1, URZ ;  /* 0xffffffff22087890 */ /* 0x000fe2000fffe03f */
[----:B------:R-:W-:Y:S01]  /*1de0*/  LEA R242, P3, R6, c[0x0][0x160], 0x1 ;  /* 0x0000580006f27a11 */ /* 0x000fe200078608ff */
[C---:B------:R-:W-:Y:S02]  /*1df0*/  IMAD R2, R0.reuse, c[0x0][0x374], R2 ;  /* 0x0000dd0000027a24 */ /* 0x040fe400078e0202 */
[----:B------:R-:W-:Y:S01]  /*1e00*/  IMAD.WIDE.U32 R4, R0, c[0x0][0x370], R4 ;  /* 0x0000dc0000047a25 */ /* 0x000fe200078e0004 */
[----:B------:R-:W-:-:S03]  /*1e10*/  LEA.HI.X R239, R6, c[0x0][0x164], R7, 0x1, P3 ;  /* 0x0000590006ef7a11 */ /* 0x000fc600018f0c07 */
[----:B------:R-:W-:Y:S01]  /*1e20*/  IMAD.IADD R2, R5, 0x1, R2 ;  /* 0x0000000105027824 */ /* 0x000fe200078e0202 */
[----:B------:R-:W-:-:S04]  /*1e30*/  LEA R244, P2, R4, c[0x0][0x330], 0x1 ;  /* 0x0000cc0004f47a11 */ /* 0x000fc800078408ff */
[----:B------:R-:W-:Y:S01]  /*1e40*/  LEA.HI.X R243, R4, c[0x0][0x334], R2, 0x1, P2 ;  /* 0x0000cd0004f37a11 */ /* 0x000fe200010f0c02 */
[----:B------:R-:W-:Y:S05]  /*1e50*/  @P1 BRA `(.L_x_827) ;  /* 0x00000b1000001947 */ /* 0x000fea0003800000 */
        /* <DEDUP_REMOVED lines=18> */
.L_x_828:
        /* <DEDUP_REMOVED lines=18> */
.L_x_829:
        /* <DEDUP_REMOVED lines=28> */
.L_x_831:
[----:B------:R-:W-:Y:S05]  /*2260*/  BSYNC B0 ;  /* 0x0000000000007941 */ /* 0x000fea0003800000 */
.L_x_830:
        /* <DEDUP_REMOVED lines=15> */
.L_x_833:
[----:B------:R-:W-:Y:S05]  /*2360*/  BSYNC B0 ;  /* 0x0000000000007941 */ /* 0x000fea0003800000 */
.L_x_832:
        /* <DEDUP_REMOVED lines=15> */
.L_x_835:
[----:B------:R-:W-:Y:S05]  /*2460*/  BSYNC B0 ;  /* 0x0000000000007941 */ /* 0x000fea0003800000 */
.L_x_834:
        /* <DEDUP_REMOVED lines=14> */
.L_x_837:
[----:B------:R-:W-:Y:S05]  /*2550*/  BSYNC B0 ;  /* 0x0000000000007941 */ /* 0x000fea0003800000 */
.L_x_836:
        /* <DEDUP_REMOVED lines=24> */
.L_x_839:
[----:B------:R-:W-:Y:S05]  /*26e0*/  BSYNC B0 ;  /* 0x0000000000007941 */ /* 0x000fea0003800000 */
.L_x_838:
        /* <DEDUP_REMOVED lines=13> */
.L_x_841:
[----:B------:R-:W-:Y:S05]  /*27c0*/  BSYNC B0 ;  /* 0x0000000000007941 */ /* 0x000fea0003800000 */
.L_x_840:
        /* <DEDUP_REMOVED lines=13> */
.L_x_843:
[----:B------:R-:W-:Y:S05]  /*28a0*/  BSYNC B0 ;  /* 0x0000000000007941 */ /* 0x000fea0003800000 */
.L_x_842:
        /* <DEDUP_REMOVED lines=12> */
.L_x_827:
        /* <DEDUP_REMOVED lines=22> */
.L_x_846:
[----:B------:R-:W-:Y:S05]  /*2ad0*/  BSYNC B0 ;  /* 0x0000000000007941 */ /* 0x000fea0003800000 */
.L_x_845:
        /* <DEDUP_REMOVED lines=16> */
.L_x_848:
[----:B------:R-:W-:Y:S05]  /*2be0*/  BSYNC B0 ;  /* 0x0000000000007941 */ /* 0x000fea0003800000 */
.L_x_847:
        /* <DEDUP_REMOVED lines=16> */
.L_x_850:
[----:B------:R-:W-:Y:S05]  /*2cf0*/  BSYNC B0 ;  /* 0x0000000000007941 */ /* 0x000fea0003800000 */
.L_x_849:
        /* <DEDUP_REMOVED lines=17> */
.L_x_852:
[----:B------:R-:W-:Y:S05]  /*2e10*/  BSYNC B0 ;  /* 0x0000000000007941 */ /* 0x000fea0003800000 */
.L_x_851:
        /* <DEDUP_REMOVED lines=22> */
.L_x_854:
[----:B------:R-:W-:Y:S05]  /*2f80*/  BSYNC B0 ;  /* 0x0000000000007941 */ /* 0x000fea0003800000 */
.L_x_853:
        /* <DEDUP_REMOVED lines=20> */
.L_x_856:
[----:B------:R-:W-:Y:S05]  /*30d0*/  BSYNC B0 ;  /* 0x0000000000007941 */ /* 0x000fea0003800000 */
.L_x_855:
        /* <DEDUP_REMOVED lines=20> */
.L_x_858:
[----:B------:R-:W-:Y:S05]  /*3220*/  BSYNC B0 ;  /* 0x0000000000007941 */ /* 0x000fea0003800000 */
.L_x_857:
        /* <DEDUP_REMOVED lines=21> */
.L_x_860:
[----:B------:R-:W-:Y:S05]  /*3380*/  BSYNC B0 ;  /* 0x0000000000007941 */ /* 0x000fea0003800000 */
.L_x_859:
[C---:B------:R-:W-:Y:S01]  /*3390*/  IADD3 R6, R245.reuse, 0x48, RZ ;  /* 0x00000048f5067810 */ /* 0x040fe20007ffe0ff */
[----:B------:R-:W-:Y:S01]  /*33a0*/  ULDC.64 UR6, c[0x0][0x198] ;  /* 0x0000660000067ab9 */ /* 0x000fe20000000a00 */
[C---:B-1----:R-:W-:Y:S01]  /*33b0*/  IADD3 R5, R245.reuse, 0x8, RZ ;  /* 0x00000008f5057810 */ /* 0x042fe20007ffe0ff */
[----:B------:R-:W-:Y:S01]  /*33c0*/  IMAD.MOV.U32 R251, RZ, RZ, 0x7f800000 ;  /* 0x7f800000fffb7424 */ /* 0x000fe200078e00ff */
[----:B------:R-:W-:Y:S01]  /*33d0*/  IADD3 R4, R245, 0x40, RZ ;  /* 0x00000040f5047810 */ /* 0x000fe20007ffe0ff */
[----:B------:R-:W-:Y:S01]  /*33e0*/  UIMAD UR5, UR22, UR6, URZ ;  /* 0x00000006160572a4 */ /* 0x000fe2000f8e023f */
[----:B------:R-:W-:Y:S01]  /*33f0*/  ISETP.GE.AND P0, PT, R6, UR4, PT ;  /* 0x0000000406007c0c */ /* 0x000fe2000bf06270 */
[----:B------:R-:W-:Y:S01]  /*3400*/  IMAD.MOV.U32 R249, RZ, RZ, 0x7f800000 ;  /* 0x7f800000fff97424 */ /* 0x000fe200078e00ff */
[----:B------:R-:W-:Y:S02]  /*3410*/  ISETP.GE.AND P3, PT, R5, UR4, PT ;  /* 0x0000000405007c0c */ /* 0x000fe4000bf66270 */
[----:B------:R-:W-:-:S02]  /*3420*/  ISETP.GE.AND P4, PT, R245, UR4, PT ;  /* 0x00000004f5007c0c */ /* 0x000fc4000bf86270 */
[----:B------:R-:W-:Y:S02]  /*3430*/  MOV R250, 0x7f800000 ;  /* 0x7f80000000fa7802 */ /* 0x000fe40000000f00 */
[----:B------:R-:W-:Y:S02]  /*3440*/  MOV R248, 0x7f800000 ;  /* 0x7f80000000f87802 */ /* 0x000fe40000000f00 */
[----:B------:R-:W-:Y:S01]  /*3450*/  MOV R7, 0x4 ;  /* 0x0000000400077802 */ /* 0x000fe20000000f00 */
[----:B------:R-:W-:Y:S01]  /*3460*/  IMAD.U32 R13, RZ, RZ, UR23 ;  /* 0x00000017ff0d7e24 */ /* 0x000fe2000f8e00ff */
[----:B------:R-:W-:Y:S01]  /*3470*/  ISETP.GE.AND P2, PT, R4, UR4, PT ;  /* 0x0000000404007c0c */ /* 0x000fe2000bf46270 */
[----:B------:R-:W-:Y:S01]  /*3480*/  UIMAD UR4, UR18, -0x80, UR16 ;  /* 0xffffff80120478a4 */ /* 0x000fe2000f8e0210 */
[----:B------:R-:W-:Y:S01]  /*3490*/  IMAD.MOV.U32 R4, RZ, RZ, 0x4 ;  /* 0x00000004ff047424 */ /* 0x000fe200078e00ff */
[----:B------:R-:W-:Y:S01]  /*34a0*/  UIMAD UR5, UR23, UR7, UR5 ;  /* 0x00000007170572a4 */ /* 0x000fe2000f8e0205 */
[----:B------:R-:W-:-:S03]  /*34b0*/  @!P0 IMAD.WIDE R6, R6, R7, UR12 ;  /* 0x0000000c06068e25 */ /* 0x000fc6000f8e0207 */
[----:B------:R-:W-:Y:S01]  /*34c0*/  ISETP.GE.AND P5, PT, R0, UR4, PT ;  /* 0x0000000400007c0c */ /* 0x000fe2000bfa6270 */
[----:B------:R-:W-:Y:S01]  /*34d0*/  IMAD.WIDE R4, R245, R4, UR12 ;  /* 0x0000000cf5047e25 */ /* 0x000fe2000f8e0204 */
[----:B------:R1:W5:Y:S03]  /*34e0*/  @!P0 LDG.E R249, [R6.64] ;  /* 0x0000001406f98981 */ /* 0x000366000c1e1900 */
[----:B------:R-:W-:Y:S01]  /*34f0*/  IMAD.U32 R8, RZ, RZ, UR5 ;  /* 0x00000005ff087e24 */ /* 0x000fe2000f8e00ff */
[----:B------:R2:W5:Y:S04]  /*3500*/  @!P4 LDG.E R250, [R4.64] ;  /* 0x0000001404fac981 */ /* 0x000568000c1e1900 */
[----:B------:R2:W5:Y:S04]  /*3510*/  @!P3 LDG.E R251, [R4.64+0x20] ;  /* 0x0000201404fbb981 */ /* 0x000568000c1e1900 */
[----:B------:R2:W5:Y:S04]  /*3520*/  @!P2 LDG.E R248, [R4.64+0x100] ;  /* 0x0001001404f8a981 */ /* 0x000568000c1e1900 */
[----:B------:R3:W-:Y:S01]  /*3530*/  @P5 STS.128 [R2+0xc000], RZ ;  /* 0x00c000ff02005388 */ /* 0x0007e20000000c00 */
[----:B------:R-:W-:Y:S01]  /*3540*/  BSSY B0, `(.L_x_861) ;  /* 0x0000018000007945 */ /* 0x000fe20003800000 */
[----:B-1----:R-:W-:-:S02]  /*3550*/  IMAD R6, R15, c[0x0][0x1b0], RZ ;  /* 0x00006c000f067a24 */ /* 0x002fc400078e02ff */
[----:B--2---:R-:W-:-:S05]  /*3560*/  IMAD.WIDE.U32 R4, R13, c[0x0][0x198], R240 ;  /* 0x000066000d047a25 */ /* 0x004fca00078e00f0 */
[----:B------:R-:W-:-:S04]  /*3570*/  IADD3 R4, P0, R4, UR28, RZ ;  /* 0x0000001c04047c10 */ /* 0x000fc8000ff1e0ff */
[----:B------:R-:W-:Y:S01]  /*3580*/  IADD3.X R5, R5, UR29, R8, P0, !PT ;  /* 0x0000001d05057c10 */ /* 0x000fe200087fe408 */
[----:B------:R-:W-:-:S04]  /*3590*/  IMAD R6, R12, c[0x0][0x1b4], R6 ;  /* 0x00006d000c067a24 */ /* 0x000fc800078e0206 */
[----:B------:R-:W-:-:S05]  /*35a0*/  IMAD.WIDE.U32 R4, R12, c[0x0][0x1b0], R4 ;  /* 0x00006c000c047a25 */ /* 0x000fca00078e0004 */
[----:B------:R-:W-:Y:S01]  /*35b0*/  IADD3 R10, R5, R6, RZ ;  /* 0x00000006050a7210 */ /* 0x000fe20007ffe0ff */
        /* <DEDUP_REMOVED lines=16> */
.L_x_862:
[----:B---3--:R-:W-:Y:S05]  /*36c0*/  BSYNC B0 ;  /* 0x0000000000007941 */ /* 0x008fea0003800000 */
.L_x_861:
        /* <DEDUP_REMOVED lines=21> */
.L_x_864:
[----:B------:R-:W-:Y:S05]  /*3820*/  BSYNC B0 ;  /* 0x0000000000007941 */ /* 0x000fea0003800000 */
.L_x_863:
        /* <DEDUP_REMOVED lines=21> */
.L_x_866:
[----:B------:R-:W-:Y:S05]  /*3980*/  BSYNC B0 ;  /* 0x0000000000007941 */ /* 0x000fea0003800000 */
.L_x_865:
        /* <DEDUP_REMOVED lines=21> */
.L_x_868:
[----:B------:R-:W-:Y:S05]  /*3ae0*/  BSYNC B0 ;  /* 0x0000000000007941 */ /* 0x000fea0003800000 */
.L_x_867:
        /* <DEDUP_REMOVED lines=29> */
.L_x_870:
[----:B------:R-:W-:Y:S05]  /*3cc0*/  BSYNC B0 ;  /* 0x0000000000007941 */ /* 0x000fea0003800000 */
.L_x_869:
        /* <DEDUP_REMOVED lines=20> */
.L_x_872:
[----:B------:R-:W-:Y:S05]  /*3e10*/  BSYNC B0 ;  /* 0x0000000000007941 */ /* 0x000fea0003800000 */
.L_x_871:
        /* <DEDUP_REMOVED lines=20> */
.L_x_874:
[----:B------:R-:W-:Y:S05]  /*3f60*/  BSYNC B0 ;  /* 0x0000000000007941 */ /* 0x000fea0003800000 */
.L_x_873:
        /* <DEDUP_REMOVED lines=19> */
.L_x_876:
[----:B------:R-:W-:Y:S05]  /*40a0*/  BSYNC B0 ;  /* 0x0000000000007941 */ /* 0x000fea0003800000 */
.L_x_875:
[----:B------:R-:W-:Y:S02]  /*40b0*/  IMAD.MOV.U32 R6, RZ, RZ, c[0x0][0x308] ;  /* 0x0000c200ff067624 */ /* 0x000fe400078e00ff */
[----:B------:R-:W-:Y:S01]  /*40c0*/  IMAD.MOV.U32 R7, RZ, RZ, c[0x0][0x30c] ;  /* 0x0000c300ff077624 */ /* 0x000fe200078e00ff */
[----:B------:R-:W-:Y:S01]  /*40d0*/  LEA.HI R0, R20, R19, RZ, 0x4 ;  /* 0x0000001314007211 */ /* 0x000fe200078f20ff */
[----:B------:R-:W0:Y:S04]  /*40e0*/  LDGDEPBAR ;  /* 0x00000000000079af */ /* 0x000e280000000000 */
[----:B--23--:R2:W3:Y:S04]  /*40f0*/  LDG.E.64 R4, [R6.64+0x8] ;  /* 0x0000081406047981 */ /* 0x00c4e8000c1e1b00 */
[----:B--2---:R-:W2:Y:S01]  /*4100*/  LDG.E.64 R6, [R6.64] ;  /* 0x0000001406067981 */ /* 0x004ea2000c1e1b00 */
[----:B------:R-:W-:Y:S01]  /*4110*/  LOP3.LUT R0, R0, 0xfffffff0, RZ, 0xc0, !PT ;  /* 0xfffffff000007812 */ /* 0x000fe200078ec0ff */
[----:B------:R-:W-:Y:S01]  /*4120*/  IMAD.MOV.U32 R177, RZ, RZ, 0x40 ;  /* 0x00000040ffb17424 */ /* 0x000fe200078e00ff */
[----:B------:R-:W-:Y:S01]  /*4130*/  MOV R185, 0x20 ;  /* 0x0000002000b97802 */ /* 0x000fe20000000f00 */
[----:B------:R-:W-:Y:S01]  /*4140*/  IMAD.MOV.U32 R230, RZ, RZ, R229 ;  /* 0x000000ffffe67224 */ /* 0x000fe200078e00e5 */
[----:B------:R-:W-:Y:S01]  /*4150*/  CS2R R126, SRZ ;  /* 0x00000000007e7805 */ /* 0x000fe2000001ff00 */
[----:B------:R-:W-:Y:S01]  /*4160*/  IMAD.IADD R0, R19, 0x1, -R0 ;  /* 0x0000000113007824 */ /* 0x000fe200078e0a00 */
[----:B------:R-:W-:Y:S01]  /*4170*/  CS2R R124, SRZ ;  /* 0x00000000007c7805 */ /* 0x000fe2000001ff00 */
[----:B------:R-:W-:Y:S01]  /*4180*/  CS2R R130, SRZ ;  /* 0x0000000000827805 */ /* 0x000fe2000001ff00 */
[----:B------:R-:W-:Y:S01]  /*4190*/  CS2R R128, SRZ ;  /* 0x0000000000807805 */ /* 0x000fe2000001ff00 */
[----:B------:R-:W-:Y:S01]  /*41a0*/  CS2R R122, SRZ ;  /* 0x00000000007a7805 */ /* 0x000fe2000001ff00 */
[----:B-1--4-:R-:W-:Y:S01]  /*41b0*/  SHF.R.S32.HI R2, RZ, 0x1f, R0 ;  /* 0x0000001fff027819 */ /* 0x012fe20000011400 */
        /* <DEDUP_REMOVED lines=13> */
[----:B------:R-:W-:Y:S01]  /*4290*/  SHF.R.S32.HI R2, RZ, 0x1f, R14 ;  /* 0x0000001fff027819 */ /* 0x000fe2000001140e */
[----:B------:R-:W-:Y:S01]  /*42a0*/  CS2R R100, SRZ ;  /* 0x0000000000647805 */ /* 0x000fe2000001ff00 */
[----:B------:R-:W-:Y:S01]  /*42b0*/  CS2R R94, SRZ ;  /* 0x00000000005e7805 */ /* 0x000fe2000001ff00 */
[----:B------:R-:W-:Y:S01]  /*42c0*/  CS2R R92, SRZ ;  /* 0x00000000005c7805 */ /* 0x000fe2000001ff00 */
[C---:B------:R-:W-:Y:S01]  /*42d0*/  LOP3.LUT P0, RZ, R0.reuse, 0x2, RZ, 0xc0, !PT ;  /* 0x0000000200ff7812 */ /* 0x040fe2000780c0ff */
[----:B------:R-:W-:Y:S01]  /*42e0*/  CS2R R98, SRZ ;  /* 0x0000000000627805 */ /* 0x000fe2000001ff00 */
[----:B------:R-:W-:Y:S01]  /*42f0*/  LOP3.LUT P4, RZ, R0, 0x4, RZ, 0xc0, !PT ;  /* 0x0000000400ff7812 */ /* 0x000fe2000788c0ff */
        /* <DEDUP_REMOVED lines=15> */
[C---:B------:R-:W-:Y:S01]  /*43f0*/  IMAD.IADD R184, R182.reuse, 0x1, R185 ;  /* 0x00000001b6b87824 */ /* 0x040fe200078e02b9 */
[----:B------:R-:W-:-:S02]  /*4400*/  IADD3 R186, R182, R185, RZ ;  /* 0x000000b9b6ba7210 */ /* 0x000fc40007ffe0ff */
[----:B---3--:R-:W-:Y:S01]  /*4410*/  IADD3 R246, P3, P2, R4, UR44, R14 ;  /* 0x0000002c04f67c10 */ /* 0x008fe2000fa7e00e */
[----:B------:R-:W-:-:S03]  /*4420*/  IMAD.MOV.U32 R4, RZ, RZ, 0x40 ;  /* 0x00000040ff047424 */ /* 0x000fc600078e00ff */
[----:B------:R-:W-:Y:S01]  /*4430*/  IADD3.X R0, R5, UR48, R2, P3, P2 ;  /* 0x0000003005007c10 */ /* 0x000fe20009fe4402 */
[----:B------:R-:W-:Y:S01]  /*4440*/  IMAD.WIDE.U32 R246, R246, -0x2daee0ad, RZ ;  /* 0xd2511f53f6f67825 */ /* 0x000fe200078e00ff */
[----:B------:R-:W-:-:S03]  /*4450*/  IADD3 R2, R188, 0x2000, RZ ;  /* 0x00002000bc027810 */ /* 0x000fc60007ffe0ff */
[----:B------:R1:W-:Y:S01]  /*4460*/  STL [R1+0x24], R0 ;  /* 0x0000240001007387 */ /* 0x0003e20000100800 */
[----:B------:R-:W-:-:S04]  /*4470*/  SEL R2, R2, R188, !P1 ;  /* 0x000000bc02027207 */ /* 0x000fc80004800000 */
[----:B------:R-:W-:Y:S02]  /*4480*/  SHF.L.U32 R183, R2, 0x1, RZ ;  /* 0x0000000102b77819 */ /* 0x000fe400000006ff */
[----:B------:R-:W-:-:S05]  /*4490*/  SEL R2, R4, 0xffffffc0, !P4 ;  /* 0xffffffc004027807 */ /* 0x000fca0006000000 */
[----:B------:R3:W-:Y:S01]  /*44a0*/  STL [R1+0x20], R2 ;  /* 0x0000200201007387 */ /* 0x0007e20000100800 */
[----:B--2---:R2:W4:Y:S08]  /*44b0*/  R2UR UR9, R7 ;  /* 0x00000000070973c2 */ /* 0x00453000000e0000 */
[----:B------:R2:W2:Y:S01]  /*44c0*/  R2UR UR10, R6 ;  /* 0x00000000060a73c2 */ /* 0x0004a200000e0000 */
[----:B-1----:R-:W-:-:S04]  /*44d0*/  IADD3 R0, R187, 0x2000, RZ ;  /* 0x00002000bb007810 */ /* 0x002fc80007ffe0ff */
[----:B------:R-:W-:-:S05]  /*44e0*/  SEL R0, R0, R187, !P1 ;  /* 0x000000bb00007207 */ /* 0x000fca0004800000 */
[----:B------:R-:W-:Y:S02]  /*44f0*/  IMAD.SHL.U32 R176, R0, 0x2, RZ ;  /* 0x0000000200b07824 */ /* 0x000fe400078e00ff */
[----:B------:R-:W-:-:S04]  /*4500*/  IMAD.MOV.U32 R0, RZ, RZ, c[0x0][0x22c] ;  /* 0x00008b00ff007624 */ /* 0x000fc800078e00ff */
[----:B------:R-:W-:-:S04]  /*4510*/  IMAD R0, R0, c[0x0][0x1c0], RZ ;  /* 0x0000700000007a24 */ /* 0x000fc800078e02ff */
[C---:B------:R-:W-:Y:S01]  /*4520*/  IMAD.SHL.U32 R5, R0.reuse, 0x10, RZ ;  /* 0x0000001000057824 */ /* 0x040fe200078e00ff */
[----:B---3--:R-:W-:-:S04]  /*4530*/  SHF.L.U32 R2, R0, 0x3, RZ ;  /* 0x0000000300027819 */ /* 0x008fc800000006ff */
[----:B------:R-:W-:-:S05]  /*4540*/  IADD3 R4, R5, 0x20, RZ ;  /* 0x0000002005047810 */ /* 0x000fca0007ffe0ff */
[----:B------:R-:W-:-:S04]  /*4550*/  IMAD.IADD R0, R2, 0x1, R4 ;  /* 0x0000000102007824 */ /* 0x000fc800078e0204 */
[----:B------:R-:W-:-:S04]  /*4560*/  IMAD.IADD R0, R2, 0x1, R0 ;  /* 0x0000000102007824 */ /* 0x000fc800078e0200 */
[----:B------:R-:W-:-:S05]  /*4570*/  IMAD.IADD R0, R2, 0x1, R0 ;  /* 0x0000000102007824 */ /* 0x000fca00078e0200 */
[----:B------:R-:W-:-:S05]  /*4580*/  IADD3 R0, R2, R0, RZ ;  /* 0x0000000002007210 */ /* 0x000fca0007ffe0ff */
[----:B------:R1:W-:Y:S02]  /*4590*/  STL [R1+0x1c], R0 ;  /* 0x00001c0001007387 */ /* 0x0003e40000100800 */
[----:B-1----:R-:W-:-:S05]  /*45a0*/  IMAD.IADD R0, R2, 0x1, R0 ;  /* 0x0000000102007824 */ /* 0x002fca00078e0200 */
[----:B------:R1:W-:Y:S02]  /*45b0*/  STL [R1+0x18], R0 ;  /* 0x0000180001007387 */ /* 0x0003e40000100800 */
[----:B-1----:R-:W-:-:S05]  /*45c0*/  IMAD.IADD R0, R2, 0x1, R0 ;  /* 0x0000000102007824 */ /* 0x002fca00078e0200 */
[----:B------:R1:W-:Y:S02]  /*45d0*/  STL [R1+0x14], R0 ;  /* 0x0000140001007387 */ /* 0x0003e40000100800 */
[----:B-1----:R-:W-:-:S04]  /*45e0*/  IMAD.IADD R0, R2, 0x1, R0 ;  /* 0x0000000102007824 */ /* 0x002fc800078e0200 */
[C---:B------:R-:W-:Y:S01]  /*45f0*/  IMAD.IADD R4, R2.reuse, 0x1, R0 ;  /* 0x0000000102047824 */ /* 0x040fe200078e0200 */
[----:B------:R-:W-:Y:S04]  /*4600*/  STL [R1+0x10], R0 ;  /* 0x0000100001007387 */ /* 0x000fe80000100800 */
[----:B------:R1:W-:Y:S02]  /*4610*/  STL [R1+0xc], R4 ;  /* 0x00000c0401007387 */ /* 0x0003e40000100800 */
[----:B-1----:R-:W-:-:S05]  /*4620*/  IADD3 R4, R2, R4, RZ ;  /* 0x0000000402047210 */ /* 0x002fca0007ffe0ff */
[----:B------:R1:W-:Y:S02]  /*4630*/  STL [R1+0x8], R4 ;  /* 0x0000080401007387 */ /* 0x0003e40000100800 */
[----:B-1----:R-:W-:-:S05]  /*4640*/  IMAD.IADD R4, R2, 0x1, R4 ;  /* 0x0000000102047824 */ /* 0x002fca00078e0204 */
[----:B------:R1:W-:Y:S02]  /*4650*/  STL [R1+0x4], R4 ;  /* 0x0000040401007387 */ /* 0x0003e40000100800 */
[----:B-1----:R-:W-:-:S05]  /*4660*/  IMAD.IADD R4, R2, 0x1, R4 ;  /* 0x0000000102047824 */ /* 0x002fca00078e0204 */
[----:B------:R1:W-:Y:S01]  /*4670*/  STL [R1], R4 ;  /* 0x0000000401007387 */ /* 0x0003e20000100800 */
[----:B------:R-:W-:-:S05]  /*4680*/  IADD3 R252, R2, R4, RZ ;  /* 0x0000000402fc7210 */ /* 0x000fca0007ffe0ff */
[----:B--2-4-:R-:W-:Y:S02]  /*4690*/  IMAD.IADD R0, R2, 0x1, R252 ;  /* 0x0000000102007824 */ /* 0x014fe400078e02fc */
.L_x_879:
[----:B-----5:R-:W-:Y:S01]  /*46a0*/  FSETP.NEU.FTZ.AND P0, PT, R250, -INF , PT ;  /* 0xff800000fa00780b */ /* 0x020fe20003f1d000 */
[----:B------:R-:W0:Y:S01]  /*46b0*/  LDGDEPBAR ;  /* 0x00000000000079af */ /* 0x000e220000000000 */
[C---:B------:R-:W-:Y:S01]  /*46c0*/  IMAD.IADD R0, R183.reuse, 0x1, R185 ;  /* 0x00000001b7007824 */ /* 0x040fe200078e02b9 */
[----:B------:R-:W-:Y:S01]  /*46d0*/  USHF.L.U32 UR4, UR18, 0x7, URZ ;  /* 0x0000000712047899 */ /* 0x000fe2000800063f */
[----:B------:R-:W-:Y:S01]  /*46e0*/  IMAD.IADD R168, R183, 0x1, R177 ;  /* 0x00000001b7a87824 */ /* 0x000fe200078e02b1 */
[----:B------:R-:W-:Y:S01]  /*46f0*/  USHF.L.U32 UR6, UR8, 0x7, URZ ;  /* 0x0000000708067899 */ /* 0x000fe2000800063f */
[----:B------:R-:W-:Y:S01]  /*4700*/  IMAD.U32 R2, RZ, RZ, UR18 ;  /* 0x00000012ff027e24 */ /* 0x000fe2000f8e00ff */
[----:B------:R-:W-:Y:S02]  /*4710*/  UIADD3 UR5, UR17, 0x80, UR4 ;  /* 0x0000008011057890 */ /* 0x000fe4000fffe004 */
[----:B------:R-:W2:Y:S01]  /*4720*/  LDL R194, [R1+0x2c] ;  /* 0x00002c0001c27983 */ /* 0x000ea20000100800 */
[----:B------:R-:W-:Y:S02]  /*4730*/  UIADD3 UR4, UR4, 0x80, URZ ;  /* 0x0000008004047890 */ /* 0x000fe4000fffe03f */
[----:B------:R-:W-:Y:S01]  /*4740*/  UIADD3 UR5, UR5, -UR16, URZ ;  /* 0x8000001005057290 */ /* 0x000fe2000fffe03f */
[----:B------:R-:W3:Y:S01]  /*4750*/  LDL R193, [R1+0x24] ;  /* 0x0000240001c17983 */ /* 0x000ee20000100800 */
[----:B------:R-:W-:Y:S02]  /*4760*/  UISETP.GT.AND UP3, UPT, UR8, UR15, UPT ;  /* 0x0000000f0800728c */ /* 0x000fe4000bf64270 */
[----:B------:R-:W-:Y:S01]  /*4770*/  UISETP.GE.AND UP0, UPT, UR6, UR5, UPT ;  /* 0x000000050600728c */ /* 0x000fe2000bf06270 */
[----:B------:R-:W4:Y:S01]  /*4780*/  S2R R189, SR_TID.X ;  /* 0x0000000000bd7919 */ /* 0x000f220000002100 */
[----:B------:R-:W-:Y:S02]  /*4790*/  UIADD3 UR5, UR9, -0x4498517b, URZ ;  /* 0xbb67ae8509057890 */ /* 0x000fe4000fffe03f */
[----:B------:R-:W-:Y:S02]  /*47a0*/  UISETP.LT.AND UP0, UPT, UR4, UR16, UP0 ;  /* 0x000000100400728c */ /* 0x000fe40008701270 */
[----:B------:R-:W-:Y:S03]  /*47b0*/  UIADD3 UR4, UR10, -0x61c88647, URZ ;  /* 0x9e3779b90a047890 */ /* 0x000fe6000fffe03f */
[----:B------:R-:W1:Y:S01]  /*47c0*/  S2R R192, SR_TID.X ;  /* 0x0000000000c07919 */ /* 0x000e620000002100 */
[----:B------:R-:W-:Y:S02]  /*47d0*/  PLOP3.LUT P1, PT, PT, PT, UP0, 0x80, 0x0 ;  /* 0x000000000000781c */ /* 0x000fe40003f2f008 */
[----:B----4-:R-:W-:Y:S01]  /*47e0*/  SHF.R.S32.HI R189, RZ, 0x1f, R189 ;  /* 0x0000001fffbd7819 */ /* 0x010fe200000114bd */
[----:B------:R-:W-:Y:S04]  /*47f0*/  DEPBAR.LE SB0, 0x0 ;  /* 0x000080000000791a */ /* 0x000fe80000000000 */
[----:B------:R-:W-:Y:S01]  /*4800*/  BAR.SYNC.DEFER_BLOCKING 0x0 ;  /* 0x0000000000007b1d */ /* 0x000fe20000010000 */
[----:B-1----:R-:W-:Y:S04]  /*4810*/  LEA.HI R189, R189, R192, RZ, 0x7 ;  /* 0x000000c0bdbd7211 */ /* 0x002fe800078f38ff */
[----:B------:R-:W-:Y:S03]  /*4820*/  SHF.R.S32.HI R189, RZ, 0x7, R189 ;  /* 0x00000007ffbd7819 */ /* 0x000fe600000114bd */
        /* <DEDUP_REMOVED lines=11> */
[----:B------:R-:W4:Y:S01]  /*48e0*/  LDSM.16.M88.4 R144, [R0+0x2000] ;  /* 0x002000000090783b */ /* 0x000f220000000200 */
[C---:B------:R-:W-:Y:S07]  /*48f0*/  HMMA.16816.F32.BF16 R16, R64.reuse, R18, RZ ;  /* 0x000000124010723c */ /* 0x040fee00000418ff */
[----:B------:R-:W1:Y:S01]  /*4900*/  LDSM.16.M88.4 R148, [R181+0xc800] ;  /* 0x00c80000b594783b */ /* 0x000e620000000200 */
[-C--:B------:R-:W-:Y:S07]  /*4910*/  HMMA.16816.F32.BF16 R20, R64, R32.reuse, RZ ;  /* 0x000000204014723c */ /* 0x080fee00000418ff */
[----:B------:R-:W1:Y:S01]  /*4920*/  LDSM.16.M88.4 R152, [R181+0xd000] ;  /* 0x00d00000b598783b */ /* 0x000e620000000200 */
[C---:B------:R-:W-:Y:S07]  /*4930*/  HMMA.16816.F32.BF16 R24, R60.reuse, R32, RZ ;  /* 0x000000203c18723c */ /* 0x040fee00000418ff */
[----:B------:R-:W1:Y:S01]  /*4940*/  LDSM.16.M88.4 R156, [R181+0xd800] ;  /* 0x00d80000b59c783b */ /* 0x000e620000000200 */
[-C--:B------:R-:W-:Y:S07]  /*4950*/  HMMA.16816.F32.BF16 R28, R60, R34.reuse, RZ ;  /* 0x000000223c1c723c */ /* 0x080fee00000418ff */
[----:B------:R-:W-:Y:S01]  /*4960*/  LDSM.16.M88.4 R160, [R168] ;  /* 0x00000000a8a0783b */ /* 0x000fe20000000200 */
[C---:B------:R-:W-:Y:S07]  /*4970*/  HMMA.16816.F32.BF16 R32, R64.reuse, R34, RZ ;  /* 0x000000224020723c */ /* 0x040fee00000418ff */
[----:B------:R-:W1:Y:S01]  /*4980*/  LDSM.16.M88.4 R164, [R179+0xc000] ;  /* 0x00c00000b3a4783b */ /* 0x000e620000000200 */
[-C--:B------:R-:W-:Y:S07]  /*4990*/  HMMA.16816.F32.BF16 R36, R64, R48.reuse, RZ ;  /* 0x000000304024723c */ /* 0x080fee00000418ff */
[----:B------:R-:W1:Y:S01]  /*49a0*/  LDSM.16.M88.4 R168, [R168+0x2000] ;  /* 0x00200000a8a8783b */ /* 0x000e620000000200 */
[C---:B------:R-:W-:Y:S07]  /*49b0*/  HMMA.16816.F32.BF16 R40, R60.reuse, R48, RZ ;  /* 0x000000303c28723c */ /* 0x040fee00000418ff */
[----:B------:R-:W1:Y:S01]  /*49c0*/  LDSM.16.M88.4 R172, [R179+0xc800] ;  /* 0x00c80000b3ac783b */ /* 0x000e620000000200 */
        /* <DEDUP_REMOVED lines=8> */
[C---:B----4-:R-:W-:Y:S08]  /*4a50*/  HMMA.16816.F32.BF16 R8, R144.reuse, R140, R8 ;  /* 0x0000008c9008723c */ /* 0x050ff00000041808 */
[-C--:B------:R-:W-:Y:S08]  /*4a60*/  HMMA.16816.F32.BF16 R12, R144, R142.reuse, R12 ;  /* 0x0000008e900c723c */ /* 0x080ff0000004180c */
[C---:B------:R-:W-:Y:S01]  /*4a70*/  HMMA.16816.F32.BF16 R16, R136.reuse, R142, R16 ;  /* 0x0000008e8810723c */ /* 0x040fe20000041810 */
[----:B------:R-:W1:Y:S07]  /*4a80*/  LDSM.16.M88.4 R140, [R179+0xd800] ;  /* 0x00d80000b38c783b */ /* 0x000e6e0000000200 */
[-C--:B------:R-:W-:Y:S08]  /*4a90*/  HMMA.16816.F32.BF16 R20, R136, R148.reuse, R20 ;  /* 0x000000948814723c */ /* 0x080ff00000041814 */
[C---:B------:R-:W-:Y:S08]  /*4aa0*/  HMMA.16816.F32.BF16 R24, R144.reuse, R148, R24 ;  /* 0x000000949018723c */ /* 0x040ff00000041818 */
[-C--:B------:R-:W-:Y:S08]  /*4ab0*/  HMMA.16816.F32.BF16 R28, R144, R150.reuse, R28 ;  /* 0x00000096901c723c */ /* 0x080ff0000004181c */
[C---:B------:R-:W-:Y:S07]  /*4ac0*/  HMMA.16816.F32.BF16 R32, R136.reuse, R150, R32 ;  /* 0x000000968820723c */ /* 0x040fee0000041820 */
[----:B------:R-:W-:Y:S01]  /*4ad0*/  IMAD.U32 R150, RZ, RZ, UR8 ;  /* 0x00000008ff967e24 */ /* 0x000fe2000f8e00ff */
[-C--:B------:R-:W-:Y:S04]  /*4ae0*/  HMMA.16816.F32.BF16 R36, R136, R152.reuse, R36 ;  /* 0x000000988824723c */ /* 0x080fe80000041824 */
[----:B--2---:R-:W-:Y:S04]  /*4af0*/  IMAD R150, R150, 0x8, R194 ;  /* 0x0000000896967824 */ /* 0x004fe800078e02c2 */
[C---:B------:R-:W-:Y:S01]  /*4b00*/  HMMA.16816.F32.BF16 R40, R144.reuse, R152, R40 ;  /* 0x000000989028723c */ /* 0x040fe20000041828 */
[----:B------:R-:W2:Y:S07]  /*4b10*/  @!P1 S2R R153, SR_TID.X ;  /* 0x0000000000999919 */ /* 0x000eae0000002100 */
[-C--:B------:R-:W-:Y:S08]  /*4b20*/  HMMA.16816.F32.BF16 R44, R144, R154.reuse, R44 ;  /* 0x0000009a902c723c */ /* 0x080ff0000004182c */
[C---:B------:R-:W-:Y:S08]  /*4b30*/  HMMA.16816.F32.BF16 R48, R136.reuse, R154, R48 ;  /* 0x0000009a8830723c */ /* 0x040ff00000041830 */
[-C--:B------:R-:W-:Y:S08]  /*4b40*/  HMMA.16816.F32.BF16 R52, R136, R156.reuse, R52 ;  /* 0x0000009c8834723c */ /* 0x080ff00000041834 */
[C---:B------:R-:W-:Y:S08]  /*4b50*/  HMMA.16816.F32.BF16 R56, R144.reuse, R156, R56 ;  /* 0x0000009c9038723c */ /* 0x040ff00000041838 */
[-C--:B------:R-:W-:Y:S07]  /*4b60*/  HMMA.16816.F32.BF16 R60, R144, R158.reuse, R60 ;  /* 0x0000009e903c723c */ /* 0x080fee000004183c */
[----:B------:R-:W-:Y:S01]  /*4b70*/  IADD3 R146, R150, 0x4, RZ ;  /* 0x0000000496927810 */ /* 0x000fe20007ffe0ff */
[----:B------:R-:W-:Y:S01]  /*4b80*/  HMMA.16816.F32.BF16 R64, R136, R158, R64 ;  /* 0x0000009e8840723c */ /* 0x000fe20000041840 */
[----:B------:R-:W-:Y:S01]  /*4b90*/  IMAD.IADD R144, R0, 0x1, R177 ;  /* 0x0000000100907824 */ /* 0x000fe200078e02b1 */
[----:B------:R-:W-:Y:S02]  /*4ba0*/  LDSM.16.M88.4 R136, [R180+0xc000] ;  /* 0x00c00000b488783b */ /* 0x000fe40000000200 */
[----:B------:R-:W-:Y:S01]  /*4bb0*/  IMAD R0, R2, 0x2, R189 ;  /* 0x0000000202007824 */ /* 0x000fe200078e02bd */
[----:B---3--:R-:W-:Y:S01]  /*4bc0*/  LOP3.LUT R2, R193, UR10, RZ, 0x3c, !PT ;  /* 0x0000000ac1027c12 */ /* 0x008fe2000f8e3cff */
[----:B------:R-:W-:Y:S02]  /*4bd0*/  IMAD.WIDE.U32 R146, R146, -0x326172a9, RZ ;  /* 0xcd9e8d5792927825 */ /* 0x000fe400078e00ff */
[-C--:B------:R-:W-:Y:S04]  /*4be0*/  HMMA.16816.F32.BF16 R4, R160, R164.reuse, R4 ;  /* 0x000000a4a004723c */ /* 0x080fe80000041804 */
[-C--:B------:R-:W-:Y:S01]  /*4bf0*/  LOP3.LUT R154, R147, R2.reuse, RZ, 0x3c, !PT ;  /* 0x00000002939a7212 */ /* 0x080fe200078e3cff */
[----:B------:R-:W-:Y:S02]  /*4c00*/  IMAD.SHL.U32 R0, R0, 0x2, RZ ;  /* 0x0000000200007824 */ /* 0x000fe400078e00ff */
[----:B------:R-:W-:Y:S01]  /*4c10*/  IMAD.WIDE.U32 R150, R150, -0x326172a9, RZ ;  /* 0xcd9e8d5796967825 */ /* 0x000fe200078e00ff */
[C---:B------:R-:W-:Y:S04]  /*4c20*/  HMMA.16816.F32.BF16 R8, R168.reuse, R164, R8 ;  /* 0x000000a4a808723c */ /* 0x040fe80000041808 */
[----:B------:R-:W-:Y:S01]  /*4c30*/  LOP3.LUT R148, R247, UR9, R0, 0x96, !PT ;  /* 0x00000009f7947c12 */ /* 0x000fe2000f8e9600 */
[----:B------:R-:W-:Y:S03]  /*4c40*/  IMAD.WIDE.U32 R154, R154, -0x2daee0ad, RZ ;  /* 0xd2511f539a9a7825 */ /* 0x000fe600078e00ff */
[-C--:B------:R-:W-:Y:S01]  /*4c50*/  HMMA.16816.F32.BF16 R12, R168, R166.reuse, R12 ;  /* 0x000000a6a80c723c */ /* 0x080fe2000004180c */
[----:B------:R-:W-:Y:S05]  /*4c60*/  IMAD.WIDE.U32 R148, R148, -0x326172a9, RZ ;  /* 0xcd9e8d5794947825 */ /* 0x000fea00078e00ff */
[C---:B------:R-:W-:Y:S02]  /*4c70*/  LOP3.LUT R156, R149.reuse, UR4, R150, 0x96, !PT ;  /* 0x00000004959c7c12 */ /* 0x040fe4000f8e9696 */
[----:B------:R-:W-:Y:S01]  /*4c80*/  LOP3.LUT R157, R149, UR4, R146, 0x96, !PT ;  /* 0x00000004959d7c12 */ /* 0x000fe2000f8e9692 */
        /* <DEDUP_REMOVED lines=8> */
[C---:B------:R-:W-:Y:S01]  /*4d10*/  HMMA.16816.F32.BF16 R48, R160.reuse, R134, R48 ;  /* 0x00000086a030723c */ /* 0x040fe20000041830 */
[----:B------:R-:W3:Y:S07]  /*4d20*/  LDSM.16.M88.4 R132, [R144] ;  /* 0x000000009084783b */ /* 0x000eee0000000200 */
[-C--:B-1----:R-:W-:Y:S08]  /*4d30*/  HMMA.16816.F32.BF16 R52, R160, R140.reuse, R52 ;  /* 0x0000008ca034723c */ /* 0x082ff00000041834 */
[C---:B------:R-:W-:Y:S07]  /*4d40*/  HMMA.16816.F32.BF16 R56, R168.reuse, R140, R56 ;  /* 0x0000008ca838723c */ /* 0x040fee0000041838 */
[----:B------:R-:W-:Y:S01]  /*4d50*/  IADD3 R140, R0, 0x1, RZ ;  /* 0x00000001008c7810 */ /* 0x000fe20007ffe0ff */
[-C--:B------:R-:W-:Y:S01]  /*4d60*/  HMMA.16816.F32.BF16 R60, R168, R142.reuse, R60 ;  /* 0x0000008ea83c723c */ /* 0x080fe2000004183c */
[----:B------:R-:W-:Y:S03]  /*4d70*/  LOP3.LUT R0, R151, R2, RZ, 0x3c, !PT ;  /* 0x0000000297007212 */ /* 0x000fe600078e3cff */
[----:B------:R-:W-:Y:S01]  /*4d80*/  LOP3.LUT R140, R247, UR9, R140, 0x96, !PT ;  /* 0x00000009f78c7c12 */ /* 0x000fe2000f8e968c */
[----:B------:R-:W-:Y:S03]  /*4d90*/  IMAD.U32 R2, RZ, RZ, UR17 ;  /* 0x00000011ff027e24 */ /* 0x000fe6000f8e00ff */
[----:B------:R-:W-:Y:S01]  /*4da0*/  HMMA.16816.F32.BF16 R64, R160, R142, R64 ;  /* 0x0000008ea040723c */ /* 0x000fe20000041840 */
[----:B------:R-:W-:Y:S03]  /*4db0*/  IMAD.WIDE.U32 R140, R140, -0x326172a9, RZ ;  /* 0xcd9e8d578c8c7825 */ /* 0x000fe600078e00ff */
[----:B------:R-:W-:Y:S02]  /*4dc0*/  @!P1 IADD3 R2, -R2, 0x1, R245 ;  /* 0x0000000102029810 */ /* 0x000fe40007ffe1f5 */
[C---:B------:R-:W-:Y:S01]  /*4dd0*/  LOP3.LUT R149, R141.reuse, UR4, R146, 0x96, !PT ;  /* 0x000000048d957c12 */ /* 0x040fe2000f8e9692 */
[----:B------:R-:W-:Y:S01]  /*4de0*/  IMAD.WIDE.U32 R142, R0, -0x2daee0ad, RZ ;  /* 0xd2511f53008e7825 */ /* 0x000fe200078e00ff */
[----:B------:R-:W-:Y:S01]  /*4df0*/  LOP3.LUT R0, R246, UR5, RZ, 0x3c, !PT ;  /* 0x00000005f6007c12 */ /* 0x000fe2000f8e3cff */
[----:B------:R-:W1:Y:S01]  /*4e00*/  LDSM.16.M88.4 R144, [R144+0x2000] ;  /* 0x002000009090783b */ /* 0x000e620000000200 */
[-C--:B---3--:R-:W-:Y:S01]  /*4e10*/  HMMA.16816.F32.BF16 R4, R132, R136.reuse, R4 ;  /* 0x000000888404723c */ /* 0x088fe20000041804 */
[----:B------:R-:W-:Y:S01]  /*4e20*/  UIADD3 UR5, UR10, -0x255992d5, URZ ;  /* 0xdaa66d2b0a057890 */ /* 0x000fe2000fffe03f */
[----:B------:R-:W-:Y:S01]  /*4e30*/  LOP3.LUT R152, R0, R155, RZ, 0x3c, !PT ;  /* 0x0000009b00987212 */ /* 0x000fe200078e3cff */
[----:B------:R-:W-:Y:S01]  /*4e40*/  IMAD.WIDE.U32 R160, R156, -0x2daee0ad, RZ ;  /* 0xd2511f539ca07825 */ /* 0x000fe200078e00ff */
[----:B------:R-:W-:Y:S01]  /*4e50*/  LOP3.LUT R158, R141, UR4, R150, 0x96, !PT ;  /* 0x000000048d9e7c12 */ /* 0x000fe2000f8e9696 */
[----:B------:R-:W-:Y:S01]  /*4e60*/  UIADD3 UR4, UR10, 0x3c6ef372, URZ ;  /* 0x3c6ef3720a047890 */ /* 0x000fe2000fffe03f */
[----:B------:R-:W-:Y:S01]  /*4e70*/  LOP3.LUT R150, R0, R143, RZ, 0x3c, !PT ;  /* 0x0000008f00967212 */ /* 0x000fe200078e3cff */
[----:B--2---:R-:W-:Y:S02]  /*4e80*/  @!P1 IMAD.SHL.U32 R0, R153, 0x2, RZ ;  /* 0x0000000299009824 */ /* 0x004fe400078e00ff */
[----:B------:R-:W-:Y:S01]  /*4e90*/  IMAD.U32 R141, RZ, RZ, UR6 ;  /* 0x00000006ff8d7e24 */ /* 0x000fe2000f8e00ff */
[----:B------:R-:W-:Y:S02]  /*4ea0*/  UIADD3 UR6, UR10, -0x4ab325aa, URZ ;  /* 0xb54cda560a067890 */ /* 0x000fe4000fffe03f */
[----:B------:R-:W-:Y:S01]  /*4eb0*/  @!P1 LOP3.LUT R0, R0, 0x6, RZ, 0xc0, !PT ;  /* 0x0000000600009812 */ /* 0x000fe200078ec0ff */
[----:B------:R-:W-:Y:S01]  /*4ec0*/  IMAD.WIDE.U32 R152, R152, -0x326172a9, RZ ;  /* 0xcd9e8d5798987825 */ /* 0x000fe200078e00ff */
[----:B------:R-:W-:Y:S03]  /*4ed0*/  @!P1 IADD3 R2, R141, UR16, R2 ;  /* 0x000000108d029c10 */ /* 0x000fe6000fffe002 */
[----:B------:R-:W-:Y:S01]  /*4ee0*/  IMAD.WIDE.U32 R150, R150, -0x326172a9, RZ ;  /* 0xcd9e8d5796967825 */ /* 0x000fe200078e00ff */
[C---:B------:R-:W-:Y:S02]  /*4ef0*/  LOP3.LUT R164, R153.reuse, UR4, R148, 0x96, !PT ;  /* 0x0000000499a47c12 */ /* 0x040fe4000f8e9694 */
[----:B------:R-:W-:Y:S01]  /*4f00*/  LOP3.LUT R168, R153, UR4, R140, 0x96, !PT ;  /* 0x0000000499a87c12 */ /* 0x000fe2000f8e968c */
[----:B------:R-:W-:Y:S01]  /*4f10*/  IMAD.WIDE.U32 R158, R158, -0x2daee0ad, RZ ;  /* 0xd2511f539e9e7825 */ /* 0x000fe200078e00ff */
[C---:B------:R-:W-:Y:S02]  /*4f20*/  LOP3.LUT R166, R151.reuse, UR4, R148, 0x96, !PT ;  /* 0x0000000497a67c12 */ /* 0x040fe4000f8e9694 */
[----:B------:R-:W-:Y:S01]  /*4f30*/  LOP3.LUT R151, R151, UR4, R140, 0x96, !PT ;  /* 0x0000000497977c12 */ /* 0x000fe2000f8e968c */
[----:B------:R-:W-:Y:S01]  /*4f40*/  UIADD3 UR4, UR9, 0x76cf5d0a, URZ ;  /* 0x76cf5d0a09047890 */ /* 0x000fe2000fffe03f */
[C---:B------:R-:W-:Y:S01]  /*4f50*/  @!P1 IADD3 R140, R2.reuse, 0x8, RZ ;  /* 0x00000008028c9810 */ /* 0x040fe20007ffe0ff */
[----:B------:R-:W-:Y:S01]  /*4f60*/  IMAD.U32 R141, RZ, RZ, UR18 ;  /* 0x00000012ff8d7e24 */ /* 0x000fe2000f8e00ff */
[----:B------:R-:W-:Y:S01]  /*4f70*/  @!P1 IMNMX R143, R2, UR16, PT ;  /* 0x00000010028f9c17 */ /* 0x000fe2000b800200 */
[----:B------:R-:W-:Y:S01]  /*4f80*/  @!P1 IMAD R0, R189, 0x40, R0 ;  /* 0x00000040bd009824 */ /* 0x000fe200078e0200 */
[----:B------:R-:W-:Y:S01]  /*4f90*/  @!P1 IMNMX R140, R140, UR16, PT ;  /* 0x000000108c8c9c17 */ /* 0x000fe2000b800200 */
[----:B------:R-:W-:Y:S01]  /*4fa0*/  FMUL.FTZ R148, R250, 1.4426950216293334961 ;  /* 0x3fb8aa3bfa947820 */ /* 0x000fe20000410000 */
[----:B------:R-:W-:Y:S01]  /*4fb0*/  LOP3.LUT R155, R161, UR4, R142, 0x96, !PT ;  /* 0x00000004a19b7c12 */ /* 0x000fe2000f8e968e */
[----:B------:R-:W-:Y:S01]  /*4fc0*/  @!P1 IMAD R0, R141, 0x80, R0 ;  /* 0x000000808d009824 */ /* 0x000fe200078e0200 */
[----:B------:R-:W-:Y:S01]  /*4fd0*/  LOP3.LUT R153, R159, UR4, R142, 0x96, !PT ;  /* 0x000000049f997c12 */ /* 0x000fe2000f8e968e */
[C---:B------:R-:W-:Y:S01]  /*4fe0*/  FMUL.FTZ R142, R251.reuse, 1.4426950216293334961 ;  /* 0x3fb8aa3bfb8e7820 */ /* 0x040fe20000410000 */
[----:B------:R-:W-:Y:S01]  /*4ff0*/  FSEL R148, R148, RZ, P0 ;  /* 0x000000ff94947208 */ /* 0x000fe20000000000 */
[----:B------:R-:W-:Y:S01]  /*5000*/  IMAD.WIDE.U32 R166, R166, -0x2daee0ad, RZ ;  /* 0xd2511f53a6a67825 */ /* 0x000fe200078e00ff */
[----:B------:R-:W-:Y:S01]  /*5010*/  FSETP.NEU.FTZ.AND P0, PT, R251, -INF , PT ;  /* 0xff800000fb00780b */ /* 0x000fe20003f1d000 */
[C---:B-1----:R-:W-:Y:S01]  /*5020*/  HMMA.16816.F32.BF16 R8, R144.reuse, R136, R8 ;  /* 0x000000889008723c */ /* 0x042fe20000041808 */
[CC--:B------:R-:W-:Y:S01]  /*5030*/  @!P1 ISETP.GE.AND P2, PT, R0.reuse, R143.reuse, PT ;  /* 0x0000008f0000920c */ /* 0x0c0fe20003f46270 */
[----:B------:R-:W-:Y:S01]  /*5040*/  IMAD.WIDE.U32 R162, R149, -0x2daee0ad, RZ ;  /* 0xd2511f5395a27825 */ /* 0x000fe200078e00ff */
[----:B------:R-:W-:Y:S02]  /*5050*/  @!P1 IADD3 R149, R0, 0x1, RZ ;  /* 0x0000000100959810 */ /* 0x000fe40007ffe0ff */
[----:B------:R-:W-:Y:S01]  /*5060*/  FSEL R142, R142, RZ, P0 ;  /* 0x000000ff8e8e7208 */ /* 0x000fe20000000000 */
[----:B------:R-:W-:Y:S01]  /*5070*/  FMUL.FTZ R141, R248, 1.4426950216293334961 ;  /* 0x3fb8aa3bf88d7820 */ /* 0x000fe20000410000 */
[-C--:B------:R-:W-:Y:S01]  /*5080*/  @!P1 ISETP.GE.AND P0, PT, R0, R140.reuse, PT ;  /* 0x0000008c0000920c */ /* 0x080fe20003f06270 */
[-C--:B------:R-:W-:Y:S01]  /*5090*/  HMMA.16816.F32.BF16 R12, R144, R138.reuse, R12 ;  /* 0x0000008a900c723c */ /* 0x080fe2000004180c */
[----:B------:R-:W-:Y:S02]  /*50a0*/  @!P1 FSEL R4, R4, -INF , !P2 ;  /* 0xff80000004049808 */ /* 0x000fe40005000000 */
[C---:B------:R-:W-:Y:S01]  /*50b0*/  @!P1 ISETP.GE.AND P2, PT, R149.reuse, R143, PT ;  /* 0x0000008f9500920c */ /* 0x040fe20003f46270 */
[----:B------:R-:W-:Y:S01]  /*50c0*/  IMAD.WIDE.U32 R164, R164, -0x2daee0ad, RZ ;  /* 0xd2511f53a4a47825 */ /* 0x000fe200078e00ff */
[----:B------:R-:W-:Y:S02]  /*50d0*/  @!P1 FSEL R6, R6, -INF , !P0 ;  /* 0xff80000006069808 */ /* 0x000fe40004000000 */
[----:B------:R-:W-:Y:S01]  /*50e0*/  @!P1 ISETP.GE.AND P0, PT, R149, R140, PT ;  /* 0x0000008c9500920c */ /* 0x000fe20003f06270 */
[----:B------:R-:W-:Y:S01]  /*50f0*/  FFMA.FTZ R4, R4, c[0x0][0x23c], -R148 ;  /* 0x00008f0004047a23 */ /* 0x000fe20000010894 */
[----:B------:R-:W-:Y:S01]  /*5100*/  @!P1 FSEL R5, R5, -INF , !P2 ;  /* 0xff80000005059808 */ /* 0x000fe20005000000 */
[C---:B------:R-:W-:Y:S02]  /*5110*/  HMMA.16816.F32.BF16 R16, R132.reuse, R138, R16 ;  /* 0x0000008a8410723c */ /* 0x040fe40000041810 */
[----:B------:R-:W-:Y:S01]  /*5120*/  @!P1 FSEL R7, R7, -INF , !P0 ;  /* 0xff80000007079808 */ /* 0x000fe20004000000 */
[----:B------:R-:W-:Y:S01]  /*5130*/  FFMA.FTZ R6, R6, c[0x0][0x23c], -R142 ;  /* 0x00008f0006067a23 */ /* 0x000fe2000001088e */
[----:B------:R-:W-:Y:S01]  /*5140*/  @!P1 IADD3 R137, R2, 0x40, RZ ;  /* 0x0000004002899810 */ /* 0x000fe20007ffe0ff */
[----:B------:R-:W-:Y:S01]  /*5150*/  FFMA.FTZ R5, R5, c[0x0][0x23c], -R148 ;  /* 0x00008f0005057a23 */ /* 0x000fe20000010894 */
[----:B------:R-:W-:Y:S01]  /*5160*/  FSETP.NEU.FTZ.AND P0, PT, R248, -INF , PT ;  /* 0xff800000f800780b */ /* 0x000fe20003f1d000 */
[----:B------:R-:W-:Y:S01]  /*5170*/  FFMA.FTZ R7, R7, c[0x0][0x23c], -R142 ;  /* 0x00008f0007077a23 */ /* 0x000fe2000001088e */
[----:B------:R-:W-:Y:S01]  /*5180*/  @!P1 IMNMX R137, R137, UR16, PT ;  /* 0x0000001089899c17 */ /* 0x000fe2000b800200 */
[----:B------:R-:W1:Y:S03]  /*5190*/  MUFU.EX2 R216, R4 ;  /* 0x0000000400d87308 */ /* 0x000e660000000800 */
[----:B------:R-:W-:Y:S01]  /*51a0*/  FSEL R141, R141, RZ, P0 ;  /* 0x000000ff8d8d7208 */ /* 0x000fe20000000000 */
[----:B------:R-:W-:Y:S01]  /*51b0*/  IMAD.WIDE.U32 R170, R151, -0x2daee0ad, RZ ;  /* 0xd2511f5397aa7825 */ /* 0x000fe200078e00ff */
[-C--:B------:R-:W-:Y:S02]  /*51c0*/  @!P1 ISETP.GE.AND P0, PT, R0, R137.reuse, PT ;  /* 0x000000890000920c */ /* 0x080fe40003f06270 */
[----:B------:R-:W-:Y:S01]  /*51d0*/  @!P1 IADD3 R136, R2, 0x48, RZ ;  /* 0x0000004802889810 */ /* 0x000fe20007ffe0ff */
[----:B------:R-:W-:Y:S01]  /*51e0*/  FMUL.FTZ R2, R249, 1.4426950216293334961 ;  /* 0x3fb8aa3bf9027820 */ /* 0x000fe20000410000 */
[----:B------:R-:W-:Y:S01]  /*51f0*/  @!P1 FSEL R8, R8, -INF , !P0 ;  /* 0xff80000008089808 */ /* 0x000fe20004000000 */
[----:B------:R-:W-:Y:S01]  /*5200*/  MUFU.EX2 R212, R5 ;  /* 0x0000000500d47308 */ /* 0x000fe20000000800 */
[-C--:B------:R-:W-:Y:S01]  /*5210*/  @!P1 ISETP.GE.AND P0, PT, R149, R137.reuse, PT ;  /* 0x000000899500920c */ /* 0x080fe20003f06270 */
[----:B------:R-:W-:Y:S01]  /*5220*/  IMAD.WIDE.U32 R168, R168, -0x2daee0ad, RZ ;  /* 0xd2511f53a8a87825 */ /* 0x000fe200078e00ff */
[----:B------:R-:W-:Y:S02]  /*5230*/  @!P1 IMNMX R136, R136, UR16, PT ;  /* 0x0000001088889c17 */ /* 0x000fe4000b800200 */
[----:B------:R-:W-:Y:S01]  /*5240*/  @!P1 FSEL R9, R9, -INF , !P0 ;  /* 0xff80000009099808 */ /* 0x000fe20004000000 */
[--C-:B------:R-:W-:Y:S01]  /*5250*/  FFMA.FTZ R8, R8, c[0x0][0x23c], -R141.reuse ;  /* 0x00008f0008087a23 */ /* 0x100fe2000001088d */
[-C--:B------:R-:W-:Y:S01]  /*5260*/  @!P1 ISETP.GE.AND P2, PT, R149, R136.reuse, PT ;  /* 0x000000889500920c */ /* 0x080fe20003f46270 */
[----:B------:R-:W-:Y:S01]  /*5270*/  IMAD.WIDE.U32 R156, R157, -0x2daee0ad, RZ ;  /* 0xd2511f539d9c7825 */ /* 0x000fe200078e00ff */
[----:B------:R-:W-:Y:S01]  /*5280*/  FSETP.NEU.FTZ.AND P0, PT, R249, -INF , PT ;  /* 0xff800000f900780b */ /* 0x000fe20003f1d000 */
[----:B------:R-:W-:Y:S01]  /*5290*/  MUFU.EX2 R207, R6 ;  /* 0x0000000600cf7308 */ /* 0x000fe20000000800 */
[-C--:B------:R-:W-:Y:S01]  /*52a0*/  @!P1 ISETP.GE.AND P3, PT, R0, R136.reuse, PT ;  /* 0x000000880000920c */ /* 0x080fe20003f66270 */
[--C-:B------:R-:W-:Y:S01]  /*52b0*/  FFMA.FTZ R9, R9, c[0x0][0x23c], -R141.reuse ;  /* 0x00008f0009097a23 */ /* 0x100fe2000001088d */
[----:B------:R-:W-:Y:S02]  /*52c0*/  FSEL R2, R2, RZ, P0 ;  /* 0x000000ff02027208 */ /* 0x000fe40000000000 */
[----:B------:R-:W-:Y:S02]  /*52d0*/  @!P1 FSEL R10, R10, -INF , !P3 ;  /* 0xff8000000a0a9808 */ /* 0x000fe40005800000 */
[----:B------:R-:W-:Y:S02]  /*52e0*/  @!P1 FSEL R11, R11, -INF , !P2 ;  /* 0xff8000000b0b9808 */ /* 0x000fe40005000000 */
[--C-:B------:R-:W-:Y:S01]  /*52f0*/  LOP3.LUT R161, R157, UR4, R154.reuse, 0x96, !PT ;  /* 0x000000049da17c12 */ /* 0x100fe2000f8e969a */
[----:B------:R2:W3:Y:S01]  /*5300*/  MUFU.EX2 R221, R7 ;  /* 0x0000000700dd7308 */ /* 0x0004e20000000800 */
[----:B------:R-:W-:Y:S01]  /*5310*/  LOP3.LUT R159, R163, UR4, R154, 0x96, !PT ;  /* 0x00000004a39f7c12 */ /* 0x000fe2000f8e969a */
[--C-:B------:R-:W-:Y:S01]  /*5320*/  FFMA.FTZ R10, R10, c[0x0][0x23c], -R2.reuse ;  /* 0x00008f000a0a7a23 */ /* 0x100fe20000010802 */
[----:B------:R-:W-:Y:S01]  /*5330*/  UIADD3 UR4, UR9, 0x32370b8f, URZ ;  /* 0x32370b8f09047890 */ /* 0x000fe2000fffe03f */
[----:B------:R-:W-:Y:S02]  /*5340*/  FFMA.FTZ R11, R11, c[0x0][0x23c], -R2 ;  /* 0x00008f000b0b7a23 */ /* 0x000fe40000010802 */
[----:B------:R-:W-:Y:S03]  /*5350*/  IMAD.WIDE.U32 R154, R155, -0x326172a9, RZ ;  /* 0xcd9e8d579b9a7825 */ /* 0x000fe600078e00ff */
[----:B------:R-:W-:Y:S01]  /*5360*/  LOP3.LUT R165, R165, UR4, R156, 0x96, !PT ;  /* 0x00000004a5a57c12 */ /* 0x000fe2000f8e969c */
[----:B------:R4:W-:Y:S01]  /*5370*/  MUFU.EX2 R225, R9 ;  /* 0x0000000900e17308 */ /* 0x0009e20000000800 */
[----:B------:R-:W-:Y:S01]  /*5380*/  LOP3.LUT R155, R155, UR5, R150, 0x96, !PT ;  /* 0x000000059b9b7c12 */ /* 0x000fe2000f8e9696 */
[----:B------:R-:W-:Y:S01]  /*5390*/  IMAD.WIDE.U32 R156, R153, -0x326172a9, RZ ;  /* 0xcd9e8d57999c7825 */ /* 0x000fe200078e00ff */
[----:B------:R-:W-:Y:S02]  /*53a0*/  LOP3.LUT R160, R167, UR4, R160, 0x96, !PT ;  /* 0x00000004a7a07c12 */ /* 0x000fe4000f8e96a0 */
[----:B------:R-:W-:Y:S01]  /*53b0*/  LOP3.LUT R163, R171, UR4, R158, 0x96, !PT ;  /* 0x00000004aba37c12 */ /* 0x000fe2000f8e969e */
[----:B------:R-:W-:Y:S01]  /*53c0*/  IMAD.WIDE.U32 R138, R155, -0x2daee0ad, RZ ;  /* 0xd2511f539b8a7825 */ /* 0x000fe200078e00ff */
[----:B------:R-:W-:Y:S02]  /*53d0*/  LOP3.LUT R157, R157, UR5, R150, 0x96, !PT ;  /* 0x000000059d9d7c12 */ /* 0x000fe4000f8e9696 */
[----:B------:R-:W-:Y:S01]  /*53e0*/  LOP3.LUT R162, R169, UR4, R162, 0x96, !PT ;  /* 0x00000004a9a27c12 */ /* 0x000fe2000f8e96a2 */
[----:B------:R1:W-:Y:S01]  /*53f0*/  MUFU.EX2 R224, R8 ;  /* 0x0000000800e07308 */ /* 0x0003e20000000800 */
[----:B------:R-:W-:Y:S01]  /*5400*/  IMAD.WIDE.U32 R150, R161, -0x326172a9, RZ ;  /* 0xcd9e8d57a1967825 */ /* 0x000fe200078e00ff */
[----:B------:R-:W-:Y:S01]  /*5410*/  UIADD3 UR4, UR10, 0x78dde6e4, URZ ;  /* 0x78dde6e40a047890 */ /* 0x000fe2000fffe03f */
[----:B--2---:R-:W2:Y:S02]  /*5420*/  LDSM.16.M88.4 R4, [R180+0xc800] ;  /* 0x00c80000b404783b */ /* 0x004ea40000000200 */
[----:B------:R-:W-:Y:S01]  /*5430*/  IMAD.WIDE.U32 R160, R160, -0x326172a9, RZ ;  /* 0xcd9e8d57a0a07825 */ /* 0x000fe200078e00ff */
[----:B------:R-:W-:Y:S03]  /*5440*/  LOP3.LUT R153, R151, UR5, R152, 0x96, !PT ;  /* 0x0000000597997c12 */ /* 0x000fe6000f8e9698 */
[----:B------:R-:W-:Y:S01]  /*5450*/  IMAD.WIDE.U32 R158, R159, -0x326172a9, RZ ;  /* 0xcd9e8d579f9e7825 */ /* 0x000fe200078e00ff */
[----:B------:R-:W-:Y:S01]  /*5460*/  LOP3.LUT R151, R161, UR4, R154, 0x96, !PT ;  /* 0x00000004a1977c12 */ /* 0x000fe2000f8e969a */
[----:B------:R-:W-:Y:S02]  /*5470*/  MUFU.EX2 R228, R10 ;  /* 0x0000000a00e47308 */ /* 0x000fe40000000800 */
[----:B------:R-:W-:Y:S01]  /*5480*/  IMAD.WIDE.U32 R154, R163, -0x326172a9, RZ ;  /* 0xcd9e8d57a39a7825 */ /* 0x000fe200078e00ff */
[----:B------:R-:W-:Y:S01]  /*5490*/  LOP3.LUT R149, R159, UR5, R152, 0x96, !PT ;  /* 0x000000059f957c12 */ /* 0x000fe2000f8e9698 */
[----:B------:R-:W-:Y:S01]  /*54a0*/  UIADD3 UR5, UR9, -0x126145ec, URZ ;  /* 0xed9eba1409057890 */ /* 0x000fe2000fffe03f */
[C---:B----4-:R-:W-:Y:S01]  /*54b0*/  @!P1 IADD3 R9, R0.reuse, 0x8, RZ ;  /* 0x0000000800099810 */ /* 0x050fe20007ffe0ff */
[----:B------:R-:W-:Y:S01]  /*54c0*/  IMAD.WIDE.U32 R152, R153, -0x2daee0ad, RZ ;  /* 0xd2511f5399987825 */ /* 0x000fe200078e00ff */
[----:B------:R-:W-:Y:S02]  /*54d0*/  LOP3.LUT R156, R155, UR4, R156, 0x96, !PT ;  /* 0x000000049b9c7c12 */ /* 0x000fe4000f8e969c */
[CC--:B------:R-:W-:Y:S01]  /*54e0*/  @!P1 ISETP.GE.AND P0, PT, R9.reuse, R137.reuse, PT ;  /* 0x000000890900920c */ /* 0x0c0fe20003f06270 */
[----:B------:R4:W-:Y:S01]  /*54f0*/  MUFU.EX2 R227, R11 ;  /* 0x0000000b00e37308 */ /* 0x0009e20000000800 */
[C---:B------:R-:W-:Y:S02]  /*5500*/  @!P1 ISETP.GE.AND P5, PT, R9.reuse, R136, PT ;  /* 0x000000880900920c */ /* 0x040fe40003fa6270 */
[----:B-1----:R-:W-:Y:S02]  /*5510*/  @!P1 IADD3 R8, R0, 0x9, RZ ;  /* 0x0000000900089810 */ /* 0x002fe40007ffe0ff */
[----:B------:R-:W-:Y:S02]  /*5520*/  @!P1 FSEL R12, R12, -INF , !P0 ;  /* 0xff8000000c0c9808 */ /* 0x000fe40004000000 */
[----:B------:R-:W-:Y:S02]  /*5530*/  @!P1 ISETP.GE.AND P0, PT, R8, R137, PT ;  /* 0x000000890800920c */ /* 0x000fe40003f06270 */
[-C--:B------:R-:W-:Y:S01]  /*5540*/  @!P1 ISETP.GE.AND P6, PT, R9, R143.reuse, PT ;  /* 0x0000008f0900920c */ /* 0x080fe20003fc6270 */
[--C-:B------:R-:W-:Y:S01]  /*5550*/  FFMA.FTZ R12, R12, c[0x0][0x23c], -R141.reuse ;  /* 0x00008f000c0c7a23 */ /* 0x100fe2000001088d */
[----:B------:R-:W-:Y:S02]  /*5560*/  @!P1 FSEL R13, R13, -INF , !P0 ;  /* 0xff8000000d0d9808 */ /* 0x000fe40004000000 */
[----:B------:R-:W-:Y:S01]  /*5570*/  @!P1 ISETP.GE.AND P3, PT, R9, R140, PT ;  /* 0x0000008c0900920c */ /* 0x000fe20003f66270 */
[----:B------:R-:W1:Y:S01]  /*5580*/  MUFU.EX2 R222, R12 ;  /* 0x0000000c00de7308 */ /* 0x000e620000000800 */
[C---:B------:R-:W-:Y:S01]  /*5590*/  @!P1 ISETP.GE.AND P2, PT, R8.reuse, R136, PT ;  /* 0x000000880800920c */ /* 0x040fe20003f46270 */
[--C-:B------:R-:W-:Y:S01]  /*55a0*/  FFMA.FTZ R13, R13, c[0x0][0x23c], -R141.reuse ;  /* 0x00008f000d0d7a23 */ /* 0x100fe2000001088d */
[CC--:B------:R-:W-:Y:S02]  /*55b0*/  @!P1 ISETP.GE.AND P0, PT, R8.reuse, R143.reuse, PT ;  /* 0x0000008f0800920c */ /* 0x0c0fe40003f06270 */
[-C--:B------:R-:W-:Y:S02]  /*55c0*/  @!P1 ISETP.GE.AND P4, PT, R8, R140.reuse, PT ;  /* 0x0000008c0800920c */ /* 0x080fe40003f86270 */
[----:B------:R-:W-:Y:S02]  /*55d0*/  @!P1 FSEL R14, R14, -INF , !P5 ;  /* 0xff8000000e0e9808 */ /* 0x000fe40006800000 */
[----:B------:R-:W-:Y:S01]  /*55e0*/  @!P1 FSEL R18, R18, -INF , !P3 ;  /* 0xff80000012129808 */ /* 0x000fe20005800000 */
[-C--:B--2---:R-:W-:Y:S01]  /*55f0*/  HMMA.16816.F32.BF16 R20, R132, R4.reuse, R20 ;  /* 0x000000048414723c */ /* 0x084fe20000041814 */
[----:B------:R-:W-:Y:S01]  /*5600*/  @!P1 FSEL R15, R15, -INF , !P2 ;  /* 0xff8000000f0f9808 */ /* 0x000fe20005000000 */
[----:B----4-:R-:W2:Y:S01]  /*5610*/  LDSM.16.M88.4 R8, [R180+0xd000] ;  /* 0x00d00000b408783b */ /* 0x010ea20000000200 */
[----:B------:R-:W-:Y:S01]  /*5620*/  @!P1 FSEL R16, R16, -INF , !P6 ;  /* 0xff80000010109808 */ /* 0x000fe20007000000 */
[--C-:B------:R-:W-:Y:S01]  /*5630*/  FFMA.FTZ R14, R14, c[0x0][0x23c], -R2.reuse ;  /* 0x00008f000e0e7a23 */ /* 0x100fe20000010802 */
[----:B------:R-:W-:Y:S01]  /*5640*/  @!P1 FSEL R17, R17, -INF , !P0 ;  /* 0xff80000011119808 */ /* 0x000fe20004000000 */
[----:B------:R-:W-:Y:S01]  /*5650*/  FFMA.FTZ R15, R15, c[0x0][0x23c], -R2 ;  /* 0x00008f000f0f7a23 */ /* 0x000fe20000010802 */
[----:B------:R-:W-:Y:S01]  /*5660*/  @!P1 FSEL R19, R19, -INF , !P4 ;  /* 0xff80000013139808 */ /* 0x000fe20006000000 */
[C---:B------:R-:W-:Y:S01]  /*5670*/  HMMA.16816.F32.BF16 R24, R144.reuse, R4, R24 ;  /* 0x000000049018723c */ /* 0x040fe20000041818 */
[----:B------:R-:W-:Y:S01]  /*5680*/  LOP3.LUT R166, R139, UR5, R166, 0x96, !PT ;  /* 0x000000058ba67c12 */ /* 0x000fe2000f8e96a6 */
[----:B------:R-:W-:Y:S02]  /*5690*/  MUFU.EX2 R226, R14 ;  /* 0x0000000e00e27308 */ /* 0x000fe40000000800 */
[----:B------:R-:W-:Y:S01]  /*56a0*/  LOP3.LUT R164, R153, UR5, R164, 0x96, !PT ;  /* 0x0000000599a47c12 */ /* 0x000fe2000f8e96a4 */
[----:B------:R-:W-:Y:S02]  /*56b0*/  FFMA.FTZ R16, R16, c[0x0][0x23c], -R148 ;  /* 0x00008f0010107a23 */ /* 0x000fe40000010894 */
[C---:B------:R-:W-:Y:S01]  /*56c0*/  @!P1 IADD3 R4, R0.reuse, 0x10, RZ ;  /* 0x0000001000049810 */ /* 0x040fe20007ffe0ff */
[-C--:B------:R-:W-:Y:S01]  /*56d0*/  HMMA.16816.F32.BF16 R28, R144, R6.reuse, R28 ;  /* 0x00000006901c723c */ /* 0x080fe2000004181c */
[----:B------:R-:W-:Y:S02]  /*56e0*/  @!P1 IADD3 R5, R0, 0x11, RZ ;  /* 0x0000001100059810 */ /* 0x000fe40007ffe0ff */
[-C--:B------:R-:W-:Y:S01]  /*56f0*/  @!P1 ISETP.GE.AND P5, PT, R4, R143.reuse, PT ;  /* 0x0000008f0400920c */ /* 0x080fe20003fa6270 */
[--C-:B------:R-:W-:Y:S01]  /*5700*/  FFMA.FTZ R18, R18, c[0x0][0x23c], -R142.reuse ;  /* 0x00008f0012127a23 */ /* 0x100fe2000001088e */
[----:B------:R-:W-:Y:S01]  /*5710*/  @!P1 ISETP.GE.AND P3, PT, R5, R143, PT ;  /* 0x0000008f0500920c */ /* 0x000fe20003f66270 */
[----:B------:R-:W-:Y:S01]  /*5720*/  FFMA.FTZ R19, R19, c[0x0][0x23c], -R142 ;  /* 0x00008f0013137a23 */ /* 0x000fe2000001088e */
[C---:B------:R-:W-:Y:S01]  /*5730*/  @!P1 ISETP.GE.AND P2, PT, R4.reuse, R140, PT ;  /* 0x0000008c0400920c */ /* 0x040fe20003f46270 */
[C---:B------:R-:W-:Y:S01]  /*5740*/  HMMA.16816.F32.BF16 R32, R132.reuse, R6, R32 ;  /* 0x000000068420723c */ /* 0x040fe20000041820 */
[CC--:B------:R-:W-:Y:S01]  /*5750*/  @!P1 ISETP.GE.AND P6, PT, R4.reuse, R137.reuse, PT ;  /* 0x000000890400920c */ /* 0x0c0fe20003fc6270 */
[----:B------:R4:W-:Y:S01]  /*5760*/  MUFU.EX2 R220, R13 ;  /* 0x0000000d00dc7308 */ /* 0x0009e20000000800 */
[----:B------:R-:W-:Y:S01]  /*5770*/  @!P1 ISETP.GE.AND P0, PT, R4, R136, PT ;  /* 0x000000880400920c */ /* 0x000fe20003f06270 */
[--C-:B------:R-:W-:Y:S01]  /*5780*/  FFMA.FTZ R17, R17, c[0x0][0x23c], -R148.reuse ;  /* 0x00008f0011117a23 */ /* 0x100fe20000010894 */
[C---:B------:R-:W-:Y:S02]  /*5790*/  @!P1 ISETP.GE.AND P4, PT, R5.reuse, R140, PT ;  /* 0x0000008c0500920c */ /* 0x040fe40003f86270 */
[----:B------:R-:W-:Y:S02]  /*57a0*/  @!P1 FSEL R20, R20, -INF , !P5 ;  /* 0xff80000014149808 */ /* 0x000fe40006800000 */
[-C--:B------:R-:W-:Y:S03]  /*57b0*/  @!P1 ISETP.GE.AND P5, PT, R5, R137.reuse, PT ;  /* 0x000000890500920c */ /* 0x080fe60003fa6270 */
[----:B------:R-:W-:Y:S01]  /*57c0*/  @!P1 FSEL R21, R21, -INF , !P3 ;  /* 0xff80000015159808 */ /* 0x000fe20005800000 */
[--C-:B------:R-:W-:Y:S01]  /*57d0*/  FFMA.FTZ R20, R20, c[0x0][0x23c], -R148.reuse ;  /* 0x00008f0014147a23 */ /* 0x100fe20000010894 */
[-C--:B------:R-:W-:Y:S01]  /*57e0*/  @!P1 ISETP.GE.AND P3, PT, R5, R136.reuse, PT ;  /* 0x000000880500920c */ /* 0x080fe20003f66270 */
[----:B------:R-:W1:Y:S01]  /*57f0*/  MUFU.EX2 R209, R16 ;  /* 0x0000001000d17308 */ /* 0x000e620000000800 */
[C---:B------:R-:W-:Y:S01]  /*5800*/  @!P1 IADD3 R4, R0.reuse, 0x18, RZ ;  /* 0x0000001800049810 */ /* 0x040fe20007ffe0ff */
[----:B------:R-:W-:Y:S01]  /*5810*/  FFMA.FTZ R21, R21, c[0x0][0x23c], -R148 ;  /* 0x00008f0015157a23 */ /* 0x000fe20000010894 */
[----:B------:R-:W-:Y:S01]  /*5820*/  @!P1 IADD3 R5, R0, 0x19, RZ ;  /* 0x0000001900059810 */ /* 0x000fe20007ffe0ff */
[-C--:B--2---:R-:W-:Y:S01]  /*5830*/  HMMA.16816.F32.BF16 R36, R132, R8.reuse, R36 ;  /* 0x000000088424723c */ /* 0x084fe20000041824 */
[----:B------:R-:W-:Y:S02]  /*5840*/  @!P1 FSEL R22, R22, -INF , !P2 ;  /* 0xff80000016169808 */ /* 0x000fe40005000000 */
[-C--:B------:R-:W-:Y:S02]  /*5850*/  @!P1 ISETP.GE.AND P2, PT, R4, R137.reuse, PT ;  /* 0x000000890400920c */ /* 0x080fe40003f46270 */
[----:B------:R-:W-:Y:S01]  /*5860*/  @!P1 FSEL R26, R26, -INF , !P0 ;  /* 0xff8000001a1a9808 */ /* 0x000fe20004000000 */
[--C-:B------:R-:W-:Y:S01]  /*5870*/  FFMA.FTZ R22, R22, c[0x0][0x23c], -R142.reuse ;  /* 0x00008f0016167a23 */ /* 0x100fe2000001088e */
[----:B------:R-:W-:Y:S01]  /*5880*/  @!P1 ISETP.GE.AND P0, PT, R5, R137, PT ;  /* 0x000000890500920c */ /* 0x000fe20003f06270 */
[C---:B------:R-:W-:Y:S01]  /*5890*/  HMMA.16816.F32.BF16 R40, R144.reuse, R8, R40 ;  /* 0x000000089028723c */ /* 0x040fe20000041828 */
[----:B------:R-:W-:Y:S01]  /*58a0*/  @!P1 FSEL R23, R23, -INF , !P4 ;  /* 0xff80000017179808 */ /* 0x000fe20006000000 */
[----:B------:R-:W-:Y:S01]  /*58b0*/  MUFU.EX2 R202, R20 ;  /* 0x0000001400ca7308 */ /* 0x000fe20000000800 */
[----:B------:R-:W-:Y:S01]  /*58c0*/  @!P1 ISETP.GE.AND P4, PT, R4, R136, PT ;  /* 0x000000880400920c */ /* 0x000fe20003f86270 */
[----:B----4-:R-:W-:Y:S01]  /*58d0*/  IMAD.WIDE.U32 R12, R149, -0x2daee0ad, RZ ;  /* 0xd2511f53950c7825 */ /* 0x010fe200078e00ff */
[----:B------:R-:W-:Y:S02]  /*58e0*/  @!P1 FSEL R24, R24, -INF , !P6 ;  /* 0xff80000018189808 */ /* 0x000fe40007000000 */
[CC--:B------:R-:W-:Y:S01]  /*58f0*/  @!P1 ISETP.GE.AND P6, PT, R4.reuse, R143.reuse, PT ;  /* 0x0000008f0400920c */ /* 0x0c0fe20003fc6270 */
[-C--:B------:R-:W-:Y:S01]  /*5900*/  HMMA.16816.F32.BF16 R44, R144, R10.reuse, R44 ;  /* 0x0000000a902c723c */ /* 0x080fe2000004182c */
[----:B------:R-:W-:Y:S02]  /*5910*/  @!P1 FSEL R25, R25, -INF , !P5 ;  /* 0xff80000019199808 */ /* 0x000fe40006800000 */
[----:B------:R-:W-:Y:S01]  /*5920*/  @!P1 ISETP.GE.AND P5, PT, R4, R140, PT ;  /* 0x0000008c0400920c */ /* 0x000fe20003fa6270 */
[--C-:B------:R-:W-:Y:S01]  /*5930*/  FFMA.FTZ R24, R24, c[0x0][0x23c], -R141.reuse ;  /* 0x00008f0018187a23 */ /* 0x100fe2000001088d */
[----:B------:R-:W-:Y:S01]  /*5940*/  @!P1 FSEL R27, R27, -INF , !P3 ;  /* 0xff8000001b1b9808 */ /* 0x000fe20005800000 */
[--C-:B------:R-:W-:Y:S01]  /*5950*/  FFMA.FTZ R25, R25, c[0x0][0x23c], -R141.reuse ;  /* 0x00008f0019197a23 */ /* 0x100fe2000001088d */
[C---:B------:R-:W-:Y:S01]  /*5960*/  @!P1 ISETP.GE.AND P3, PT, R5.reuse, R136, PT ;  /* 0x000000880500920c */ /* 0x040fe20003f66270 */
[C---:B------:R-:W-:Y:S01]  /*5970*/  HMMA.16816.F32.BF16 R48, R132.reuse, R10, R48 ;  /* 0x0000000a8430723c */ /* 0x040fe20000041830 */
[----:B------:R-:W-:Y:S01]  /*5980*/  @!P1 FSEL R28, R28, -INF , !P2 ;  /* 0xff8000001c1c9808 */ /* 0x000fe20005000000 */
[----:B------:R-:W-:Y:S01]  /*5990*/  MUFU.EX2 R215, R24 ;  /* 0x0000001800d77308 */ /* 0x000fe20000000800 */
[-C--:B------:R-:W-:Y:S01]  /*59a0*/  @!P1 ISETP.GE.AND P2, PT, R5, R143.reuse, PT ;  /* 0x0000008f0500920c */ /* 0x080fe20003f46270 */
[----:B------:R-:W-:Y:S01]  /*59b0*/  FFMA.FTZ R23, R23, c[0x0][0x23c], -R142 ;  /* 0x00008f0017177a23 */ /* 0x000fe2000001088e */
[----:B------:R-:W-:Y:S01]  /*59c0*/  @!P1 FSEL R29, R29, -INF , !P0 ;  /* 0xff8000001d1d9808 */ /* 0x000fe20004000000 */
[--C-:B------:R-:W-:Y:S01]  /*59d0*/  FFMA.FTZ R26, R26, c[0x0][0x23c], -R2.reuse ;  /* 0x00008f001a1a7a23 */ /* 0x100fe20000010802 */
[-C--:B------:R-:W-:Y:S01]  /*59e0*/  @!P1 ISETP.GE.AND P0, PT, R5, R140.reuse, PT ;  /* 0x0000008c0500920c */ /* 0x080fe20003f06270 */
[--C-:B------:R-:W-:Y:S01]  /*59f0*/  FFMA.FTZ R27, R27, c[0x0][0x23c], -R2.reuse ;  /* 0x00008f001b1b7a23 */ /* 0x100fe20000010802 */
[C---:B------:R-:W-:Y:S01]  /*5a00*/  @!P1 IADD3 R8, R0.reuse, 0x20, RZ ;  /* 0x0000002000089810 */ /* 0x040fe20007ffe0ff */
[----:B------:R-:W2:Y:S02]  /*5a10*/  LDSM.16.M88.4 R4, [R180+0xd800] ;  /* 0x00d80000b404783b */ /* 0x000ea40000000200 */
[----:B------:R-:W-:Y:S01]  /*5a20*/  @!P1 IADD3 R9, R0, 0x21, RZ ;  /* 0x0000002100099810 */ /* 0x000fe20007ffe0ff */
[--C-:B------:R-:W-:Y:S01]  /*5a30*/  FFMA.FTZ R28, R28, c[0x0][0x23c], -R141.reuse ;  /* 0x00008f001c1c7a23 */ /* 0x100fe2000001088d */
[----:B------:R-:W-:Y:S01]  /*5a40*/  @!P1 FSEL R30, R30, -INF , !P4 ;  /* 0xff8000001e1e9808 */ /* 0x000fe20006000000 */
[--C-:B------:R-:W-:Y:S01]  /*5a50*/  FFMA.FTZ R29, R29, c[0x0][0x23c], -R141.reuse ;  /* 0x00008f001d1d7a23 */ /* 0x100fe2000001088d */
[----:B------:R-:W-:Y:S01]  /*5a60*/  @!P1 ISETP.GE.AND P4, PT, R8, R143, PT ;  /* 0x0000008f0800920c */ /* 0x000fe20003f86270 */
[----:B------:R-:W-:Y:S01]  /*5a70*/  MUFU.EX2 R206, R22 ;  /* 0x0000001600ce7308 */ /* 0x000fe20000000800 */
[----:B------:R-:W-:Y:S01]  /*5a80*/  @!P1 FSEL R31, R31, -INF , !P3 ;  /* 0xff8000001f1f9808 */ /* 0x000fe20005800000 */
[--C-:B------:R-:W-:Y:S01]  /*5a90*/  FFMA.FTZ R30, R30, c[0x0][0x23c], -R2.reuse ;  /* 0x00008f001e1e7a23 */ /* 0x100fe20000010802 */
[----:B------:R-:W-:Y:S01]  /*5aa0*/  @!P1 ISETP.GE.AND P3, PT, R8, R140, PT ;  /* 0x0000008c0800920c */ /* 0x000fe20003f66270 */
[----:B------:R-:W-:Y:S01]  /*5ab0*/  IMAD.WIDE.U32 R10, R165, -0x326172a9, RZ ;  /* 0xcd9e8d57a50a7825 */ /* 0x000fe200078e00ff */
[----:B------:R-:W-:Y:S02]  /*5ac0*/  @!P1 FSEL R32, R32, -INF , !P6 ;  /* 0xff80000020209808 */ /* 0x000fe40007000000 */
[-C--:B------:R-:W-:Y:S01]  /*5ad0*/  @!P1 ISETP.GE.AND P6, PT, R8, R137.reuse, PT ;  /* 0x000000890800920c */ /* 0x080fe20003fc6270 */
[----:B------:R-:W-:Y:S01]  /*5ae0*/  FFMA.FTZ R31, R31, c[0x0][0x23c], -R2 ;  /* 0x00008f001f1f7a23 */ /* 0x000fe20000010802 */
[----:B------:R-:W-:Y:S01]  /*5af0*/  @!P1 FSEL R33, R33, -INF , !P2 ;  /* 0xff80000021219808 */ /* 0x000fe20005000000 */
[--C-:B------:R-:W-:Y:S01]  /*5b00*/  FFMA.FTZ R32, R32, c[0x0][0x23c], -R148.reuse ;  /* 0x00008f0020207a23 */ /* 0x100fe20000010894 */
[----:B------:R-:W-:Y:S01]  /*5b10*/  @!P1 ISETP.GE.AND P2, PT, R8, R136, PT ;  /* 0x000000880800920c */ /* 0x000fe20003f46270 */
[----:B------:R4:W-:Y:S01]  /*5b20*/  MUFU.EX2 R210, R25 ;  /* 0x0000001900d27308 */ /* 0x0009e20000000800 */
[----:B------:R-:W-:Y:S01]  /*5b30*/  @!P1 FSEL R35, R35, -INF , !P0 ;  /* 0xff80000023239808 */ /* 0x000fe20004000000 */
[----:B------:R-:W-:Y:S01]  /*5b40*/  FFMA.FTZ R33, R33, c[0x0][0x23c], -R148 ;  /* 0x00008f0021217a23 */ /* 0x000fe20000010894 */
[----:B------:R-:W-:Y:S02]  /*5b50*/  @!P1 ISETP.GE.AND P0, PT, R9, R140, PT ;  /* 0x0000008c0900920c */ /* 0x000fe40003f06270 */
[----:B------:R-:W-:Y:S01]  /*5b60*/  @!P1 FSEL R36, R36, -INF , !P4 ;  /* 0xff80000024249808 */ /* 0x000fe20006000000 */
[----:B------:R-:W-:Y:S01]  /*5b70*/  FFMA.FTZ R35, R35, c[0x0][0x23c], -R142 ;  /* 0x00008f0023237a23 */ /* 0x000fe2000001088e */
[C---:B------:R-:W-:Y:S02]  /*5b80*/  @!P1 ISETP.GE.AND P4, PT, R9.reuse, R137, PT ;  /* 0x000000890900920c */ /* 0x040fe40003f86270 */
[----:B------:R-:W-:Y:S01]  /*5b90*/  @!P1 IADD3 R8, R0, 0x28, RZ ;  /* 0x0000002800089810 */ /* 0x000fe20007ffe0ff */
[----:B------:R-:W-:Y:S01]  /*5ba0*/  MUFU.EX2 R193, R35 ;  /* 0x0000002300c17308 */ /* 0x000fe20000000800 */
[----:B------:R-:W-:Y:S01]  /*5bb0*/  @!P1 FSEL R34, R34, -INF , !P5 ;  /* 0xff80000022229808 */ /* 0x000fe20006800000 */
[----:B------:R-:W-:Y:S01]  /*5bc0*/  FFMA.FTZ R36, R36, c[0x0][0x23c], -R148 ;  /* 0x00008f0024247a23 */ /* 0x000fe20000010894 */
[----:B------:R-:W-:Y:S02]  /*5bd0*/  @!P1 ISETP.GE.AND P5, PT, R9, R143, PT ;  /* 0x0000008f0900920c */ /* 0x000fe40003fa6270 */
[----:B------:R-:W-:Y:S01]  /*5be0*/  @!P1 FSEL R38, R38, -INF , !P3 ;  /* 0xff80000026269808 */ /* 0x000fe20005800000 */
[--C-:B------:R-:W-:Y:S01]  /*5bf0*/  FFMA.FTZ R34, R34, c[0x0][0x23c], -R142.reuse ;  /* 0x00008f0022227a23 */ /* 0x100fe2000001088e */
[C---:B------:R-:W-:Y:S02]  /*5c00*/  @!P1 ISETP.GE.AND P3, PT, R8.reuse, R137, PT ;  /* 0x000000890800920c */ /* 0x040fe40003f66270 */
[----:B------:R-:W-:Y:S01]  /*5c10*/  @!P1 FSEL R39, R39, -INF , !P0 ;  /* 0xff80000027279808 */ /* 0x000fe20004000000 */
[----:B------:R-:W-:Y:S01]  /*5c20*/  MUFU.EX2 R195, R34 ;  /* 0x0000002200c37308 */ /* 0x000fe20000000800 */
[----:B------:R-:W-:Y:S01]  /*5c30*/  @!P1 ISETP.GE.AND P0, PT, R8, R136, PT ;  /* 0x000000880800920c */ /* 0x000fe20003f06270 */
[-C--:B--2---:R-:W-:Y:S01]  /*5c40*/  HMMA.16816.F32.BF16 R52, R132, R4.reuse, R52 ;  /* 0x000000048434723c */ /* 0x084fe20000041834 */
[----:B------:R-:W-:Y:S01]  /*5c50*/  @!P1 FSEL R40, R40, -INF , !P6 ;  /* 0xff80000028289808 */ /* 0x000fe20007000000 */
[--C-:B------:R-:W-:Y:S01]  /*5c60*/  FFMA.FTZ R38, R38, c[0x0][0x23c], -R142.reuse ;  /* 0x00008f0026267a23 */ /* 0x100fe2000001088e */
[----:B------:R-:W-:Y:S01]  /*5c70*/  @!P1 ISETP.GE.AND P6, PT, R8, R143, PT ;  /* 0x0000008f0800920c */ /* 0x000fe20003fc6270 */
[----:B------:R-:W-:Y:S01]  /*5c80*/  FFMA.FTZ R39, R39, c[0x0][0x23c], -R142 ;  /* 0x00008f0027277a23 */ /* 0x000fe2000001088e */
[----:B------:R-:W-:Y:S01]  /*5c90*/  @!P1 FSEL R41, R41, -INF , !P4 ;  /* 0xff80000029299808 */ /* 0x000fe20006000000 */
[--C-:B------:R-:W-:Y:S01]  /*5ca0*/  FFMA.FTZ R40, R40, c[0x0][0x23c], -R141.reuse ;  /* 0x00008f0028287a23 */ /* 0x100fe2000001088d */
[----:B------:R-:W-:Y:S01]  /*5cb0*/  @!P1 ISETP.GE.AND P4, PT, R8, R140, PT ;  /* 0x0000008c0800920c */ /* 0x000fe20003f86270 */
[C---:B------:R-:W-:Y:S01]  /*5cc0*/  HMMA.16816.F32.BF16 R56, R144.reuse, R4, R56 ;  /* 0x000000049038723c */ /* 0x040fe20000041838 */
[----:B------:R-:W-:Y:S01]  /*5cd0*/  @!P1 IADD3 R8, R0, 0x29, RZ ;  /* 0x0000002900089810 */ /* 0x000fe20007ffe0ff */
[----:B------:R2:W1:Y:S02]  /*5ce0*/  MUFU.EX2 R223, R15 ;  /* 0x0000000f00df7308 */ /* 0x0004640000000800 */
[----:B------:R-:W-:Y:S01]  /*5cf0*/  @!P1 FSEL R37, R37, -INF , !P5 ;  /* 0xff80000025259808 */ /* 0x000fe20006800000 */
[--C-:B------:R-:W-:Y:S01]  /*5d00*/  FFMA.FTZ R41, R41, c[0x0][0x23c], -R141.reuse ;  /* 0x00008f0029297a23 */ /* 0x100fe2000001088d */
[-C--:B------:R-:W-:Y:S01]  /*5d10*/  @!P1 ISETP.GE.AND P5, PT, R9, R136.reuse, PT ;  /* 0x000000880900920c */ /* 0x080fe20003fa6270 */
[----:B----4-:R-:W-:Y:S01]  /*5d20*/  IMAD.WIDE.U32 R24, R164, -0x326172a9, RZ ;  /* 0xcd9e8d57a4187825 */ /* 0x010fe200078e00ff */
[----:B------:R-:W-:Y:S01]  /*5d30*/  @!P1 FSEL R42, R42, -INF , !P2 ;  /* 0xff8000002a2a9808 */ /* 0x000fe20005000000 */
[-C--:B------:R-:W-:Y:S01]  /*5d40*/  HMMA.16816.F32.BF16 R60, R144, R6.reuse, R60 ;  /* 0x00000006903c723c */ /* 0x080fe2000004183c */
[C---:B------:R-:W-:Y:S02]  /*5d50*/  @!P1 ISETP.GE.AND P2, PT, R8.reuse, R137, PT ;  /* 0x000000890800920c */ /* 0x040fe40003f46270 */
[----:B------:R-:W-:Y:S01]  /*5d60*/  @!P1 FSEL R43, R43, -INF , !P5 ;  /* 0xff8000002b2b9808 */ /* 0x000fe20006800000 */
[----:B------:R-:W-:Y:S01]  /*5d70*/  MUFU.EX2 R214, R18 ;  /* 0x0000001200d67308 */ /* 0x000fe20000000800 */
[----:B------:R-:W-:Y:S01]  /*5d80*/  @!P1 ISETP.GE.AND P5, PT, R8, R136, PT ;  /* 0x000000880800920c */ /* 0x000fe20003fa6270 */
[----:B------:R-:W-:Y:S01]  /*5d90*/  FFMA.FTZ R37, R37, c[0x0][0x23c], -R148 ;  /* 0x00008f0025257a23 */ /* 0x000fe20000010894 */
[----:B------:R-:W-:Y:S01]  /*5da0*/  @!P1 FSEL R44, R44, -INF , !P3 ;  /* 0xff8000002c2c9808 */ /* 0x000fe20005800000 */
[----:B------:R-:W-:Y:S01]  /*5db0*/  HMMA.16816.F32.BF16 R64, R132, R6, R64 ;  /* 0x000000068440723c */ /* 0x000fe20000041840 */
[-C--:B------:R-:W-:Y:S03]  /*5dc0*/  @!P1 ISETP.GE.AND P3, PT, R8, R143.reuse, PT ;  /* 0x0000008f0800920c */ /* 0x080fe60003f66270 */
[----:B------:R-:W-:Y:S01]  /*5dd0*/  @!P1 FSEL R45, R45, -INF , !P2 ;  /* 0xff8000002d2d9808 */ /* 0x000fe20005000000 */
[--C-:B------:R-:W-:Y:S01]  /*5de0*/  FFMA.FTZ R42, R42, c[0x0][0x23c], -R2.reuse ;  /* 0x00008f002a2a7a23 */ /* 0x100fe20000010802 */
[-C--:B------:R-:W-:Y:S01]  /*5df0*/  @!P1 ISETP.GE.AND P2, PT, R8, R140.reuse, PT ;  /* 0x0000008c0800920c */ /* 0x080fe20003f46270 */
[----:B------:R4:W1:Y:S01]  /*5e00*/  MUFU.EX2 R213, R19 ;  /* 0x0000001300d57308 */ /* 0x0008620000000800 */
[----:B------:R-:W-:Y:S01]  /*5e10*/  @!P1 IADD3 R8, R0, 0x30, RZ ;  /* 0x0000003000089810 */ /* 0x000fe20007ffe0ff */
[----:B--2---:R-:W-:Y:S03]  /*5e20*/  IMAD.WIDE.U32 R14, R166, -0x326172a9, RZ ;  /* 0xcd9e8d57a60e7825 */ /* 0x004fe600078e00ff */
[----:B------:R-:W-:Y:S01]  /*5e30*/  @!P1 FSEL R47, R47, -INF , !P5 ;  /* 0xff8000002f2f9808 */ /* 0x000fe20006800000 */
[--C-:B------:R-:W-:Y:S01]  /*5e40*/  FFMA.FTZ R43, R43, c[0x0][0x23c], -R2.reuse ;  /* 0x00008f002b2b7a23 */ /* 0x100fe20000010802 */
[----:B------:R-:W-:Y:S01]  /*5e50*/  @!P1 ISETP.GE.AND P5, PT, R8, R140, PT ;  /* 0x0000008c0800920c */ /* 0x000fe20003fa6270 */
[--C-:B------:R-:W-:Y:S01]  /*5e60*/  FFMA.FTZ R44, R44, c[0x0][0x23c], -R141.reuse ;  /* 0x00008f002c2c7a23 */ /* 0x100fe2000001088d */
[C---:B------:R-:W-:Y:S01]  /*5e70*/  @!P1 IADD3 R5, R0.reuse, 0x31, RZ ;  /* 0x0000003100059810 */ /* 0x040fe20007ffe0ff */
[----:B------:R-:W-:Y:S01]  /*5e80*/  MUFU.EX2 R201, R21 ;  /* 0x0000001500c97308 */ /* 0x000fe20000000800 */
[----:B------:R-:W-:Y:S01]  /*5e90*/  @!P1 IADD3 R4, R0, 0x38, RZ ;  /* 0x0000003800049810 */ /* 0x000fe20007ffe0ff */
[--C-:B------:R-:W-:Y:S01]  /*5ea0*/  FFMA.FTZ R47, R47, c[0x0][0x23c], -R2.reuse ;  /* 0x00008f002f2f7a23 */ /* 0x100fe20000010802 */
[----:B------:R-:W-:Y:S01]  /*5eb0*/  @!P1 FSEL R46, R46, -INF , !P0 ;  /* 0xff8000002e2e9808 */ /* 0x000fe20004000000 */
[--C-:B------:R-:W-:Y:S01]  /*5ec0*/  FFMA.FTZ R45, R45, c[0x0][0x23c], -R141.reuse ;  /* 0x00008f002d2d7a23 */ /* 0x100fe2000001088d */
[----:B------:R-:W-:Y:S02]  /*5ed0*/  @!P1 ISETP.GE.AND P0, PT, R8, R143, PT ;  /* 0x0000008f0800920c */ /* 0x000fe40003f06270 */
[----:B------:R-:W-:Y:S01]  /*5ee0*/  @!P1 FSEL R48, R48, -INF , !P6 ;  /* 0xff80000030309808 */ /* 0x000fe20007000000 */
[----:B------:R-:W-:Y:S01]  /*5ef0*/  FFMA.FTZ R46, R46, c[0x0][0x23c], -R2 ;  /* 0x00008f002e2e7a23 */ /* 0x000fe20000010802 */
[----:B------:R-:W-:Y:S01]  /*5f00*/  @!P1 ISETP.GE.AND P6, PT, R8, R137, PT ;  /* 0x000000890800920c */ /* 0x000fe20003fc6270 */
[----:B------:R-:W-:Y:S01]  /*5f10*/  MUFU.EX2 R203, R23 ;  /* 0x0000001700cb7308 */ /* 0x000fe20000000800 */
[----:B------:R-:W-:Y:S01]  /*5f20*/  @!P1 FSEL R49, R49, -INF , !P3 ;  /* 0xff80000031319808 */ /* 0x000fe20005800000 */
[--C-:B------:R-:W-:Y:S01]  /*5f30*/  FFMA.FTZ R48, R48, c[0x0][0x23c], -R148.reuse ;  /* 0x00008f0030307a23 */ /* 0x100fe20000010894 */
[----:B------:R-:W-:Y:S01]  /*5f40*/  @!P1 ISETP.GE.AND P3, PT, R8, R136, PT ;  /* 0x000000880800920c */ /* 0x000fe20003f66270 */
[----:B------:R-:W-:Y:S01]  /*5f50*/  IMAD.WIDE.U32 R8, R162, -0x326172a9, RZ ;  /* 0xcd9e8d57a2087825 */ /* 0x000fe200078e00ff */
[----:B------:R-:W-:Y:S02]  /*5f60*/  @!P1 FSEL R50, R50, -INF , !P4 ;  /* 0xff80000032329808 */ /* 0x000fe40006000000 */
[----:B------:R-:W-:Y:S01]  /*5f70*/  @!P1 ISETP.GE.AND P4, PT, R5, R143, PT ;  /* 0x0000008f0500920c */ /* 0x000fe20003f86270 */
[----:B------:R-:W-:Y:S01]  /*5f80*/  FFMA.FTZ R49, R49, c[0x0][0x23c], -R148 ;  /* 0x00008f0031317a23 */ /* 0x000fe20000010894 */
[----:B------:R-:W-:Y:S01]  /*5f90*/  @!P1 FSEL R54, R54, -INF , !P5 ;  /* 0xff80000036369808 */ /* 0x000fe20006800000 */
[----:B------:R-:W-:Y:S01]  /*5fa0*/  MUFU.EX2 R219, R26 ;  /* 0x0000001a00db7308 */ /* 0x000fe20000000800 */
[-C--:B------:R-:W-:Y:S01]  /*5fb0*/  @!P1 ISETP.GE.AND P5, PT, R4, R137.reuse, PT ;  /* 0x000000890400920c */ /* 0x080fe20003fa6270 */
[--C-:B------:R-:W-:Y:S01]  /*5fc0*/  FFMA.FTZ R50, R50, c[0x0][0x23c], -R142.reuse ;  /* 0x00008f0032327a23 */ /* 0x100fe2000001088e */
[----:B------:R-:W-:Y:S01]  /*5fd0*/  @!P1 FSEL R51, R51, -INF , !P2 ;  /* 0xff80000033339808 */ /* 0x000fe20005000000 */
[----:B----4-:R-:W-:Y:S01]  /*5fe0*/  IMAD.WIDE.U32 R18, R151, -0x2daee0ad, RZ ;  /* 0xd2511f5397127825 */ /* 0x010fe200078e00ff */
[----:B------:R-:W-:Y:S02]  /*5ff0*/  @!P1 ISETP.GE.AND P2, PT, R5, R140, PT ;  /* 0x0000008c0500920c */ /* 0x000fe40003f46270 */
[----:B------:R-:W-:Y:S01]  /*6000*/  @!P1 IADD3 R0, R0, 0x39, RZ ;  /* 0x0000003900009810 */ /* 0x000fe20007ffe0ff */
[--C-:B------:R-:W-:Y:S01]  /*6010*/  FFMA.FTZ R51, R51, c[0x0][0x23c], -R142.reuse ;  /* 0x00008f0033337a23 */ /* 0x100fe2000001088e */
[----:B------:R-:W-:Y:S01]  /*6020*/  @!P1 FSEL R52, R52, -INF , !P0 ;  /* 0xff80000034349808 */ /* 0x000fe20004000000 */
[----:B------:R-:W2:Y:S01]  /*6030*/  MUFU.EX2 R208, R17 ;  /* 0x0000001100d07308 */ /* 0x000ea20000000800 */
[----:B------:R-:W-:Y:S01]  /*6040*/  @!P1 ISETP.GE.AND P0, PT, R5, R137, PT ;  /* 0x000000890500920c */ /* 0x000fe20003f06270 */
[----:B------:R-:W-:Y:S01]  /*6050*/  FFMA.FTZ R54, R54, c[0x0][0x23c], -R142 ;  /* 0x00008f0036367a23 */ /* 0x000fe2000001088e */
[----:B------:R-:W-:Y:S01]  /*6060*/  @!P1 FSEL R53, R53, -INF , !P4 ;  /* 0xff80000035359808 */ /* 0x000fe20006000000 */
[--C-:B------:R-:W-:Y:S01]  /*6070*/  FFMA.FTZ R52, R52, c[0x0][0x23c], -R148.reuse ;  /* 0x00008f0034347a23 */ /* 0x100fe20000010894 */
[-C--:B------:R-:W-:Y:S02]  /*6080*/  @!P1 ISETP.GE.AND P4, PT, R5, R136.reuse, PT ;  /* 0x000000880500920c */ /* 0x080fe40003f86270 */
[----:B------:R-:W-:Y:S01]  /*6090*/  @!P1 FSEL R56, R56, -INF , !P6 ;  /* 0xff80000038389808 */ /* 0x000fe20007000000 */
[----:B------:R-:W-:Y:S01]  /*60a0*/  FFMA.FTZ R53, R53, c[0x0][0x23c], -R148 ;  /* 0x00008f0035357a23 */ /* 0x000fe20000010894 */
[----:B------:R-:W-:Y:S01]  /*60b0*/  @!P1 ISETP.GE.AND P6, PT, R4, R136, PT ;  /* 0x000000880400920c */ /* 0x000fe20003fc6270 */
[----:B------:R4:W-:Y:S01]  /*60c0*/  MUFU.EX2 R218, R27 ;  /* 0x0000001b00da7308 */ /* 0x0009e20000000800 */
[----:B------:R-:W-:Y:S01]  /*60d0*/  @!P1 FSEL R58, R58, -INF , !P3 ;  /* 0xff8000003a3a9808 */ /* 0x000fe20005800000 */
[--C-:B------:R-:W-:Y:S01]  /*60e0*/  FFMA.FTZ R56, R56, c[0x0][0x23c], -R141.reuse ;  /* 0x00008f0038387a23 */ /* 0x100fe2000001088d */
[----:B------:R-:W-:Y:S02]  /*60f0*/  @!P1 ISETP.GE.AND P3, PT, R4, R143, PT ;  /* 0x0000008f0400920c */ /* 0x000fe40003f66270 */
[----:B------:R-:W-:Y:S01]  /*6100*/  @!P1 FSEL R60, R60, -INF , !P5 ;  /* 0xff8000003c3c9808 */ /* 0x000fe20006800000 */
[----:B------:R-:W-:Y:S01]  /*6110*/  FFMA.FTZ R58, R58, c[0x0][0x23c], -R2 ;  /* 0x00008f003a3a7a23 */ /* 0x000fe20000010802 */
[----:B------:R-:W-:Y:S01]  /*6120*/  @!P1 ISETP.GE.AND P5, PT, R4, R140, PT ;  /* 0x0000008c0400920c */ /* 0x000fe20003fa6270 */
[----:B------:R-:W-:Y:S01]  /*6130*/  IMAD.WIDE.U32 R4, R157, -0x2daee0ad, RZ ;  /* 0xd2511f539d047825 */ /* 0x000fe200078e00ff */
[----:B------:R-:W-:Y:S01]  /*6140*/  @!P1 FSEL R55, R55, -INF , !P2 ;  /* 0xff80000037379808 */ /* 0x000fe20005000000 */
[----:B------:R-:W1:Y:S01]  /*6150*/  MUFU.EX2 R205, R28 ;  /* 0x0000001c00cd7308 */ /* 0x000e620000000800 */
[----:B------:R-:W-:Y:S01]  /*6160*/  @!P1 ISETP.GE.AND P2, PT, R0, R137, PT ;  /* 0x000000890000920c */ /* 0x000fe20003f46270 */
[--C-:B------:R-:W-:Y:S01]  /*6170*/  FFMA.FTZ R60, R60, c[0x0][0x23c], -R141.reuse ;  /* 0x00008f003c3c7a23 */ /* 0x100fe2000001088d */
[----:B------:R-:W-:Y:S01]  /*6180*/  @!P1 FSEL R57, R57, -INF , !P0 ;  /* 0xff80000039399808 */ /* 0x000fe20004000000 */
[----:B------:R-:W-:Y:S01]  /*6190*/  FFMA.FTZ R55, R55, c[0x0][0x23c], -R142 ;  /* 0x00008f0037377a23 */ /* 0x000fe2000001088e */
[C---:B------:R-:W-:Y:S02]  /*61a0*/  @!P1 ISETP.GE.AND P0, PT, R0.reuse, R136, PT ;  /* 0x000000880000920c */ /* 0x040fe40003f06270 */
[----:B------:R-:W-:Y:S01]  /*61b0*/  @!P1 FSEL R59, R59, -INF , !P4 ;  /* 0xff8000003b3b9808 */ /* 0x000fe20006000000 */
[--C-:B------:R-:W-:Y:S01]  /*61c0*/  FFMA.FTZ R57, R57, c[0x0][0x23c], -R141.reuse ;  /* 0x00008f0039397a23 */ /* 0x100fe2000001088d */
[C---:B------:R-:W-:Y:S01]  /*61d0*/  @!P1 ISETP.GE.AND P4, PT, R0.reuse, R143, PT ;  /* 0x0000008f0000920c */ /* 0x040fe20003f86270 */
[----:B------:R1:W-:Y:S01]  /*61e0*/  MUFU.EX2 R204, R29 ;  /* 0x0000001d00cc7308 */ /* 0x0003e20000000800 */
[----:B------:R-:W-:Y:S01]  /*61f0*/  @!P1 FSEL R61, R61, -INF , !P2 ;  /* 0xff8000003d3d9808 */ /* 0x000fe20005000000 */
[----:B------:R-:W-:Y:S01]  /*6200*/  FFMA.FTZ R59, R59, c[0x0][0x23c], -R2 ;  /* 0x00008f003b3b7a23 */ /* 0x000fe20000010802 */
[----:B------:R-:W-:Y:S01]  /*6210*/  @!P1 ISETP.GE.AND P2, PT, R0, R140, PT ;  /* 0x0000008c0000920c */ /* 0x000fe20003f46270 */
[----:B----4-:R-:W-:Y:S01]  /*6220*/  IMAD.WIDE.U32 R26, R156, -0x2daee0ad, RZ ;  /* 0xd2511f539c1a7825 */ /* 0x010fe200078e00ff */
[----:B------:R-:W-:Y:S02]  /*6230*/  LOP3.LUT R16, R11, UR4, R150, 0x96, !PT ;  /* 0x000000040b107c12 */ /* 0x000fe4000f8e9696 */
[----:B------:R-:W-:Y:S01]  /*6240*/  LOP3.LUT R0, R9, UR4, R158, 0x96, !PT ;  /* 0x0000000409007c12 */ /* 0x000fe2000f8e969e */
[----:B------:R-:W-:Y:S01]  /*6250*/  FFMA.FTZ R141, R61, c[0x0][0x23c], -R141 ;  /* 0x00008f003d8d7a23 */ /* 0x000fe2000001088d */
[----:B------:R-:W-:Y:S01]  /*6260*/  LOP3.LUT R20, R5, UR5, R170, 0x96, !PT ;  /* 0x0000000505147c12 */ /* 0x000fe2000f8e96aa */
[----:B------:R-:W4:Y:S01]  /*6270*/  MUFU.EX2 R196, R32 ;  /* 0x0000002000c47308 */ /* 0x000f220000000800 */
[----:B------:R-:W-:Y:S01]  /*6280*/  LOP3.LUT R22, R13, UR5, R168, 0x96, !PT ;  /* 0x000000050d167c12 */ /* 0x000fe2000f8e96a8 */
[----:B------:R-:W-:Y:S01]  /*6290*/  UIADD3 UR5, UR10, 0x1715609d, URZ ;  /* 0x1715609d0a057890 */ /* 0x000fe2000fffe03f */
[----:B------:R-:W-:Y:S01]  /*62a0*/  @!P1 FSEL R64, R64, -INF , !P3 ;  /* 0xff80000040409808 */ /* 0x000fe20005800000 */
[----:B------:R-:W-:Y:S01]  /*62b0*/  UIADD3 UR4, UR9, -0x56f99767, URZ ;  /* 0xa906689909047890 */ /* 0x000fe2000fffe03f */
[----:B------:R-:W-:Y:S01]  /*62c0*/  @!P1 FSEL R66, R66, -INF , !P5 ;  /* 0xff80000042429808 */ /* 0x000fe20006800000 */
[----:B------:R-:W-:Y:S01]  /*62d0*/  IMAD.WIDE.U32 R22, R22, -0x326172a9, RZ ;  /* 0xcd9e8d5716167825 */ /* 0x000fe200078e00ff */
[----:B------:R-:W-:Y:S02]  /*62e0*/  @!P1 FSEL R67, R67, -INF , !P2 ;  /* 0xff80000043439808 */ /* 0x000fe40005000000 */
[----:B------:R-:W-:Y:S01]  /*62f0*/  LOP3.LUT R9, R15, UR5, R160, 0x96, !PT ;  /* 0x000000050f097c12 */ /* 0x000fe2000f8e96a0 */
[----:B------:R2:W-:Y:S01]  /*6300*/  MUFU.EX2 R211, R31 ;  /* 0x0000001f00d37308 */ /* 0x0005e20000000800 */
[----:B------:R-:W-:Y:S01]  /*6310*/  LOP3.LUT R11, R19, UR4, R138, 0x96, !PT ;  /* 0x00000004130b7c12 */ /* 0x000fe2000f8e968a */
[----:B------:R-:W-:Y:S01]  /*6320*/  IMAD.WIDE.U32 R20, R20, -0x326172a9, RZ ;  /* 0xcd9e8d5714147825 */ /* 0x000fe200078e00ff */
[----:B------:R-:W-:Y:S02]  /*6330*/  LOP3.LUT R5, R25, UR5, R10, 0x96, !PT ;  /* 0x0000000519057c12 */ /* 0x000fe4000f8e960a */
[----:B------:R-:W-:Y:S01]  /*6340*/  LOP3.LUT R137, R23, UR5, R8, 0x96, !PT ;  /* 0x0000000517897c12 */ /* 0x000fe2000f8e9608 */
[----:B------:R-:W-:Y:S01]  /*6350*/  IMAD.WIDE.U32 R16, R16, -0x2daee0ad, RZ ;  /* 0xd2511f5310107825 */ /* 0x000fe200078e00ff */
[----:B------:R-:W-:Y:S01]  /*6360*/  LOP3.LUT R154, R21, UR5, R154, 0x96, !PT ;  /* 0x00000005159a7c12 */ /* 0x000fe2000f8e969a */
[----:B------:R-:W-:Y:S01]  /*6370*/  UIADD3 UR5, UR9, 0x646e171e, URZ ;  /* 0x646e171e09057890 */ /* 0x000fe2000fffe03f */
[----:B------:R-:W-:Y:S01]  /*6380*/  LOP3.LUT R19, R27, UR4, R4, 0x96, !PT ;  /* 0x000000041b137c12 */ /* 0x000fe2000f8e9604 */
[----:B------:R-:W-:Y:S01]  /*6390*/  MUFU.EX2 R189, R33 ;  /* 0x0000002100bd7308 */ /* 0x000fe20000000800 */
[----:B------:R-:W-:Y:S01]  /*63a0*/  @!P1 FSEL R62, R62, -INF , !P6 ;  /* 0xff8000003e3e9808 */ /* 0x000fe20007000000 */
[----:B------:R-:W-:Y:S01]  /*63b0*/  IMAD.WIDE.U32 R8, R9, -0x2daee0ad, RZ ;  /* 0xd2511f5309087825 */ /* 0x000fe200078e00ff */
[----:B------:R-:W-:Y:S02]  /*63c0*/  @!P1 FSEL R63, R63, -INF , !P0 ;  /* 0xff8000003f3f9808 */ /* 0x000fe40004000000 */
[----:B------:R-:W-:Y:S01]  /*63d0*/  @!P1 FSEL R65, R65, -INF , !P4 ;  /* 0xff80000041419808 */ /* 0x000fe20006000000 */
[----:B------:R-:W-:Y:S01]  /*63e0*/  IMAD.WIDE.U32 R4, R5, -0x2daee0ad, RZ ;  /* 0xd2511f5305047825 */ /* 0x000fe200078e00ff */
[----:B------:R-:W-:Y:S02]  /*63f0*/  LOP3.LUT R13, R9, UR5, R18, 0x96, !PT ;  /* 0x00000005090d7c12 */ /* 0x000fe4000f8e9612 */
[----:B------:R-:W-:Y:S01]  /*6400*/  LOP3.LUT R136, R8, 0xffff, RZ, 0xc0, !PT ;  /* 0x0000ffff08887812 */ /* 0x000fe200078ec0ff */
[----:B------:R3:W3:Y:S01]  /*6410*/  MUFU.EX2 R217, R30 ;  /* 0x0000001e00d97308 */ /* 0x0006e20000000800 */
[----:B------:R-:W-:Y:S01]  /*6420*/  LOP3.LUT R15, R5, UR5, R16, 0x96, !PT ;  /* 0x00000005050f7c12 */ /* 0x000fe2000f8e9610 */
[----:B-1----:R-:W-:Y:S01]  /*6430*/  IMAD.WIDE.U32 R28, R0, -0x2daee0ad, RZ ;  /* 0xd2511f53001c7825 */ /* 0x002fe200078e00ff */
[----:B------:R-:W-:Y:S02]  /*6440*/  LOP3.LUT R0, R17, UR4, R152, 0x96, !PT ;  /* 0x0000000411007c12 */ /* 0x000fe4000f8e9698 */
[C---:B------:R-:W-:Y:S01]  /*6450*/  LOP3.LUT R18, R4.reuse, 0xff, RZ, 0xc0, !PT ;  /* 0x000000ff04127812 */ /* 0x040fe200078ec0ff */
[----:B------:R-:W-:Y:S01]  /*6460*/  IMAD.WIDE.U32 R10, R11, -0x326172a9, RZ ;  /* 0xcd9e8d570b0a7825 */ /* 0x000fe200078e00ff */
[----:B--2---:R-:W-:Y:S02]  /*6470*/  LOP3.LUT R31, R4, 0xffff, RZ, 0xc0, !PT ;  /* 0x0000ffff041f7812 */ /* 0x004fe400078ec0ff */
[----:B------:R-:W-:Y:S01]  /*6480*/  SHF.R.U32.HI R23, RZ, 0x18, R4 ;  /* 0x00000018ff177819 */ /* 0x000fe20000011604 */
[----:B------:R-:W1:Y:S01]  /*6490*/  MUFU.EX2 R160, R48 ;  /* 0x0000003000a07308 */ /* 0x000e620000000800 */
[----:B------:R-:W-:Y:S01]  /*64a0*/  LOP3.LUT R25, R10, 0xffff, RZ, 0xc0, !PT ;  /* 0x0000ffff0a197812 */ /* 0x000fe200078ec0ff */
[----:B------:R-:W-:Y:S01]  /*64b0*/  FFMA.FTZ R64, R64, c[0x0][0x23c], -R148 ;  /* 0x00008f0040407a23 */ /* 0x000fe20000010894 */
[----:B------:R-:W-:Y:S01]  /*64c0*/  LOP3.LUT R14, R11, UR6, R14, 0x96, !PT ;  /* 0x000000060b0e7c12 */ /* 0x000fe2000f8e960e */
[----:B------:R-:W-:Y:S01]  /*64d0*/  FFMA.FTZ R148, R65, c[0x0][0x23c], -R148 ;  /* 0x00008f0041947a23 */ /* 0x000fe20000010894 */
[----:B------:R-:W-:Y:S01]  /*64e0*/  SHF.R.U32.HI R27, RZ, 0x10, R10 ;  /* 0x00000010ff1b7819 */ /* 0x000fe2000001160a */
[--C-:B------:R-:W-:Y:S01]  /*64f0*/  FFMA.FTZ R62, R62, c[0x0][0x23c], -R2.reuse ;  /* 0x00008f003e3e7a23 */ /* 0x100fe20000010802 */
[----:B------:R-:W-:Y:S01]  /*6500*/  LOP3.LUT R17, R10, 0xff, RZ, 0xc0, !PT ;  /* 0x000000ff0a117812 */ /* 0x000fe200078ec0ff */
[----:B------:R-:W-:Y:S01]  /*6510*/  FFMA.FTZ R2, R63, c[0x0][0x23c], -R2 ;  /* 0x00008f003f027a23 */ /* 0x000fe20000010802 */
[----:B------:R-:W-:Y:S01]  /*6520*/  SHF.R.U32.HI R21, RZ, 0x18, R10 ;  /* 0x00000018ff157819 */ /* 0x000fe2000001160a */
[----:B------:R-:W-:Y:S01]  /*6530*/  MUFU.EX2 R167, R50 ;  /* 0x0000003200a77308 */ /* 0x000fe20000000800 */
[----:B------:R-:W-:Y:S01]  /*6540*/  SHF.R.U32.HI R32, RZ, 0x10, R4 ;  /* 0x00000010ff207819 */ /* 0x000fe20000011604 */
[----:B------:R-:W-:Y:S01]  /*6550*/  IMAD.WIDE.U32 R10, R19, -0x326172a9, RZ ;  /* 0xcd9e8d57130a7825 */ /* 0x000fe200078e00ff */
[----:B------:R-:W-:Y:S02]  /*6560*/  LOP3.LUT R16, R8, 0xff, RZ, 0xc0, !PT ;  /* 0x000000ff08107812 */ /* 0x000fe400078ec0ff */
[----:B---3--:R-:W-:Y:S01]  /*6570*/  LOP3.LUT R30, R29, UR4, R12, 0x96, !PT ;  /* 0x000000041d1e7c12 */ /* 0x008fe2000f8e960c */
[----:B------:R-:W-:Y:S01]  /*6580*/  IMAD.WIDE.U32 R4, R0, -0x326172a9, RZ ;  /* 0xcd9e8d5700047825 */ /* 0x000fe200078e00ff */
[----:B------:R-:W-:Y:S01]  /*6590*/  SHF.R.U32.HI R19, RZ, 0x18, R8 ;  /* 0x00000018ff137819 */ /* 0x000fe20000011608 */
[----:B------:R-:W-:Y:S01]  /*65a0*/  ULDC.U8 UR4, c[0x0][0x2d8] ;  /* 0x0000b60000047ab9 */ /* 0x000fe20000000000 */
[----:B------:R-:W-:Y:S01]  /*65b0*/  SHF.R.U32.HI R29, RZ, 0x18, R10 ;  /* 0x00000018ff1d7819 */ /* 0x000fe2000001160a */
[----:B------:R-:W-:Y:S01]  /*65c0*/  FFMA.FTZ R66, R66, c[0x0][0x23c], -R142 ;  /* 0x00008f0042427a23 */ /* 0x000fe2000001088e */
[----:B------:R-:W-:Y:S01]  /*65d0*/  SHF.R.U32.HI R138, RZ, 0x10, R8 ;  /* 0x00000010ff8a7819 */ /* 0x000fe20000011608 */
[----:B------:R-:W-:Y:S01]  /*65e0*/  MUFU.EX2 R162, R49 ;  /* 0x0000003100a27308 */ /* 0x000fe20000000800 */
[----:B------:R-:W-:Y:S01]  /*65f0*/  SHF.R.U32.HI R8, RZ, 0x18, R4 ;  /* 0x00000018ff087819 */ /* 0x000fe20000011604 */
[----:B------:R-:W-:Y:S01]  /*6600*/  FFMA.FTZ R142, R67, c[0x0][0x23c], -R142 ;  /* 0x00008f00438e7a23 */ /* 0x000fe2000001088e */
[----:B------:R-:W-:Y:S02]  /*6610*/  LOP3.LUT R12, R11, UR6, R20, 0x96, !PT ;  /* 0x000000060b0c7c12 */ /* 0x000fe4000f8e9614 */
[----:B------:R-:W-:Y:S02]  /*6620*/  LOP3.LUT R0, R5, UR6, R24, 0x96, !PT ;  /* 0x0000000605007c12 */ /* 0x000fe4000f8e9618 */
[C---:B------:R-:W-:Y:S02]  /*6630*/  LOP3.LUT R20, R10.reuse, 0xff, RZ, 0xc0, !PT ;  /* 0x000000ff0a147812 */ /* 0x040fe400078ec0ff */
[----:B------:R-:W-:Y:S01]  /*6640*/  SHF.R.U32.HI R132, RZ, 0x10, R10 ;  /* 0x00000010ff847819 */ /* 0x000fe2000001160a */
[----:B------:R-:W-:Y:S01]  /*6650*/  MUFU.EX2 R153, R64 ;  /* 0x0000004000997308 */ /* 0x000fe20000000800 */
[----:B------:R-:W-:Y:S02]  /*6660*/  LOP3.LUT R33, R10, 0xffff, RZ, 0xc0, !PT ;  /* 0x0000ffff0a217812 */ /* 0x000fe400078ec0ff */
[C---:B------:R-:W-:Y:S02]  /*6670*/  LOP3.LUT R10, R4.reuse, 0xff, RZ, 0xc0, !PT ;  /* 0x000000ff040a7812 */ /* 0x040fe400078ec0ff */
[----:B------:R-:W-:Y:S02]  /*6680*/  LOP3.LUT R7, R4, 0xffff, RZ, 0xc0, !PT ;  /* 0x0000ffff04077812 */ /* 0x000fe400078ec0ff */
[----:B------:R-:W-:Y:S02]  /*6690*/  SHF.R.U32.HI R9, RZ, 0x10, R4 ;  /* 0x00000010ff097819 */ /* 0x000fe40000011604 */
[C---:B------:R-:W-:Y:S01]  /*66a0*/  LOP3.LUT R4, R14.reuse, 0xffff, RZ, 0xc0, !PT ;  /* 0x0000ffff0e047812 */ /* 0x040fe200078ec0ff */
[----:B------:R-:W-:Y:S01]  /*66b0*/  MUFU.EX2 R166, R51 ;  /* 0x0000003300a67308 */ /* 0x000fe20000000800 */
[----:B------:R-:W-:Y:S02]  /*66c0*/  LOP3.LUT R5, R14, 0xff, RZ, 0xc0, !PT ;  /* 0x000000ff0e057812 */ /* 0x000fe400078ec0ff */
[----:B------:R-:W-:Y:S02]  /*66d0*/  SHF.R.U32.HI R4, RZ, 0x8, R4 ;  /* 0x00000008ff047819 */ /* 0x000fe40000011604 */
[----:B------:R-:W-:Y:S02]  /*66e0*/  ISETP.LE.U32.AND P3, PT, R5, UR4, PT ;  /* 0x0000000405007c0c */ /* 0x000fe4000bf63070 */
[--C-:B------:R-:W-:Y:S02]  /*66f0*/  SHF.R.U32.HI R5, RZ, 0x18, R14.reuse ;  /* 0x00000018ff057819 */ /* 0x100fe4000001160e */
[----:B------:R-:W-:Y:S01]  /*6700*/  SHF.R.U32.HI R14, RZ, 0x10, R14 ;  /* 0x00000010ff0e7819 */ /* 0x000fe2000001160e */
[----:B------:R-:W-:Y:S01]  /*6710*/  MUFU.EX2 R151, R66 ;  /* 0x0000004200977308 */ /* 0x000fe20000000800 */
[----:B------:R-:W-:Y:S02]  /*6720*/  ISETP.LE.U32.AND P4, PT, R5, UR4, PT ;  /* 0x0000000405007c0c */ /* 0x000fe4000bf83070 */
[----:B------:R-:W-:Y:S02]  /*6730*/  LOP3.LUT R4, R4, 0xffff, RZ, 0xc0, !PT ;  /* 0x0000ffff04047812 */ /* 0x000fe400078ec0ff */
[----:B------:R-:W-:Y:S02]  /*6740*/  LOP3.LUT R14, R14, 0xff, RZ, 0xc0, !PT ;  /* 0x000000ff0e0e7812 */ /* 0x000fe400078ec0ff */
[----:B------:R-:W-:Y:S01]  /*6750*/  ISETP.LE.U32.AND P5, PT, R4, UR4, PT ;  /* 0x0000000404007c0c */ /* 0x000fe2000bfa3070 */
[----:B------:R-:W-:Y:S01]  /*6760*/  @!P3 FADD.FTZ R216, -R216, -RZ ;  /* 0x800000ffd8d8b221 */ /* 0x000fe20000010100 */
[----:B------:R-:W-:Y:S01]  /*6770*/  ISETP.LE.U32.AND P2, PT, R14, UR4, PT ;  /* 0x000000040e007c0c */ /* 0x000fe2000bf43070 */
[----:B------:R-:W-:Y:S01]  /*6780*/  MUFU.EX2 R150, R142 ;  /* 0x0000008e00967308 */ /* 0x000fe20000000800 */
[C---:B------:R-:W-:Y:S02]  /*6790*/  LOP3.LUT R4, R0.reuse, 0xffff, RZ, 0xc0, !PT ;  /* 0x0000ffff00047812 */ /* 0x040fe400078ec0ff */
[----:B------:R-:W-:Y:S01]  /*67a0*/  LOP3.LUT R6, R0, 0xff, RZ, 0xc0, !PT ;  /* 0x000000ff00067812 */ /* 0x000fe200078ec0ff */
[----:B------:R-:W-:Y:S01]  /*67b0*/  @!P4 FADD.FTZ R221, -R221, -RZ ;  /* 0x800000ffddddc221 */ /* 0x000fe20000010100 */
[----:B------:R-:W-:Y:S02]  /*67c0*/  ISETP.LE.U32.AND P4, PT, R10, UR4, PT ;  /* 0x000000040a007c0c */ /* 0x000fe4000bf83070 */
[----:B------:R-:W-:Y:S02]  /*67d0*/  SHF.R.U32.HI R4, RZ, 0x8, R4 ;  /* 0x00000008ff047819 */ /* 0x000fe40000011604 */
[----:B------:R-:W-:Y:S01]  /*67e0*/  SHF.R.U32.HI R10, RZ, 0x8, R31 ;  /* 0x00000008ff0a7819 */ /* 0x000fe2000001161f */
[----:B------:R-:W-:Y:S01]  /*67f0*/  MUFU.EX2 R155, R60 ;  /* 0x0000003c009b7308 */ /* 0x000fe20000000800 */
[----:B------:R-:W-:Y:S01]  /*6800*/  LOP3.LUT R4, R4, 0xffff, RZ, 0xc0, !PT ;  /* 0x0000ffff04047812 */ /* 0x000fe200078ec0ff */
[----:B------:R-:W-:Y:S01]  /*6810*/  @!P5 FADD.FTZ R212, -R212, -RZ ;  /* 0x800000ffd4d4d221 */ /* 0x000fe20000010100 */
[----:B------:R-:W-:Y:S01]  /*6820*/  ISETP.LE.U32.AND P1, PT, R6, UR4, PT ;  /* 0x0000000406007c0c */ /* 0x000fe2000bf23070 */
[----:B------:R-:W-:Y:S01]  /*6830*/  @!P2 FADD.FTZ R207, -R207, -RZ ;  /* 0x800000ffcfcfa221 */ /* 0x000fe20000010100 */
[----:B------:R-:W-:Y:S02]  /*6840*/  ISETP.LE.U32.AND P5, PT, R4, UR4, PT ;  /* 0x0000000404007c0c */ /* 0x000fe4000bfa3070 */
[--C-:B------:R-:W-:Y:S01]  /*6850*/  SHF.R.U32.HI R4, RZ, 0x18, R0.reuse ;  /* 0x00000018ff047819 */ /* 0x100fe20000011600 */
[----:B------:R-:W-:Y:S01]  /*6860*/  @!P4 FADD.FTZ R222, -R222, -RZ ;  /* 0x800000ffdedec221 */ /* 0x000fe20000010100 */
[----:B------:R-:W-:Y:S01]  /*6870*/  SHF.R.U32.HI R5, RZ, 0x10, R0 ;  /* 0x00000010ff057819 */ /* 0x000fe20000011600 */
[----:B------:R-:W-:Y:S01]  /*6880*/  MUFU.EX2 R163, R62 ;  /* 0x0000003e00a37308 */ /* 0x000fe20000000800 */
[----:B------:R-:W-:Y:S02]  /*6890*/  ISETP.LE.U32.AND P2, PT, R4, UR4, PT ;  /* 0x0000000404007c0c */ /* 0x000fe4000bf43070 */
[----:B------:R-:W-:Y:S02]  /*68a0*/  LOP3.LUT R4, R9, 0xff, RZ, 0xc0, !PT ;  /* 0x000000ff09047812 */ /* 0x000fe400078ec0ff */
[----:B------:R-:W-:Y:S01]  /*68b0*/  SHF.R.U32.HI R0, RZ, 0x8, R7 ;  /* 0x00000008ff007819 */ /* 0x000fe20000011607 */
[----:B------:R-:W-:Y:S01]  /*68c0*/  @!P1 FADD.FTZ R224, -R224, -RZ ;  /* 0x800000ffe0e09221 */ /* 0x000fe20000010100 */
[----:B------:R-:W-:Y:S01]  /*68d0*/  ISETP.LE.U32.AND P6, PT, R17, UR4, PT ;  /* 0x0000000411007c0c */ /* 0x000fe2000bfc3070 */
[----:B------:R-:W-:Y:S01]  /*68e0*/  @!P5 FADD.FTZ R225, -R225, -RZ ;  /* 0x800000ffe1e1d221 */ /* 0x000fe20000010100 */
[----:B------:R-:W-:Y:S01]  /*68f0*/  LOP3.LUT R0, R0, 0xffff, RZ, 0xc0, !PT ;  /* 0x0000ffff00007812 */ /* 0x000fe200078ec0ff */
[----:B------:R-:W-:Y:S01]  /*6900*/  MUFU.EX2 R152, R148 ;  /* 0x0000009400987308 */ /* 0x000fe20000000800 */
[----:B------:R-:W-:Y:S02]  /*6910*/  ISETP.LE.U32.AND P5, PT, R4, UR4, PT ;  /* 0x0000000404007c0c */ /* 0x000fe4000bfa3070 */
[----:B------:R-:W-:Y:S01]  /*6920*/  ISETP.LE.U32.AND P1, PT, R0, UR4, PT ;  /* 0x0000000400007c0c */ /* 0x000fe2000bf23070 */
[----:B------:R-:W-:Y:S01]  /*6930*/  @!P2 FADD.FTZ R227, -R227, -RZ ;  /* 0x800000ffe3e3a221 */ /* 0x000fe20000010100 */
[----:B------:R-:W-:Y:S02]  /*6940*/  ISETP.LE.U32.AND P2, PT, R8, UR4, PT ;  /* 0x0000000408007c0c */ /* 0x000fe4000bf43070 */
[----:B------:R-:W-:Y:S02]  /*6950*/  ISETP.LE.U32.AND P0, PT, R21, UR4, PT ;  /* 0x0000000415007c0c */ /* 0x000fe4000bf03070 */
[----:B------:R-:W-:Y:S01]  /*6960*/  SHF.R.U32.HI R0, RZ, 0x8, R25 ;  /* 0x00000008ff007819 */ /* 0x000fe20000011619 */
[----:B------:R-:W-:Y:S01]  /*6970*/  MUFU.EX2 R157, R52 ;  /* 0x00000034009d7308 */ /* 0x000fe20000000800 */
[----:B------:R-:W-:Y:S01]  /*6980*/  LOP3.LUT R7, R15, 0xff, RZ, 0xc0, !PT ;  /* 0x000000ff0f077812 */ /* 0x000fe200078ec0ff */
[----:B------:R-:W-:Y:S01]  /*6990*/  @!P6 FADD.FTZ R209, -R209, -RZ ;  /* 0x800000ffd1d1e221 */ /* 0x000fe20000010100 */
[----:B------:R-:W-:Y:S01]  /*69a0*/  LOP3.LUT R0, R0, 0xffff, RZ, 0xc0, !PT ;  /* 0x0000ffff00007812 */ /* 0x000fe200078ec0ff */
[----:B------:R-:W-:Y:S01]  /*69b0*/  @!P5 FADD.FTZ R226, -R226, -RZ ;  /* 0x800000ffe2e2d221 */ /* 0x000fe20000010100 */
[----:B------:R-:W-:Y:S01]  /*69c0*/  LOP3.LUT R6, R13, 0xff, RZ, 0xc0, !PT ;  /* 0x000000ff0d067812 */ /* 0x000fe200078ec0ff */
[----:B------:R-:W-:Y:S01]  /*69d0*/  @!P1 FADD.FTZ R220, -R220, -RZ ;  /* 0x800000ffdcdc9221 */ /* 0x000fe20000010100 */
[----:B------:R-:W-:Y:S01]  /*69e0*/  ISETP.LE.U32.AND P5, PT, R0, UR4, PT ;  /* 0x0000000400007c0c */ /* 0x000fe2000bfa3070 */
[----:B------:R-:W-:Y:S01]  /*69f0*/  @!P2 FADD.FTZ R223, -R223, -RZ ;  /* 0x800000ffdfdfa221 */ /* 0x000fe20000010100 */
[----:B------:R-:W-:Y:S01]  /*6a00*/  LOP3.LUT R5, R5, 0xff, RZ, 0xc0, !PT ;  /* 0x000000ff05057812 */ /* 0x000fe200078ec0ff */
[----:B------:R-:W-:Y:S01]  /*6a10*/  MUFU.EX2 R158, R2 ;  /* 0x00000002009e7308 */ /* 0x000fe20000000800 */
[----:B------:R-:W-:Y:S01]  /*6a20*/  LOP3.LUT R0, R27, 0xff, RZ, 0xc0, !PT ;  /* 0x000000ff1b007812 */ /* 0x000fe200078ec0ff */
[----:B------:R-:W-:Y:S01]  /*6a30*/  @!P0 FADD.FTZ R213, -R213, -RZ ;  /* 0x800000ffd5d58221 */ /* 0x000fe20000010100 */
[----:B------:R-:W-:Y:S02]  /*6a40*/  ISETP.LE.U32.AND P6, PT, R6, UR4, PT ;  /* 0x0000000406007c0c */ /* 0x000fe4000bfc3070 */
[----:B------:R-:W-:Y:S02]  /*6a50*/  ISETP.LE.U32.AND P2, PT, R0, UR4, PT ;  /* 0x0000000400007c0c */ /* 0x000fe4000bf43070 */
[----:B------:R-:W-:Y:S02]  /*6a60*/  LOP3.LUT R0, R13, 0xffff, RZ, 0xc0, !PT ;  /* 0x0000ffff0d007812 */ /* 0x000fe400078ec0ff */
[--C-:B------:R-:W-:Y:S01]  /*6a70*/  SHF.R.U32.HI R6, RZ, 0x10, R13.reuse ;  /* 0x00000010ff067819 */ /* 0x100fe2000001160d */
[----:B------:R-:W-:Y:S01]  /*6a80*/  MUFU.EX2 R156, R53 ;  /* 0x00000035009c7308 */ /* 0x000fe20000000800 */
[----:B------:R-:W-:Y:S01]  /*6a90*/  SHF.R.U32.HI R0, RZ, 0x8, R0 ;  /* 0x00000008ff007819 */ /* 0x000fe20000011600 */
[----:B------:R-:W-:Y:S01]  /*6aa0*/  @!P5 FADD.FTZ R208, -R208, -RZ ;  /* 0x800000ffd0d0d221 */ /* 0x000fe20000010100 */
[----:B------:R-:W-:Y:S01]  /*6ab0*/  ISETP.LE.U32.AND P3, PT, R5, UR4, PT ;  /* 0x0000000405007c0c */ /* 0x000fe2000bf63070 */
[----:B------:R-:W-:Y:S01]  /*6ac0*/  IMAD.WIDE.U32 R4, R30, -0x326172a9, RZ ;  /* 0xcd9e8d571e047825 */ /* 0x000fe200078e00ff */
        /* <DEDUP_REMOVED lines=10> */
[----:B------:R-:W-:Y:S02]  /*6b70*/  LOP3.LUT R0, R15, 0xffff, RZ, 0xc0, !PT ;  /* 0x0000ffff0f007812 */ /* 0x000fe400078ec0ff */
[--C-:B------:R-:W-:Y:S02]  /*6b80*/  SHF.R.U32.HI R6, RZ, 0x10, R15.reuse ;  /* 0x00000010ff067819 */ /* 0x100fe4000001160f */
[----:B------:R-:W-:Y:S01]  /*6b90*/  SHF.R.U32.HI R0, RZ, 0x8, R0 ;  /* 0x00000008ff007819 */ /* 0x000fe20000011600 */
[----:B------:R-:W-:Y:S01]  /*6ba0*/  @!P5 FADD.FTZ R201, -R201, -RZ ;  /* 0x800000ffc9c9d221 */ /* 0x000fe20000010100 */
[----:B------:R-:W-:Y:S01]  /*6bb0*/  ISETP.LE.U32.AND P5, PT, R7, UR4, PT ;  /* 0x0000000407007c0c */ /* 0x000fe2000bfa3070 */
[----:B------:R-:W-:Y:S01]  /*6bc0*/  MUFU.EX2 R165, R56 ;  /* 0x0000003800a57308 */ /* 0x000fe20000000800 */
[----:B------:R-:W-:Y:S01]  /*6bd0*/  LOP3.LUT R0, R0, 0xffff, RZ, 0xc0, !PT ;  /* 0x0000ffff00007812 */ /* 0x000fe200078ec0ff */
[----:B------:R-:W-:Y:S01]  /*6be0*/  @!P2 FADD.FTZ R203, -R203, -RZ ;  /* 0x800000ffcbcba221 */ /* 0x000fe20000010100 */
[----:B------:R-:W-:Y:S01]  /*6bf0*/  SHF.R.U32.HI R15, RZ, 0x18, R15 ;  /* 0x00000018ff0f7819 */ /* 0x000fe2000001160f */
[----:B------:R-:W-:Y:S01]  /*6c00*/  @!P0 FADD.FTZ R206, -R206, -RZ ;  /* 0x800000ffcece8221 */ /* 0x000fe20000010100 */
[----:B------:R-:W-:Y:S02]  /*6c10*/  ISETP.LE.U32.AND P2, PT, R0, UR4, PT ;  /* 0x0000000400007c0c */ /* 0x000fe4000bf43070 */
[----:B------:R-:W-:Y:S02]  /*6c20*/  ISETP.LE.U32.AND P3, PT, R18, UR4, PT ;  /* 0x0000000412007c0c */ /* 0x000fe4000bf63070 */
[----:B------:R-:W-:Y:S01]  /*6c30*/  LOP3.LUT R10, R10, 0xffff, RZ, 0xc0, !PT ;  /* 0x0000ffff0a0a7812 */ /* 0x000fe200078ec0ff */
[----:B------:R-:W-:Y:S01]  /*6c40*/  MUFU.EX2 R164, R57 ;  /* 0x0000003900a47308 */ /* 0x000fe20000000800 */
[----:B------:R-:W-:Y:S01]  /*6c50*/  LOP3.LUT R6, R6, 0xff, RZ, 0xc0, !PT ;  /* 0x000000ff06067812 */ /* 0x000fe200078ec0ff */
[----:B------:R-:W-:Y:S01]  /*6c60*/  @!P5 FADD.FTZ R215, -R215, -RZ ;  /* 0x800000ffd7d7d221 */ /* 0x000fe20000010100 */
[----:B------:R-:W-:Y:S02]  /*6c70*/  ISETP.LE.U32.AND P5, PT, R15, UR4, PT ;  /* 0x000000040f007c0c */ /* 0x000fe4000bfa3070 */
[----:B------:R-:W-:Y:S01]  /*6c80*/  ISETP.LE.U32.AND P0, PT, R6, UR4, PT ;  /* 0x0000000406007c0c */ /* 0x000fe2000bf03070 */
[----:B------:R-:W-:Y:S01]  /*6c90*/  IMAD.WIDE.U32 R6, R154, -0x2daee0ad, RZ ;  /* 0xd2511f539a067825 */ /* 0x000fe200078e00ff */
[----:B------:R-:W-:Y:S02]  /*6ca0*/  ISETP.LE.U32.AND P1, PT, R16, UR4, PT ;  /* 0x0000000410007c0c */ /* 0x000fe4000bf23070 */
[----:B------:R-:W-:Y:S01]  /*6cb0*/  LOP3.LUT R9, R5, UR6, R22, 0x96, !PT ;  /* 0x0000000605097c12 */ /* 0x000fe2000f8e9616 */
[----:B------:R-:W-:Y:S01]  /*6cc0*/  @!P3 FADD.FTZ R205, -R205, -RZ ;  /* 0x800000ffcdcdb221 */ /* 0x000fe20000010100 */
[----:B------:R-:W-:Y:S01]  /*6cd0*/  LOP3.LUT R8, R7, UR5, R26, 0x96, !PT ;  /* 0x0000000507087c12 */ /* 0x000fe2000f8e961a */
[----:B------:R-:W-:Y:S01]  /*6ce0*/  @!P2 FADD.FTZ R210, -R210, -RZ ;  /* 0x800000ffd2d2a221 */ /* 0x000fe20000010100 */
[----:B------:R-:W-:Y:S01]  /*6cf0*/  LOP3.LUT R17, R4, 0xff, RZ, 0xc0, !PT ;  /* 0x000000ff04117812 */ /* 0x000fe200078ec0ff */
[----:B------:R-:W-:Y:S01]  /*6d00*/  MUFU.EX2 R170, R37 ;  /* 0x0000002500aa7308 */ /* 0x000fe20000000800 */
[--C-:B------:R-:W-:Y:S01]  /*6d10*/  SHF.R.U32.HI R16, RZ, 0x10, R4.reuse ;  /* 0x00000010ff107819 */ /* 0x100fe20000011604 */
[----:B------:R-:W-:Y:S01]  /*6d20*/  @!P5 FADD.FTZ R218, -R218, -RZ ;  /* 0x800000ffdadad221 */ /* 0x000fe20000010100 */
[----:B------:R-:W-:Y:S01]  /*6d30*/  ISETP.LE.U32.AND P5, PT, R10, UR4, PT ;  /* 0x000000040a007c0c */ /* 0x000fe2000bfa3070 */
[----:B------:R-:W-:Y:S01]  /*6d40*/  @!P0 FADD.FTZ R219, -R219, -RZ ;  /* 0x800000ffdbdb8221 */ /* 0x000fe20000010100 */
[----:B------:R-:W-:Y:S01]  /*6d50*/  LOP3.LUT R10, R32, 0xff, RZ, 0xc0, !PT ;  /* 0x000000ff200a7812 */ /* 0x000fe200078ec0ff */
[----:B----4-:R-:W-:Y:S01]  /*6d60*/  @!P1 FADD.FTZ R196, -R196, -RZ ;  /* 0x800000ffc4c49221 */ /* 0x010fe20000010100 */
[----:B------:R-:W-:Y:S02]  /*6d70*/  SHF.R.U32.HI R18, RZ, 0x18, R4 ;  /* 0x00000018ff127819 */ /* 0x000fe40000011604 */
[----:B------:R-:W-:Y:S01]  /*6d80*/  ISETP.LE.U32.AND P3, PT, R10, UR4, PT ;  /* 0x000000040a007c0c */ /* 0x000fe2000bf63070 */
[----:B------:R-:W-:Y:S01]  /*6d90*/  MUFU.EX2 R175, R38 ;  /* 0x0000002600af7308 */ /* 0x000fe20000000800 */
[----:B------:R-:W-:Y:S01]  /*6da0*/  LOP3.LUT R14, R4, 0xffff, RZ, 0xc0, !PT ;  /* 0x0000ffff040e7812 */ /* 0x000fe200078ec0ff */
[----:B------:R-:W-:Y:S01]  /*6db0*/  IMAD.WIDE.U32 R4, R137, -0x2daee0ad, RZ ;  /* 0xd2511f5389047825 */ /* 0x000fe200078e00ff */
[----:B------:R-:W-:Y:S02]  /*6dc0*/  LOP3.LUT R11, R6, 0xff, RZ, 0xc0, !PT ;  /* 0x000000ff060b7812 */ /* 0x000fe400078ec0ff */
[--C-:B------:R-:W-:Y:S01]  /*6dd0*/  SHF.R.U32.HI R13, RZ, 0x18, R6.reuse ;  /* 0x00000018ff0d7819 */ /* 0x100fe20000011606 */
[----:B------:R-:W-:Y:S01]  /*6de0*/  @!P5 FADD.FTZ R204, -R204, -RZ ;  /* 0x800000ffccccd221 */ /* 0x000fe20000010100 */
[----:B------:R-:W-:Y:S02]  /*6df0*/  SHF.R.U32.HI R21, RZ, 0x10, R6 ;  /* 0x00000010ff157819 */ /* 0x000fe40000011606 */
[----:B------:R-:W-:Y:S01]  /*6e00*/  ISETP.LE.U32.AND P4, PT, R23, UR4, PT ;  /* 0x0000000417007c0c */ /* 0x000fe2000bf83070 */
[----:B------:R-:W2:Y:S01]  /*6e10*/  MUFU.EX2 R171, R36 ;  /* 0x0000002400ab7308 */ /* 0x000ea20000000800 */
[----:B------:R-:W-:Y:S01]  /*6e20*/  ISETP.LE.U32.AND P2, PT, R20, UR4, PT ;  /* 0x0000000414007c0c */ /* 0x000fe2000bf43070 */
[----:B------:R-:W-:Y:S01]  /*6e30*/  @!P3 FADD.FTZ R217, -R217, -RZ ;  /* 0x800000ffd9d9b221 */ /* 0x000fe20000010100 */
[----:B------:R-:W-:Y:S02]  /*6e40*/  LOP3.LUT R20, R6, 0xffff, RZ, 0xc0, !PT ;  /* 0x0000ffff06147812 */ /* 0x000fe400078ec0ff */
[----:B------:R-:W-:Y:S02]  /*6e50*/  SHF.R.U32.HI R6, RZ, 0x8, R136 ;  /* 0x00000008ff067819 */ /* 0x000fe40000011688 */
[----:B------:R-:W-:Y:S02]  /*6e60*/  ISETP.LE.U32.AND P6, PT, R19, UR4, PT ;  /* 0x0000000413007c0c */ /* 0x000fe4000bfc3070 */
[C---:B------:R-:W-:Y:S01]  /*6e70*/  LOP3.LUT R19, R4.reuse, 0xffff, RZ, 0xc0, !PT ;  /* 0x0000ffff04137812 */ /* 0x040fe200078ec0ff */
[----:B------:R-:W3:Y:S01]  /*6e80*/  MUFU.EX2 R194, R40 ;  /* 0x0000002800c27308 */ /* 0x000ee20000000800 */
[----:B------:R-:W-:Y:S01]  /*6e90*/  LOP3.LUT R7, R4, 0xff, RZ, 0xc0, !PT ;  /* 0x000000ff04077812 */ /* 0x000fe200078ec0ff */
[----:B------:R-:W-:Y:S01]  /*6ea0*/  @!P4 FADD.FTZ R211, -R211, -RZ ;  /* 0x800000ffd3d3c221 */ /* 0x000fe20000010100 */
[--C-:B------:R-:W-:Y:S01]  /*6eb0*/  SHF.R.U32.HI R10, RZ, 0x18, R4.reuse ;  /* 0x00000018ff0a7819 */ /* 0x100fe20000011604 */
[----:B-1----:R-:W-:Y:S01]  /*6ec0*/  @!P2 FADD.FTZ R160, -R160, -RZ ;  /* 0x800000ffa0a0a221 */ /* 0x002fe20000010100 */
[----:B------:R-:W-:Y:S02]  /*6ed0*/  SHF.R.U32.HI R15, RZ, 0x10, R4 ;  /* 0x00000010ff0f7819 */ /* 0x000fe40000011604 */
[----:B------:R-:W-:Y:S02]  /*6ee0*/  LOP3.LUT R4, R138, 0xff, RZ, 0xc0, !PT ;  /* 0x000000ff8a047812 */ /* 0x000fe400078ec0ff */
[----:B------:R-:W-:Y:S01]  /*6ef0*/  LOP3.LUT R6, R6, 0xffff, RZ, 0xc0, !PT ;  /* 0x0000ffff06067812 */ /* 0x000fe200078ec0ff */
[----:B------:R-:W-:Y:S01]  /*6f00*/  MUFU.EX2 R192, R41 ;  /* 0x0000002900c07308 */ /* 0x000fe20000000800 */
[----:B------:R-:W-:Y:S01]  /*6f10*/  ISETP.LE.U32.AND P3, PT, R4, UR4, PT ;  /* 0x0000000404007c0c */ /* 0x000fe2000bf63070 */
[----:B------:R-:W-:Y:S01]  /*6f20*/  @!P6 FADD.FTZ R193, -R193, -RZ ;  /* 0x800000ffc1c1e221 */ /* 0x000fe20000010100 */
[----:B------:R-:W-:Y:S02]  /*6f30*/  ISETP.LE.U32.AND P5, PT, R6, UR4, PT ;  /* 0x0000000406007c0c */ /* 0x000fe4000bfa3070 */
[----:B------:R-:W-:Y:S02]  /*6f40*/  LOP3.LUT R0, R5, UR5, R28, 0x96, !PT ;  /* 0x0000000505007c12 */ /* 0x000fe4000f8e961c */
[C---:B------:R-:W-:Y:S02]  /*6f50*/  LOP3.LUT R6, R12.reuse, 0xffff, RZ, 0xc0, !PT ;  /* 0x0000ffff0c067812 */ /* 0x040fe400078ec0ff */
[----:B------:R-:W-:Y:S01]  /*6f60*/  LOP3.LUT R5, R12, 0xff, RZ, 0xc0, !PT ;  /* 0x000000ff0c057812 */ /* 0x000fe200078ec0ff */
[----:B------:R-:W1:Y:S01]  /*6f70*/  MUFU.EX2 R200, R42 ;  /* 0x0000002a00c87308 */ /* 0x000e620000000800 */
[----:B------:R-:W-:Y:S02]  /*6f80*/  SHF.R.U32.HI R4, RZ, 0x8, R6 ;  /* 0x00000008ff047819 */ /* 0x000fe40000011606 */
[----:B------:R-:W-:Y:S01]  /*6f90*/  ISETP.LE.U32.AND P4, PT, R5, UR4, PT ;  /* 0x0000000405007c0c */ /* 0x000fe2000bf83070 */
[----:B------:R-:W-:Y:S01]  /*6fa0*/  @!P3 FADD.FTZ R195, -R195, -RZ ;  /* 0x800000ffc3c3b221 */ /* 0x000fe20000010100 */
[--C-:B------:R-:W-:Y:S01]  /*6fb0*/  SHF.R.U32.HI R5, RZ, 0x18, R12.reuse ;  /* 0x00000018ff057819 */ /* 0x100fe2000001160c */
[----:B------:R-:W-:Y:S01]  /*6fc0*/  @!P5 FADD.FTZ R189, -R189, -RZ ;  /* 0x800000ffbdbdd221 */ /* 0x000fe20000010100 */
[----:B------:R-:W-:Y:S02]  /*6fd0*/  SHF.R.U32.HI R12, RZ, 0x10, R12 ;  /* 0x00000010ff0c7819 */ /* 0x000fe4000001160c */
[----:B------:R-:W-:Y:S01]  /*6fe0*/  LOP3.LUT R4, R4, 0xffff, RZ, 0xc0, !PT ;  /* 0x0000ffff04047812 */ /* 0x000fe200078ec0ff */
[----:B------:R-:W4:Y:S01]  /*6ff0*/  MUFU.EX2 R199, R43 ;  /* 0x0000002b00c77308 */ /* 0x000f220000000800 */
[----:B------:R-:W-:Y:S02]  /*7000*/  LOP3.LUT R12, R12, 0xff, RZ, 0xc0, !PT ;  /* 0x000000ff0c0c7812 */ /* 0x000fe400078ec0ff */
[----:B------:R-:W-:Y:S02]  /*7010*/  ISETP.LE.U32.AND P5, PT, R4, UR4, PT ;  /* 0x0000000404007c0c */ /* 0x000fe4000bfa3070 */
[----:B------:R-:W-:Y:S01]  /*7020*/  ISETP.LE.U32.AND P3, PT, R12, UR4, PT ;  /* 0x000000040c007c0c */ /* 0x000fe2000bf63070 */
[----:B--2---:R-:W-:Y:S01]  /*7030*/  @!P4 FADD.FTZ R171, -R171, -RZ ;  /* 0x800000ffababc221 */ /* 0x004fe20000010100 */
[----:B------:R-:W-:Y:S02]  /*7040*/  ISETP.LE.U32.AND P1, PT, R5, UR4, PT ;  /* 0x0000000405007c0c */ /* 0x000fe4000bf23070 */
[C---:B------:R-:W-:Y:S01]  /*7050*/  LOP3.LUT R5, R9.reuse, 0xff, RZ, 0xc0, !PT ;  /* 0x000000ff09057812 */ /* 0x040fe200078ec0ff */
[----:B------:R-:W2:Y:S01]  /*7060*/  MUFU.EX2 R198, R46 ;  /* 0x0000002e00c67308 */ /* 0x000ea20000000800 */
[----:B------:R-:W-:Y:S02]  /*7070*/  LOP3.LUT R4, R9, 0xffff, RZ, 0xc0, !PT ;  /* 0x0000ffff09047812 */ /* 0x000fe400078ec0ff */
[----:B------:R-:W-:Y:S02]  /*7080*/  ISETP.LE.U32.AND P6, PT, R5, UR4, PT ;  /* 0x0000000405007c0c */ /* 0x000fe4000bfc3070 */
[--C-:B------:R-:W-:Y:S01]  /*7090*/  SHF.R.U32.HI R5, RZ, 0x18, R9.reuse ;  /* 0x00000018ff057819 */ /* 0x100fe20000011609 */
[----:B------:R-:W-:Y:S01]  /*70a0*/  @!P5 FADD.FTZ R170, -R170, -RZ ;  /* 0x800000ffaaaad221 */ /* 0x000fe20000010100 */
[----:B------:R-:W-:Y:S01]  /*70b0*/  SHF.R.U32.HI R9, RZ, 0x10, R9 ;  /* 0x00000010ff097819 */ /* 0x000fe20000011609 */
[----:B------:R-:W-:Y:S01]  /*70c0*/  @!P3 FADD.FTZ R175, -R175, -RZ ;  /* 0x800000ffafafb221 */ /* 0x000fe20000010100 */
[----:B------:R-:W-:Y:S01]  /*70d0*/  SHF.R.U32.HI R4, RZ, 0x8, R4 ;  /* 0x00000008ff047819 */ /* 0x000fe20000011604 */
[----:B------:R-:W2:Y:S01]  /*70e0*/  MUFU.EX2 R197, R47 ;  /* 0x0000002f00c57308 */ /* 0x000ea20000000800 */
[----:B------:R-:W-:Y:S02]  /*70f0*/  LOP3.LUT R9, R9, 0xff, RZ, 0xc0, !PT ;  /* 0x000000ff09097812 */ /* 0x000fe400078ec0ff */
[----:B------:R-:W-:Y:S02]  /*7100*/  LOP3.LUT R4, R4, 0xffff, RZ, 0xc0, !PT ;  /* 0x0000ffff04047812 */ /* 0x000fe400078ec0ff */
[----:B------:R-:W-:Y:S01]  /*7110*/  ISETP.LE.U32.AND P3, PT, R9, UR4, PT ;  /* 0x0000000409007c0c */ /* 0x000fe2000bf63070 */
[----:B---3--:R-:W-:Y:S01]  /*7120*/  @!P6 FADD.FTZ R194, -R194, -RZ ;  /* 0x800000ffc2c2e221 */ /* 0x008fe20000010100 */
[----:B------:R-:W-:Y:S02]  /*7130*/  ISETP.LE.U32.AND P5, PT, R4, UR4, PT ;  /* 0x0000000404007c0c */ /* 0x000fe4000bfa3070 */
[----:B------:R-:W-:Y:S01]  /*7140*/  ISETP.LE.U32.AND P4, PT, R5, UR4, PT ;  /* 0x0000000405007c0c */ /* 0x000fe2000bf83070 */
[----:B------:R-:W3:Y:S01]  /*7150*/  MUFU.EX2 R174, R39 ;  /* 0x0000002700ae7308 */ /* 0x000ee20000000800 */
[----:B------:R-:W-:Y:S02]  /*7160*/  SHF.R.U32.HI R4, RZ, 0x8, R14 ;  /* 0x00000008ff047819 */ /* 0x000fe4000001160e */
[----:B------:R-:W-:Y:S02]  /*7170*/  LOP3.LUT R5, R16, 0xff, RZ, 0xc0, !PT ;  /* 0x000000ff10057812 */ /* 0x000fe400078ec0ff */
[----:B------:R-:W-:Y:S02]  /*7180*/  LOP3.LUT R4, R4, 0xffff, RZ, 0xc0, !PT ;  /* 0x0000ffff04047812 */ /* 0x000fe400078ec0ff */
[----:B------:R-:W-:Y:S01]  /*7190*/  ISETP.LE.U32.AND P6, PT, R5, UR4, PT ;  /* 0x0000000405007c0c */ /* 0x000fe2000bfc3070 */
[----:B-1----:R-:W-:Y:S01]  /*71a0*/  @!P3 FADD.FTZ R200, -R200, -RZ ;  /* 0x800000ffc8c8b221 */ /* 0x002fe20000010100 */
[----:B------:R-:W-:Y:S01]  /*71b0*/  ISETP.LE.U32.AND P3, PT, R18, UR4, PT ;  /* 0x0000000412007c0c */ /* 0x000fe2000bf63070 */
[----:B------:R-:W-:Y:S01]  /*71c0*/  @!P5 FADD.FTZ R192, -R192, -RZ ;  /* 0x800000ffc0c0d221 */ /* 0x000fe20000010100 */
[----:B------:R-:W-:Y:S01]  /*71d0*/  ISETP.LE.U32.AND P5, PT, R4, UR4, PT ;  /* 0x0000000404007c0c */ /* 0x000fe2000bfa3070 */
[----:B----4-:R-:W-:Y:S01]  /*71e0*/  @!P4 FADD.FTZ R199, -R199, -RZ ;  /* 0x800000ffc7c7c221 */ /* 0x010fe20000010100 */
[----:B------:R-:W-:Y:S01]  /*71f0*/  LOP3.LUT R4, R132, 0xff, RZ, 0xc0, !PT ;  /* 0x000000ff84047812 */ /* 0x000fe200078ec0ff */
[----:B------:R-:W-:Y:S01]  /*7200*/  MUFU.EX2 R173, R44 ;  /* 0x0000002c00ad7308 */ /* 0x000fe20000000800 */
[----:B------:R-:W-:Y:S02]  /*7210*/  LOP3.LUT R5, R8, 0xffff, RZ, 0xc0, !PT ;  /* 0x0000ffff08057812 */ /* 0x000fe400078ec0ff */
[----:B------:R-:W-:Y:S02]  /*7220*/  ISETP.LE.U32.AND P4, PT, R4, UR4, PT ;  /* 0x0000000404007c0c */ /* 0x000fe4000bf83070 */
[----:B------:R-:W-:Y:S01]  /*7230*/  SHF.R.U32.HI R4, RZ, 0x8, R33 ;  /* 0x00000008ff047819 */ /* 0x000fe20000011621 */
[----:B--2---:R-:W-:Y:S01]  /*7240*/  @!P6 FADD.FTZ R198, -R198, -RZ ;  /* 0x800000ffc6c6e221 */ /* 0x004fe20000010100 */
[----:B------:R-:W-:Y:S01]  /*7250*/  SHF.R.U32.HI R6, RZ, 0x10, R8 ;  /* 0x00000010ff067819 */ /* 0x000fe20000011608 */
[----:B------:R-:W-:Y:S01]  /*7260*/  @!P3 FADD.FTZ R197, -R197, -RZ ;  /* 0x800000ffc5c5b221 */ /* 0x000fe20000010100 */
[----:B------:R-:W-:Y:S01]  /*7270*/  LOP3.LUT R4, R4, 0xffff, RZ, 0xc0, !PT ;  /* 0x0000ffff04047812 */ /* 0x000fe200078ec0ff */
[----:B------:R-:W-:Y:S01]  /*7280*/  MUFU.EX2 R169, R58 ;  /* 0x0000003a00a97308 */ /* 0x000fe20000000800 */
[----:B------:R-:W-:Y:S01]  /*7290*/  ISETP.LE.U32.AND P3, PT, R7, UR4, PT ;  /* 0x0000000407007c0c */ /* 0x000fe2000bf63070 */
[----:B---3--:R-:W-:Y:S01]  /*72a0*/  @!P1 FADD.FTZ R174, -R174, -RZ ;  /* 0x800000ffaeae9221 */ /* 0x008fe20000010100 */
[----:B------:R-:W-:Y:S02]  /*72b0*/  ISETP.LE.U32.AND P6, PT, R4, UR4, PT ;  /* 0x0000000404007c0c */ /* 0x000fe4000bfc3070 */
[----:B------:R-:W-:Y:S01]  /*72c0*/  LOP3.LUT R4, R8, 0xff, RZ, 0xc0, !PT ;  /* 0x000000ff08047812 */ /* 0x000fe200078ec0ff */
[----:B------:R-:W-:Y:S01]  /*72d0*/  @!P4 FADD.FTZ R167, -R167, -RZ ;  /* 0x800000ffa7a7c221 */ /* 0x000fe20000010100 */
[----:B------:R-:W-:Y:S02]  /*72e0*/  SHF.R.U32.HI R7, RZ, 0x8, R5 ;  /* 0x00000008ff077819 */ /* 0x000fe40000011605 */
[----:B------:R-:W-:Y:S01]  /*72f0*/  ISETP.LE.U32.AND P2, PT, R4, UR4, PT ;  /* 0x0000000404007c0c */ /* 0x000fe2000bf43070 */
[----:B------:R-:W1:Y:S01]  /*7300*/  MUFU.EX2 R172, R45 ;  /* 0x0000002d00ac7308 */ /* 0x000e620000000800 */
[----:B------:R-:W-:Y:S02]  /*7310*/  LOP3.LUT R4, R7, 0xffff, RZ, 0xc0, !PT ;  /* 0x0000ffff07047812 */ /* 0x000fe400078ec0ff */
[----:B------:R-:W-:Y:S01]  /*7320*/  LOP3.LUT R5, R6, 0xff, RZ, 0xc0, !PT ;  /* 0x000000ff06057812 */ /* 0x000fe200078ec0ff */
[----:B------:R-:W-:Y:S01]  /*7330*/  @!P3 FADD.FTZ R155, -R155, -RZ ;  /* 0x800000ff9b9bb221 */ /* 0x000fe20000010100 */
[----:B------:R-:W-:Y:S01]  /*7340*/  ISETP.LE.U32.AND P4, PT, R4, UR4, PT ;  /* 0x0000000404007c0c */ /* 0x000fe2000bf83070 */
[----:B------:R-:W-:Y:S01]  /*7350*/  @!P6 FADD.FTZ R162, -R162, -RZ ;  /* 0x800000ffa2a2e221 */ /* 0x000fe20000010100 */
[C---:B------:R-:W-:Y:S02]  /*7360*/  LOP3.LUT R4, R0.reuse, 0xffff, RZ, 0xc0, !PT ;  /* 0x0000ffff00047812 */ /* 0x040fe400078ec0ff */
[----:B------:R-:W-:Y:S01]  /*7370*/  ISETP.LE.U32.AND P6, PT, R5, UR4, PT ;  /* 0x0000000405007c0c */ /* 0x000fe2000bfc3070 */
[----:B------:R-:W-:Y:S01]  /*7380*/  MUFU.EX2 R159, R55 ;  /* 0x00000037009f7308 */ /* 0x000fe20000000800 */
[----:B------:R-:W-:Y:S01]  /*7390*/  LOP3.LUT R5, R0, 0xff, RZ, 0xc0, !PT ;  /* 0x000000ff00057812 */ /* 0x000fe200078ec0ff */
[----:B------:R-:W-:Y:S01]  /*73a0*/  @!P2 FADD.FTZ R157, -R157, -RZ ;  /* 0x800000ff9d9da221 */ /* 0x000fe20000010100 */
[----:B------:R-:W-:Y:S02]  /*73b0*/  SHF.R.U32.HI R4, RZ, 0x8, R4 ;  /* 0x00000008ff047819 */ /* 0x000fe40000011604 */
[----:B------:R-:W-:Y:S02]  /*73c0*/  ISETP.LE.U32.AND P1, PT, R17, UR4, PT ;  /* 0x0000000411007c0c */ /* 0x000fe4000bf23070 */
[----:B------:R-:W-:Y:S01]  /*73d0*/  ISETP.LE.U32.AND P2, PT, R5, UR4, PT ;  /* 0x0000000405007c0c */ /* 0x000fe2000bf43070 */
[----:B------:R-:W-:Y:S01]  /*73e0*/  @!P4 FADD.FTZ R156, -R156, -RZ ;  /* 0x800000ff9c9cc221 */ /* 0x000fe20000010100 */
[----:B------:R-:W-:Y:S01]  /*73f0*/  SHF.R.U32.HI R5, RZ, 0x10, R0 ;  /* 0x00000010ff057819 */ /* 0x000fe20000011600 */
[----:B------:R-:W2:Y:S01]  /*7400*/  MUFU.EX2 R168, R59 ;  /* 0x0000003b00a87308 */ /* 0x000ea20000000800 */
[----:B------:R-:W-:Y:S01]  /*7410*/  LOP3.LUT R4, R4, 0xffff, RZ, 0xc0, !PT ;  /* 0x0000ffff04047812 */ /* 0x000fe200078ec0ff */
[----:B------:R-:W-:Y:S01]  /*7420*/  @!P6 FADD.FTZ R161, -R161, -RZ ;  /* 0x800000ffa1a1e221 */ /* 0x000fe20000010100 */
[----:B------:R-:W-:Y:S01]  /*7430*/  LOP3.LUT R5, R5, 0xff, RZ, 0xc0, !PT ;  /* 0x000000ff05057812 */ /* 0x000fe200078ec0ff */
[----:B-1----:R-:W-:Y:S01]  /*7440*/  @!P5 FADD.FTZ R172, -R172, -RZ ;  /* 0x800000ffacacd221 */ /* 0x002fe20000010100 */
[----:B------:R-:W-:Y:S02]  /*7450*/  ISETP.LE.U32.AND P4, PT, R4, UR4, PT ;  /* 0x0000000404007c0c */ /* 0x000fe4000bf83070 */
[----:B------:R-:W-:Y:S01]  /*7460*/  SHF.R.U32.HI R4, RZ, 0x8, R20 ;  /* 0x00000008ff047819 */ /* 0x000fe20000011614 */
[----:B------:R-:W-:Y:S01]  /*7470*/  @!P1 FADD.FTZ R173, -R173, -RZ ;  /* 0x800000ffadad9221 */ /* 0x000fe20000010100 */
[----:B------:R-:W-:Y:S01]  /*7480*/  ISETP.LE.U32.AND P6, PT, R5, UR4, PT ;  /* 0x0000000405007c0c */ /* 0x000fe2000bfc3070 */
[----:B------:R-:W-:Y:S01]  /*7490*/  @!P2 FADD.FTZ R165, -R165, -RZ ;  /* 0x800000ffa5a5a221 */ /* 0x000fe20000010100 */
[----:B------:R-:W-:Y:S01]  /*74a0*/  LOP3.LUT R4, R4, 0xffff, RZ, 0xc0, !PT ;  /* 0x0000ffff04047812 */ /* 0x000fe200078ec0ff */
[----:B------:R-:W1:Y:S01]  /*74b0*/  MUFU.EX2 R154, R141 ;  /* 0x0000008d009a7308 */ /* 0x000e620000000800 */
[----:B------:R-:W-:Y:S02]  /*74c0*/  ISETP.LE.U32.AND P1, PT, R11, UR4, PT ;  /* 0x000000040b007c0c */ /* 0x000fe4000bf23070 */
[----:B------:R-:W-:Y:S02]  /*74d0*/  ISETP.LE.U32.AND P2, PT, R4, UR4, PT ;  /* 0x0000000404007c0c */ /* 0x000fe4000bf43070 */
[----:B------:R-:W-:Y:S01]  /*74e0*/  SHF.R.U32.HI R0, RZ, 0x18, R0 ;  /* 0x00000018ff007819 */ /* 0x000fe20000011600 */
[----:B------:R-:W-:Y:S01]  /*74f0*/  @!P4 FADD.FTZ R164, -R164, -RZ ;  /* 0x800000ffa4a4c221 */ /* 0x000fe20000010100 */
[----:B------:R-:W-:Y:S02]  /*7500*/  SHF.R.U32.HI R5, RZ, 0x8, R19 ;  /* 0x00000008ff057819 */ /* 0x000fe40000011613 */
[----:B------:R-:W-:Y:S01]  /*7510*/  ISETP.LE.U32.AND P4, PT, R0, UR4, PT ;  /* 0x0000000400007c0c */ /* 0x000fe2000bf83070 */
[----:B------:R-:W-:Y:S01]  /*7520*/  @!P6 FADD.FTZ R169, -R169, -RZ ;  /* 0x800000ffa9a9e221 */ /* 0x000fe20000010100 */
[----:B------:R-:W-:Y:S02]  /*7530*/  LOP3.LUT R0, R21, 0xff, RZ, 0xc0, !PT ;  /* 0x000000ff15007812 */ /* 0x000fe400078ec0ff */
[----:B------:R-:W-:Y:S01]  /*7540*/  F2FP.RELU.BF16.PACK_AB R6, R212, R216 ;  /* 0x000000d8d406723e */ /* 0x000fe200000018ff */
[----:B------:R-:W-:Y:S01]  /*7550*/  @!P1 FADD.FTZ R153, -R153, -RZ ;  /* 0x800000ff99999221 */ /* 0x000fe20000010100 */
[----:B------:R-:W-:Y:S01]  /*7560*/  LOP3.LUT R4, R15, 0xff, RZ, 0xc0, !PT ;  /* 0x000000ff0f047812 */ /* 0x000fe200078ec0ff */
[----:B------:R-:W-:Y:S01]  /*7570*/  @!P2 FADD.FTZ R152, -R152, -RZ ;  /* 0x800000ff9898a221 */ /* 0x000fe20000010100 */
[----:B------:R-:W-:Y:S01]  /*7580*/  ISETP.LE.U32.AND P6, PT, R0, UR4, PT ;  /* 0x0000000400007c0c */ /* 0x000fe2000bfc3070 */
[----:B------:R3:W-:Y:S01]  /*7590*/  STS [R231+0x1c000], R6 ;  /* 0x01c00006e7007388 */ /* 0x0007e20000000800 */
[----:B------:R-:W-:Y:S02]  /*75a0*/  LOP3.LUT R0, R5, 0xffff, RZ, 0xc0, !PT ;  /* 0x0000ffff05007812 */ /* 0x000fe400078ec0ff */
[----:B------:R-:W-:Y:S01]  /*75b0*/  F2FP.RELU.BF16.PACK_AB R5, R221, R207 ;  /* 0x000000cfdd05723e */ /* 0x000fe200000018ff */
[----:B--2---:R-:W-:Y:S01]  /*75c0*/  @!P4 FADD.FTZ R168, -R168, -RZ ;  /* 0x800000ffa8a8c221 */ /* 0x004fe20000010100 */
[----:B------:R-:W-:Y:S02]  /*75d0*/  ISETP.LE.U32.AND P1, PT, R4, UR4, PT ;  /* 0x0000000404007c0c */ /* 0x000fe4000bf23070 */
[----:B------:R-:W-:Y:S01]  /*75e0*/  F2FP.RELU.BF16.PACK_AB R4, R208, R209 ;  /* 0x000000d1d004723e */ /* 0x000fe200000018ff */
[----:B------:R2:W-:Y:S01]  /*75f0*/  STS [R231+0x1c400], R5 ;  /* 0x01c40005e7007388 */ /* 0x0005e20000000800 */
[----:B------:R-:W-:Y:S02]  /*7600*/  ISETP.LE.U32.AND P2, PT, R0, UR4, PT ;  /* 0x0000000400007c0c */ /* 0x000fe4000bf43070 */
[----:B------:R-:W-:Y:S01]  /*7610*/  F2FP.RELU.BF16.PACK_AB R0, R213, R214 ;  /* 0x000000d6d500723e */ /* 0x000fe200000018ff */
[----:B------:R4:W-:Y:S01]  /*7620*/  STS [R234+0x1c000], R4 ;  /* 0x01c00004ea007388 */ /* 0x0009e20000000800 */
[----:B------:R-:W-:Y:S01]  /*7630*/  F2FP.RELU.BF16.PACK_AB R7, R201, R202 ;  /* 0x000000cac907723e */ /* 0x000fe200000018ff */
[----:B------:R-:W-:Y:S01]  /*7640*/  @!P6 FADD.FTZ R151, -R151, -RZ ;  /* 0x800000ff9797e221 */ /* 0x000fe20000010100 */
[----:B------:R-:W-:Y:S01]  /*7650*/  ISETP.LE.U32.AND P0, PT, R29, UR4, PT ;  /* 0x000000041d007c0c */ /* 0x000fe2000bf03070 */
[----:B------:R4:W-:Y:S01]  /*7660*/  STS [R234+0x1c400], R0 ;  /* 0x01c40000ea007388 */ /* 0x0009e20000000800 */
[----:B------:R-:W-:Y:S01]  /*7670*/  F2FP.RELU.BF16.PACK_AB R2, R199, R200 ;  /* 0x000000c8c702723e */ /* 0x000fe200000018ff */
[----:B------:R-:W-:Y:S01]  /*7680*/  @!P1 FADD.FTZ R163, -R163, -RZ ;  /* 0x800000ffa3a39221 */ /* 0x000fe20000010100 */
[----:B------:R-:W-:Y:S02]  /*7690*/  SHF.R.U32.HI R8, RZ, 0x18, R8 ;  /* 0x00000018ff087819 */ /* 0x000fe40000011608 */
[----:B------:R-:W-:Y:S01]  /*76a0*/  ISETP.LE.U32.AND P5, PT, R13, UR4, PT ;  /* 0x000000040d007c0c */ /* 0x000fe2000bfa3070 */
[----:B-1----:R-:W-:Y:S01]  /*76b0*/  @!P2 FADD.FTZ R154, -R154, -RZ ;  /* 0x800000ff9a9aa221 */ /* 0x002fe20000010100 */
[----:B------:R-:W-:Y:S02]  /*76c0*/  FSETP.GE.FTZ.AND P2, PT, R216, RZ, PT ;  /* 0x000000ffd800720b */ /* 0x000fe40003f56000 */
[----:B---3--:R-:W-:Y:S02]  /*76d0*/  F2FP.RELU.BF16.PACK_AB R6, R225, R224 ;  /* 0x000000e0e106723e */ /* 0x008fe400000018ff */
[----:B------:R-:W-:Y:S01]  /*76e0*/  FSETP.GE.FTZ.AND P1, PT, R212, RZ, PT ;  /* 0x000000ffd400720b */ /* 0x000fe20003f36000 */
[----:B------:R-:W-:Y:S01]  /*76f0*/  @!P0 FADD.FTZ R166, -R166, -RZ ;  /* 0x800000ffa6a68221 */ /* 0x000fe20000010100 */
[----:B------:R-:W-:Y:S01]  /*7700*/  ISETP.LE.U32.AND P0, PT, R8, UR4, PT ;  /* 0x0000000408007c0c */ /* 0x000fe2000bf03070 */
[----:B------:R1:W-:Y:S01]  /*7710*/  STS [R231+0x1e000], R6 ;  /* 0x01e00006e7007388 */ /* 0x0003e20000000800 */
[----:B------:R-:W-:Y:S02]  /*7720*/  FSETP.GE.FTZ.AND P3, PT, R209, RZ, PT ;  /* 0x000000ffd100720b */ /* 0x000fe40003f76000 */
[----:B--2---:R-:W-:Y:S01]  /*7730*/  F2FP.RELU.BF16.PACK_AB R5, R227, R228 ;  /* 0x000000e4e305723e */ /* 0x004fe200000018ff */
[----:B------:R-:W-:Y:S01]  /*7740*/  @!P5 FADD.FTZ R150, -R150, -RZ ;  /* 0x800000ff9696d221 */ /* 0x000fe20000010100 */
[----:B------:R-:W-:Y:S02]  /*7750*/  FSETP.GE.FTZ.AND P4, PT, R196, RZ, PT ;  /* 0x000000ffc400720b */ /* 0x000fe40003f96000 */
[----:B----4-:R-:W-:Y:S01]  /*7760*/  F2FP.RELU.BF16.PACK_AB R4, R220, R222 ;  /* 0x000000dedc04723e */ /* 0x010fe200000018ff */
[----:B------:R2:W-:Y:S01]  /*7770*/  STS [R231+0x1e400], R5 ;  /* 0x01e40005e7007388 */ /* 0x0005e20000000800 */
[----:B------:R-:W-:Y:S03]  /*7780*/  F2FP.RELU.BF16.PACK_AB R0, R223, R226 ;  /* 0x000000e2df00723e */ /* 0x000fe600000018ff */
[----:B------:R3:W-:Y:S01]  /*7790*/  STS [R234+0x1e000], R4 ;  /* 0x01e00004ea007388 */ /* 0x0007e20000000800 */
[----:B------:R-:W-:Y:S01]  /*77a0*/  @!P0 FADD.FTZ R159, -R159, -RZ ;  /* 0x800000ff9f9f8221 */ /* 0x000fe20000010100 */
[----:B------:R-:W-:Y:S01]  /*77b0*/  ISETP.LE.U32.AND P0, PT, R10, UR4, PT ;  /* 0x000000040a007c0c */ /* 0x000fe2000bf03070 */
[----:B------:R-:W-:Y:S01]  /*77c0*/  ULDC.64 UR4, c[0x0][0x118] ;  /* 0x0000460000047ab9 */ /* 0x000fe20000000a00 */
[----:B------:R4:W-:Y:S04]  /*77d0*/  STS [R234+0x1e400], R0 ;  /* 0x01e40000ea007388 */ /* 0x0009e80000000800 */
[----:B------:R-:W-:Y:S01]  /*77e0*/  STS [R238+0x1c000], R7 ;  /* 0x01c00007ee007388 */ /* 0x000fe20000000800 */
[----:B-1----:R-:W-:Y:S06]  /*77f0*/  F2FP.RELU.BF16.PACK_AB R6, R203, R206 ;  /* 0x000000cecb06723e */ /* 0x002fec00000018ff */
[----:B------:R-:W-:Y:S01]  /*7800*/  @!P0 FADD.FTZ R158, -R158, -RZ ;  /* 0x800000ff9e9e8221 */ /* 0x000fe20000010100 */
[----:B------:R1:W-:Y:S01]  /*7810*/  STS [R238+0x1c400], R6 ;  /* 0x01c40006ee007388 */ /* 0x0003e20000000800 */
[----:B--2---:R-:W-:Y:S02]  /*7820*/  F2FP.RELU.BF16.PACK_AB R5, R210, R215 ;  /* 0x000000d7d205723e */ /* 0x004fe400000018ff */
[----:B---3--:R-:W-:Y:S02]  /*7830*/  F2FP.RELU.BF16.PACK_AB R4, R189, R196 ;  /* 0x000000c4bd04723e */ /* 0x008fe400000018ff */
[----:B----4-:R-:W-:Y:S03]  /*7840*/  F2FP.RELU.BF16.PACK_AB R0, R193, R195 ;  /* 0x000000c3c100723e */ /* 0x010fe600000018ff */
[----:B------:R2:W-:Y:S04]  /*7850*/  STS [R237+0x1c000], R4 ;  /* 0x01c00004ed007388 */ /* 0x0005e80000000800 */
[----:B------:R3:W-:Y:S04]  /*7860*/  STS [R237+0x1c400], R0 ;  /* 0x01c40000ed007388 */ /* 0x0007e80000000800 */
[----:B------:R4:W-:Y:S01]  /*7870*/  STS [R238+0x1e000], R5 ;  /* 0x01e00005ee007388 */ /* 0x0009e20000000800 */
[----:B-1----:R-:W-:Y:S05]  /*7880*/  F2FP.RELU.BF16.PACK_AB R6, R218, R219 ;  /* 0x000000dbda06723e */ /* 0x002fea00000018ff */
[----:B------:R1:W-:Y:S01]  /*7890*/  STS [R238+0x1e400], R6 ;  /* 0x01e40006ee007388 */ /* 0x0003e20000000800 */
[----:B--2---:R-:W-:Y:S02]  /*78a0*/  F2FP.RELU.BF16.PACK_AB R4, R211, R217 ;  /* 0x000000d9d304723e */ /* 0x004fe400000018ff */
[----:B---3--:R-:W-:Y:S03]  /*78b0*/  F2FP.RELU.BF16.PACK_AB R0, R170, R171 ;  /* 0x000000abaa00723e */ /* 0x008fe600000018ff */
[----:B------:R2:W-:Y:S01]  /*78c0*/  STS [R237+0x1e400], R4 ;  /* 0x01e40004ed007388 */ /* 0x0005e20000000800 */
[----:B----4-:R-:W-:Y:S05]  /*78d0*/  F2FP.RELU.BF16.PACK_AB R5, R204, R205 ;  /* 0x000000cdcc05723e */ /* 0x010fea00000018ff */
[----:B------:R3:W-:Y:S04]  /*78e0*/  STS [R237+0x1e000], R5 ;  /* 0x01e00005ed007388 */ /* 0x0007e80000000800 */
[----:B------:R4:W-:Y:S01]  /*78f0*/  STS [R232+0x1c000], R0 ;  /* 0x01c00000e8007388 */ /* 0x0009e20000000800 */
[----:B-1----:R-:W-:Y:S05]  /*7900*/  F2FP.RELU.BF16.PACK_AB R6, R174, R175 ;  /* 0x000000afae06723e */ /* 0x002fea00000018ff */
[----:B------:R1:W-:Y:S01]  /*7910*/  STS [R232+0x1c400], R6 ;  /* 0x01c40006e8007388 */ /* 0x0003e20000000800 */
[----:B--2---:R-:W-:Y:S05]  /*7920*/  F2FP.RELU.BF16.PACK_AB R4, R162, R160 ;  /* 0x000000a0a204723e */ /* 0x004fea00000018ff */
[----:B------:R2:W-:Y:S01]  /*7930*/  STS [R233+0x1c000], R4 ;  /* 0x01c00004e9007388 */ /* 0x0005e20000000800 */
[----:B---3--:R-:W-:Y:S02]  /*7940*/  F2FP.RELU.BF16.PACK_AB R5, R192, R194 ;  /* 0x000000c2c005723e */ /* 0x008fe400000018ff */
[----:B----4-:R-:W-:Y:S05]  /*7950*/  F2FP.RELU.BF16.PACK_AB R0, R166, R167 ;  /* 0x000000a7a600723e */ /* 0x010fea00000018ff */
[----:B------:R3:W-:Y:S01]  /*7960*/  STS [R233+0x1c400], R0 ;  /* 0x01c40000e9007388 */ /* 0x0007e20000000800 */
[----:B-1----:R-:W-:Y:S03]  /*7970*/  F2FP.RELU.BF16.PACK_AB R6, R172, R173 ;  /* 0x000000adac06723e */ /* 0x002fe600000018ff */
[----:B------:R1:W-:Y:S04]  /*7980*/  STS [R232+0x1e000], R5 ;  /* 0x01e00005e8007388 */ /* 0x0003e80000000800 */
[----:B------:R4:W-:Y:S04]  /*7990*/  STS [R232+0x1e400], R2 ;  /* 0x01e40002e8007388 */ /* 0x0009e80000000800 */
[----:B------:R4:W-:Y:S01]  /*79a0*/  STS [R233+0x1e000], R6 ;  /* 0x01e00006e9007388 */ /* 0x0009e20000000800 */
[----:B--2---:R-:W-:Y:S02]  /*79b0*/  F2FP.RELU.BF16.PACK_AB R4, R156, R157 ;  /* 0x0000009d9c04723e */ /* 0x004fe400000018ff */
[----:B---3--:R-:W-:Y:S02]  /*79c0*/  F2FP.RELU.BF16.PACK_AB R0, R152, R153 ;  /* 0x000000999800723e */ /* 0x008fe400000018ff */
[----:B-1----:R-:W-:Y:S02]  /*79d0*/  F2FP.RELU.BF16.PACK_AB R5, R197, R198 ;  /* 0x000000c6c505723e */ /* 0x002fe400000018ff */
[----:B----4-:R-:W-:Y:S03]  /*79e0*/  F2FP.RELU.BF16.PACK_AB R2, R159, R161 ;  /* 0x000000a19f02723e */ /* 0x010fe600000018ff */
[----:B------:R1:W-:Y:S01]  /*79f0*/  STS [R233+0x1e400], R5 ;  /* 0x01e40005e9007388 */ /* 0x0003e20000000800 */
[----:B------:R-:W-:Y:S03]  /*7a00*/  F2FP.RELU.BF16.PACK_AB R6, R164, R165 ;  /* 0x000000a5a406723e */ /* 0x000fe600000018ff */
        /* <DEDUP_REMOVED lines=11> */
[----:B------:R-:W-:Y:S04]  /*7ac0*/  STS [R235+0x1e400], R0 ;  /* 0x01e40000eb007388 */ /* 0x000fe80000000800 */
[----:B------:R-:W-:Y:S08]  /*7ad0*/  LDSM.16.M88.4 R64, [R182+0x8000] ;  /* 0x00800000b640783b */ /* 0x000ff00000000200 */
[----:B------:R-:W1:Y:S08]  /*7ae0*/  LDSM.16.M88.4 R16, [R178+0x10000] ;  /* 0x01000000b210783b */ /* 0x000e700000000200 */
[----:B------:R-:W2:Y:S08]  /*7af0*/  LDSM.16.M88.4 R60, [R182+0xa000] ;  /* 0x00a00000b63c783b */ /* 0x000eb00000000200 */
[----:B------:R-:W3:Y:S08]  /*7b00*/  LDSM.16.M88.4 R32, [R178+0x10800] ;  /* 0x01080000b220783b */ /* 0x000ef00000000200 */
[----:B------:R-:W4:Y:S08]  /*7b10*/  LDSM.16.M88.4 R48, [R178+0x11000] ;  /* 0x01100000b230783b */ /* 0x000f300000000200 */
[----:B------:R-:W3:Y:S01]  /*7b20*/  LDSM.16.M88.4 R132, [R178+0x11800] ;  /* 0x01180000b284783b */ /* 0x000ee20000000200 */
        /* <DEDUP_REMOVED lines=37> */
[----:B------:R-:W-:Y:S01]  /*7d80*/  IMAD.IADD R145, R182, 0x1, R177 ;  /* 0x00000001b6917824 */ /* 0x000fe200078e02b1 */
[----:B------:R-:W-:Y:S01]  /*7d90*/  HMMA.16816.F32.BF16 R64, R136, R134, R64 ;  /* 0x000000868840723c */ /* 0x000fe20000041840 */
[----:B------:R-:W-:Y:S01]  /*7da0*/  IMAD.U32 R146, RZ, RZ, UR14 ;  /* 0x0000000eff927e24 */ /* 0x000fe2000f8e00ff */
[----:B------:R-:W-:Y:S02]  /*7db0*/  LDSM.16.M88.4 R132, [R179+0x10000] ;  /* 0x01000000b384783b */ /* 0x000fe40000000200 */
[----:B------:R-:W-:Y:S02]  /*7dc0*/  IMAD.U32 R147, RZ, RZ, UR11 ;  /* 0x0000000bff937e24 */ /* 0x000fe4000f8e00ff */
[----:B------:R-:W-:Y:S01]  /*7dd0*/  IMAD.IADD R0, R185, 0x1, R145 ;  /* 0x00000001b9007824 */ /* 0x000fe200078e0291 */
[C---:B------:R-:W-:Y:S03]  /*7de0*/  LEA R148, P0, R245.reuse, R146, 0x2 ;  /* 0x00000092f5947211 */ /* 0x040fe600078010ff */
[----:B------:R-:W1:Y:S02]  /*7df0*/  LDSM.16.M88.4 R140, [R145+0x8000] ;  /* 0x00800000918c783b */ /* 0x000e640000000200 */
[----:B------:R-:W-:Y:S01]  /*7e00*/  LEA.HI.X.SX32 R149, R245, R147, 0x2, P0 ;  /* 0x00000093f5957211 */ /* 0x000fe200000f16ff */
[----:B------:R-:W-:Y:S01]  /*7e10*/  IMAD.MOV.U32 R147, RZ, RZ, c[0x0][0x22c] ;  /* 0x00008b00ff937624 */ /* 0x000fe200078e00ff */
[----:B------:R-:W-:Y:S03]  /*7e20*/  FSETP.GE.FTZ.AND P0, PT, R207, RZ, PT ;  /* 0x000000ffcf00720b */ /* 0x000fe60003f16000 */
[----:B------:R-:W-:Y:S01]  /*7e30*/  IMAD R147, R147, c[0x0][0x1c0], RZ ;  /* 0x0000700093937a24 */ /* 0x000fe200078e02ff */
[----:B------:R-:W2:Y:S03]  /*7e40*/  LDSM.16.M88.4 R136, [R145+0xa000] ;  /* 0x00a000009188783b */ /* 0x000ea60000000200 */
[----:B------:R-:W-:Y:S05]  /*7e50*/  IMAD.U32 R147, R147, -0x80, RZ ;  /* 0xffffff8093937824 */ /* 0x000fea00078e00ff */
[----:B------:R-:W3:Y:S04]  /*7e60*/  LDG.E R144, [R148.64+0x20] ;  /* 0x0000201494907981 */ /* 0x000ee8000c1e1900 */
[----:B------:R-:W4:Y:S01]  /*7e70*/  LDG.E R146, [R148.64] ;  /* 0x0000001494927981 */ /* 0x000f22000c1e1900 */
        /* <DEDUP_REMOVED lines=20> */
[----:B------:R-:W1:Y:S07]  /*7fc0*/  LDSM.16.M88.4 R132, [R0+0x8000] ;  /* 0x008000000084783b */ /* 0x000e6e0000000200 */
[-C--:B-1----:R-:W-:Y:S11]  /*7fd0*/  HMMA.16816.F32.BF16 R4, R132, R136.reuse, R4 ;  /* 0x000000888404723c */ /* 0x082ff60000041804 */
[----:B------:R-:W-:Y:S11]  /*7fe0*/  @!UPT UIADD3 URZ, URZ, URZ, URZ ;  /* 0x0000003f3f3ff290 */ /* 0x000ff6000fffe03f */
[----:B------:R-:W-:Y:S02]  /*7ff0*/  @!UPT UIADD3 URZ, URZ, URZ, URZ ;  /* 0x0000003f3f3ff290 */ /* 0x000fe4000fffe03f */
[----:B----4-:R-:W-:Y:S02]  /*8000*/  FADD.FTZ R140, -R146, R4 ;  /* 0x00000004928c7221 */ /* 0x010fe40000010100 */
[----:B---3--:R-:W-:Y:S02]  /*8010*/  FADD.FTZ R2, -R144, R6 ;  /* 0x0000000690027221 */ /* 0x008fe40000010100 */
[----:B------:R-:W-:Y:S01]  /*8020*/  FADD.FTZ R4, -R146, R5 ;  /* 0x0000000592047221 */ /* 0x000fe20000010100 */
[----:B------:R-:W-:Y:S01]  /*8030*/  FSEL R5, R140, R146, P2 ;  /* 0x000000928c057208 */ /* 0x000fe20001000000 */
[----:B------:R-:W-:Y:S01]  /*8040*/  FADD.FTZ R7, -R144, R7 ;  /* 0x0000000790077221 */ /* 0x000fe20000010100 */
[----:B------:R-:W-:Y:S01]  /*8050*/  FSEL R2, R2, R144, P0 ;  /* 0x0000009002027208 */ /* 0x000fe20000000000 */
[----:B------:R1:W2:Y:S01]  /*8060*/  LDSM.16.M88.4 R140, [R0+0xa000] ;  /* 0x00a00000008c783b */ /* 0x0002a20000000200 */
[----:B------:R-:W-:Y:S01]  /*8070*/  LEA R190, P0, R147, R190, 0x2 ;  /* 0x000000be93be7211 */ /* 0x000fe200078010ff */
[----:B------:R-:W-:Y:S01]  /*8080*/  FMUL.FTZ R216, R216, R5 ;  /* 0x00000005d8d87220 */ /* 0x000fe20000410000 */
[----:B------:R-:W-:Y:S01]  /*8090*/  FSEL R4, R4, R146, P1 ;  /* 0x0000009204047208 */ /* 0x000fe20000800000 */
[----:B------:R-:W-:Y:S01]  /*80a0*/  FMUL.FTZ R207, R207, R2 ;  /* 0x00000002cfcf7220 */ /* 0x000fe20000410000 */
[----:B------:R-:W-:Y:S02]  /*80b0*/  LEA.HI.X.SX32 R191, R147, R191, 0x2, P0 ;  /* 0x000000bf93bf7211 */ /* 0x000fe400000f16ff */
[----:B------:R-:W-:Y:S01]  /*80c0*/  FSETP.GE.FTZ.AND P0, PT, R201, RZ, PT ;  /* 0x000000ffc900720b */ /* 0x000fe20003f16000 */
[----:B------:R-:W-:Y:S01]  /*80d0*/  FMUL.FTZ R212, R212, R4 ;  /* 0x00000004d4d47220 */ /* 0x000fe20000410000 */
[----:B------:R-:W3:Y:S01]  /*80e0*/  LDG.E R2, [R148.64+0x100] ;  /* 0x0001001494027981 */ /* 0x000ee2000c1e1900 */
[----:B------:R-:W-:Y:S02]  /*80f0*/  FSETP.GE.FTZ.AND P2, PT, R208, RZ, PT ;  /* 0x000000ffd000720b */ /* 0x000fe40003f56000 */
[----:B------:R-:W-:Y:S01]  /*8100*/  FSETP.GE.FTZ.AND P1, PT, R202, RZ, PT ;  /* 0x000000ffca00720b */ /* 0x000fe20003f36000 */
[----:B-1----:R-:W4:Y:S01]  /*8110*/  LDG.E R0, [R148.64+0x120] ;  /* 0x0001201494007981 */ /* 0x002f22000c1e1900 */
[C---:B--2---:R-:W-:Y:S08]  /*8120*/  HMMA.16816.F32.BF16 R8, R140.reuse, R136, R8 ;  /* 0x000000888c08723c */ /* 0x044ff00000041808 */
[-C--:B------:R-:W-:Y:S08]  /*8130*/  HMMA.16816.F32.BF16 R12, R140, R138.reuse, R12 ;  /* 0x0000008a8c0c723c */ /* 0x080ff0000004180c */
[C---:B------:R-:W-:Y:S01]  /*8140*/  HMMA.16816.F32.BF16 R16, R132.reuse, R138, R16 ;  /* 0x0000008a8410723c */ /* 0x040fe20000041810 */
[----:B------:R-:W1:Y:S11]  /*8150*/  LDSM.16.M88.4 R136, [R180+0x10800] ;  /* 0x01080000b488783b */ /* 0x000e760000000200 */
[----:B------:R-:W-:Y:S11]  /*8160*/  @!UPT UIADD3 URZ, URZ, URZ, URZ ;  /* 0x0000003f3f3ff290 */ /* 0x000ff6000fffe03f */
[----:B------:R-:W-:Y:S01]  /*8170*/  @!UPT UIADD3 URZ, URZ, URZ, URZ ;  /* 0x0000003f3f3ff290 */ /* 0x000fe2000fffe03f */
[C---:B------:R-:W-:Y:S02]  /*8180*/  FADD.FTZ R16, -R146.reuse, R16 ;  /* 0x0000001092107221 */ /* 0x040fe40000010100 */
[----:B------:R-:W-:Y:S02]  /*8190*/  FADD.FTZ R17, -R146, R17 ;  /* 0x0000001192117221 */ /* 0x000fe40000010100 */
[----:B------:R-:W-:Y:S01]  /*81a0*/  FADD.FTZ R19, -R144, R19 ;  /* 0x0000001390137221 */ /* 0x000fe20000010100 */
[-C--:B------:R-:W-:Y:S01]  /*81b0*/  FSEL R16, R16, R146.reuse, P3 ;  /* 0x0000009210107208 */ /* 0x080fe20001800000 */
[----:B------:R-:W-:Y:S01]  /*81c0*/  FADD.FTZ R18, -R144, R18 ;  /* 0x0000001290127221 */ /* 0x000fe20000010100 */
[----:B------:R-:W-:Y:S02]  /*81d0*/  FSEL R17, R17, R146, P2 ;  /* 0x0000009211117208 */ /* 0x000fe40001000000 */
[----:B------:R-:W-:Y:S01]  /*81e0*/  FSETP.GE.FTZ.AND P2, PT, R171, RZ, PT ;  /* 0x000000ffab00720b */ /* 0x000fe20003f56000 */
[----:B------:R-:W-:Y:S01]  /*81f0*/  FMUL.FTZ R209, R209, R16 ;  /* 0x00000010d1d17220 */ /* 0x000fe20000410000 */
[----:B------:R-:W-:Y:S01]  /*8200*/  FSETP.GE.FTZ.AND P3, PT, R189, RZ, PT ;  /* 0x000000ffbd00720b */ /* 0x000fe20003f76000 */
[----:B------:R-:W-:Y:S01]  /*8210*/  FMUL.FTZ R208, R208, R17 ;  /* 0x00000011d0d07220 */ /* 0x000fe20000410000 */
[-C--:B-1----:R-:W-:Y:S08]  /*8220*/  HMMA.16816.F32.BF16 R20, R132, R136.reuse, R20 ;  /* 0x000000888414723c */ /* 0x082ff00000041814 */
[C---:B------:R-:W-:Y:S08]  /*8230*/  HMMA.16816.F32.BF16 R24, R140.reuse, R136, R24 ;  /* 0x000000888c18723c */ /* 0x040ff00000041818 */
[-C--:B------:R-:W-:Y:S08]  /*8240*/  HMMA.16816.F32.BF16 R28, R140, R138.reuse, R28 ;  /* 0x0000008a8c1c723c */ /* 0x080ff0000004181c */
[C---:B------:R-:W-:Y:S01]  /*8250*/  FADD.FTZ R21, -R146.reuse, R21 ;  /* 0x0000001592157221 */ /* 0x040fe20000010100 */
[C---:B------:R-:W-:Y:S01]  /*8260*/  HMMA.16816.F32.BF16 R32, R132.reuse, R138, R32 ;  /* 0x0000008a8420723c */ /* 0x040fe20000041820 */
[----:B------:R-:W1:Y:S02]  /*8270*/  LDSM.16.M88.4 R136, [R180+0x11000] ;  /* 0x01100000b488783b */ /* 0x000e640000000200 */
[----:B------:R-:W-:Y:S01]  /*8280*/  FADD.FTZ R20, -R146, R20 ;  /* 0x0000001492147221 */ /* 0x000fe20000010100 */
[-C--:B------:R-:W-:Y:S01]  /*8290*/  FSEL R21, R21, R146.reuse, P0 ;  /* 0x0000009215157208 */ /* 0x080fe20000000000 */
[----:B------:R-:W-:Y:S01]  /*82a0*/  FADD.FTZ R23, -R144, R23 ;  /* 0x0000001790177221 */ /* 0x000fe20000010100 */
[----:B------:R-:W-:Y:S01]  /*82b0*/  FSETP.GE.FTZ.AND P0, PT, R160, RZ, PT ;  /* 0x000000ffa000720b */ /* 0x000fe20003f16000 */
[----:B------:R-:W-:Y:S01]  /*82c0*/  FADD.FTZ R22, -R144, R22 ;  /* 0x0000001690167221 */ /* 0x000fe20000010100 */
[----:B------:R-:W-:Y:S01]  /*82d0*/  FSEL R20, R20, R146, P1 ;  /* 0x0000009214147208 */ /* 0x000fe20000800000 */
[----:B------:R-:W-:Y:S01]  /*82e0*/  FMUL.FTZ R201, R201, R21 ;  /* 0x00000015c9c97220 */ /* 0x000fe20000410000 */
[----:B------:R-:W-:Y:S03]  /*82f0*/  FSETP.GE.FTZ.AND P1, PT, R170, RZ, PT ;  /* 0x000000ffaa00720b */ /* 0x000fe60003f36000 */
[----:B------:R-:W-:Y:S11]  /*8300*/  FMUL.FTZ R202, R202, R20 ;  /* 0x00000014caca7220 */ /* 0x000ff60000410000 */
[C---:B------:R-:W-:Y:S02]  /*8310*/  FADD.FTZ R16, -R146.reuse, R33 ;  /* 0x0000002192107221 */ /* 0x040fe40000010100 */
[----:B------:R-:W-:Y:S02]  /*8320*/  FADD.FTZ R17, -R146, R32 ;  /* 0x0000002092117221 */ /* 0x000fe40000010100 */
[----:B------:R-:W-:Y:S01]  /*8330*/  FADD.FTZ R35, -R144, R35 ;  /* 0x0000002390237221 */ /* 0x000fe20000010100 */
[-C--:B------:R-:W-:Y:S01]  /*8340*/  FSEL R16, R16, R146.reuse, P3 ;  /* 0x0000009210107208 */ /* 0x080fe20001800000 */
[----:B------:R-:W-:Y:S01]  /*8350*/  FADD.FTZ R34, -R144, R34 ;  /* 0x0000002290227221 */ /* 0x000fe20000010100 */
[----:B------:R-:W-:Y:S02]  /*8360*/  FSETP.GE.FTZ.AND P3, PT, R162, RZ, PT ;  /* 0x000000ffa200720b */ /* 0x000fe40003f76000 */
[----:B------:R-:W-:Y:S01]  /*8370*/  FSEL R17, R17, R146, P4 ;  /* 0x0000009211117208 */ /* 0x000fe20002000000 */
[----:B------:R-:W-:Y:S01]  /*8380*/  FMUL.FTZ R189, R189, R16 ;  /* 0x00000010bdbd7220 */ /* 0x000fe20000410000 */
[----:B------:R-:W-:Y:S03]  /*8390*/  FSETP.GE.FTZ.AND P4, PT, R161, RZ, PT ;  /* 0x000000ffa100720b */ /* 0x000fe60003f96000 */
        /* <DEDUP_REMOVED lines=9> */
[C---:B------:R-:W-:Y:S01]  /*8430*/  FADD.FTZ R39, -R144.reuse, R39 ;  /* 0x0000002790277221 */ /* 0x040fe20000010100 */
        /* <DEDUP_REMOVED lines=19> */
[----:B------:R-:W-:Y:S01]  /*8570*/  HMMA.16816.F32.BF16 R64, R132, R138, R64 ;  /* 0x0000008a8440723c */ /* 0x000fe20000041840 */
[C---:B------:R-:W-:Y:S03]  /*8580*/  FADD.FTZ R52, -R146.reuse, R52 ;  /* 0x0000003492347221 */ /* 0x040fe60000010100 */
[----:B------:R-:W-:Y:S02]  /*8590*/  FADD.FTZ R53, -R146, R53 ;  /* 0x0000003592357221 */ /* 0x000fe40000010100 */
[-C--:B------:R-:W-:Y:S01]  /*85a0*/  FSEL R52, R52, R146.reuse, P2 ;  /* 0x0000009234347208 */ /* 0x080fe20001000000 */
[----:B------:R-:W-:Y:S01]  /*85b0*/  FADD.FTZ R6, -R144, R55 ;  /* 0x0000003790067221 */ /* 0x000fe20000010100 */
[----:B------:R-:W-:Y:S04]  /*85c0*/  FSETP.GE.FTZ.AND P2, PT, R153, RZ, PT ;  /* 0x000000ff9900720b */ /* 0x000fe80003f56000 */
[----:B------:R-:W-:Y:S01]  /*85d0*/  FSEL R53, R53, R146, P1 ;  /* 0x0000009235357208 */ /* 0x000fe20000800000 */
[----:B------:R-:W-:Y:S01]  /*85e0*/  FMUL.FTZ R52, R157, R52 ;  /* 0x000000349d347220 */ /* 0x000fe20000410000 */
[----:B------:R-:W-:Y:S02]  /*85f0*/  FSETP.GE.FTZ.AND P1, PT, R221, RZ, PT ;  /* 0x000000ffdd00720b */ /* 0x000fe40003f36000 */
[-C--:B------:R-:W-:Y:S01]  /*8600*/  FSEL R6, R6, R144.reuse, P3 ;  /* 0x0000009006067208 */ /* 0x080fe20001800000 */
[----:B------:R-:W-:Y:S01]  /*8610*/  FMUL.FTZ R53, R156, R53 ;  /* 0x000000359c357220 */ /* 0x000fe20000410000 */
[----:B------:R-:W-:Y:S02]  /*8620*/  FSEL R7, R7, R144, P1 ;  /* 0x0000009007077208 */ /* 0x000fe40000800000 */
[----:B------:R-:W-:Y:S01]  /*8630*/  FSETP.GE.FTZ.AND P1, PT, R214, RZ, PT ;  /* 0x000000ffd600720b */ /* 0x000fe20003f36000 */
[----:B------:R-:W-:Y:S01]  /*8640*/  FMUL.FTZ R159, R159, R6 ;  /* 0x000000069f9f7220 */ /* 0x000fe20000410000 */
[----:B------:R-:W-:Y:S01]  /*8650*/  FSETP.GE.FTZ.AND P3, PT, R222, RZ, PT ;  /* 0x000000ffde00720b */ /* 0x000fe20003f76000 */
[----:B------:R-:W-:Y:S01]  /*8660*/  FMUL.FTZ R221, R221, R7 ;  /* 0x00000007dddd7220 */ /* 0x000fe20000410000 */
[----:B------:R-:W-:Y:S01]  /*8670*/  FSEL R18, R18, R144, P1 ;  /* 0x0000009012127208 */ /* 0x000fe20000800000 */
[----:B------:R-:W-:Y:S01]  /*8680*/  FADD.FTZ R64, -R146, R64 ;  /* 0x0000004092407221 */ /* 0x000fe20000010100 */
[----:B------:R-:W-:Y:S01]  /*8690*/  FSETP.GE.FTZ.AND P1, PT, R206, RZ, PT ;  /* 0x000000ffce00720b */ /* 0x000fe20003f36000 */
[C---:B------:R-:W-:Y:S02]  /*86a0*/  FADD.FTZ R5, -R144.reuse, R66 ;  /* 0x0000004290057221 */ /* 0x040fe40000010100 */
[----:B------:R-:W-:Y:S01]  /*86b0*/  FADD.FTZ R7, -R144, R54 ;  /* 0x0000003690077221 */ /* 0x000fe20000010100 */
[----:B------:R-:W-:Y:S01]  /*86c0*/  FSEL R64, R64, R146, P2 ;  /* 0x0000009240407208 */ /* 0x000fe20001000000 */
[----:B------:R-:W-:Y:S01]  /*86d0*/  @P0 FADD.FTZ R146, -R146, R65 ;  /* 0x0000004192920221 */ /* 0x000fe20000010100 */
[----:B------:R-:W-:Y:S01]  /*86e0*/  FSETP.GE.FTZ.AND P0, PT, R213, RZ, PT ;  /* 0x000000ffd500720b */ /* 0x000fe20003f16000 */
[----:B------:R-:W-:Y:S01]  /*86f0*/  FMUL.FTZ R214, R214, R18 ;  /* 0x00000012d6d67220 */ /* 0x000fe20000410000 */
[----:B------:R-:W-:Y:S01]  /*8700*/  FSEL R22, R22, R144, P1 ;  /* 0x0000009016167208 */ /* 0x000fe20000800000 */
[----:B------:R-:W-:Y:S01]  /*8710*/  FMUL.FTZ R64, R153, R64 ;  /* 0x0000004099407220 */ /* 0x000fe20000410000 */
[----:B------:R-:W-:Y:S01]  /*8720*/  FSEL R19, R19, R144, P0 ;  /* 0x0000009013137208 */ /* 0x000fe20000000000 */
[----:B------:R-:W-:Y:S01]  /*8730*/  FMUL.FTZ R146, R152, R146 ;  /* 0x0000009298927220 */ /* 0x000fe20000410000 */
[----:B------:R-:W-:Y:S01]  /*8740*/  FSETP.GE.FTZ.AND P0, PT, R203, RZ, PT ;  /* 0x000000ffcb00720b */ /* 0x000fe20003f16000 */
[----:B------:R-:W-:Y:S01]  /*8750*/  FMUL.FTZ R206, R206, R22 ;  /* 0x00000016cece7220 */ /* 0x000fe20000410000 */
[----:B------:R-:W-:Y:S01]  /*8760*/  FSETP.GE.FTZ.AND P1, PT, R195, RZ, PT ;  /* 0x000000ffc300720b */ /* 0x000fe20003f36000 */
[----:B------:R-:W-:Y:S01]  /*8770*/  FMUL.FTZ R213, R213, R19 ;  /* 0x00000013d5d57220 */ /* 0x000fe20000410000 */
[-C--:B------:R-:W-:Y:S02]  /*8780*/  FSEL R23, R23, R144.reuse, P0 ;  /* 0x0000009017177208 */ /* 0x080fe40000000000 */
        /* <DEDUP_REMOVED lines=8> */
[-C--:B------:R-:W-:Y:S01]  /*8810*/  FSEL R39, R39, R144.reuse, P0 ;  /* 0x0000009027277208 */ /* 0x080fe20000000000 */
[----:B---3--:R-:W-:Y:S01]  /*8820*/  FADD.FTZ R4, -R2, R8 ;  /* 0x0000000802047221 */ /* 0x008fe20000010100 */
[----:B------:R-:W-:Y:S01]  /*8830*/  FSETP.GE.FTZ.AND P0, PT, R166, RZ, PT ;  /* 0x000000ffa600720b */ /* 0x000fe20003f16000 */
[----:B------:R-:W-:Y:S01]  /*8840*/  FADD.FTZ R6, -R2, R13 ;  /* 0x0000000d02067221 */ /* 0x000fe20000010100 */
[-C--:B------:R-:W-:Y:S01]  /*8850*/  FSEL R38, R38, R144.reuse, P1 ;  /* 0x0000009026267208 */ /* 0x080fe20000800000 */
[C---:B------:R-:W-:Y:S01]  /*8860*/  FADD.FTZ R8, -R2.reuse, R9 ;  /* 0x0000000902087221 */ /* 0x040fe20000010100 */
[----:B------:R-:W-:Y:S01]  /*8870*/  FSETP.GE.FTZ.AND P1, PT, R167, RZ, PT ;  /* 0x000000ffa700720b */ /* 0x000fe20003f36000 */
[C---:B------:R-:W-:Y:S01]  /*8880*/  FADD.FTZ R56, -R2.reuse, R56 ;  /* 0x0000003802387221 */ /* 0x040fe20000010100 */
        /* <DEDUP_REMOVED lines=10> */
[----:B------:R-:W-:Y:S01]  /*8930*/  FSETP.GE.FTZ.AND P2, PT, R151, RZ, PT ;  /* 0x000000ff9700720b */ /* 0x000fe20003f56000 */
[----:B----4-:R-:W-:Y:S01]  /*8940*/  FADD.FTZ R10, -R0, R10 ;  /* 0x0000000a000a7221 */ /* 0x010fe20000010100 */
[----:B------:R-:W-:Y:S01]  /*8950*/  FSETP.GE.FTZ.AND P0, PT, R210, RZ, PT ;  /* 0x000000ffd200720b */ /* 0x000fe20003f16000 */
[----:B------:R-:W-:Y:S01]  /*8960*/  FMUL.FTZ R51, R224, R4 ;  /* 0x00000004e0337220 */ /* 0x000fe20000410000 */
[-C--:B------:R-:W-:Y:S01]  /*8970*/  FSEL R5, R5, R144.reuse, P2 ;  /* 0x0000009005057208 */ /* 0x080fe20001000000 */
[----:B------:R-:W-:Y:S01]  /*8980*/  FADD.FTZ R4, -R2, R25 ;  /* 0x0000001902047221 */ /* 0x000fe20000010100 */
[----:B------:R-:W-:Y:S01]  /*8990*/  FSEL R7, R7, R144, P4 ;  /* 0x0000009007077208 */ /* 0x000fe20002000000 */
[----:B------:R-:W-:Y:S01]  /*89a0*/  FADD.FTZ R26, -R0, R26 ;  /* 0x0000001a001a7221 */ /* 0x000fe20000010100 */
[----:B------:R-:W-:Y:S01]  /*89b0*/  FSETP.GE.FTZ.AND P2, PT, R220, RZ, PT ;  /* 0x000000ffdc00720b */ /* 0x000fe20003f56000 */
[----:B------:R-:W-:Y:S01]  /*89c0*/  FMUL.FTZ R151, R151, R5 ;  /* 0x0000000597977220 */ /* 0x000fe20000410000 */
[-C--:B------:R-:W-:Y:S01]  /*89d0*/  FSEL R4, R4, R2.reuse, P0 ;  /* 0x0000000204047208 */ /* 0x080fe20000000000 */
[----:B------:R-:W-:Y:S01]  /*89e0*/  FADD.FTZ R5, -R2, R24 ;  /* 0x0000001802057221 */ /* 0x000fe20000010100 */
[-C--:B------:R-:W-:Y:S01]  /*89f0*/  FSEL R6, R6, R2.reuse, P2 ;  /* 0x0000000206067208 */ /* 0x080fe20001000000 */
        /* <DEDUP_REMOVED lines=34> */
[C---:B------:R-:W-:Y:S01]  /*8c20*/  FADD.FTZ R5, -R0.reuse, R11 ;  /* 0x0000000b00057221 */ /* 0x040fe20000010100 */
[----:B------:R-:W-:Y:S01]  /*8c30*/  FSETP.GE.FTZ.AND P4, PT, R205, RZ, PT ;  /* 0x000000ffcd00720b */ /* 0x000fe20003f96000 */
[----:B------:R-:W-:Y:S01]  /*8c40*/  FADD.FTZ R4, -R0, R14 ;  /* 0x0000000e00047221 */ /* 0x000fe20000010100 */
[-C--:B------:R-:W-:Y:S01]  /*8c50*/  FSEL R7, R7, R2.reuse, P3 ;  /* 0x0000000207077208 */ /* 0x080fe20001800000 */
[----:B------:R-:W-:Y:S01]  /*8c60*/  FMUL.FTZ R174, R174, R39 ;  /* 0x00000027aeae7220 */ /* 0x000fe20000410000 */
[----:B------:R-:W-:Y:S01]  /*8c70*/  FSETP.GE.FTZ.AND P3, PT, R172, RZ, PT ;  /* 0x000000ffac00720b */ /* 0x000fe20003f76000 */
[----:B------:R-:W-:Y:S01]  /*8c80*/  FADD.FTZ R42, -R0, R42 ;  /* 0x0000002a002a7221 */ /* 0x000fe20000010100 */
        /* <DEDUP_REMOVED lines=17> */
[----:B------:R-:W-:Y:S01]  /*8da0*/  FADD.FTZ R2, -R0, R27 ;  /* 0x0000001b00027221 */ /* 0x000fe20000010100 */
[-C--:B------:R-:W-:Y:S01]  /*8db0*/  FSEL R6, R6, R0.reuse, P2 ;  /* 0x0000000006067208 */ /* 0x080fe20001000000 */
[----:B------:R-:W-:Y:S01]  /*8dc0*/  FMUL.FTZ R45, R172, R45 ;  /* 0x0000002dac2d7220 */ /* 0x000fe20000410000 */
[----:B------:R-:W-:Y:S01]  /*8dd0*/  FSEL R5, R5, R0, P1 ;  /* 0x0000000005057208 */ /* 0x000fe20000800000 */
        /* <DEDUP_REMOVED lines=27> */
[----:B------:R-:W-:Y:S02]  /*8f90*/  FSETP.GE.FTZ.AND P0, PT, R197, RZ, PT ;  /* 0x000000ffc500720b */ /* 0x000fe40003f16000 */
        /* <DEDUP_REMOVED lines=8> */
[----:B------:R-:W-:Y:S01]  /*9020*/  PLOP3.LUT P0, PT, PT, PT, UP3, 0x80, 0x0 ;  /* 0x000000000000781c */ /* 0x000fe20003f0f038 */
[----:B------:R-:W-:Y:S01]  /*9030*/  FMUL.FTZ R37, R200, R5 ;  /* 0x00000005c8257220 */ /* 0x000fe20000410000 */
[----:B------:R-:W-:Y:S01]  /*9040*/  FSETP.GE.FTZ.AND P4, PT, R169, RZ, PT ;  /* 0x000000ffa900720b */ /* 0x000fe20003f96000 */
[----:B------:R-:W-:Y:S01]  /*9050*/  FADD.FTZ R5, -R0, R58 ;  /* 0x0000003a00057221 */ /* 0x000fe20000010100 */
[----:B------:R-:W-:Y:S01]  /*9060*/  FSETP.GE.FTZ.AND P3, PT, R168, RZ, PT ;  /* 0x000000ffa800720b */ /* 0x000fe20003f76000 */
[----:B------:R-:W-:Y:S01]  /*9070*/  FMUL.FTZ R29, R197, R6 ;  /* 0x00000006c51d7220 */ /* 0x000fe20000410000 */
[----:B------:R-:W-:Y:S02]  /*9080*/  FSETP.GE.FTZ.AND P2, PT, R163, RZ, PT ;  /* 0x000000ffa300720b */ /* 0x000fe40003f56000 */
        /* <DEDUP_REMOVED lines=112> */
.L_x_877:
        /* <DEDUP_REMOVED lines=212> */
.L_x_878:
[----:B------:R-:W-:Y:S01]  /*a4d0*/  LDSM.16.M88.4 R32, [R182+0x14000] ;  /* 0x01400000b620783b */ /* 0x000fe20000000200 */
[----:B------:R-:W-:Y:S01]  /*a4e0*/  IMAD.IADD R144, R177, 0x1, R184 ;  /* 0x00000001b1907824 */ /* 0x000fe200078e02b8 */
[----:B------:R-:W-:Y:S01]  /*a4f0*/  ULOP3.LUT UR6, UR8, 0x1, URZ, 0xc0, !UPT ;  /* 0x0000000108067892 */ /* 0x000fe2000f8ec03f */
[----:B------:R-:W-:Y:S01]  /*a500*/  IMAD.MOV.U32 R147, RZ, RZ, c[0x0][0x22c] ;  /* 0x00008b00ff937624 */ /* 0x000fe200078e00ff */
[----:B------:R-:W-:Y:S01]  /*a510*/  UISETP.GT.AND UP2, UPT, UR8, UR15, UPT ;  /* 0x0000000f0800728c */ /* 0x000fe2000bf44270 */
[----:B------:R-:W2:Y:S01]  /*a520*/  LDSM.16.MT88.4 R16, [R0+0xc000] ;  /* 0x00c000000010783b */ /* 0x000ea20000004200 */
[----:B------:R-:W-:Y:S01]  /*a530*/  IMAD.MOV.U32 R148, RZ, RZ, 0x4 ;  /* 0x00000004ff947424 */ /* 0x000fe200078e00ff */
[----:B------:R-:W-:Y:S01]  /*a540*/  UISETP.NE.U32.AND UP0, UPT, UR6, 0x1, UPT ;  /* 0x000000010600788c */ /* 0x000fe2000bf05070 */
[----:B------:R-:W-:Y:S01]  /*a550*/  IMAD R147, R147, c[0x0][0x1c0], RZ ;  /* 0x0000700093937a24 */ /* 0x000fe200078e02ff */
[----:B------:R-:W-:Y:S01]  /*a560*/  @UP3 UIADD3 UR7, UP1, UR12, -0x200, URZ ;  /* 0xfffffe000c073890 */ /* 0x000fe2000ff3e03f */
[----:B------:R-:W3:Y:S01]  /*a570*/  LDSM.16.M88.4 R28, [R182+0x16000] ;  /* 0x01600000b61c783b */ /* 0x000ee20000000200 */
[----:B------:R-:W-:Y:S01]  /*a580*/  IMAD.MOV.U32 R149, RZ, RZ, c[0x0][0x22c] ;  /* 0x00008b00ff957624 */ /* 0x000fe200078e00ff */
[----:B------:R-:W-:Y:S01]  /*a590*/  UIADD3 UR8, UR8, -0x1, URZ ;  /* 0xffffffff08087890 */ /* 0x000fe2000fffe03f */
[----:B------:R-:W-:Y:S01]  /*a5a0*/  IMAD.SHL.U32 R147, R147, 0x8, RZ ;  /* 0x0000000893937824 */ /* 0x000fe200078e00ff */
[----:B------:R-:W-:Y:S01]  /*a5b0*/  @UP3 UIADD3.X UR6, UR13, -0x1, URZ, UP1, !UPT ;  /* 0xffffffff0d063890 */ /* 0x000fe20008ffe43f */
[----:B------:R-:W4:Y:S01]  /*a5c0*/  LDSM.16.MT88.4 R36, [R2+0xc000] ;  /* 0x00c000000224783b */ /* 0x000f220000004200 */
[----:B------:R-:W-:Y:S02]  /*a5d0*/  IMAD R149, R149, c[0x0][0x1c0], RZ ;  /* 0x0000700095957a24 */ /* 0x000fe400078e02ff */
[----:B------:R-:W-:Y:S02]  /*a5e0*/  IMAD.MOV.U32 R150, RZ, RZ, c[0x0][0x22c] ;  /* 0x00008b00ff967624 */ /* 0x000fe400078e00ff */
[----:B------:R-:W-:Y:S01]  /*a5f0*/  LDSM.16.M88.4 R40, [R184+0x14000] ;  /* 0x01400000b828783b */ /* 0x000fe20000000200 */
[----:B------:R-:W-:Y:S02]  /*a600*/  IMAD.SHL.U32 R149, R149, 0x10, RZ ;  /* 0x0000001095957824 */ /* 0x000fe400078e00ff */
[----:B------:R-:W-:Y:S02]  /*a610*/  IMAD R150, R150, c[0x0][0x1c0], RZ ;  /* 0x0000700096967a24 */ /* 0x000fe400078e02ff */
[----:B------:R-:W1:Y:S01]  /*a620*/  LDSM.16.MT88.4 R44, [R0+0xc800] ;  /* 0x00c80000002c783b */ /* 0x000e620000004200 */
[----:B------:R-:W-:Y:S02]  /*a630*/  IMAD.MOV.U32 R151, RZ, RZ, c[0x0][0x22c] ;  /* 0x00008b00ff977624 */ /* 0x000fe400078e00ff */
[----:B------:R-:W-:Y:S02]  /*a640*/  IMAD.SHL.U32 R150, R150, 0x20, RZ ;  /* 0x0000002096967824 */ /* 0x000fe400078e00ff */
[----:B------:R-:W1:Y:S01]  /*a650*/  LDSM.16.M88.4 R48, [R184+0x16000] ;  /* 0x01600000b830783b */ /* 0x000e620000000200 */
[----:B------:R-:W-:Y:S04]  /*a660*/  IMAD R151, R151, c[0x0][0x1c0], RZ ;  /* 0x0000700097977a24 */ /* 0x000fe800078e02ff */
[----:B------:R-:W1:Y:S01]  /*a670*/  LDSM.16.MT88.4 R52, [R2+0xc800] ;  /* 0x00c800000234783b */ /* 0x000e620000004200 */
[----:B------:R-:W-:Y:S04]  /*a680*/  IMAD R151, R151, 0x30, RZ ;  /* 0x0000003097977824 */ /* 0x000fe800078e02ff */
[----:B------:R-:W-:Y:S01]  /*a690*/  LDSM.16.M88.4 R56, [R145+0x14000] ;  /* 0x014000009138783b */ /* 0x000fe20000000200 */
[-C--:B-12---:R-:W-:Y:S04]  /*a6a0*/  HMMA.16816.F32.BF16 R4, R32, R16.reuse, RZ ;  /* 0x000000102004723c */ /* 0x086fe800000418ff */
[----:B------:R-:W1:Y:S05]  /*a6b0*/  LDSM.16.MT88.4 R60, [R0+0xd000] ;  /* 0x00d00000003c783b */ /* 0x000e6a0000004200 */
[----:B------:R-:W2:Y:S01]  /*a6c0*/  LDSM.16.M88.4 R64, [R145+0x16000] ;  /* 0x016000009140783b */ /* 0x000ea20000000200 */
[C---:B---3--:R-:W-:Y:S04]  /*a6d0*/  HMMA.16816.F32.BF16 R8, R28.reuse, R16, RZ ;  /* 0x000000101c08723c */ /* 0x048fe800000418ff */
[----:B------:R-:W2:Y:S04]  /*a6e0*/  LDSM.16.MT88.4 R132, [R2+0xd000] ;  /* 0x00d000000284783b */ /* 0x000ea80000004200 */
[-C--:B------:R-:W-:Y:S01]  /*a6f0*/  HMMA.16816.F32.BF16 R12, R28, R18.reuse, RZ ;  /* 0x000000121c0c723c */ /* 0x080fe200000418ff */
[----:B------:R-:W-:Y:S05]  /*a700*/  LDSM.16.M88.4 R136, [R144+0x16000] ;  /* 0x016000009088783b */ /* 0x000fea0000000200 */
[----:B------:R-:W-:Y:S02]  /*a710*/  LDSM.16.MT88.4 R140, [R2+0xd800] ;  /* 0x00d80000028c783b */ /* 0x000fe40000004200 */
[C---:B------:R-:W-:Y:S03]  /*a720*/  HMMA.16816.F32.BF16 R16, R32.reuse, R18, RZ ;  /* 0x000000122010723c */ /* 0x040fe600000418ff */
[----:B------:R-:W3:Y:S05]  /*a730*/  LDL R177, [R1+0x20] ;  /* 0x0000200001b17983 */ /* 0x000eea0000100800 */
[-C--:B----4-:R-:W-:Y:S08]  /*a740*/  HMMA.16816.F32.BF16 R20, R32, R36.reuse, RZ ;  /* 0x000000242014723c */ /* 0x090ff000000418ff */
        /* <DEDUP_REMOVED lines=9> */
[-C--:B------:R-:W-:Y:S08]  /*a7e0*/  HMMA.16816.F32.BF16 R20, R40, R52.reuse, R20 ;  /* 0x000000342814723c */ /* 0x080ff00000041814 */
[C---:B------:R-:W-:Y:S08]  /*a7f0*/  HMMA.16816.F32.BF16 R24, R48.reuse, R52, R24 ;  /* 0x000000343018723c */ /* 0x040ff00000041818 */
[-C--:B------:R-:W-:Y:S01]  /*a800*/  HMMA.16816.F32.BF16 R28, R48, R54.reuse, R28 ;  /* 0x00000036301c723c */ /* 0x080fe2000004181c */
[----:B------:R-:W-:Y:S07]  /*a810*/  LDSM.16.MT88.4 R48, [R0+0xe000] ;  /* 0x00e000000030783b */ /* 0x000fee0000004200 */
[----:B------:R-:W-:Y:S01]  /*a820*/  HMMA.16816.F32.BF16 R32, R40, R54, R32 ;  /* 0x000000362820723c */ /* 0x000fe20000041820 */
[----:B------:R-:W4:Y:S05]  /*a830*/  LDSM.16.M88.4 R40, [R182+0x18000] ;  /* 0x01800000b628783b */ /* 0x000f2a0000000200 */
[----:B------:R-:W4:Y:S02]  /*a840*/  LDSM.16.M88.4 R52, [R182+0x1a000] ;  /* 0x01a00000b634783b */ /* 0x000f240000000200 */
        /* <DEDUP_REMOVED lines=10> */
[----:B------:R-:W-:Y:S05]  /*a8f0*/  LDSM.16.MT88.4 R56, [R0+0xe800] ;  /* 0x00e800000038783b */ /* 0x000fea0000004200 */
[----:B------:R-:W-:Y:S02]  /*a900*/  LDSM.16.MT88.4 R132, [R2+0xe800] ;  /* 0x00e800000284783b */ /* 0x000fe40000004200 */
[-C--:B----4-:R-:W-:Y:S08]  /*a910*/  HMMA.16816.F32.BF16 R4, R36, R44.reuse, R4 ;  /* 0x0000002c2404723c */ /* 0x090ff00000041804 */
[C---:B------:R-:W-:Y:S08]  /*a920*/  HMMA.16816.F32.BF16 R8, R136.reuse, R44, R8 ;  /* 0x0000002c8808723c */ /* 0x040ff00000041808 */
[-C--:B------:R-:W-:Y:S08]  /*a930*/  HMMA.16816.F32.BF16 R12, R136, R46.reuse, R12 ;  /* 0x0000002e880c723c */ /* 0x080ff0000004180c */
[C---:B------:R-:W-:Y:S01]  /*a940*/  HMMA.16816.F32.BF16 R16, R36.reuse, R46, R16 ;  /* 0x0000002e2410723c */ /* 0x040fe20000041810 */
[----:B------:R-:W2:Y:S07]  /*a950*/  LDSM.16.M88.4 R44, [R184+0x18000] ;  /* 0x01800000b82c783b */ /* 0x000eae0000000200 */
[-C--:B------:R-:W-:Y:S08]  /*a960*/  HMMA.16816.F32.BF16 R20, R36, R140.reuse, R20 ;  /* 0x0000008c2414723c */ /* 0x080ff00000041814 */
[C---:B------:R-:W-:Y:S08]  /*a970*/  HMMA.16816.F32.BF16 R24, R136.reuse, R140, R24 ;  /* 0x0000008c8818723c */ /* 0x040ff00000041818 */
[-C--:B------:R-:W-:Y:S01]  /*a980*/  HMMA.16816.F32.BF16 R28, R136, R142.reuse, R28 ;  /* 0x0000008e881c723c */ /* 0x080fe2000004181c */
[----:B------:R-:W-:Y:S07]  /*a990*/  LDSM.16.M88.4 R136, [R145+0x1a000] ;  /* 0x01a000009188783b */ /* 0x000fee0000000200 */
[----:B------:R-:W-:Y:S01]  /*a9a0*/  HMMA.16816.F32.BF16 R32, R36, R142, R32 ;  /* 0x0000008e2420723c */ /* 0x000fe20000041820 */
[----:B------:R-:W-:Y:S05]  /*a9b0*/  LDSM.16.M88.4 R36, [R145+0x18000] ;  /* 0x018000009124783b */ /* 0x000fea0000000200 */
[----:B------:R-:W-:Y:S02]  /*a9c0*/  LDSM.16.MT88.4 R140, [R2+0xf000] ;  /* 0x00f00000028c783b */ /* 0x000fe40000004200 */
        /* <DEDUP_REMOVED lines=8> */
[----:B------:R1:W-:Y:S07]  /*aa50*/  LDSM.16.MT88.4 R52, [R0+0xf800] ;  /* 0x00f800000034783b */ /* 0x0003ee0000004200 */
[----:B------:R-:W-:Y:S01]  /*aa60*/  HMMA.16816.F32.BF16 R32, R40, R62, R32 ;  /* 0x0000003e2820723c */ /* 0x000fe20000041820 */
[----:B------:R-:W3:Y:S05]  /*aa70*/  LDSM.16.M88.4 R40, [R144+0x18000] ;  /* 0x018000009028783b */ /* 0x000eea0000000200 */
[----:B------:R4:W-:Y:S02]  /*aa80*/  LDSM.16.MT88.4 R60, [R2+0xf800] ;  /* 0x00f80000023c783b */ /* 0x0009e40000004200 */
[-C--:B--2---:R-:W-:Y:S08]  /*aa90*/  HMMA.16816.F32.BF16 R4, R44, R56.reuse, R4 ;  /* 0x000000382c04723c */ /* 0x084ff00000041804 */
[C---:B------:R-:W-:Y:S01]  /*aaa0*/  HMMA.16816.F32.BF16 R8, R64.reuse, R56, R8 ;  /* 0x000000384008723c */ /* 0x040fe20000041808 */
[----:B-1----:R-:W-:Y:S04]  /*aab0*/  IMAD.MOV.U32 R0, RZ, RZ, c[0x0][0x22c] ;  /* 0x00008b00ff007624 */ /* 0x002fe800078e00ff */
[----:B------:R-:W-:Y:S03]  /*aac0*/  IMAD R0, R0, c[0x0][0x1c0], RZ ;  /* 0x0000700000007a24 */ /* 0x000fe600078e02ff */
[-C--:B------:R-:W-:Y:S04]  /*aad0*/  HMMA.16816.F32.BF16 R12, R64, R58.reuse, R12 ;  /* 0x0000003a400c723c */ /* 0x080fe8000004180c */
[----:B------:R-:W-:Y:S02]  /*aae0*/  IMAD R0, R0, 0x48, RZ ;  /* 0x0000004800007824 */ /* 0x000fe400078e02ff */
[----:B----4-:R-:W-:Y:S02]  /*aaf0*/  IMAD.MOV.U32 R2, RZ, RZ, c[0x0][0x22c] ;  /* 0x00008b00ff027624 */ /* 0x010fe400078e00ff */
        /* <DEDUP_REMOVED lines=9> */
[-C--:B------:R-:W-:Y:S05]  /*ab90*/  HMMA.16816.F32.BF16 R4, R36, R48.reuse, R4 ;  /* 0x000000302404723c */ /* 0x080fea0000041804 */
        /* <DEDUP_REMOVED lines=9> */
[C---:B------:R-:W-:Y:S01]  /*ac30*/  LEA R38, P1, R147.reuse, R190, 0x2 ;  /* 0x000000be93267211 */ /* 0x040fe200078210ff */
[-C--:B---3--:R-:W-:Y:S05]  /*ac40*/  HMMA.16816.F32.BF16 R4, R40, R52.reuse, R4 ;  /* 0x000000342804723c */ /* 0x088fea0000041804 */
[-C--:B------:R-:W-:Y:S02]  /*ac50*/  LEA.HI.X.SX32 R39, R147, R191.reuse, 0x2, P1 ;  /* 0x000000bf93277211 */ /* 0x080fe400008f16ff */
[----:B------:R-:W-:Y:S01]  /*ac60*/  @P0 IADD3 R36, R245, -0x80, RZ ;  /* 0xffffff80f5240810 */ /* 0x000fe20007ffe0ff */
[C---:B-1----:R-:W-:Y:S04]  /*ac70*/  HMMA.16816.F32.BF16 R8, R56.reuse, R52, R8 ;  /* 0x000000343808723c */ /* 0x042fe80000041808 */
[----:B------:R-:W-:Y:S01]  /*ac80*/  @P0 IMAD.WIDE R36, R36, R148, UR12 ;  /* 0x0000000c24240e25 */ /* 0x000fe2000f8e0294 */
[----:B------:R-:W-:Y:S02]  /*ac90*/  @UP3 UMOV UR12, UR7 ;  /* 0x00000007000c3c82 */ /* 0x000fe40008000000 */
[----:B------:R-:W-:Y:S01]  /*aca0*/  @UP3 UMOV UR13, UR6 ;  /* 0x00000006000d3c82 */ /* 0x000fe20008000000 */
[-C--:B------:R-:W-:Y:S01]  /*acb0*/  HMMA.16816.F32.BF16 R12, R56, R54.reuse, R12 ;  /* 0x00000036380c723c */ /* 0x080fe2000004180c */
[----:B------:R1:W5:Y:S03]  /*acc0*/  @P0 LDG.E R250, [R36.64] ;  /* 0x0000000424fa0981 */ /* 0x000366000c1e1900 */
[----:B------:R-:W-:Y:S02]  /*acd0*/  IMAD.MOV.U32 R148, RZ, RZ, c[0x0][0x22c] ;  /* 0x00008b00ff947624 */ /* 0x000fe400078e00ff */
[----:B------:R1:W5:Y:S02]  /*ace0*/  @P0 LDG.E R251, [R36.64+0x20] ;  /* 0x0000200424fb0981 */ /* 0x000364000c1e1900 */
[C---:B------:R-:W-:Y:S03]  /*acf0*/  HMMA.16816.F32.BF16 R16, R40.reuse, R54, R16 ;  /* 0x000000362810723c */ /* 0x040fe60000041810 */
[----:B------:R1:W5:Y:S01]  /*ad00*/  @P0 LDG.E R248, [R36.64+0x100] ;  /* 0x0001000424f80981 */ /* 0x000362000c1e1900 */
[----:B------:R-:W-:Y:S04]  /*ad10*/  IMAD R148, R148, c[0x0][0x1c0], RZ ;  /* 0x0000700094947a24 */ /* 0x000fe800078e02ff */
[-C--:B------:R-:W-:Y:S01]  /*ad20*/  HMMA.16816.F32.BF16 R20, R40, R60.reuse, R20 ;  /* 0x0000003c2814723c */ /* 0x080fe20000041814 */
[----:B------:R1:W5:Y:S03]  /*ad30*/  @P0 LDG.E R249, [R36.64+0x120] ;  /* 0x0001200424f90981 */ /* 0x000366000c1e1900 */
[CC--:B------:R-:W-:Y:S01]  /*ad40*/  LEA R44, P0, R149.reuse, R190.reuse, 0x2 ;  /* 0x000000be952c7211 */ /* 0x0c0fe200078010ff */
[----:B------:R-:W-:Y:S01]  /*ad50*/  IMAD R148, R148, 0x18, RZ ;  /* 0x0000001894947824 */ /* 0x000fe200078e02ff */
[----:B------:R2:W-:Y:S02]  /*ad60*/  RED.E.ADD.F32.FTZ.RN.STRONG.GPU [R190.64], R4 ;  /* 0x00000004be00798e */ /* 0x0005e4000c10e784 */
[C---:B------:R-:W-:Y:S03]  /*ad70*/  HMMA.16816.F32.BF16 R24, R56.reuse, R60, R24 ;  /* 0x0000003c3818723c */ /* 0x040fe60000041818 */
[----:B------:R3:W-:Y:S01]  /*ad80*/  RED.E.ADD.F32.FTZ.RN.STRONG.GPU [R38.64], R5 ;  /* 0x000000052600798e */ /* 0x0007e2000c10e784 */
[-C--:B------:R-:W-:Y:S04]  /*ad90*/  LEA.HI.X.SX32 R45, R149, R191.reuse, 0x2, P0 ;  /* 0x000000bf952d7211 */ /* 0x080fe800000f16ff */
[-C--:B------:R-:W-:Y:S01]  /*ada0*/  HMMA.16816.F32.BF16 R28, R56, R62.reuse, R28 ;  /* 0x0000003e381c723c */ /* 0x080fe2000004181c */
[----:B------:R4:W-:Y:S07]  /*adb0*/  RED.E.ADD.F32.FTZ.RN.STRONG.GPU [R44.64], R6 ;  /* 0x000000062c00798e */ /* 0x0009ee000c10e784 */
[----:B------:R-:W-:Y:S07]  /*adc0*/  HMMA.16816.F32.BF16 R32, R40, R62, R32 ;  /* 0x0000003e2820723c */ /* 0x000fee0000041820 */
[-C--:B------:R-:W-:Y:S01]  /*add0*/  LEA R40, P1, R148, R190.reuse, 0x2 ;  /* 0x000000be94287211 */ /* 0x080fe200078210ff */
[----:B------:R-:W-:Y:S01]  /*ade0*/  IMAD.MOV.U32 R42, RZ, RZ, c[0x0][0x22c] ;  /* 0x00008b00ff2a7624 */ /* 0x000fe200078e00ff */
[-C--:B--2---:R-:W-:Y:S03]  /*adf0*/  LEA R4, P0, R150, R190.reuse, 0x2 ;  /* 0x000000be96047211 */ /* 0x084fe600078010ff */
[-C--:B------:R-:W-:Y:S01]  /*ae00*/  LEA.HI.X.SX32 R41, R148, R191.reuse, 0x2, P1 ;  /* 0x000000bf94297211 */ /* 0x080fe200008f16ff */
[----:B------:R-:W-:Y:S01]  /*ae10*/  IMAD.MOV.U32 R148, RZ, RZ, c[0x0][0x22c] ;  /* 0x00008b00ff947624 */ /* 0x000fe200078e00ff */
[-C--:B---3--:R-:W-:Y:S01]  /*ae20*/  LEA.HI.X.SX32 R5, R150, R191.reuse, 0x2, P0 ;  /* 0x000000bf96057211 */ /* 0x088fe200000f16ff */
[----:B------:R-:W-:Y:S02]  /*ae30*/  IMAD.MOV.U32 R150, RZ, RZ, c[0x0][0x22c] ;  /* 0x00008b00ff967624 */ /* 0x000fe400078e00ff */
[----:B------:R2:W-:Y:S01]  /*ae40*/  RED.E.ADD.F32.FTZ.RN.STRONG.GPU [R40.64], R7 ;  /* 0x000000072800798e */ /* 0x0005e2000c10e784 */
[----:B------:R-:W-:Y:S01]  /*ae50*/  IMAD R148, R148, c[0x0][0x1c0], RZ ;  /* 0x0000700094947a24 */ /* 0x000fe200078e02ff */
[CC--:B----4-:R-:W-:Y:S01]  /*ae60*/  LEA R6, P0, R151.reuse, R190.reuse, 0x2 ;  /* 0x000000be97067211 */ /* 0x0d0fe200078010ff */
[----:B------:R-:W-:Y:S02]  /*ae70*/  IMAD R150, R150, c[0x0][0x1c0], RZ ;  /* 0x0000700096967a24 */ /* 0x000fe400078e02ff */
[----:B------:R3:W-:Y:S01]  /*ae80*/  RED.E.ADD.F32.FTZ.RN.STRONG.GPU [R4.64], R8 ;  /* 0x000000080400798e */ /* 0x0007e2000c10e784 */
[----:B------:R-:W-:Y:S02]  /*ae90*/  IMAD R148, R148, 0x28, RZ ;  /* 0x0000002894947824 */ /* 0x000fe400078e02ff */
[----:B------:R-:W-:Y:S02]  /*aea0*/  IMAD R150, R150, 0x38, RZ ;  /* 0x0000003896967824 */ /* 0x000fe400078e02ff */
[----:B------:R-:W-:Y:S01]  /*aeb0*/  IMAD R42, R42, c[0x0][0x1c0], RZ ;  /* 0x000070002a2a7a24 */ /* 0x000fe200078e02ff */
[-C--:B-1----:R-:W-:Y:S03]  /*aec0*/  LEA R36, P1, R148, R190.reuse, 0x2 ;  /* 0x000000be94247211 */ /* 0x082fe600078210ff */
[----:B------:R-:W-:Y:S01]  /*aed0*/  IMAD R42, R42, 0x68, RZ ;  /* 0x000000682a2a7824 */ /* 0x000fe200078e02ff */
[-C--:B------:R-:W-:Y:S01]  /*aee0*/  LEA.HI.X.SX32 R37, R148, R191.reuse, 0x2, P1 ;  /* 0x000000bf94257211 */ /* 0x080fe200008f16ff */
[----:B------:R-:W-:Y:S04]  /*aef0*/  IMAD.MOV.U32 R148, RZ, RZ, c[0x0][0x22c] ;  /* 0x00008b00ff947624 */ /* 0x000fe800078e00ff */
[----:B------:R1:W-:Y:S01]  /*af00*/  RED.E.ADD.F32.FTZ.RN.STRONG.GPU [R36.64], R9 ;  /* 0x000000092400798e */ /* 0x0003e2000c10e784 */
[----:B------:R-:W-:Y:S04]  /*af10*/  IMAD R148, R148, c[0x0][0x1c0], RZ ;  /* 0x0000700094947a24 */ /* 0x000fe800078e02ff */
[----:B------:R-:W-:Y:S01]  /*af20*/  IMAD.SHL.U32 R148, R148, 0x40, RZ ;  /* 0x0000004094947824 */ /* 0x000fe200078e00ff */
[-C--:B--2---:R-:W-:Y:S02]  /*af30*/  LEA.HI.X.SX32 R7, R151, R191.reuse, 0x2, P0 ;  /* 0x000000bf97077211 */ /* 0x084fe400000f16ff */
[C---:B------:R-:W-:Y:S02]  /*af40*/  IADD3 R41, R149.reuse, 0x20, RZ ;  /* 0x0000002095297810 */ /* 0x040fe40007ffe0ff */
[C---:B------:R-:W-:Y:S01]  /*af50*/  IADD3 R40, R149.reuse, 0x20, RZ ;  /* 0x0000002095287810 */ /* 0x040fe20007ffe0ff */
[----:B------:R2:W-:Y:S01]  /*af60*/  RED.E.ADD.F32.FTZ.RN.STRONG.GPU [R6.64], R10 ;  /* 0x0000000a0600798e */ /* 0x0005e2000c10e784 */
[-C--:B---3--:R-:W-:Y:S02]  /*af70*/  LEA R4, P1, R150, R190.reuse, 0x2 ;  /* 0x000000be96047211 */ /* 0x088fe400078210ff */
[-C--:B------:R-:W-:Y:S02]  /*af80*/  LEA R8, P0, R148, R190.reuse, 0x2 ;  /* 0x000000be94087211 */ /* 0x080fe400078010ff */
[-C--:B------:R-:W-:Y:S01]  /*af90*/  LEA.HI.X.SX32 R5, R150, R191.reuse, 0x2, P1 ;  /* 0x000000bf96057211 */ /* 0x080fe200008f16ff */
[----:B------:R-:W-:Y:S04]  /*afa0*/  IMAD.MOV.U32 R150, RZ, RZ, c[0x0][0x22c] ;  /* 0x00008b00ff967624 */ /* 0x000fe800078e00ff */
[----:B------:R3:W-:Y:S01]  /*afb0*/  RED.E.ADD.F32.FTZ.RN.STRONG.GPU [R4.64], R11 ;  /* 0x0000000b0400798e */ /* 0x0007e2000c10e784 */
[----:B------:R-:W-:Y:S01]  /*afc0*/  IMAD R150, R150, c[0x0][0x1c0], RZ ;  /* 0x0000700096967a24 */ /* 0x000fe200078e02ff */
[-C--:B-1----:R-:W-:Y:S03]  /*afd0*/  LEA.HI.X.SX32 R9, R148, R191.reuse, 0x2, P0 ;  /* 0x000000bf94097211 */ /* 0x082fe600000f16ff */
[----:B------:R-:W4:Y:S01]  /*afe0*/  LDL R37, [R1+0x1c] ;  /* 0x00001c0001257983 */ /* 0x000f220000100800 */
[----:B------:R-:W-:Y:S02]  /*aff0*/  IMAD.SHL.U32 R150, R150, 0x10, RZ ;  /* 0x0000001096967824 */ /* 0x000fe400078e00ff */
[----:B------:R-:W-:Y:S02]  /*b000*/  IMAD.MOV.U32 R148, RZ, RZ, c[0x0][0x22c] ;  /* 0x00008b00ff947624 */ /* 0x000fe400078e00ff */
[----:B------:R1:W-:Y:S02]  /*b010*/  RED.E.ADD.F32.FTZ.RN.STRONG.GPU [R8.64], R16 ;  /* 0x000000100800798e */ /* 0x0003e4000c10e784 */
[----:B------:R-:W-:Y:S03]  /*b020*/  IMAD R148, R148, c[0x0][0x1c0], RZ ;  /* 0x0000700094947a24 */ /* 0x000fe600078e02ff */
[----:B------:R-:W4:Y:S01]  /*b030*/  LDL R36, [R1+0x18] ;  /* 0x0000180001247983 */ /* 0x000f220000100800 */
[-C--:B--2---:R-:W-:Y:S01]  /*b040*/  LEA R6, P1, R0, R190.reuse, 0x2 ;  /* 0x000000be00067211 */ /* 0x084fe200078210ff */
[----:B------:R-:W-:Y:S03]  /*b050*/  IMAD.SHL.U32 R148, R148, 0x8, RZ ;  /* 0x0000000894947824 */ /* 0x000fe600078e00ff */
[-C--:B------:R-:W-:Y:S01]  /*b060*/  LEA.HI.X.SX32 R7, R0, R191.reuse, 0x2, P1 ;  /* 0x000000bf00077211 */ /* 0x080fe200008f16ff */
[----:B------:R-:W-:Y:S02]  /*b070*/  IMAD.MOV.U32 R0, RZ, RZ, c[0x0][0x22c] ;  /* 0x00008b00ff007624 */ /* 0x000fe400078e00ff */
[----:B------:R-:W-:Y:S02]  /*b080*/  IMAD.IADD R41, R148, 0x1, R41 ;  /* 0x0000000194297824 */ /* 0x000fe400078e0229 */
[----:B------:R2:W-:Y:S01]  /*b090*/  RED.E.ADD.F32.FTZ.RN.STRONG.GPU [R6.64], R17 ;  /* 0x000000110600798e */ /* 0x0005e2000c10e784 */
[-C--:B---3--:R-:W-:Y:S01]  /*b0a0*/  LEA R4, P0, R46, R190.reuse, 0x2 ;  /* 0x000000be2e047211 */ /* 0x088fe200078010ff */
[----:B------:R-:W-:Y:S02]  /*b0b0*/  IMAD R0, R0, c[0x0][0x1c0], RZ ;  /* 0x0000700000007a24 */ /* 0x000fe400078e02ff */
[----:B------:R-:W-:Y:S01]  /*b0c0*/  IMAD.IADD R41, R148, 0x1, R41 ;  /* 0x0000000194297824 */ /* 0x000fe200078e0229 */
[-C--:B------:R-:W-:Y:S01]  /*b0d0*/  LEA.HI.X.SX32 R5, R46, R191.reuse, 0x2, P0 ;  /* 0x000000bf2e057211 */ /* 0x080fe200000f16ff */
[----:B------:R-:W-:Y:S02]  /*b0e0*/  IMAD R0, R0, 0x60, RZ ;  /* 0x0000006000007824 */ /* 0x000fe400078e02ff */
[----:B------:R-:W-:Y:S02]  /*b0f0*/  IMAD.IADD R40, R148, 0x1, R40 ;  /* 0x0000000194287824 */ /* 0x000fe400078e0228 */
[----:B------:R3:W-:Y:S01]  /*b100*/  RED.E.ADD.F32.FTZ.RN.STRONG.GPU [R4.64], R18 ;  /* 0x000000120400798e */ /* 0x0007e2000c10e784 */
[-C--:B------:R-:W-:Y:S01]  /*b110*/  LEA R10, P0, R0, R190.reuse, 0x2 ;  /* 0x000000be000a7211 */ /* 0x080fe200078010ff */
[----:B------:R-:W-:Y:S01]  /*b120*/  IMAD.IADD R40, R148, 0x1, R40 ;  /* 0x0000000194287824 */ /* 0x000fe200078e0228 */
[-C--:B-1----:R-:W-:Y:S02]  /*b130*/  LEA R16, P1, R2, R190.reuse, 0x2 ;  /* 0x000000be02107211 */ /* 0x082fe400078210ff */
[-C--:B------:R-:W-:Y:S01]  /*b140*/  LEA.HI.X.SX32 R11, R0, R191.reuse, 0x2, P0 ;  /* 0x000000bf000b7211 */ /* 0x080fe200000f16ff */
[----:B------:R-:W-:Y:S01]  /*b150*/  IMAD.MOV.U32 R0, RZ, RZ, c[0x0][0x22c] ;  /* 0x00008b00ff007624 */ /* 0x000fe200078e00ff */
[-C--:B------:R-:W-:Y:S01]  /*b160*/  LEA R8, P2, R42, R190.reuse, 0x2 ;  /* 0x000000be2a087211 */ /* 0x080fe200078410ff */
[----:B------:R-:W-:Y:S02]  /*b170*/  IMAD.IADD R40, R148, 0x1, R40 ;  /* 0x0000000194287824 */ /* 0x000fe400078e0228 */
[----:B------:R-:W-:Y:S01]  /*b180*/  IMAD R0, R0, c[0x0][0x1c0], RZ ;  /* 0x0000700000007a24 */ /* 0x000fe200078e02ff */
[-C--:B------:R-:W-:Y:S02]  /*b190*/  LEA.HI.X.SX32 R9, R42, R191.reuse, 0x2, P2 ;  /* 0x000000bf2a097211 */ /* 0x080fe400010f16ff */
[----:B------:R-:W-:Y:S01]  /*b1a0*/  IADD3 R42, R149, 0x20, RZ ;  /* 0x00000020952a7810 */ /* 0x000fe20007ffe0ff */
[----:B------:R-:W-:Y:S01]  /*b1b0*/  IMAD R0, R0, 0x78, RZ ;  /* 0x0000007800007824 */ /* 0x000fe200078e02ff */
[-C--:B--2---:R-:W-:Y:S01]  /*b1c0*/  LEA.HI.X.SX32 R17, R2, R191.reuse, 0x2, P1 ;  /* 0x000000bf02117211 */ /* 0x084fe200008f16ff */
[----:B------:R-:W-:Y:S02]  /*b1d0*/  IMAD.MOV.U32 R2, RZ, RZ, c[0x0][0x22c] ;  /* 0x00008b00ff027624 */ /* 0x000fe400078e00ff */
[----:B------:R-:W-:Y:S02]  /*b1e0*/  IMAD.IADD R42, R148, 0x1, R42 ;  /* 0x00000001942a7824 */ /* 0x000fe400078e022a */
[----:B------:R1:W-:Y:S01]  /*b1f0*/  RED.E.ADD.F32.FTZ.RN.STRONG.GPU [R16.64], R19 ;  /* 0x000000131000798e */ /* 0x0003e2000c10e784 */
[----:B------:R-:W-:Y:S04]  /*b200*/  IMAD R2, R2, c[0x0][0x1c0], RZ ;  /* 0x0000700002027a24 */ /* 0x000fe800078e02ff */
[----:B------:R2:W-:Y:S01]  /*b210*/  RED.E.ADD.F32.FTZ.RN.STRONG.GPU [R10.64], R12 ;  /* 0x0000000c0a00798e */ /* 0x0005e2000c10e784 */
[----:B------:R-:W-:Y:S01]  /*b220*/  IMAD R2, R2, 0x70, RZ ;  /* 0x0000007002027824 */ /* 0x000fe200078e02ff */
[-C--:B---3--:R-:W-:Y:S03]  /*b230*/  LEA R4, P0, R0, R190.reuse, 0x2 ;  /* 0x000000be00047211 */ /* 0x088fe600078010ff */
[----:B------:R-:W3:Y:S01]  /*b240*/  LDL R18, [R1+0x14] ;  /* 0x0000140001127983 */ /* 0x000ee20000100800 */
[-C--:B------:R-:W-:Y:S02]  /*b250*/  LEA R6, P1, R2, R190.reuse, 0x2 ;  /* 0x000000be02067211 */ /* 0x080fe400078210ff */
[-C--:B------:R-:W-:Y:S02]  /*b260*/  LEA.HI.X.SX32 R5, R0, R191.reuse, 0x2, P0 ;  /* 0x000000bf00057211 */ /* 0x080fe400000f16ff */
[----:B------:R2:W-:Y:S01]  /*b270*/  RED.E.ADD.F32.FTZ.RN.STRONG.GPU [R8.64], R13 ;  /* 0x0000000d0800798e */ /* 0x0005e2000c10e784 */
[-C--:B------:R-:W-:Y:S02]  /*b280*/  LEA.HI.X.SX32 R7, R2, R191.reuse, 0x2, P1 ;  /* 0x000000bf02077211 */ /* 0x080fe400008f16ff */
[----:B------:R-:W-:Y:S02]  /*b290*/  IADD3 R2, R150, 0x20, RZ ;  /* 0x0000002096027810 */ /* 0x000fe40007ffe0ff */
[----:B------:R-:W3:Y:S05]  /*b2a0*/  LDL R0, [R1+0x8] ;  /* 0x0000080001007983 */ /* 0x000eea0000100800 */
[----:B------:R2:W-:Y:S05]  /*b2b0*/  RED.E.ADD.F32.FTZ.RN.STRONG.GPU [R6.64], R14 ;  /* 0x0000000e0600798e */ /* 0x0005ea000c10e784 */
[----:B-1----:R-:W3:Y:S05]  /*b2c0*/  LDL R17, [R1+0x10] ;  /* 0x0000100001117983 */ /* 0x002eea0000100800 */
[----:B--2---:R-:W2:Y:S05]  /*b2d0*/  LDL R10, [R1+0xc] ;  /* 0x00000c00010a7983 */ /* 0x004eaa0000100800 */
[----:B------:R-:W2:Y:S01]  /*b2e0*/  LDL R16, [R1+0x4] ;  /* 0x0000040001107983 */ /* 0x000ea20000100800 */
[CC--:B------:R-:W-:Y:S04]  /*b2f0*/  LEA R8, P1, R2.reuse, R190.reuse, 0x2 ;  /* 0x000000be02087211 */ /* 0x0c0fe800078210ff */
[----:B------:R1:W-:Y:S01]  /*b300*/  RED.E.ADD.F32.FTZ.RN.STRONG.GPU [R4.64], R15 ;  /* 0x0000000f0400798e */ /* 0x0003e2000c10e784 */
[-C--:B------:R-:W-:Y:S04]  /*b310*/  LEA.HI.X.SX32 R9, R2, R191.reuse, 0x2, P1 ;  /* 0x000000bf02097211 */ /* 0x080fe800008f16ff */
[----:B------:R-:W2:Y:S01]  /*b320*/  LDL R2, [R1] ;  /* 0x0000000001027983 */ /* 0x000ea20000100800 */
[CC--:B------:R-:W-:Y:S04]  /*b330*/  LEA R6, P0, R42.reuse, R190.reuse, 0x2 ;  /* 0x000000be2a067211 */ /* 0x0c0fe800078010ff */
[----:B------:R-:W-:Y:S01]  /*b340*/  RED.E.ADD.F32.FTZ.RN.STRONG.GPU [R190.64+0x80], R20 ;  /* 0x00008014be00798e */ /* 0x000fe2000c10e784 */
[-C--:B------:R-:W-:Y:S04]  /*b350*/  LEA.HI.X.SX32 R7, R42, R191.reuse, 0x2, P0 ;  /* 0x000000bf2a077211 */ /* 0x080fe800000f16ff */
[----:B------:R-:W-:Y:S05]  /*b360*/  RED.E.ADD.F32.FTZ.RN.STRONG.GPU [R38.64+0x80], R21 ;  /* 0x000080152600798e */ /* 0x000fea000c10e784 */
[----:B------:R1:W-:Y:S05]  /*b370*/  RED.E.ADD.F32.FTZ.RN.STRONG.GPU [R8.64], R22 ;  /* 0x000000160800798e */ /* 0x0003ea000c10e784 */
[----:B------:R4:W-:Y:S01]  /*b380*/  RED.E.ADD.F32.FTZ.RN.STRONG.GPU [R6.64], R23 ;  /* 0x000000170600798e */ /* 0x0009e2000c10e784 */
[CC--:B-1----:R-:W-:Y:S04]  /*b390*/  LEA R4, P1, R41.reuse, R190.reuse, 0x2 ;  /* 0x000000be29047211 */ /* 0x0c2fe800078210ff */
[----:B------:R-:W-:Y:S01]  /*b3a0*/  LDSM.16.MT88.4 R20, [R3+0x14800] ;  /* 0x014800000314783b */ /* 0x000fe20000004200 */
[-C--:B------:R-:W-:Y:S05]  /*b3b0*/  LEA.HI.X.SX32 R5, R41, R191.reuse, 0x2, P1 ;  /* 0x000000bf29057211 */ /* 0x080fea00008f16ff */
[----:B------:R1:W-:Y:S01]  /*b3c0*/  RED.E.ADD.F32.FTZ.RN.STRONG.GPU [R4.64], R24 ;  /* 0x000000180400798e */ /* 0x0003e2000c10e784 */
[CC--:B------:R-:W-:Y:S04]  /*b3d0*/  LEA R8, P0, R40.reuse, R190.reuse, 0x2 ;  /* 0x000000be28087211 */ /* 0x0c0fe800078010ff */
[-C--:B------:R-:W-:Y:S05]  /*b3e0*/  LEA.HI.X.SX32 R9, R40, R191.reuse, 0x2, P0 ;  /* 0x000000bf28097211 */ /* 0x080fea00000f16ff */
[----:B------:R3:W-:Y:S01]  /*b3f0*/  RED.E.ADD.F32.FTZ.RN.STRONG.GPU [R8.64], R25 ;  /* 0x000000190800798e */ /* 0x0007e2000c10e784 */
[CC--:B----4-:R-:W-:Y:S04]  /*b400*/  LEA R6, P1, R37.reuse, R190.reuse, 0x2 ;  /* 0x000000be25067211 */ /* 0x0d0fe800078210ff */
[-C--:B------:R-:W-:Y:S05]  /*b410*/  LEA.HI.X.SX32 R7, R37, R191.reuse, 0x2, P1 ;  /* 0x000000bf25077211 */ /* 0x080fea00008f16ff */
[----:B------:R4:W-:Y:S01]  /*b420*/  RED.E.ADD.F32.FTZ.RN.STRONG.GPU [R6.64], R26 ;  /* 0x0000001a0600798e */ /* 0x0009e2000c10e784 */
[CC--:B-1----:R-:W-:Y:S04]  /*b430*/  LEA R4, P0, R36.reuse, R190.reuse, 0x2 ;  /* 0x000000be24047211 */ /* 0x0c2fe800078010ff */
[-C--:B------:R-:W-:Y:S02]  /*b440*/  LEA.HI.X.SX32 R5, R36, R191.reuse, 0x2, P0 ;  /* 0x000000bf24057211 */ /* 0x080fe400000f16ff */
[----:B------:R-:W-:Y:S05]  /*b450*/  LDSM.16.MT88.4 R36, [R3+0x19000] ;  /* 0x019000000324783b */ /* 0x000fea0000004200 */
[----:B------:R2:W-:Y:S05]  /*b460*/  RED.E.ADD.F32.FTZ.RN.STRONG.GPU [R4.64], R27 ;  /* 0x0000001b0400798e */ /* 0x0005ea000c10e784 */
[----:B------:R-:W-:Y:S01]  /*b470*/  LDSM.16.MT88.4 R24, [R176+0x800] ;  /* 0x00080000b018783b */ /* 0x000fe20000004200 */
[CC--:B---3--:R-:W-:Y:S04]  /*b480*/  LEA R8, P1, R18.reuse, R190.reuse, 0x2 ;  /* 0x000000be12087211 */ /* 0x0c8fe800078210ff */
[-C--:B------:R-:W-:Y:S05]  /*b490*/  LEA.HI.X.SX32 R9, R18, R191.reuse, 0x2, P1 ;  /* 0x000000bf12097211 */ /* 0x080fea00008f16ff */
[----:B------:R1:W-:Y:S01]  /*b4a0*/  RED.E.ADD.F32.FTZ.RN.STRONG.GPU [R8.64], R32 ;  /* 0x000000200800798e */ /* 0x0003e2000c10e784 */
[CC--:B----4-:R-:W-:Y:S04]  /*b4b0*/  LEA R6, P0, R17.reuse, R190.reuse, 0x2 ;  /* 0x000000be11067211 */ /* 0x0d0fe800078010ff */
[-C--:B------:R-:W-:Y:S02]  /*b4c0*/  LEA.HI.X.SX32 R7, R17, R191.reuse, 0x2, P0 ;  /* 0x000000bf11077211 */ /* 0x080fe400000f16ff */
[-C--:B--2---:R-:W-:Y:S02]  /*b4d0*/  LEA R4, P1, R10, R190.reuse, 0x2 ;  /* 0x000000be0a047211 */ /* 0x084fe400078210ff */
[-C--:B------:R-:W-:Y:S01]  /*b4e0*/  LEA R12, P0, R0, R190.reuse, 0x2 ;  /* 0x000000be000c7211 */ /* 0x080fe200078010ff */
[----:B------:R2:W-:Y:S01]  /*b4f0*/  RED.E.ADD.F32.FTZ.RN.STRONG.GPU [R6.64], R33 ;  /* 0x000000210600798e */ /* 0x0005e2000c10e784 */
[-C--:B------:R-:W-:Y:S02]  /*b500*/  LEA.HI.X.SX32 R5, R10, R191.reuse, 0x2, P1 ;  /* 0x000000bf0a057211 */ /* 0x080fe400008f16ff */
[-C--:B------:R-:W-:Y:S01]  /*b510*/  LEA.HI.X.SX32 R13, R0, R191.reuse, 0x2, P0 ;  /* 0x000000bf000d7211 */ /* 0x080fe200000f16ff */
[----:B------:R-:W-:Y:S01]  /*b520*/  IMAD.IADD R0, R147, 0x1, R252 ;  /* 0x0000000193007824 */ /* 0x000fe200078e02fc */
[CC--:B------:R-:W-:Y:S01]  /*b530*/  LEA R10, P3, R16.reuse, R190.reuse, 0x2 ;  /* 0x000000be100a7211 */ /* 0x0c0fe200078610ff */
[----:B------:R3:W-:Y:S03]  /*b540*/  RED.E.ADD.F32.FTZ.RN.STRONG.GPU [R4.64], R34 ;  /* 0x000000220400798e */ /* 0x0007e6000c10e784 */
[-C--:B------:R-:W-:Y:S02]  /*b550*/  LEA.HI.X.SX32 R11, R16, R191.reuse, 0x2, P3 ;  /* 0x000000bf100b7211 */ /* 0x080fe400018f16ff */
[----:B------:R-:W-:Y:S01]  /*b560*/  RED.E.ADD.F32.FTZ.RN.STRONG.GPU [R12.64], R35 ;  /* 0x000000230c00798e */ /* 0x000fe2000c10e784 */
[CC--:B-1----:R-:W-:Y:S04]  /*b570*/  LEA R8, P2, R2.reuse, R190.reuse, 0x2 ;  /* 0x000000be02087211 */ /* 0x0c2fe800078410ff */
[----:B------:R-:W-:Y:S01]  /*b580*/  RED.E.ADD.F32.FTZ.RN.STRONG.GPU [R10.64], R28 ;  /* 0x0000001c0a00798e */ /* 0x000fe2000c10e784 */
[-C--:B------:R-:W-:Y:S04]  /*b590*/  LEA.HI.X.SX32 R9, R2, R191.reuse, 0x2, P2 ;  /* 0x000000bf02097211 */ /* 0x080fe800010f16ff */
[----:B------:R-:W-:Y:S05]  /*b5a0*/  LDSM.16.MT88.4 R12, [R3+0x18000] ;  /* 0x01800000030c783b */ /* 0x000fea0000004200 */
[----:B------:R-:W-:Y:S01]  /*b5b0*/  RED.E.ADD.F32.FTZ.RN.STRONG.GPU [R8.64], R29 ;  /* 0x0000001d0800798e */ /* 0x000fe2000c10e784 */
[CC--:B--2---:R-:W-:Y:S04]  /*b5c0*/  LEA R6, P1, R252.reuse, R190.reuse, 0x2 ;  /* 0x000000befc067211 */ /* 0x0c4fe800078210ff */
[-C--:B------:R-:W-:Y:S01]  /*b5d0*/  LEA.HI.X.SX32 R7, R252, R191.reuse, 0x2, P1 ;  /* 0x000000bffc077211 */ /* 0x080fe200008f16ff */
[----:B------:R-:W-:Y:S01]  /*b5e0*/  LDSM.16.MT88.4 R8, [R176] ;  /* 0x00000000b008783b */ /* 0x000fe20000004200 */
[C---:B---3--:R-:W-:Y:S02]  /*b5f0*/  LEA R4, P0, R0.reuse, R190, 0x2 ;  /* 0x000000be00047211 */ /* 0x048fe400078010ff */
[----:B------:R-:W-:Y:S01]  /*b600*/  PLOP3.LUT P1, PT, PT, PT, UP0, 0x80, 0x0 ;  /* 0x000000000000781c */ /* 0x000fe20003f2f008 */
[----:B------:R-:W-:Y:S01]  /*b610*/  @UP3 UIADD3 UR14, UP0, UR14, -0x200, URZ ;  /* 0xfffffe000e0e3890 */ /* 0x000fe2000ff1e03f */
[----:B------:R-:W-:Y:S01]  /*b620*/  LEA.HI.X.SX32 R5, R0, R191, 0x2, P0 ;  /* 0x000000bf00057211 */ /* 0x000fe200000f16ff */
[----:B------:R-:W-:Y:S01]  /*b630*/  RED.E.ADD.F32.FTZ.RN.STRONG.GPU [R6.64], R30 ;  /* 0x0000001e0600798e */ /* 0x000fe2000c10e784 */
[----:B------:R-:W-:Y:S01]  /*b640*/  IMAD.IADD R0, R177, 0x1, R176 ;  /* 0x00000001b1007824 */ /* 0x000fe200078e02b0 */
[----:B------:R-:W-:Y:S01]  /*b650*/  PLOP3.LUT P0, PT, PT, PT, UP2, 0x80, 0x0 ;  /* 0x000000000000781c */ /* 0x000fe20003f0f028 */
[----:B------:R-:W-:Y:S02]  /*b660*/  @UP3 UIADD3.X UR11, UR11, -0x1, URZ, UP0, !UPT ;  /* 0xffffffff0b0b3890 */ /* 0x000fe400087fe43f */
[----:B------:R-:W-:Y:S05]  /*b670*/  RED.E.ADD.F32.FTZ.RN.STRONG.GPU [R4.64], R31 ;  /* 0x0000001f0400798e */ /* 0x000fea000c10e784 */
[----:B------:R-:W1:Y:S05]  /*b680*/  LDSM.16.MT88.4 R4, [R3+0x14000] ;  /* 0x014000000304783b */ /* 0x000e6a0000004200 */
[----:B------:R-:W2:Y:S05]  /*b690*/  LDSM.16.MT88.4 R16, [R0] ;  /* 0x000000000010783b */ /* 0x000eaa0000004200 */
[----:B------:R-:W3:Y:S05]  /*b6a0*/  LDSM.16.MT88.4 R32, [R3+0x18800] ;  /* 0x018800000320783b */ /* 0x000eea0000004200 */
[----:B------:R-:W4:Y:S05]  /*b6b0*/  LDSM.16.MT88.4 R28, [R0+0x800] ;  /* 0x00080000001c783b */ /* 0x000f2a0000004200 */
        /* <DEDUP_REMOVED lines=14> */
[C---:B---3--:R-:W-:Y:S08]  /*b7a0*/  HMMA.16816.F32.BF16 R104, R32.reuse, R24, R104 ;  /* 0x000000182068723c */ /* 0x048ff00000041868 */
        /* <DEDUP_REMOVED lines=77> */
[----:B------:R-:W-:-:S02]  /*bc80*/  FMUL.FTZ R100, R100, c[0x0][0x2e0] ;  /* 0x0000b80064647a20 */ /* 0x000fc40000410000 */
[----:B------:R-:W-:Y:S01]  /*bc90*/  FMUL.FTZ R28, R101, c[0x0][0x2e0] ;  /* 0x0000b800651c7a20 */ /* 0x000fe20000410000 */
[----:B------:R-:W3:Y:S01]  /*bca0*/  LDL R40, [R1+0x5c] ;  /* 0x00005c0001287983 */ /* 0x000ee20000100800 */
[----:B------:R-:W-:Y:S02]  /*bcb0*/  FMUL.FTZ R102, R102, c[0x0][0x2e0] ;  /* 0x0000b80066667a20 */ /* 0x000fe40000410000 */
[----:B------:R-:W-:Y:S01]  /*bcc0*/  FMUL.FTZ R27, R103, c[0x0][0x2e0] ;  /* 0x0000b800671b7a20 */ /* 0x000fe20000410000 */
[----:B------:R-:W4:Y:S01]  /*bcd0*/  LDL R39, [R1+0x48] ;  /* 0x0000480001277983 */ /* 0x000f220000100800 */
[----:B------:R-:W-:Y:S01]  /*bce0*/  FMUL.FTZ R112, R112, c[0x0][0x2e0] ;  /* 0x0000b80070707a20 */ /* 0x000fe20000410000 */
[----:B------:R-:W-:Y:S01]  /*bcf0*/  F2FP.BF16.PACK_AB R28, R28, R100 ;  /* 0x000000641c1c723e */ /* 0x000fe200000010ff */
[----:B------:R-:W-:Y:S01]  /*bd00*/  FMUL.FTZ R24, R113, c[0x0][0x2e0] ;  /* 0x0000b80071187a20 */ /* 0x000fe20000410000 */
[----:B------:R-:W3:Y:S01]  /*bd10*/  LDL R38, [R1+0x30] ;  /* 0x0000300001267983 */ /* 0x000ee20000100800 */
        /* <DEDUP_REMOVED lines=11> */
[----:B------:R-:W4:Y:S01]  /*bdd0*/  LDL R35, [R1+0x34] ;  /* 0x0000340001237983 */ /* 0x000f220000100800 */
        /* <DEDUP_REMOVED lines=27> */
[----:B------:R-:W1:Y:S01]  /*bf90*/  S2R R44, SR_TID.X ;  /* 0x00000000002c7919 */ /* 0x000e620000002100 */
        /* <DEDUP_REMOVED lines=20> */
[----:B-1----:R-:W-:Y:S01]  /*c0e0*/  SHF.R.S32.HI R45, RZ, 0x1f, R44 ;  /* 0x0000001fff2d7819 */ /* 0x002fe2000001142c */
[----:B------:R-:W-:Y:S01]  /*c0f0*/  FMUL.FTZ R82, R82, c[0x0][0x2dc] ;  /* 0x0000b70052527a20 */ /* 0x000fe20000410000 */
[----:B------:R-:W-:Y:S01]  /*c100*/  F2FP.BF16.PACK_AB R17, R17, R70 ;  /* 0x000000461111723e */ /* 0x000fe200000010ff */
[----:B------:R-:W-:Y:S01]  /*c110*/  FMUL.FTZ R13, R83, c[0x0][0x2dc] ;  /* 0x0000b700530d7a20 */ /* 0x000fe20000410000 */
[----:B------:R-:W-:Y:S01]  /*c120*/  LEA.HI R2, R45, R44, RZ, 0x2 ;  /* 0x0000002c2d027211 */ /* 0x000fe200078f10ff */
[----:B------:R-:W-:Y:S01]  /*c130*/  FMUL.FTZ R72, R72, c[0x0][0x2dc] ;  /* 0x0000b70048487a20 */ /* 0x000fe20000410000 */
[----:B------:R-:W-:Y:S01]  /*c140*/  SHF.R.S32.HI R148, RZ, 0x1f, R148 ;  /* 0x0000001fff947819 */ /* 0x000fe20000011494 */
[----:B------:R-:W-:Y:S01]  /*c150*/  FMUL.FTZ R16, R73, c[0x0][0x2dc] ;  /* 0x0000b70049107a20 */ /* 0x000fe20000410000 */
[--C-:B------:R-:W-:Y:S01]  /*c160*/  SHF.R.S32.HI R4, RZ, 0x2, R2.reuse ;  /* 0x00000002ff047819 */ /* 0x100fe20000011402 */
[----:B------:R-:W-:Y:S01]  /*c170*/  FMUL.FTZ R74, R74, c[0x0][0x2dc] ;  /* 0x0000b7004a4a7a20 */ /* 0x000fe20000410000 */
[----:B------:R-:W-:Y:S01]  /*c180*/  SHF.R.S32.HI R0, RZ, 0x1f, R2 ;  /* 0x0000001fff007819 */ /* 0x000fe20000011402 */
[----:B------:R-:W-:Y:S01]  /*c190*/  FMUL.FTZ R15, R75, c[0x0][0x2dc] ;  /* 0x0000b7004b0f7a20 */ /* 0x000fe20000410000 */
[----:B------:R-:W-:Y:S01]  /*c1a0*/  LEA.HI R148, R148, R149, RZ, 0x7 ;  /* 0x0000009594947211 */ /* 0x000fe200078f38ff */
[----:B------:R-:W-:Y:S01]  /*c1b0*/  FMUL.FTZ R76, R76, c[0x0][0x2dc] ;  /* 0x0000b7004c4c7a20 */ /* 0x000fe20000410000 */
[----:B------:R-:W-:Y:S01]  /*c1c0*/  LEA.HI R0, R0, R4, RZ, 0x3 ;  /* 0x0000000400007211 */ /* 0x000fe200078f18ff */
[----:B------:R-:W-:Y:S01]  /*c1d0*/  FMUL.FTZ R12, R77, c[0x0][0x2dc] ;  /* 0x0000b7004d0c7a20 */ /* 0x000fe20000410000 */
[----:B------:R-:W-:Y:S01]  /*c1e0*/  SHF.R.S32.HI R148, RZ, 0x7, R148 ;  /* 0x00000007ff947819 */ /* 0x000fe20000011494 */
[----:B------:R-:W-:Y:S01]  /*c1f0*/  FMUL.FTZ R78, R78, c[0x0][0x2dc] ;  /* 0x0000b7004e4e7a20 */ /* 0x000fe20000410000 */
[----:B------:R-:W-:Y:S01]  /*c200*/  LOP3.LUT R0, R0, 0xfffffff8, RZ, 0xc0, !PT ;  /* 0xfffffff800007812 */ /* 0x000fe200078ec0ff */
[----:B------:R-:W-:Y:S01]  /*c210*/  FMUL.FTZ R11, R79, c[0x0][0x2dc] ;  /* 0x0000b7004f0b7a20 */ /* 0x000fe20000410000 */
[----:B------:R-:W-:Y:S01]  /*c220*/  LOP3.LUT R2, R2, 0x7ffffffc, RZ, 0xc0, !PT ;  /* 0x7ffffffc02027812 */ /* 0x000fe200078ec0ff */
[----:B------:R-:W-:Y:S01]  /*c230*/  FMUL.FTZ R84, R84, c[0x0][0x2dc] ;  /* 0x0000b70054547a20 */ /* 0x000fe20000410000 */
[----:B------:R-:W-:Y:S01]  /*c240*/  IADD3 R0, R4, -R0, RZ ;  /* 0x8000000004007210 */ /* 0x000fe20007ffe0ff */
[----:B------:R-:W-:Y:S01]  /*c250*/  FMUL.FTZ R10, R85, c[0x0][0x2dc] ;  /* 0x0000b700550a7a20 */ /* 0x000fe20000410000 */
[----:B------:R-:W-:Y:S01]  /*c260*/  SHF.L.U32 R4, R148, 0x3, RZ ;  /* 0x0000000394047819 */ /* 0x000fe200000006ff */
[----:B------:R-:W-:Y:S01]  /*c270*/  FMUL.FTZ R86, R86, c[0x0][0x2dc] ;  /* 0x0000b70056567a20 */ /* 0x000fe20000410000 */
[----:B------:R-:W-:Y:S01]  /*c280*/  SHF.L.U32 R0, R0, 0x6, RZ ;  /* 0x0000000600007819 */ /* 0x000fe200000006ff */
[----:B------:R-:W-:Y:S01]  /*c290*/  FMUL.FTZ R9, R87, c[0x0][0x2dc] ;  /* 0x0000b70057097a20 */ /* 0x000fe20000410000 */
[----:B------:R-:W-:Y:S01]  /*c2a0*/  IADD3 R2, -R2, R44, RZ ;  /* 0x0000002c02027210 */ /* 0x000fe20007ffe1ff */
[----:B------:R-:W-:Y:S01]  /*c2b0*/  FMUL.FTZ R96, R96, c[0x0][0x2dc] ;  /* 0x0000b70060607a20 */ /* 0x000fe20000410000 */
[----:B------:R-:W-:Y:S01]  /*c2c0*/  LOP3.LUT R0, R0, 0x1c0, RZ, 0xc0, !PT ;  /* 0x000001c000007812 */ /* 0x000fe200078ec0ff */
[----:B------:R-:W-:Y:S01]  /*c2d0*/  FMUL.FTZ R6, R97, c[0x0][0x2dc] ;  /* 0x0000b70061067a20 */ /* 0x000fe20000410000 */
[----:B------:R-:W-:Y:S01]  /*c2e0*/  LOP3.LUT R4, R4, 0x8, RZ, 0xc0, !PT ;  /* 0x0000000804047812 */ /* 0x000fe200078ec0ff */
[----:B------:R-:W-:Y:S01]  /*c2f0*/  FMUL.FTZ R98, R98, c[0x0][0x2dc] ;  /* 0x0000b70062627a20 */ /* 0x000fe20000410000 */
[----:B------:R-:W-:Y:S01]  /*c300*/  SHF.R.U32.HI R5, RZ, 0x3, R0 ;  /* 0x00000003ff057819 */ /* 0x000fe20000011600 */
[----:B------:R-:W-:Y:S01]  /*c310*/  FMUL.FTZ R99, R99, c[0x0][0x2dc] ;  /* 0x0000b70063637a20 */ /* 0x000fe20000410000 */
[----:B------:R-:W-:Y:S01]  /*c320*/  SHF.L.U32 R2, R2, 0x1, RZ ;  /* 0x0000000102027819 */ /* 0x000fe200000006ff */
[----:B------:R-:W-:Y:S01]  /*c330*/  FMUL.FTZ R88, R88, c[0x0][0x2dc] ;  /* 0x0000b70058587a20 */ /* 0x000fe20000410000 */
[----:B------:R-:W-:Y:S01]  /*c340*/  LOP3.LUT R4, R5, R0, R4, 0x1e, !PT ;  /* 0x0000000005047212 */ /* 0x000fe200078e1e04 */
        /* <DEDUP_REMOVED lines=19> */
[----:B------:R-:W-:Y:S02]  /*c480*/  F2FP.BF16.PACK_AB R8, R8, R88 ;  /* 0x000000580808723e */ /* 0x000fe400000010ff */
[----:B------:R-:W-:Y:S01]  /*c490*/  F2FP.BF16.PACK_AB R7, R7, R90 ;  /* 0x0000005a0707723e */ /* 0x000fe200000010ff */
[----:B------:R-:W-:Y:S01]  /*c4a0*/  BAR.SYNC.DEFER_BLOCKING 0x0 ;  /* 0x0000000000007b1d */ /* 0x000fe20000010000 */
[----:B------:R-:W-:Y:S01]  /*c4b0*/  PLOP3.LUT P0, PT, PT, PT, UP0, 0x80, 0x0 ;  /* 0x000000000000781c */ /* 0x000fe20003f0f008 */
[----:B------:R-:W-:-:S04]  /*c4c0*/  @UP0 UIADD3 UR8, UR19, UR24, URZ ;  /* 0x0000001813080290 */ /* 0x000fc8000fffe03f */
[----:B------:R-:W-:-:S04]  /*c4d0*/  @UP0 UIMAD.WIDE.U32 UR6, UR8, UR10, URZ ;  /* 0x0000000a080602a5 */ /* 0x000fc8000f8e003f */
[----:B------:R-:W-:-:S03]  /*c4e0*/  @UP0 UIMAD UR14, UR8, UR11, UR7 ;  /* 0x0000000b080e02a4 */ /* 0x000fc6000f8e0207 */
[----:B------:R-:W-:Y:S01]  /*c4f0*/  @UP0 UMOV UR13, UR6 ;  /* 0x00000006000d0c82 */ /* 0x000fe20008000000 */
[----:B--2---:R-:W-:-:S04]  /*c500*/  LEA R0, R147, R2, 0xa ;  /* 0x0000000293007211 */ /* 0x004fc800078e50ff */
[----:B------:R-:W-:-:S04]  /*c510*/  IADD3 R0, R0, R4, RZ ;  /* 0x0000000400007210 */ /* 0x000fc80007ffe0ff */
[----:B------:R-:W-:-:S05]  /*c520*/  LEA R0, R0, 0xc000, 0x1 ;  /* 0x0000c00000007811 */ /* 0x000fca00078e08ff */
[----:B------:R1:W-:Y:S04]  /*c530*/  STS [R0], R28 ;  /* 0x0000001c00007388 */ /* 0x0003e80000000800 */
        /* <DEDUP_REMOVED lines=20> */
[----:B------:R1:W-:Y:S01]  /*c680*/  STS [R0+0x6400], R15 ;  /* 0x0064000f00007388 */ /* 0x0003e20000000800 */
[----:B------:R-:W-:-:S03]  /*c690*/  F2FP.BF16.PACK_AB R4, R93, R92 ;  /* 0x0000005c5d04723e */ /* 0x000fc600000010ff */
[----:B------:R1:W-:Y:S01]  /*c6a0*/  STS [R38+0x4000], R12 ;  /* 0x0040000c26007388 */ /* 0x0003e20000000800 */
[----:B------:R-:W-:-:S03]  /*c6b0*/  F2FP.BF16.PACK_AB R2, R95, R94 ;  /* 0x0000005e5f02723e */ /* 0x000fc600000010ff */
        /* <DEDUP_REMOVED lines=23> */
.L_x_880:
        /* <DEDUP_REMOVED lines=19> */
.L_x_881:
[----:B------:R-:W-:Y:S01]  /*c960*/  BAR.SYNC.DEFER_BLOCKING 0x0 ;  /* 0x0000000000007b1d */ /* 0x000fe20000010000 */
[----:B------:R-:W-:Y:S01]  /*c970*/  USHF.L.U32 UR7, UR18, 0x7, URZ ;  /* 0x0000000712077899 */ /* 0x000fe2000800063f */
[--C-:B-1----:R-:W-:Y:S01]  /*c980*/  SHF.R.S32.HI R7, RZ, 0x1f, R240.reuse ;  /* 0x0000001fff077819 */ /* 0x102fe200000114f0 */
[----:B------:R-:W-:Y:S01]  /*c990*/  IMAD.MOV.U32 R6, RZ, RZ, R240 ;  /* 0x000000ffff067224 */ /* 0x000fe200078e00f0 */
[----:B------:R-:W-:Y:S01]  /*c9a0*/  LEA.HI R2, R45, R44, RZ, 0x3 ;  /* 0x0000002c2d027211 */ /* 0x000fe200078f18ff */
[----:B------:R-:W-:Y:S01]  /*c9b0*/  USHF.R.S32.HI UR10, URZ, 0x1f, UR7 ;  /* 0x0000001f3f0a7899 */ /* 0x000fe20008011407 */
[----:B------:R-:W-:Y:S01]  /*c9c0*/  ISETP.GE.AND P1, PT, R240, c[0x0][0x220], PT ;  /* 0x00008800f0007a0c */ /* 0x000fe20003f26270 */
[----:B------:R-:W-:Y:S01]  /*c9d0*/  ULDC.64 UR8, c[0x0][0x3a0] ;  /* 0x0000e80000087ab9 */ /* 0x000fe20000000a00 */
[----:B------:R-:W-:Y:S01]  /*c9e0*/  IMAD.U32 R13, RZ, RZ, UR7 ;  /* 0x00000007ff0d7e24 */ /* 0x000fe2000f8e00ff */
[----:B------:R-:W-:Y:S01]  /*c9f0*/  UIMAD UR6, UR10, UR8, URZ ;  /* 0x000000080a0672a4 */ /* 0x000fe2000f8e023f */
[----:B------:R-:W-:Y:S02]  /*ca00*/  BSSY B0, `(.L_x_882) ;  /* 0x0000022000007945 */ /* 0x000fe40003800000 */
        /* <DEDUP_REMOVED lines=8> */
[----:B------:R1:W2:Y:S01]  /*ca90*/  LDS.128 R16, [R146+0xd000] ;  /* 0x00d0000092107984 */ /* 0x0002a20000000c00 */
[----:B------:R-:W-:Y:S02]  /*caa0*/  IADD3.X R5, R5, UR14, R0, P0, !PT ;  /* 0x0000000e05057c10 */ /* 0x000fe400087fe400 */
[----:B------:R-:W-:Y:S01]  /*cab0*/  SHF.R.S32.HI R0, RZ, 0x3, R2 ;  /* 0x00000003ff007819 */ /* 0x000fe20000011402 */
[----:B------:R1:W3:Y:S01]  /*cac0*/  LDS.128 R20, [R146+0xe000] ;  /* 0x00e0000092147984 */ /* 0x0002e20000000c00 */
[----:B------:R-:W-:-:S02]  /*cad0*/  IMAD.U32 R2, RZ, RZ, UR35 ;  /* 0x00000023ff027e24 */ /* 0x000fc4000f8e00ff */
[----:B------:R-:W-:Y:S01]  /*cae0*/  ISETP.GE.OR P4, PT, R0, UR6, P1 ;  /* 0x0000000600007c0c */ /* 0x000fe20008f86670 */
[----:B------:R1:W4:Y:S01]  /*caf0*/  LDS.128 R24, [R146+0xf000] ;  /* 0x00f0000092187984 */ /* 0x0003220000000c00 */
[----:B------:R-:W-:Y:S01]  /*cb00*/  IMAD.WIDE.U32 R4, R2, c[0x0][0x3b8], R4 ;  /* 0x0000ee0002047a25 */ /* 0x000fe200078e0004 */
[----:B------:R-:W-:Y:S02]  /*cb10*/  SHF.R.S32.HI R14, RZ, 0x1f, R0 ;  /* 0x0000001fff0e7819 */ /* 0x000fe40000011400 */
[----:B------:R1:W1:Y:S02]  /*cb20*/  LDS.128 R28, [R146+0x10000] ;  /* 0x01000000921c7984 */ /* 0x0002640000000c00 */
[----:B------:R-:W-:Y:S02]  /*cb30*/  IADD3 R12, R5, UR8, RZ ;  /* 0x00000008050c7c10 */ /* 0x000fe4000fffe0ff */
        /* <DEDUP_REMOVED lines=14> */
.L_x_883:
[----:B------:R-:W-:Y:S05]  /*cc20*/  BSYNC B0 ;  /* 0x0000000000007941 */ /* 0x000fea0003800000 */
.L_x_882:
        /* <DEDUP_REMOVED lines=15> */
.L_x_885:
[----:B------:R-:W-:Y:S05]  /*cd20*/  BSYNC B0 ;  /* 0x0000000000007941 */ /* 0x000fea0003800000 */
.L_x_884:
        /* <DEDUP_REMOVED lines=15> */
.L_x_887:
[----:B------:R-:W-:Y:S05]  /*ce20*/  BSYNC B0 ;  /* 0x0000000000007941 */ /* 0x000fea0003800000 */
.L_x_886:
        /* <DEDUP_REMOVED lines=14> */
.L_x_889:
[----:B------:R-:W-:Y:S05]  /*cf10*/  BSYNC B0 ;  /* 0x0000000000007941 */ /* 0x000fea0003800000 */
.L_x_888:
[----:B------:R-:W-:Y:S01]  /*cf20*/  ULDC.64 UR8, c[0x0][0x3a8] ;  /* 0x0000ea0000087ab9 */ /* 0x000fe20000000a00 */
[----:B------:R-:W-:Y:S01]  /*cf30*/  IMAD.WIDE.U32 R6, R13, c[0x0][0x3a8], R6 ;  /* 0x0000ea000d067a25 */ /* 0x000fe200078e0006 */
[----:B------:R-:W-:Y:S01]  /*cf40*/  UIMAD UR6, UR10, UR8, URZ ;  /* 0x000000080a0672a4 */ /* 0x000fe2000f8e023f */
[----:B------:R-:W-:Y:S03]  /*cf50*/  BSSY B0, `(.L_x_890) ;  /* 0x0000015000007945 */ /* 0x000fe60003800000 */
        /* <DEDUP_REMOVED lines=20> */
.L_x_891:
[----:B------:R-:W-:Y:S05]  /*d0a0*/  BSYNC B0 ;  /* 0x0000000000007941 */ /* 0x000fea0003800000 */
.L_x_890:
        /* <DEDUP_REMOVED lines=13> */
.L_x_893:
[----:B------:R-:W-:Y:S05]  /*d180*/  BSYNC B0 ;  /* 0x0000000000007941 */ /* 0x000fea0003800000 */
.L_x_892:
        /* <DEDUP_REMOVED lines=13> */
.L_x_895:
[----:B------:R-:W-:Y:S05]  /*d260*/  BSYNC B0 ;  /* 0x0000000000007941 */ /* 0x000fea0003800000 */
.L_x_894:
        /* <DEDUP_REMOVED lines=11> */
.L_x_844:
[----:B------:R-:W-:Y:S05]  /*d320*/  BSYNC B1 ;  /* 0x0000000000017941 */ /* 0x000fea0003800000 */
.L_x_822:
        /* <DEDUP_REMOVED lines=11> */
.L_x_896:
[----:B------:R-:W-:Y:S05]  /*d3e0*/  EXIT ;  /* 0x000000000000794d */ /* 0x000fea0003800000 */
.L_x_898:
        /* <DEDUP_REMOVED lines=9> */
.L_x_1271:


//--------------------- .text._ZN5flash44flash_bwd_dq_dk_dv_loop_seqk_parallel_kernelI23Flash_bwd_kernel_traitsILi64ELi128ELi128ELi8ELi4ELi4ELi4ELb0ELb0EN7cutlass10bfloat16_tE19Flash_kernel_traitsILi64ELi128ELi128ELi8ES3_EELb0ELb1ELb0ELb0ELb0ELb0ELb1EEEvNS_16Flash_bwd_paramsE --------------------------
	.section	.text._ZN5flash44flash_bwd_dq_dk_dv_loop_seqk_parallel_kernelI23Flash_bwd_kernel_traitsILi64ELi128ELi128ELi8ELi4ELi4ELi4ELb0ELb0EN7cutlass10bfloat16_tE19Flash_kernel_traitsILi64ELi128ELi128ELi8ES3_EELb0ELb1ELb0ELb0ELb0ELb0ELb1EEEvNS_16Flash_bwd_paramsE,"ax",@progbits
	.sectioninfo	@"SHI_REGISTERS=255"
	.align	128
        .global         _ZN5flash44flash_bwd_dq_dk_dv_loop_seqk_parallel_kernelI23Flash_bwd_kernel_traitsILi64ELi128ELi128ELi8ELi4ELi4ELi4ELb0ELb0EN7cutlass10bfloat16_tE19Flash_kernel_traitsILi64ELi128ELi128ELi8ES3_EELb0ELb1ELb0ELb0ELb0ELb0ELb1EEEvNS_16Flash_bwd_paramsE
        .type           _ZN5flash44flash_bwd_dq_dk_dv_loop_seqk_parallel_kernelI23Flash_bwd_kernel_traitsILi64ELi128ELi128ELi8ELi4ELi4ELi4ELb0ELb0EN7cutlass10bfloat16_tE19Flash_kernel_traitsILi64ELi128ELi128ELi8ES3_EELb0ELb1ELb0ELb0ELb0ELb0ELb1EEEvNS_16Flash_bwd_paramsE,@function
        .size           _ZN5flash44flash_bwd_dq_dk_dv_loop_seqk_parallel_kernelI23Flash_bwd_kernel_traitsILi64ELi128ELi128ELi8ELi4ELi4ELi4ELb0ELb0EN7cutlass10bfloat16_tE19Flash_kernel_traitsILi64ELi128ELi128ELi8ES3_EELb0ELb1ELb0ELb0ELb0ELb0ELb1EEEvNS_16Flash_bwd_paramsE,(.L_x_1272 - _ZN5flash44flash_bwd_dq_dk_dv_loop_seqk_parallel_kernelI23Flash_bwd_kernel_traitsILi64ELi128ELi128ELi8ELi4ELi4ELi4ELb0ELb0EN7cutlass10bfloat16_tE19Flash_kernel_traitsILi64ELi128ELi128ELi8ES3_EELb0ELb1ELb0ELb0ELb0ELb0ELb1EEEvNS_16Flash_bwd_paramsE)
        .other          _ZN5flash44flash_bwd_dq_dk_dv_loop_seqk_parallel_kernelI23Flash_bwd_kernel_traitsILi64ELi128ELi128ELi8ELi4ELi4ELi4ELb0ELb0EN7cutlass10bfloat16_tE19Flash_kernel_traitsILi64ELi128ELi128ELi8ES3_EELb0ELb1ELb0ELb0ELb0ELb0ELb1EEEvNS_16Flash_bwd_paramsE,@"STO_CUDA_ENTRY STV_DEFAULT"
_ZN5flash44flash_bwd_dq_dk_dv_loop_seqk_parallel_kernelI23Flash_bwd_kernel_traitsILi64ELi128ELi128ELi8ELi4ELi4ELi4ELb0ELb0EN7cutlass10bfloat16_tE19Flash_kernel_traitsILi64ELi128ELi128ELi8ES3_EELb0ELb1ELb0ELb0ELb0ELb0ELb1EEEvNS_16Flash_bwd_paramsE:
.text._ZN5flash44flash_bwd_dq_dk_dv_loop_seqk_parallel_kernelI23Flash_bwd_kernel_traitsILi64ELi128ELi128ELi8ELi4ELi4ELi4ELb0ELb0EN7cutlass10bfloat16_tE19Flash_kernel_traitsILi64ELi128ELi128ELi8ES3_EELb0ELb1ELb0ELb0ELb0ELb0ELb1EEEvNS_16Flash_bwd_paramsE:
        /* <DEDUP_REMOVED lines=21> */
[----:B------:R-:W-:Y:S02]  /*0150*/  ULDC UR11, c[0x0][0x374] ;  /* 0x0000dd00000b7ab9 */ /* 0x000fe40000000800 */
[----:B------:R-:W-:Y:S02]  /*0160*/  UIMAD UR59, UR6, UR4, UR59 ;  /* 0x00000004063b72a4 */ /* 0x000fe4000f8e023b */
[----:B------:R-:W-:Y:S02]  /*0170*/  UIMAD UR6, UR11, 0xc0, URZ ;  /* 0x000000c00b0678a4 */ /* 0x000fe4000f8e023f */
[----:B------:R-:W-:Y:S02]  /*0180*/  ULDC.U8 UR7, c[0x0][0x328] ;  /* 0x0000ca0000077ab9 */ /* 0x000fe40000000000 */
[----:B------:R-:W-:Y:S02]  /*0190*/  ULDC UR14, c[0x0][0x194] ;  /* 0x00006500000e7ab9 */ /* 0x000fe40000000800 */
[----:B------:R-:W-:Y:S01]  /*01a0*/  UISETP.NE.AND UP5, UPT, UR7, URZ, UPT ;  /* 0x0000003f0700728c */ /* 0x000fe2000bfa5270 */
[----:B-1----:R-:W-:Y:S01]  /*01b0*/  SHF.R.S32.HI R12, RZ, 0x1f, R14 ;  /* 0x0000001fff0c7819 */ /* 0x002fe2000001140e */
[----:B--2---:R-:W-:-:S02]  /*01c0*/  UIMAD.WIDE.U32 UR48, UR36, UR17, URZ ;  /* 0x00000011243072a5 */ /* 0x004fc4000f8e003f */
[----:B------:R-:W-:Y:S01]  /*01d0*/  USHF.L.U32 UR17, UR36, 0x7, URZ ;  /* 0x0000000724117899 */ /* 0x000fe2000800063f */
[CC--:B------:R-:W-:Y:S01]  /*01e0*/  LEA.HI R8, R12.reuse, R14.reuse, RZ, 0x4 ;  /* 0x0000000e0c087211 */ /* 0x0c0fe200078f20ff */
[----:B------:R-:W-:Y:S01]  /*01f0*/  UIMAD UR7, UR14, 0xc0, URZ ;  /* 0x000000c00e0778a4 */ /* 0x000fe2000f8e023f */
[----:B------:R-:W-:Y:S01]  /*0200*/  LEA.HI R4, R12, R14, RZ, 0x5 ;  /* 0x0000000e0c047211 */ /* 0x000fe200078f28ff */
[----:B------:R-:W-:Y:S01]  /*0210*/  ULDC UR50, c[0x0][0x22c] ;  /* 0x00008b0000327ab9 */ /* 0x000fe20000000800 */
[----:B------:R-:W-:Y:S01]  /*0220*/  SHF.R.S32.HI R2, RZ, 0x4, R8 ;  /* 0x00000004ff027819 */ /* 0x000fe20000011408 */
[----:B------:R-:W-:Y:S01]  /*0230*/  ULDC UR40, c[0x0][0x1c0] ;  /* 0x0000700000287ab9 */ /* 0x000fe20000000800 */
[--C-:B------:R-:W-:Y:S01]  /*0240*/  SHF.R.S32.HI R6, RZ, 0x5, R4.reuse ;  /* 0x00000005ff067819 */ /* 0x100fe20000011404 */
[----:B------:R-:W-:Y:S01]  /*0250*/  ULDC UR10, c[0x0][0x1c0] ;  /* 0x00007000000a7ab9 */ /* 0x000fe20000000800 */
[----:B------:R-:W-:Y:S01]  /*0260*/  LEA.HI R0, R8, R2, RZ, 0x1 ;  /* 0x0000000208007211 */ /* 0x000fe200078f08ff */
[----:B------:R-:W-:Y:S01]  /*0270*/  UIMAD.WIDE UR40, UR50, UR40, URZ ;  /* 0x00000028322872a5 */ /* 0x000fe2000f8e023f */
[----:B------:R-:W-:Y:S01]  /*0280*/  SHF.R.S32.HI R3, RZ, 0x1f, R4 ;  /* 0x0000001fff037819 */ /* 0x000fe20000011404 */
[----:B---3--:R-:W-:Y:S01]  /*0290*/  UIMAD UR51, UR39, UR50, URZ ;  /* 0x00000032273372a4 */ /* 0x008fe2000f8e023f */
[----:B------:R-:W-:Y:S01]  /*02a0*/  LOP3.LUT R0, R0, 0xfffffffe, RZ, 0xc0, !PT ;  /* 0xfffffffe00007812 */ /* 0x000fe200078ec0ff */
[----:B------:R-:W-:Y:S01]  /*02b0*/  UIMAD UR50, UR50, UR10, URZ ;  /* 0x0000000a323272a4 */ /* 0x000fe2000f8e023f */
[CC--:B------:R-:W-:Y:S01]  /*02c0*/  LEA.HI R16, R12.reuse, R14.reuse, RZ, 0x2 ;  /* 0x0000000e0c107211 */ /* 0x0c0fe200078f10ff */
[----:B------:R-:W-:Y:S01]  /*02d0*/  ULDC UR15, c[0x0][0x1c0] ;  /* 0x00007000000f7ab9 */ /* 0x000fe20000000800 */
[----:B------:R-:W-:Y:S01]  /*02e0*/  LEA.HI R15, R12, R14, RZ, 0x3 ;  /* 0x0000000e0c0f7211 */ /* 0x000fe200078f18ff */
[----:B------:R-:W-:Y:S01]  /*02f0*/  IMAD.IADD R191, R2, 0x1, -R0 ;  /* 0x0000000102bf7824 */ /* 0x000fe200078e0a00 */
[----:B------:R-:W-:Y:S01]  /*0300*/  LEA.HI R0, R3, R6, RZ, 0x2 ;  /* 0x0000000603007211 */ /* 0x000fe200078f10ff */
[----:B------:R-:W-:Y:S01]  /*0310*/  ULDC UR9, c[0x0][0x1c0] ;  /* 0x0000700000097ab9 */ /* 0x000fe20000000800 */
[--C-:B------:R-:W-:Y:S01]  /*0320*/  SHF.R.S32.HI R5, RZ, 0x2, R16.reuse ;  /* 0x00000002ff057819 */ /* 0x100fe20000011410 */
[----:B------:R-:W-:Y:S01]  /*0330*/  UIMAD UR56, UR5, UR36, URZ ;  /* 0x00000024053872a4 */ /* 0x000fe2000f8e023f */
[----:B------:R-:W-:Y:S01]  /*0340*/  SHF.R.S32.HI R3, RZ, 0x1f, R16 ;  /* 0x0000001fff037819 */ /* 0x000fe20000011410 */
[----:B------:R-:W-:Y:S01]  /*0350*/  UIMAD UR4, UR36, UR9, UR39 ;  /* 0x00000009240472a4 */ /* 0x000fe2000f8e0227 */
[----:B------:R-:W-:Y:S01]  /*0360*/  LOP3.LUT R2, R0, 0xfffffffc, RZ, 0xc0, !PT ;  /* 0xfffffffc00027812 */ /* 0x000fe200078ec0ff */
[----:B------:R-:W-:Y:S01]  /*0370*/  @!UP5 UIMAD UR5, UR36, UR15, UR39 ;  /* 0x0000000f2405d2a4 */ /* 0x000fe2000f8e0227 */
[----:B------:R-:W-:Y:S01]  /*0380*/  LEA.HI R0, R3, R5, RZ, 0x3 ;  /* 0x0000000503007211 */ /* 0x000fe200078f18ff */
[----:B------:R-:W-:Y:S01]  /*0390*/  USHF.L.U32 UR45, UR50, 0x7, URZ ;  /* 0x00000007322d7899 */ /* 0x000fe2000800063f */
        /* <DEDUP_REMOVED lines=8> */
[----:B------:R-:W-:Y:S01]  /*0420*/  ULDC.U8 UR8, c[0x0][0x3d0] ;  /* 0x0000f40000087ab9 */ /* 0x000fe20000000000 */
[----:B------:R-:W-:Y:S01]  /*0430*/  IMAD.IADD R0, R14, 0x1, -R2 ;  /* 0x000000010e007824 */ /* 0x000fe200078e0a02 */
[----:B------:R-:W-:-:S02]  /*0440*/  ULDC UR54, c[0x0][0x224] ;  /* 0x0000890000367ab9 */ /* 0x000fc40000000800 */
[----:B------:R-:W-:Y:S02]  /*0450*/  @UP5 UIMAD UR58, UR36, UR53, URZ ;  /* 0x00000035243a52a4 */ /* 0x000fe4000f8e023f */
[----:B------:R-:W-:Y:S01]  /*0460*/  SHF.R.S32.HI R2, RZ, 0x1f, R0 ;  /* 0x0000001fff027819 */ /* 0x000fe20000011400 */
[----:B------:R-:W-:Y:S02]  /*0470*/  ULDC.64 UR12, c[0x0][0x118] ;  /* 0x00004600000c7ab9 */ /* 0x000fe40000000a00 */
[----:B------:R-:W-:Y:S01]  /*0480*/  ULOP3.LUT UR60, UR39, UR60, URZ, 0x3c, !UPT ;  /* 0x0000003c273c7292 */ /* 0x000fe2000f8e3c3f */
[----:B------:R-:W-:Y:S01]  /*0490*/  LEA.HI R11, R2, R0, RZ, 0x2 ;  /* 0x00000000020b7211 */ /* 0x000fe200078f10ff */
[----:B------:R-:W-:Y:S01]  /*04a0*/  IMAD.SHL.U32 R2, R3, 0x40, RZ ;  /* 0x0000004003027824 */ /* 0x000fe200078e00ff */
[----:B------:R-:W-:Y:S01]  /*04b0*/  LOP3.LUT R3, R8, 0xfffffff0, RZ, 0xc0, !PT ;  /* 0xfffffff008037812 */ /* 0x000fe200078ec0ff */
[C---:B------:R-:W-:Y:S01]  /*04c0*/  IMAD.IADD R0, R14.reuse, 0x1, -R4 ;  /* 0x000000010e007824 */ /* 0x040fe200078e0a04 */
[----:B------:R-:W-:Y:S01]  /*04d0*/  USHF.R.S32.HI UR61, URZ, 0x1f, UR39 ;  /* 0x0000001f3f3d7899 */ /* 0x000fe20008011427 */
[----:B------:R-:W-:Y:S01]  /*04e0*/  IMAD.SHL.U32 R8, R14, 0x2, RZ ;  /* 0x000000020e087824 */ /* 0x000fe200078e00ff */
[----:B------:R-:W-:Y:S01]  /*04f0*/  LOP3.LUT R2, R2, 0x1c0, RZ, 0xc0, !PT ;  /* 0x000001c002027812 */ /* 0x000fe200078ec0ff */
[C---:B------:R-:W-:Y:S01]  /*0500*/  IMAD.SHL.U32 R204, R0.reuse, 0x8, RZ ;  /* 0x0000000800cc7824 */ /* 0x040fe200078e00ff */
[----:B------:R-:W-:Y:S01]  /*0510*/  LOP3.LUT P4, RZ, R0, 0x2, RZ, 0xc0, !PT ;  /* 0x0000000200ff7812 */ /* 0x000fe2000788c0ff */
[----:B------:R-:W-:Y:S01]  /*0520*/  UISETP.NE.AND UP6, UPT, UR8, URZ, UPT ;  /* 0x0000003f0800728c */ /* 0x000fe2000bfc5270 */
[----:B------:R-:W-:Y:S01]  /*0530*/  SHF.R.U32.HI R5, RZ, 0x3, R2 ;  /* 0x00000003ff057819 */ /* 0x000fe20000011602 */
[----:B------:R-:W-:Y:S01]  /*0540*/  UIMAD.WIDE.U32 UR46, UR40, UR48, URZ ;  /* 0x00000030282e72a5 */ /* 0x000fe2000f8e003f */
[----:B------:R-:W-:Y:S01]  /*0550*/  LOP3.LUT R4, R2, 0x38, R204, 0xf8, !PT ;  /* 0x0000003802047812 */ /* 0x000fe200078ef8cc */
[----:B------:R-:W-:Y:S01]  /*0560*/  IMAD.IADD R2, R14, 0x1, -R3 ;  /* 0x000000010e027824 */ /* 0x000fe200078e0a03 */
[C---:B------:R-:W-:Y:S01]  /*0570*/  LOP3.LUT P3, RZ, R0.reuse, 0x4, RZ, 0xc0, !PT ;  /* 0x0000000400ff7812 */ /* 0x040fe2000786c0ff */
[----:B------:R-:W-:Y:S01]  /*0580*/  IMAD.SHL.U32 R0, R0, 0x40, RZ ;  /* 0x0000004000007824 */ /* 0x000fe200078e00ff */
[----:B------:R-:W-:Y:S01]  /*0590*/  LOP3.LUT R4, R4, R5, RZ, 0x3c, !PT ;  /* 0x0000000504047212 */ /* 0x000fe200078e3cff */
[----:B------:R-:W-:Y:S01]  /*05a0*/  UIMAD UR55, UR41, UR48, URZ ;  /* 0x00000030293772a4 */ /* 0x000fe2000f8e023f */
[----:B------:R-:W-:Y:S01]  /*05b0*/  SHF.R.S32.HI R3, RZ, 0x1f, R2 ;  /* 0x0000001fff037819 */ /* 0x000fe20000011402 */
[----:B------:R-:W-:Y:S01]  /*05c0*/  USHF.R.S32.HI UR57, URZ, 0x1f, UR51 ;  /* 0x0000001f3f397899 */ /* 0x000fe20008011433 */
[----:B------:R-:W-:Y:S01]  /*05d0*/  LEA.HI R5, R12, R14, RZ, 0x6 ;  /* 0x0000000e0c057211 */ /* 0x000fe200078f30ff */
[----:B------:R-:W-:Y:S01]  /*05e0*/  UIMAD UR54, UR4, UR54, URZ ;  /* 0x00000036043672a4 */ /* 0x000fe2000f8e023f */
[----:B------:R-:W-:Y:S01]  /*05f0*/  LEA.HI R10, R3, R2, RZ, 0x3 ;  /* 0x00000002030a7211 */ /* 0x000fe200078f18ff */
[----:B------:R-:W-:Y:S01]  /*0600*/  @!UP5 UIMAD UR53, UR5, UR53, URZ ;  /* 0x000000350535d2a4 */ /* 0x000fe2000f8e023f */
[----:B------:R-:W-:Y:S01]  /*0610*/  LOP3.LUT R0, R0, 0x1c0, RZ, 0xc0, !PT ;  /* 0x000001c000007812 */ /* 0x000fe200078ec0ff */
[----:B------:R-:W-:Y:S01]  /*0620*/  IMAD.SHL.U32 R5, R5, 0x8, RZ ;  /* 0x0000000805057824 */ /* 0x000fe200078e00ff */
[----:B------:R-:W-:Y:S01]  /*0630*/  LOP3.LUT R3, R10, 0xfffffff8, RZ, 0xc0, !PT ;  /* 0xfffffff80a037812 */ /* 0x000fe200078ec0ff */
[----:B------:R-:W-:Y:S01]  /*0640*/  USHF.R.S32.HI UR52, URZ, 0x1f, UR45 ;  /* 0x0000001f3f347899 */ /* 0x000fe2000801142d */
[----:B------:R-:W-:Y:S01]  /*0650*/  LOP3.LUT R182, R0, 0x8, R15, 0xf8, !PT ;  /* 0x0000000800b67812 */ /* 0x000fe200078ef80f */
[----:B------:R-:W-:Y:S01]  /*0660*/  UMOV UR44, 0xffffc000 ;  /* 0xffffc000002c7882 */ /* 0x000fe20000000000 */
[----:B------:R-:W-:Y:S01]  /*0670*/  LOP3.LUT R8, R8, 0x6, RZ, 0xc0, !PT ;  /* 0x0000000608087812 */ /* 0x000fe200078ec0ff */
[----:B------:R-:W-:Y:S01]  /*0680*/  IMAD.IADD R13, R2, 0x1, -R3 ;  /* 0x00000001020d7824 */ /* 0x000fe200078e0a03 */
[----:B------:R-:W-:Y:S01]  /*0690*/  LOP3.LUT R2, R4, 0xfffffe00, R5, 0xf8, !PT ;  /* 0xfffffe0004027812 */ /* 0x000fe200078ef805 */
[----:B------:R-:W-:Y:S01]  /*06a0*/  IMAD.SHL.U32 R5, R191, 0x200, RZ ;  /* 0x00000200bf057824 */ /* 0x000fe200078e00ff */
[----:B------:R-:W-:-:S02]  /*06b0*/  LEA.HI R4, R12, R14, RZ, 0x7 ;  /* 0x0000000e0c047211 */ /* 0x000fc400078f38ff */
[----:B------:R-:W-:Y:S01]  /*06c0*/  SHF.R.U32.HI R3, RZ, 0x3, R0 ;  /* 0x00000003ff037819 */ /* 0x000fe20000011600 */
[----:B------:R1:W-:Y:S01]  /*06d0*/  STL [R1+0x48], R2 ;  /* 0x0000480201007387 */ /* 0x0003e20000100800 */
[----:B------:R-:W-:Y:S02]  /*06e0*/  SHF.R.S32.HI R4, RZ, 0x7, R4 ;  /* 0x00000007ff047819 */ /* 0x000fe40000011404 */
[----:B------:R-:W-:Y:S02]  /*06f0*/  LOP3.LUT R182, R182, R3, RZ, 0x3c, !PT ;  /* 0x00000003b6b67212 */ /* 0x000fe400078e3cff */
[----:B------:R-:W-:Y:S01]  /*0700*/  SEL R184, R197, 0xffffffe0, !P4 ;  /* 0xffffffe0c5b87807 */ /* 0x000fe20006000000 */
[----:B------:R-:W-:Y:S01]  /*0710*/  IMAD R12, R4, 0x40, R8 ;  /* 0x00000040040c7824 */ /* 0x000fe200078e0208 */
[----:B-1----:R-:W-:-:S04]  /*0720*/  LOP3.LUT R2, R7, 0x1, RZ, 0xc0, !PT ;  /* 0x0000000107027812 */ /* 0x002fc800078ec0ff */
[----:B------:R-:W-:Y:S01]  /*0730*/  ISETP.NE.U32.AND P0, PT, R2, 0x1, PT ;  /* 0x000000010200780c */ /* 0x000fe20003f05070 */
[----:B------:R-:W-:-:S03]  /*0740*/  IMAD.SHL.U32 R2, R9, 0x10, RZ ;  /* 0x0000001009027824 */ /* 0x000fc600078e00ff */
[----:B------:R-:W-:Y:S02]  /*0750*/  R2P PR, R7, 0x6 ;  /* 0x0000000607007804 */ /* 0x000fe40000000000 */
[----:B------:R-:W-:Y:S01]  /*0760*/  LOP3.LUT R6, R0, 0x30, R2, 0xf8, !PT ;  /* 0x0000003000067812 */ /* 0x000fe200078ef802 */
[----:B------:R-:W-:Y:S01]  /*0770*/  IMAD R0, R4, 0x1000, R5 ;  /* 0x0000100004007824 */ /* 0x000fe200078e0205 */
[----:B------:R-:W-:Y:S02]  /*0780*/  LEA.HI.SX32 R11, R11, R2, 0x1e ;  /* 0x000000020b0b7211 */ /* 0x000fe400078ff2ff */
[----:B------:R-:W-:Y:S01]  /*0790*/  LOP3.LUT R2, R6, 0x8, R15, 0xf8, !PT ;  /* 0x0000000806027812 */ /* 0x000fe200078ef80f */
[----:B------:R-:W-:Y:S01]  /*07a0*/  IMAD.IADD R182, R0, 0x1, R182 ;  /* 0x0000000100b67824 */ /* 0x000fe200078e02b6 */
[----:B------:R-:W-:Y:S01]  /*07b0*/  LOP3.LUT R0, R16, 0x7ffffffc, RZ, 0xc0, !PT ;  /* 0x7ffffffc10007812 */ /* 0x000fe200078ec0ff */
[----:B------:R-:W-:Y:S01]  /*07c0*/  IMAD.U32 R6, RZ, RZ, UR17 ;  /* 0x00000011ff067e24 */ /* 0x000fe2000f8e00ff */
[----:B------:R-:W-:Y:S01]  /*07d0*/  LOP3.LUT R3, R5, R2, R3, 0xf6, !PT ;  /* 0x0000000205037212 */ /* 0x000fe200078ef603 */
[----:B------:R-:W-:Y:S01]  /*07e0*/  IMAD.SHL.U32 R2, R4, 0x8, RZ ;  /* 0x0000000804027824 */ /* 0x000fe200078e00ff */
[----:B------:R-:W-:Y:S01]  /*07f0*/  STL [R1+0x54], R11 ;  /* 0x0000540b01007387 */ /* 0x000fe20000100800 */
[----:B------:R-:W-:Y:S01]  /*0800*/  IMAD.IADD R6, R14, 0x1, -R0 ;  /* 0x000000010e067824 */ /* 0x000fe200078e0a00 */
[----:B------:R-:W-:Y:S01]  /*0810*/  SEL R197, R197, 0xffffffe0, !P1 ;  /* 0xffffffe0c5c57807 */ /* 0x000fe20004800000 */
[----:B------:R-:W-:Y:S01]  /*0820*/  IMAD.SHL.U32 R0, R7, 0x40, RZ ;  /* 0x0000004007007824 */ /* 0x000fe200078e00ff */
[----:B------:R-:W-:Y:S01]  /*0830*/  LOP3.LUT R2, R2, 0x8, RZ, 0xc0, !PT ;  /* 0x0000000802027812 */ /* 0x000fe200078ec0ff */
[----:B------:R-:W-:Y:S01]  /*0840*/  IMAD.SHL.U32 R6, R6, 0x2, RZ ;  /* 0x0000000206067824 */ /* 0x000fe200078e00ff */
[----:B------:R1:W-:Y:S01]  /*0850*/  STL [R1+0x50], R12 ;  /* 0x0000500c01007387 */ /* 0x0003e20000100800 */
[----:B------:R-:W-:Y:S01]  /*0860*/  IMAD.SHL.U32 R7, R191, 0x10, RZ ;  /* 0x00000010bf077824 */ /* 0x000fe200078e00ff */
[----:B------:R-:W-:Y:S01]  /*0870*/  LOP3.LUT R0, R0, 0x1c0, RZ, 0xc0, !PT ;  /* 0x000001c000007812 */ /* 0x000fe200078ec0ff */
[----:B------:R-:W-:Y:S01]  /*0880*/  IMAD R8, R4, 0x2000, R6 ;  /* 0x0000200004087824 */ /* 0x000fe200078e0206 */
[----:B------:R-:W-:Y:S01]  /*0890*/  SEL R195, R195, 0x10, !P0 ;  /* 0x00000010c3c37807 */ /* 0x000fe20004000000 */
[----:B------:R-:W-:Y:S01]  /*08a0*/  IMAD.SHL.U32 R191, R191, 0x8, RZ ;  /* 0x00000008bfbf7824 */ /* 0x000fe200078e00ff */
[----:B------:R-:W-:Y:S01]  /*08b0*/  SHF.R.U32.HI R5, RZ, 0x3, R0 ;  /* 0x00000003ff057819 */ /* 0x000fe20000011600 */
[----:B------:R-:W-:Y:S01]  /*08c0*/  IMAD.SHL.U32 R182, R182, 0x2, RZ ;  /* 0x00000002b6b67824 */ /* 0x000fe200078e00ff */
[----:B------:R-:W-:Y:S01]  /*08d0*/  LOP3.LUT R7, R2, 0x10, R7, 0xf8, !PT ;  /* 0x0000001002077812 */ /* 0x000fe200078ef807 */
[----:B------:R-:W-:Y:S01]  /*08e0*/  IMAD.SHL.U32 R3, R3, 0x2, RZ ;  /* 0x0000000203037824 */ /* 0x000fe200078e00ff */
[-C--:B------:R-:W-:Y:S01]  /*08f0*/  LOP3.LUT R4, R5, R0.reuse, R2, 0x1e, !PT ;  /* 0x0000000005047212 */ /* 0x080fe200078e1e02 */
[----:B------:R-:W-:Y:S01]  /*0900*/  IMAD R2, R9, 0x400, R8 ;  /* 0x0000040009027824 */ /* 0x000fe200078e0208 */
[----:B------:R-:W-:Y:S01]  /*0910*/  LOP3.LUT R5, R5, R0, RZ, 0xfc, !PT ;  /* 0x0000000005057212 */ /* 0x000fe200078efcff */
[----:B------:R-:W-:-:S02]  /*0920*/  IMAD R0, R9, 0x400, R6 ;  /* 0x0000040009007824 */ /* 0x000fc400078e0206 */
[----:B------:R-:W-:Y:S02]  /*0930*/  IMAD.IADD R185, R182, 0x1, R184 ;  /* 0x00000001b6b97824 */ /* 0x000fe400078e02b8 */
[----:B------:R-:W-:Y:S02]  /*0940*/  IMAD.IADD R193, R5, 0x1, R2 ;  /* 0x0000000105c17824 */ /* 0x000fe400078e0202 */
[----:B------:R-:W-:Y:S01]  /*0950*/  IMAD.U32 R2, RZ, RZ, UR6 ;  /* 0x00000006ff027e24 */ /* 0x000fe2000f8e00ff */
[----:B------:R-:W-:Y:S01]  /*0960*/  USHF.R.S32.HI UR6, URZ, 0x1f, UR36 ;  /* 0x0000001f3f067899 */ /* 0x000fe20008011424 */
[----:B------:R-:W-:Y:S02]  /*0970*/  IMAD.IADD R8, R0, 0x1, R4 ;  /* 0x0000000100087824 */ /* 0x000fe400078e0204 */
[----:B------:R-:W-:Y:S01]  /*0980*/  IMAD.U32 R4, RZ, RZ, UR7 ;  /* 0x00000007ff047e24 */ /* 0x000fe2000f8e00ff */
[----:B------:R2:W-:Y:S01]  /*0990*/  STL [R1+0x90], R2 ;  /* 0x0000900201007387 */ /* 0x0005e20000100800 */
[----:B------:R-:W-:Y:S01]  /*09a0*/  IMAD.SHL.U32 R0, R10, 0x40, RZ ;  /* 0x000000400a007824 */ /* 0x000fe200078e00ff */
[----:B------:R-:W-:Y:S01]  /*09b0*/  LEA R8, R8, 0xc000, 0x1 ;  /* 0x0000c00008087811 */ /* 0x000fe200078e08ff */
[----:B------:R-:W-:Y:S01]  /*09c0*/  IMAD.U32 R5, RZ, RZ, UR6 ;  /* 0x00000006ff057e24 */ /* 0x000fe2000f8e00ff */
[----:B------:R3:W-:Y:S01]  /*09d0*/  STL [R1+0x8c], R4 ;  /* 0x00008c0401007387 */ /* 0x0007e20000100800 */
[----:B------:R-:W-:Y:S01]  /*09e0*/  USHF.R.S32.HI UR6, URZ, 0x1f, UR39 ;  /* 0x0000001f3f067899 */ /* 0x000fe20008011427 */
[----:B------:R-:W-:Y:S01]  /*09f0*/  LOP3.LUT R0, R0, 0xfffffe00, RZ, 0xc0, !PT ;  /* 0xfffffe0000007812 */ /* 0x000fe200078ec0ff */
[----:B------:R-:W-:Y:S01]  /*0a00*/  IMAD.SHL.U32 R193, R193, 0x2, RZ ;  /* 0x00000002c1c17824 */ /* 0x000fe200078e00ff */
[----:B-1----:R-:W-:-:S02]  /*0a10*/  IADD3 R12, R8, 0x2420, RZ ;  /* 0x00002420080c7810 */ /* 0x002fc40007ffe0ff */
[C---:B------:R-:W-:Y:S01]  /*0a20*/  @P1 IADD3 R12, R8.reuse, 0x23e0, RZ ;  /* 0x000023e0080c1810 */ /* 0x040fe20007ffe0ff */
[----:B------:R-:W-:Y:S01]  /*0a30*/  IMAD.U32 R10, RZ, RZ, UR6 ;  /* 0x00000006ff0a7e24 */ /* 0x000fe2000f8e00ff */
[C---:B------:R-:W-:Y:S01]  /*0a40*/  IADD3 R10, R8.reuse, 0x2020, RZ ;  /* 0x00002020080a7810 */ /* 0x040fe20007ffe0ff */
[C---:B------:R-:W-:Y:S01]  /*0a50*/  IMAD.IADD R196, R193.reuse, 0x1, R195 ;  /* 0x00000001c1c47824 */ /* 0x040fe200078e02c3 */
[----:B------:R-:W-:Y:S01]  /*0a60*/  @P1 IADD3 R10, R8, 0x1fe0, RZ ;  /* 0x00001fe0080a1810 */ /* 0x000fe20007ffe0ff */
[--C-:B------:R-:W-:Y:S02]  /*0a70*/  IMAD.IADD R200, R193, 0x1, R197.reuse ;  /* 0x00000001c1c87824 */ /* 0x100fe400078e02c5 */
[----:B------:R-:W-:Y:S02]  /*0a80*/  IMAD.IADD R199, R196, 0x1, R197 ;  /* 0x00000001c4c77824 */ /* 0x000fe400078e02c5 */
[----:B--2---:R-:W-:Y:S01]  /*0a90*/  IMAD.SHL.U32 R2, R13, 0x40, RZ ;  /* 0x000000400d027824 */ /* 0x004fe200078e00ff */
[----:B------:R-:W-:-:S02]  /*0aa0*/  IADD3 R13, R8, 0x420, RZ ;  /* 0x00000420080d7810 */ /* 0x000fc40007ffe0ff */
[----:B------:R-:W-:Y:S02]  /*0ab0*/  @P1 IADD3 R13, R8, 0x3e0, RZ ;  /* 0x000003e0080d1810 */ /* 0x000fe40007ffe0ff */
[----:B------:R-:W-:Y:S02]  /*0ac0*/  LOP3.LUT R2, R2, 0x1c0, RZ, 0xc0, !PT ;  /* 0x000001c002027812 */ /* 0x000fe400078ec0ff */
[----:B---3--:R-:W-:Y:S02]  /*0ad0*/  IADD3 R4, R11, -0x80, RZ ;  /* 0xffffff800b047810 */ /* 0x008fe40007ffe0ff */
[----:B------:R-:W-:Y:S02]  /*0ae0*/  SHF.R.U32.HI R5, RZ, 0x3, R2 ;  /* 0x00000003ff057819 */ /* 0x000fe40000011602 */
[----:B------:R-:W-:Y:S02]  /*0af0*/  SHF.R.S32.HI R6, RZ, 0x1f, R4 ;  /* 0x0000001fff067819 */ /* 0x000fe40000011404 */
[----:B------:R-:W-:-:S02]  /*0b00*/  LOP3.LUT R191, R2, 0x8, R191, 0xf8, !PT ;  /* 0x0000000802bf7812 */ /* 0x000fc400078ef8bf */
[----:B------:R-:W-:Y:S02]  /*0b10*/  LOP3.LUT R2, R5, R7, R2, 0x1e, !PT ;  /* 0x0000000705027212 */ /* 0x000fe400078e1e02 */
[----:B------:R-:W-:Y:S01]  /*0b20*/  SHF.L.U64.HI R6, R4, 0x2, R6 ;  /* 0x0000000204067819 */ /* 0x000fe20000010206 */
[----:B------:R-:W-:Y:S01]  /*0b30*/  IMAD R4, R9, 0x400, R0 ;  /* 0x0000040009047824 */ /* 0x000fe200078e0200 */
[----:B------:R-:W-:Y:S01]  /*0b40*/  LOP3.LUT R190, R2, R0, RZ, 0xfc, !PT ;  /* 0x0000000002be7212 */ /* 0x000fe200078efcff */
[----:B------:R-:W-:Y:S01]  /*0b50*/  IMAD.MOV.U32 R0, RZ, RZ, 0x40 ;  /* 0x00000040ff007424 */ /* 0x000fe200078e00ff */
[----:B------:R-:W-:Y:S01]  /*0b60*/  LOP3.LUT R191, R191, R5, RZ, 0x3c, !PT ;  /* 0x00000005bfbf7212 */ /* 0x000fe200078e3cff */
[----:B------:R-:W-:Y:S01]  /*0b70*/  IMAD.MOV.U32 R2, RZ, RZ, 0x440 ;  /* 0x00000440ff027424 */ /* 0x000fe200078e00ff */
[----:B------:R1:W-:Y:S01]  /*0b80*/  STL [R1+0x4c], R6 ;  /* 0x00004c0601007387 */ /* 0x0003e20000100800 */
[----:B------:R-:W-:Y:S01]  /*0b90*/  IMAD.IADD R5, R197, 0x1, R8 ;  /* 0x00000001c5057824 */ /* 0x000fe200078e0208 */
[----:B------:R-:W-:Y:S01]  /*0ba0*/  SEL R183, R0, 0xffffffc0, !P3 ;  /* 0xffffffc000b77807 */ /* 0x000fe20005800000 */
[----:B------:R-:W-:Y:S01]  /*0bb0*/  IMAD.IADD R191, R4, 0x1, R191 ;  /* 0x0000000104bf7824 */ /* 0x000fe200078e02bf */
[----:B------:R-:W-:Y:S01]  /*0bc0*/  SEL R0, R0, 0xffffffc0, !P2 ;  /* 0xffffffc000007807 */ /* 0x000fe20005000000 */
[----:B------:R-:W-:Y:S01]  /*0bd0*/  STL [R1+0x58], R8 ;  /* 0x0000580801007387 */ /* 0x000fe20000100800 */
[----:B------:R-:W-:Y:S01]  /*0be0*/  SEL R2, R2, 0x3c0, !P2 ;  /* 0x000003c002027807 */ /* 0x000fe20005000000 */
[----:B------:R-:W-:-:S02]  /*0bf0*/  IMAD.IADD R183, R182, 0x1, R183 ;  /* 0x00000001b6b77824 */ /* 0x000fc400078e02b7 */
[----:B------:R-:W-:Y:S02]  /*0c00*/  IMAD.IADD R11, R0, 0x1, R8 ;  /* 0x00000001000b7824 */ /* 0x000fe400078e0208 */
[----:B------:R-:W-:Y:S02]  /*0c10*/  IMAD.IADD R4, R8, 0x1, R2 ;  /* 0x0000000108047824 */ /* 0x000fe400078e0202 */
[----:B------:R-:W-:Y:S01]  /*0c20*/  IMAD.IADD R194, R193, 0x1, R0 ;  /* 0x00000001c1c27824 */ /* 0x000fe200078e0200 */
[----:B------:R-:W-:Y:S01]  /*0c30*/  STL [R1+0x6c], R11 ;  /* 0x00006c0b01007387 */ /* 0x000fe20000100800 */
[----:B------:R-:W-:Y:S02]  /*0c40*/  IMAD.IADD R184, R184, 0x1, R183 ;  /* 0x00000001b8b87824 */ /* 0x000fe400078e02b7 */
[--C-:B------:R-:W-:Y:S01]  /*0c50*/  IMAD.IADD R195, R195, 0x1, R194.reuse ;  /* 0x00000001c3c37824 */ /* 0x100fe200078e02c2 */
[----:B------:R2:W-:Y:S01]  /*0c60*/  STL [R1+0x88], R5 ;  /* 0x0000880501007387 */ /* 0x0005e20000100800 */
[----:B------:R-:W-:-:S03]  /*0c70*/  IMAD.IADD R198, R197, 0x1, R194 ;  /* 0x00000001c5c67824 */ /* 0x000fc600078e02c2 */
[----:B------:R-:W-:Y:S01]  /*0c80*/  STL [R1+0x68], R4 ;  /* 0x0000680401007387 */ /* 0x000fe20000100800 */
[----:B-1----:R-:W-:-:S03]  /*0c90*/  IADD3 R6, R8, 0x2040, RZ ;  /* 0x0000204008067810 */ /* 0x002fc60007ffe0ff */
[----:B------:R-:W-:Y:S01]  /*0ca0*/  STL [R1+0x74], R13 ;  /* 0x0000740d01007387 */ /* 0x000fe20000100800 */
[----:B------:R-:W-:-:S03]  /*0cb0*/  @P2 IADD3 R6, R8, 0x1fc0, RZ ;  /* 0x00001fc008062810 */ /* 0x000fc60007ffe0ff */
[----:B------:R-:W-:Y:S04]  /*0cc0*/  STL [R1+0x5c], R10 ;  /* 0x00005c0a01007387 */ /* 0x000fe80000100800 */
[----:B------:R-:W-:Y:S04]  /*0cd0*/  STL [R1+0x70], R12 ;  /* 0x0000700c01007387 */ /* 0x000fe80000100800 */
[----:B------:R1:W-:Y:S01]  /*0ce0*/  STL [R1+0x64], R6 ;  /* 0x0000640601007387 */ /* 0x0003e20000100800 */
[C---:B--2---:R-:W-:Y:S02]  /*0cf0*/  IADD3 R5, R8.reuse, 0x2440, RZ ;  /* 0x0000244008057810 */ /* 0x044fe40007ffe0ff */
        /* <DEDUP_REMOVED lines=11> */
.L_x_975:
        /* <DEDUP_REMOVED lines=54> */
.L_x_899:
        /* <DEDUP_REMOVED lines=21> */
[----:B------:R-:W-:Y:S02]  /*1260*/  UIADD3 UR4, UR24, 0x7f, URZ ;  /* 0x0000007f18047890 */ /* 0x000fe4000fffe03f */
[----:B------:R-:W-:Y:S02]  /*1270*/  ULDC.64 UR8, c[0x0][0x178] ;  /* 0x00005e0000087ab9 */ /* 0x000fe40000000a00 */
[----:B-1----:R-:W-:Y:S02]  /*1280*/  UISETP.NE.AND UP0, UPT, UR25, -0x1, UPT ;  /* 0xffffffff1900788c */ /* 0x002fe4000bf05270 */
[----:B------:R-:W-:Y:S02]  /*1290*/  UIMAD UR5, UR43, UR8, URZ ;  /* 0x000000082b0572a4 */ /* 0x000fe4000f8e023f */
[----:B------:R-:W-:Y:S02]  /*12a0*/  UISETP.NE.AND UP2, UPT, UR11, -0x1, UPT ;  /* 0xffffffff0b00788c */ /* 0x000fe4000bf45270 */
[----:B------:R-:W-:Y:S01]  /*12b0*/  USHF.R.S32.HI UR10, URZ, 0x1f, UR4 ;  /* 0x0000001f3f0a7899 */ /* 0x000fe20008011404 */
[----:B------:R-:W-:Y:S01]  /*12c0*/  PLOP3.LUT P1, PT, PT, PT, UP0, 0x80, 0x0 ;  /* 0x000000000000781c */ /* 0x000fe20003f2f008 */
[----:B------:R-:W-:-:S02]  /*12d0*/  UIMAD.WIDE.U32 UR6, UR36, UR8, URZ ;  /* 0x00000008240672a5 */ /* 0x000fc4000f8e003f */
[----:B------:R-:W-:Y:S02]  /*12e0*/  UIMAD UR15, UR36, UR9, UR5 ;  /* 0x00000009240f72a4 */ /* 0x000fe4000f8e0205 */
[----:B------:R-:W-:Y:S02]  /*12f0*/  ULEA.HI UR10, UR10, UR4, URZ, 0x7 ;  /* 0x000000040a0a7291 */ /* 0x000fe4000f8f383f */
[----:B------:R-:W-:Y:S02]  /*1300*/  ULDC.64 UR8, c[0x0][0x190] ;  /* 0x0000640000087ab9 */ /* 0x000fe40000000a00 */
[----:B------:R-:W-:Y:S02]  /*1310*/  UIMAD.WIDE.U32 UR4, UR11, UR8, URZ ;  /* 0x000000080b0472a5 */ /* 0x000fe4000f8e003f */
[----:B------:R-:W-:Y:S02]  /*1320*/  UIMAD UR8, UR11, UR9, URZ ;  /* 0x000000090b0872a4 */ /* 0x000fe4000f8e023f */
[----:B------:R-:W-:-:S02]  /*1330*/  @UP0 UIADD3 UR9, UR17, UR25, URZ ;  /* 0x0000001911090290 */ /* 0x000fc4000fffe03f */
[----:B------:R-:W-:Y:S02]  /*1340*/  UIADD3 UR37, UR7, UR15, URZ ;  /* 0x0000000f07257290 */ /* 0x000fe4000fffe03f */
[----:B------:R-:W-:Y:S02]  /*1350*/  USEL UR42, UR6, UR4, !UP2 ;  /* 0x00000004062a7287 */ /* 0x000fe4000d000000 */
[----:B------:R-:W-:Y:S02]  /*1360*/  @UP2 UIADD3 UR37, UR5, UR8, URZ ;  /* 0x0000000805252290 */ /* 0x000fe4000fffe03f */
[----:B------:R-:W-:Y:S02]  /*1370*/  ULDC.64 UR6, c[0x0][0x198] ;  /* 0x0000660000067ab9 */ /* 0x000fe40000000a00 */
[----:B------:R-:W-:Y:S02]  /*1380*/  @UP0 UIMAD.WIDE.U32 UR4, UR9, UR6, URZ ;  /* 0x00000006090402a5 */ /* 0x000fe4000f8e003f */
[----:B------:R-:W-:-:S02]  /*1390*/  ULOP3.LUT UR6, UR10, 0xffffff80, URZ, 0xc0, !UPT ;  /* 0xffffff800a067892 */ /* 0x000fc4000f8ec03f */
        /* <DEDUP_REMOVED lines=18> */
.L_x_901:
        /* <DEDUP_REMOVED lines=18> */
.L_x_902:
        /* <DEDUP_REMOVED lines=71> */
.L_x_903:
[----:B------:R-:W-:Y:S02]  /*1a50*/  UMOV UR6, UR54 ;  /* 0x0000003600067c82 */ /* 0x000fe40008000000 */
.L_x_904:
[----:B------:R-:W-:Y:S01]  /*1a60*/  UIADD3 UR4, UP4, UP3, UR4, UR45, UR51 ;  /* 0x0000002d04047290 */ /* 0x000fe2000fb9e033 */
[----:B------:R-:W1:Y:S01]  /*1a70*/  S2R R21, SR_TID.X ;  /* 0x0000000000157919 */ /* 0x000e620000002100 */
[----:B------:R-:W-:Y:S01]  /*1a80*/  IMAD.U32 R10, RZ, RZ, UR13 ;  /* 0x0000000dff0a7e24 */ /* 0x000fe2000f8e00ff */
[----:B------:R-:W-:Y:S01]  /*1a90*/  UMOV UR11, 0x4 ;  /* 0x00000004000b7882 */ /* 0x000fe20000000000 */
[----:B------:R-:W-:Y:S01]  /*1aa0*/  IMAD.U32 R8, RZ, RZ, UR12 ;  /* 0x0000000cff087e24 */ /* 0x000fe2000f8e00ff */
[----:B------:R-:W-:Y:S01]  /*1ab0*/  UIADD3 UR33, UP2, UP1, UR15, UR4, UR19 ;  /* 0x000000040f217290 */ /* 0x000fe2000f95e013 */
[----:B------:R-:W-:Y:S01]  /*1ac0*/  SHF.R.S32.HI R205, RZ, 0x1f, R204 ;  /* 0x0000001fffcd7819 */ /* 0x000fe200000114cc */
[----:B------:R-:W-:Y:S01]  /*1ad0*/  UIADD3.X UR4, UR7, UR52, UR57, UP4, UP3 ;  /* 0x0000003407047290 */ /* 0x000fe2000a7e6439 */
[----:B------:R-:W-:Y:S01]  /*1ae0*/  IMAD.U32 R9, RZ, RZ, UR18 ;  /* 0x00000012ff097e24 */ /* 0x000fe2000f8e00ff */
[----:B------:R-:W-:Y:S01]  /*1af0*/  ULDC.64 UR12, c[0x0][0x200] ;  /* 0x00008000000c7ab9 */ /* 0x000fe20000000a00 */
[----:B------:R-:W-:Y:S01]  /*1b00*/  BSSY B1, `(.L_x_900) ;  /* 0x0000b51000017945 */ /* 0x000fe20003800000 */
[----:B------:R-:W-:-:S03]  /*1b10*/  UIADD3.X UR29, UR8, UR4, UR10, UP2, UP1 ;  /* 0x00000004081d7290 */ /* 0x000fc600097e240a */
[----:B------:R-:W-:Y:S02]  /*1b20*/  ULDC.64 UR4, c[0x0][0x1a8] ;  /* 0x00006a0000047ab9 */ /* 0x000fe40000000a00 */
[----:B------:R-:W-:-:S04]  /*1b30*/  UIMAD UR4, UR61, UR4, URZ ;  /* 0x000000043d0472a4 */ /* 0x000fc8000f8e023f */
        /* <DEDUP_REMOVED lines=16> */
[----:B------:R-:W-:-:S03]  /*1c40*/  ULDC.64 UR12, c[0x0][0x3c8] ;  /* 0x0000f200000c7ab9 */ /* 0x000fc60000000a00 */
[----:B------:R-:W-:Y:S01]  /*1c50*/  IMAD R7, R7, c[0x0][0x190], RZ ;  /* 0x0000640007077a24 */ /* 0x000fe200078e02ff */
[----:B------:R-:W-:Y:S01]  /*1c60*/  UMOV UR8, UR4 ;  /* 0x0000000400087c82 */ /* 0x000fe20008000000 */
[----:B------:R-:W-:Y:S01]  /*1c70*/  IADD3 R6, P0, R4, UR42, RZ ;  /* 0x0000002a04067c10 */ /* 0x000fe2000ff1e0ff */
[----:B------:R-:W-:Y:S01]  /*1c80*/  UIADD3 UR4, UR18, UR6, URZ ;  /* 0x0000000612047290 */ /* 0x000fe2000fffe03f */
[----:B------:R-:W-:Y:S01]  /*1c90*/  IMAD R2, R2, c[0x0][0x194], R7 ;  /* 0x0000650002027a24 */ /* 0x000fe200078e0207 */
[----:B------:R-:W-:Y:S02]  /*1ca0*/  UMOV UR7, UR5 ;  /* 0x0000000500077c82 */ /* 0x000fe40008000000 */
[----:B------:R-:W-:Y:S01]  /*1cb0*/  UIMAD.WIDE UR4, UR4, UR11, UR12 ;  /* 0x0000000b040472a5 */ /* 0x000fe2000f8e020c */
[----:B------:R1:W2:Y:S01]  /*1cc0*/  R2UR UR12, R8 ;  /* 0x00000000080c73c2 */ /* 0x0002a200000e0000 */
[----:B------:R-:W-:Y:S01]  /*1cd0*/  IADD3.X R7, R5, UR37, R2, P0, !PT ;  /* 0x0000002505077c10 */ /* 0x000fe200087fe402 */
[----:B------:R-:W-:Y:S01]  /*1ce0*/  ULDC UR11, c[0x0][0x2e8] ;  /* 0x0000ba00000b7ab9 */ /* 0x000fe20000000800 */
[----:B------:R-:W-:-:S03]  /*1cf0*/  IADD3 R4, P0, R204, UR31, RZ ;  /* 0x0000001fcc047c10 */ /* 0x000fc6000ff1e0ff */
[----:B------:R-:W-:Y:S01]  /*1d00*/  UMOV UR10, UR4 ;  /* 0x00000004000a7c82 */ /* 0x000fe20008000000 */
[----:B------:R-:W-:Y:S01]  /*1d10*/  IADD3.X R5, R205, UR34, RZ, P0, !PT ;  /* 0x00000022cd057c10 */ /* 0x000fe200087fe4ff */
[----:B------:R-:W-:Y:S01]  /*1d20*/  UIADD3 UR4, -UR14, UR24, UR22 ;  /* 0x000000180e047290 */ /* 0x000fe2000fffe116 */
[----:B------:R3:W4:Y:S01]  /*1d30*/  R2UR UR13, R10 ;  /* 0x000000000a0d73c2 */ /* 0x00072200000e0000 */
[----:B------:R-:W-:Y:S02]  /*1d40*/  UMOV UR9, UR5 ;  /* 0x0000000500097c82 */ /* 0x000fe40008000000 */
[----:B------:R-:W-:Y:S01]  /*1d50*/  UIADD3 UR4, UR4, -UR11, URZ ;  /* 0x8000000b04047290 */ /* 0x000fe2000fffe03f */
[----:B------:R-:W-:Y:S01]  /*1d60*/  IMAD.WIDE.U32 R4, R9, c[0x0][0x370], R4 ;  /* 0x0000dc0009047a25 */ /* 0x000fe200078e0004 */
[----:B------:R-:W-:Y:S02]  /*1d70*/  UIADD3 UR5, UR38, -0x1, URZ ;  /* 0xffffffff26057890 */ /* 0x000fe4000fffe03f */
[----:B------:R-:W-:-:S02]  /*1d80*/  USHF.R.S32.HI UR11, URZ, 0x1f, UR4 ;  /* 0x0000001f3f0b7899 */ /* 0x000fc40008011404 */
[----:B------:R-:W-:Y:S02]  /*1d90*/  IADD3 R5, R5, UR15, RZ ;  /* 0x0000000f05057c10 */ /* 0x000fe4000fffe0ff */
[----:B------:R-:W-:Y:S01]  /*1da0*/  ULEA.HI UR11, UR11, UR4, URZ, 0x7 ;  /* 0x000000040b0b7291 */ /* 0x000fe2000f8f383f */
[----:B-1----:R-:W-:-:S03]  /*1db0*/  LEA.HI R8, R22, R21, RZ, 0x5 ;  /* 0x0000001516087211 */ /* 0x002fc600078f28ff */
[----:B------:R-:W-:Y:S01]  /*1dc0*/  USHF.R.S32.HI UR11, URZ, 0x7, UR11 ;  /* 0x000000073f0b7899 */ /* 0x000fe2000801140b */
[----:B------:R-:W-:-:S03]  /*1dd0*/  LOP3.LUT R2, R8, 0xffffffe0, RZ, 0xc0, !PT ;  /* 0xffffffe008027812 */ /* 0x000fc600078ec0ff */
[----:B------:R-:W-:Y:S01]  /*1de0*/  UISETP.LT.AND UP1, UPT, URZ, UR11, UPT ;  /* 0x0000000b3f00728c */ /* 0x000fe2000bf21270 */
[----:B------:R-:W-:Y:S01]  /*1df0*/  SHF.R.S32.HI R8, RZ, 0x5, R8 ;  /* 0x00000005ff087819 */ /* 0x000fe20000011408 */
[----:B------:R-:W-:Y:S02]  /*1e00*/  IMAD.IADD R2, R21, 0x1, -R2 ;  /* 0x0000000115027824 */ /* 0x000fe400078e0a02 */
[----:B------:R-:W-:Y:S02]  /*1e10*/  USEL UR11, URZ, UR11, !UP1 ;  /* 0x0000000b3f0b7287 */ /* 0x000fe4000c800000 */
[----:B------:R-:W-:Y:S02]  /*1e20*/  IMAD R2, R8, UR50, R2 ;  /* 0x0000003208027c24 */ /* 0x000fe4000f8e0202 */
[----:B------:R-:W-:-:S03]  /*1e30*/  UISETP.GT.AND UP1, UPT, UR38, UR11, UPT ;  /* 0x0000000b2600728c */ /* 0x000fc6000bf24270 */
        /* <DEDUP_REMOVED lines=37> */
.L_x_906:
        /* <DEDUP_REMOVED lines=18> */
.L_x_907:
        /* <DEDUP_REMOVED lines=28> */
.L_x_909:
[----:B------:R-:W-:Y:S05]  /*2370*/  BSYNC B0 ;  /* 0x0000000000007941 */ /* 0x000fea0003800000 */
.L_x_908:
        /* <DEDUP_REMOVED lines=15> */
.L_x_911:
[----:B------:R-:W-:Y:S05]  /*2470*/  BSYNC B0 ;  /* 0x0000000000007941 */ /* 0x000fea0003800000 */
.L_x_910:
        /* <DEDUP_REMOVED lines=15> */
.L_x_913:
[----:B------:R-:W-:Y:S05]  /*2570*/  BSYNC B0 ;  /* 0x0000000000007941 */ /* 0x000fea0003800000 */
.L_x_912:
        /* <DEDUP_REMOVED lines=14> */
.L_x_915:
[----:B------:R-:W-:Y:S05]  /*2660*/  BSYNC B0 ;  /* 0x0000000000007941 */ /* 0x000fea0003800000 */
.L_x_914:
        /* <DEDUP_REMOVED lines=24> */
.L_x_917:
[----:B------:R-:W-:Y:S05]  /*27f0*/  BSYNC B0 ;  /* 0x0000000000007941 */ /* 0x000fea0003800000 */
.L_x_916:
        /* <DEDUP_REMOVED lines=13> */
.L_x_919:
[----:B------:R-:W-:Y:S05]  /*28d0*/  BSYNC B0 ;  /* 0x0000000000007941 */ /* 0x000fea0003800000 */
.L_x_918:
        /* <DEDUP_REMOVED lines=13> */
.L_x_921:
[----:B------:R-:W-:Y:S05]  /*29b0*/  BSYNC B0 ;  /* 0x0000000000007941 */ /* 0x000fea0003800000 */
.L_x_920:
        /* <DEDUP_REMOVED lines=12> */
.L_x_905:
        /* <DEDUP_REMOVED lines=22> */
.L_x_924:
[----:B------:R-:W-:Y:S05]  /*2be0*/  BSYNC B0 ;  /* 0x0000000000007941 */ /* 0x000fea0003800000 */
.L_x_923:
        /* <DEDUP_REMOVED lines=16> */
.L_x_926:
[----:B------:R-:W-:Y:S05]  /*2cf0*/  BSYNC B0 ;  /* 0x0000000000007941 */ /* 0x000fea0003800000 */
.L_x_925:
        /* <DEDUP_REMOVED lines=16> */
.L_x_928:
[----:B------:R-:W-:Y:S05]  /*2e00*/  BSYNC B0 ;  /* 0x0000000000007941 */ /* 0x000fea0003800000 */
.L_x_927:
        /* <DEDUP_REMOVED lines=8> */
[----:B---3--:R-:W3:Y:S01]  /*2e90*/  LDL R4, [R1+0x90] ;  /* 0x0000900001047983 */ /* 0x008ee20000100800 */
[----:B------:R-:W-:Y:S02]  /*2ea0*/  MOV R6, c[0x0][0x370] ;  /* 0x0000dc0000067a02 */ /* 0x000fe40000000f00 */
[----:B------:R-:W-:Y:S01]  /*2eb0*/  MOV R5, R211 ;  /* 0x000000d300057202 */ /* 0x000fe20000000f00 */
[----:B---3--:R3:W5:Y:S02]  /*2ec0*/  R2UR UR6, R4 ;  /* 0x00000000040673c2 */ /* 0x00876400000e0000 */
[----:B---3--:R-:W-:-:S05]  /*2ed0*/  MOV R4, R212 ;  /* 0x000000d400047202 */ /* 0x008fca0000000f00 */
[----:B------:R-:W-:-:S05]  /*2ee0*/  IMAD.WIDE.U32 R4, R6, 0xc0, R4 ;  /* 0x000000c006047825 */ /* 0x000fca00078e0004 */
[----:B-----5:R-:W-:-:S05]  /*2ef0*/  IADD3 R5, R5, UR6, RZ ;  /* 0x0000000605057c10 */ /* 0x020fca000fffe0ff */
[----:B------:R-:W-:Y:S01]  /*2f00*/  @!PT LDS RZ, [RZ] ;  /* 0x00000000fffff984 */ /* 0x000fe20000000800 */
[----:B------:R-:W-:Y:S01]  /*2f10*/  @!PT LDS RZ, [RZ] ;  /* 0x00000000fffff984 */ /* 0x000fe20000000800 */
[----:B------:R-:W-:Y:S01]  /*2f20*/  @!PT LDS RZ, [RZ] ;  /* 0x00000000fffff984 */ /* 0x000fe20000000800 */
[----:B------:R3:W-:Y:S02]  /*2f30*/  LDGSTS.E.BYPASS.LTC128B.128 [R2+0xb000], [R4.64] ;  /* 0x0b00000004027fae */ /* 0x0007e4000b901d54 */
.L_x_930:
[----:B------:R-:W-:Y:S05]  /*2f40*/  BSYNC B0 ;  /* 0x0000000000007941 */ /* 0x000fea0003800000 */
.L_x_929:
        /* <DEDUP_REMOVED lines=22> */
.L_x_932:
[----:B------:R-:W-:Y:S05]  /*30b0*/  BSYNC B0 ;  /* 0x0000000000007941 */ /* 0x000fea0003800000 */
.L_x_931:
        /* <DEDUP_REMOVED lines=20> */
.L_x_934:
[----:B------:R-:W-:Y:S05]  /*3200*/  BSYNC B0 ;  /* 0x0000000000007941 */ /* 0x000fea0003800000 */
.L_x_933:
        /* <DEDUP_REMOVED lines=20> */
.L_x_936:
[----:B------:R-:W-:Y:S05]  /*3350*/  BSYNC B0 ;  /* 0x0000000000007941 */ /* 0x000fea0003800000 */
.L_x_935:
        /* <DEDUP_REMOVED lines=12> */
[----:B-1----:R-:W5:Y:S01]  /*3420*/  LDL R4, [R1+0x8c] ;  /* 0x00008c0001047983 */ /* 0x002f620000100800 */
[----:B------:R-:W-:-:S02]  /*3430*/  MOV R6, c[0x0][0x190] ;  /* 0x0000640000067a02 */ /* 0x000fc40000000f00 */
[----:B------:R-:W-:Y:S01]  /*3440*/  MOV R5, R209 ;  /* 0x000000d100057202 */ /* 0x000fe20000000f00 */
[----:B-----5:R1:W5:Y:S02]  /*3450*/  R2UR UR6, R4 ;  /* 0x00000000040673c2 */ /* 0x02036400000e0000 */
[----:B-1----:R-:W-:-:S05]  /*3460*/  MOV R4, R210 ;  /* 0x000000d200047202 */ /* 0x002fca0000000f00 */
[----:B------:R-:W-:-:S05]  /*3470*/  IMAD.WIDE.U32 R4, R6, 0xc0, R4 ;  /* 0x000000c006047825 */ /* 0x000fca00078e0004 */
[----:B-----5:R-:W-:-:S05]  /*3480*/  IADD3 R5, R5, UR6, RZ ;  /* 0x0000000605057c10 */ /* 0x020fca000fffe0ff */
[----:B------:R-:W-:Y:S01]  /*3490*/  @!PT LDS RZ, [RZ] ;  /* 0x00000000fffff984 */ /* 0x000fe20000000800 */
[----:B------:R-:W-:Y:S01]  /*34a0*/  @!PT LDS RZ, [RZ] ;  /* 0x00000000fffff984 */ /* 0x000fe20000000800 */
[----:B------:R-:W-:Y:S01]  /*34b0*/  @!PT LDS RZ, [RZ] ;  /* 0x00000000fffff984 */ /* 0x000fe20000000800 */
[----:B------:R1:W-:Y:S02]  /*34c0*/  LDGSTS.E.BYPASS.LTC128B.128 [R192+0x3000], [R4.64] ;  /* 0x0300000004c07fae */ /* 0x0003e4000b901d54 */
.L_x_938:
[----:B------:R-:W-:Y:S05]  /*34d0*/  BSYNC B0 ;  /* 0x0000000000007941 */ /* 0x000fea0003800000 */
.L_x_937:
        /* <DEDUP_REMOVED lines=40> */
[----:B----4-:R1:W-:Y:S04]  /*3760*/  STL [R1+0x4], R24 ;  /* 0x0000041801007387 */ /* 0x0103e80000100800 */
[----:B-----5:R1:W-:Y:S04]  /*3770*/  STL [R1], R25 ;  /* 0x0000001901007387 */ /* 0x0203e80000100800 */
        /* <DEDUP_REMOVED lines=18> */
.L_x_940:
[----:B------:R-:W-:Y:S05]  /*38a0*/  BSYNC B0 ;  /* 0x0000000000007941 */ /* 0x000fea0003800000 */
.L_x_939:
        /* <DEDUP_REMOVED lines=21> */
.L_x_942:
[----:B------:R-:W-:Y:S05]  /*3a00*/  BSYNC B0 ;  /* 0x0000000000007941 */ /* 0x000fea0003800000 */
.L_x_941:
        /* <DEDUP_REMOVED lines=21> */
.L_x_944:
[----:B------:R-:W-:Y:S05]  /*3b60*/  BSYNC B0 ;  /* 0x0000000000007941 */ /* 0x000fea0003800000 */
.L_x_943:
        /* <DEDUP_REMOVED lines=21> */
.L_x_946:
[----:B------:R-:W-:Y:S05]  /*3cc0*/  BSYNC B0 ;  /* 0x0000000000007941 */ /* 0x000fea0003800000 */
.L_x_945:
        /* <DEDUP_REMOVED lines=29> */
.L_x_948:
[----:B------:R-:W-:Y:S05]  /*3ea0*/  BSYNC B0 ;  /* 0x0000000000007941 */ /* 0x000fea0003800000 */
.L_x_947:
        /* <DEDUP_REMOVED lines=20> */
.L_x_950:
[----:B------:R-:W-:Y:S05]  /*3ff0*/  BSYNC B0 ;  /* 0x0000000000007941 */ /* 0x000fea0003800000 */
.L_x_949:
        /* <DEDUP_REMOVED lines=20> */
.L_x_952:
[----:B------:R-:W-:Y:S05]  /*4140*/  BSYNC B0 ;  /* 0x0000000000007941 */ /* 0x000fea0003800000 */
.L_x_951:
        /* <DEDUP_REMOVED lines=19> */
.L_x_954:
[----:B------:R-:W-:Y:S05]  /*4280*/  BSYNC B0 ;  /* 0x0000000000007941 */ /* 0x000fea0003800000 */
.L_x_953:
[----:B------:R-:W-:Y:S01]  /*4290*/  LEA.HI R0, R22, R21, RZ, 0x4 ;  /* 0x0000001516007211 */ /* 0x000fe200078f20ff */
[----:B---3--:R-:W-:Y:S01]  /*42a0*/  IMAD.U32 R4, RZ, RZ, UR24 ;  /* 0x00000018ff047e24 */ /* 0x008fe2000f8e00ff */
[----:B------:R-:W-:Y:S01]  /*42b0*/  IADD3 R5, R23, 0x1, RZ ;  /* 0x0000000117057810 */ /* 0x000fe20007ffe0ff */
[----:B------:R-:W0:Y:S01]  /*42c0*/  LDGDEPBAR ;  /* 0x00000000000079af */ /* 0x000e220000000000 */
[----:B------:R-:W-:Y:S01]  /*42d0*/  LOP3.LUT R0, R0, 0xfffffff0, RZ, 0xc0, !PT ;  /* 0xfffffff000007812 */ /* 0x000fe200078ec0ff */
[----:B------:R-:W-:Y:S01]  /*42e0*/  IMAD.MOV.U32 R189, RZ, RZ, 0x20 ;  /* 0x00000020ffbd7424 */ /* 0x000fe200078e00ff */
[----:B------:R-:W-:Y:S01]  /*42f0*/  MOV R181, 0x40 ;  /* 0x0000004000b57802 */ /* 0x000fe20000000f00 */
[----:B------:R-:W-:Y:S01]  /*4300*/  IMAD.SHL.U32 R186, R191, 0x2, RZ ;  /* 0x00000002bfba7824 */ /* 0x000fe200078e00ff */
[----:B------:R-:W-:Y:S01]  /*4310*/  UIADD3 UR15, UR24, 0x80, UR22 ;  /* 0x00000080180f7890 */ /* 0x000fe2000fffe016 */
[----:B------:R-:W-:Y:S01]  /*4320*/  IMAD.IADD R0, R21, 0x1, -R0 ;  /* 0x0000000115007824 */ /* 0x000fe200078e0a00 */
[----:B------:R-:W-:Y:S01]  /*4330*/  CS2R R126, SRZ ;  /* 0x00000000007e7805 */ /* 0x000fe2000001ff00 */
        /* <DEDUP_REMOVED lines=18> */
[C---:B------:R-:W-:Y:S01]  /*4460*/  IMAD.SHL.U32 R4, R23.reuse, 0x4, RZ ;  /* 0x0000000417047824 */ /* 0x040fe200078e00ff */
[----:B------:R-:W-:Y:S01]  /*4470*/  SHF.L.U64.HI R5, R23, 0x2, R16 ;  /* 0x0000000217057819 */ /* 0x000fe20000010210 */
        /* <DEDUP_REMOVED lines=14> */
[----:B------:R-:W-:Y:S01]  /*4560*/  IMAD.SHL.U32 R180, R0, 0x2, RZ ;  /* 0x0000000200b47824 */ /* 0x000fe200078e00ff */
        /* <DEDUP_REMOVED lines=12> */
[----:B------:R-:W-:Y:S01]  /*4630*/  IMAD.IADD R187, R189, 0x1, R186 ;  /* 0x00000001bdbb7824 */ /* 0x000fe200078e02ba */
[----:B-1----:R-:W-:Y:S01]  /*4640*/  IADD3 R2, R191, 0x2000, RZ ;  /* 0x00002000bf027810 */ /* 0x002fe20007ffe0ff */
[----:B------:R-:W-:-:S03]  /*4650*/  UIADD3 UR15, UR15, -UR14, URZ ;  /* 0x8000000e0f0f7290 */ /* 0x000fc6000fffe03f */
[----:B------:R-:W-:-:S05]  /*4660*/  SEL R2, R2, R191, !P2 ;  /* 0x000000bf02027207 */ /* 0x000fca0005000000 */
[----:B------:R-:W-:Y:S01]  /*4670*/  IMAD.SHL.U32 R188, R2, 0x2, RZ ;  /* 0x0000000202bc7824 */ /* 0x000fe200078e00ff */
[----:B------:R-:W-:-:S05]  /*4680*/  MOV R2, c[0x0][0x22c] ;  /* 0x00008b0000027a02 */ /* 0x000fca0000000f00 */
[----:B------:R-:W-:-:S04]  /*4690*/  IMAD R2, R2, c[0x0][0x1c0], RZ ;  /* 0x0000700002027a24 */ /* 0x000fc800078e02ff */
[C---:B------:R-:W-:Y:S02]  /*46a0*/  IMAD.SHL.U32 R7, R2.reuse, 0x10, RZ ;  /* 0x0000001002077824 */ /* 0x040fe400078e00ff */
[----:B------:R-:W-:-:S03]  /*46b0*/  IMAD.SHL.U32 R6, R2, 0x8, RZ ;  /* 0x0000000802067824 */ /* 0x000fc600078e00ff */
[----:B------:R-:W-:-:S05]  /*46c0*/  IADD3 R0, R7, 0x20, RZ ;  /* 0x0000002007007810 */ /* 0x000fca0007ffe0ff */
[----:B------:R-:W-:-:S05]  /*46d0*/  IMAD.IADD R0, R6, 0x1, R0 ;  /* 0x0000000106007824 */ /* 0x000fca00078e0200 */
[----:B------:R-:W-:-:S05]  /*46e0*/  IADD3 R0, R6, R0, RZ ;  /* 0x0000000006007210 */ /* 0x000fca0007ffe0ff */
[----:B------:R-:W-:-:S04]  /*46f0*/  IMAD.IADD R0, R6, 0x1, R0 ;  /* 0x0000000106007824 */ /* 0x000fc800078e0200 */
[----:B------:R-:W-:-:S05]  /*4700*/  IMAD.IADD R0, R6, 0x1, R0 ;  /* 0x0000000106007824 */ /* 0x000fca00078e0200 */
[----:B------:R1:W-:Y:S02]  /*4710*/  STL [R1+0x30], R0 ;  /* 0x0000300001007387 */ /* 0x0003e40000100800 */
[----:B-1----:R-:W-:-:S05]  /*4720*/  IMAD.IADD R0, R6, 0x1, R0 ;  /* 0x0000000106007824 */ /* 0x002fca00078e0200 */
[----:B------:R-:W-:Y:S01]  /*4730*/  IADD3 R2, R6, R0, RZ ;  /* 0x0000000006027210 */ /* 0x000fe20007ffe0ff */
[----:B------:R1:W-:Y:S04]  /*4740*/  STL [R1+0x2c], R0 ;  /* 0x00002c0001007387 */ /* 0x0003e80000100800 */
[----:B------:R-:W-:Y:S04]  /*4750*/  STL [R1+0x40], R5 ;  /* 0x0000400501007387 */ /* 0x000fe80000100800 */
[----:B------:R2:W-:Y:S04]  /*4760*/  STL [R1+0x28], R2 ;  /* 0x0000280201007387 */ /* 0x0005e80000100800 */
[----:B------:R3:W-:Y:S01]  /*4770*/  STL [R1+0x3c], R4 ;  /* 0x00003c0401007387 */ /* 0x0007e20000100800 */
[----:B-1----:R-:W-:-:S04]  /*4780*/  IADD3 R0, R23, -0x80, RZ ;  /* 0xffffff8017007810 */ /* 0x002fc80007ffe0ff */
[----:B------:R-:W-:Y:S01]  /*4790*/  SHF.L.U32 R0, R0, 0x2, RZ ;  /* 0x0000000200007819 */ /* 0x000fe200000006ff */
[----:B--2---:R-:W-:-:S04]  /*47a0*/  IMAD.IADD R2, R6, 0x1, R2 ;  /* 0x0000000106027824 */ /* 0x004fc800078e0202 */
[C---:B---3--:R-:W-:Y:S01]  /*47b0*/  IMAD.IADD R4, R6.reuse, 0x1, R2 ;  /* 0x0000000106047824 */ /* 0x048fe200078e0202 */
[----:B------:R-:W-:Y:S04]  /*47c0*/  STL [R1+0x24], R2 ;  /* 0x0000240201007387 */ /* 0x000fe80000100800 */
[----:B------:R1:W-:Y:S04]  /*47d0*/  STL [R1+0x38], R0 ;  /* 0x0000380001007387 */ /* 0x0003e80000100800 */
[----:B------:R-:W-:Y:S01]  /*47e0*/  STL [R1+0x20], R4 ;  /* 0x0000200401007387 */ /* 0x000fe20000100800 */
[----:B-1----:R-:W-:-:S05]  /*47f0*/  IADD3 R0, R6, R4, RZ ;  /* 0x0000000406007210 */ /* 0x002fca0007ffe0ff */
[----:B------:R1:W-:Y:S02]  /*4800*/  STL [R1+0x1c], R0 ;  /* 0x00001c0001007387 */ /* 0x0003e40000100800 */
[----:B-1----:R-:W-:-:S05]  /*4810*/  IMAD.IADD R0, R6, 0x1, R0 ;  /* 0x0000000106007824 */ /* 0x002fca00078e0200 */
[----:B------:R1:W-:Y:S02]  /*4820*/  STL [R1+0x18], R0 ;  /* 0x0000180001007387 */ /* 0x0003e40000100800 */
[----:B-1----:R-:W-:-:S05]  /*4830*/  IMAD.IADD R0, R6, 0x1, R0 ;  /* 0x0000000106007824 */ /* 0x002fca00078e0200 */
[----:B------:R1:W-:Y:S02]  /*4840*/  STL [R1+0x14], R0 ;  /* 0x0000140001007387 */ /* 0x0003e40000100800 */
[----:B-1----:R-:W-:-:S05]  /*4850*/  IADD3 R0, R6, R0, RZ ;  /* 0x0000000006007210 */ /* 0x002fca0007ffe0ff */
[----:B------:R1:W-:Y:S02]  /*4860*/  STL [R1+0x10], R0 ;  /* 0x0000100001007387 */ /* 0x0003e40000100800 */
[----:B-1----:R-:W-:-:S05]  /*4870*/  IMAD.IADD R0, R6, 0x1, R0 ;  /* 0x0000000106007824 */ /* 0x002fca00078e0200 */
[----:B------:R1:W-:Y:S02]  /*4880*/  STL [R1+0x34], R0 ;  /* 0x0000340001007387 */ /* 0x0003e40000100800 */
.L_x_957:
[----:B------:R-:W0:Y:S01]  /*4890*/  LDGDEPBAR ;  /* 0x00000000000079af */ /* 0x000e220000000000 */
[C---:B-1----:R-:W-:Y:S01]  /*48a0*/  IADD3 R0, R188.reuse, R189, RZ ;  /* 0x000000bdbc007210 */ /* 0x042fe20007ffe0ff */
[----:B------:R-:W-:Y:S01]  /*48b0*/  USHF.L.U32 UR6, UR5, 0x7, URZ ;  /* 0x0000000705067899 */ /* 0x000fe2000800063f */
[-C--:B------:R-:W-:Y:S01]  /*48c0*/  IADD3 R164, R188, R181.reuse, RZ ;  /* 0x000000b5bca47210 */ /* 0x080fe20007ffe0ff */
[----:B------:R-:W-:Y:S02]  /*48d0*/  USHF.L.U32 UR4, UR16, 0x7, URZ ;  /* 0x0000000710047899 */ /* 0x000fe4000800063f */
[----:B------:R-:W-:Y:S02]  /*48e0*/  UISETP.GE.AND UP0, UPT, UR6, UR15, UPT ;  /* 0x0000000f0600728c */ /* 0x000fe4000bf06270 */
[----:B------:R-:W2:Y:S01]  /*48f0*/  LDL R208, [R1+0x50] ;  /* 0x0000500001d07983 */ /* 0x000ea20000100800 */
[----:B------:R-:W-:Y:S02]  /*4900*/  UIADD3 UR4, UR4, 0x80, URZ ;  /* 0x0000008004047890 */ /* 0x000fe4000fffe03f */
[----:B------:R-:W-:Y:S01]  /*4910*/  UISETP.GT.AND UP3, UPT, UR5, UR11, UPT ;  /* 0x0000000b0500728c */ /* 0x000fe2000bf64270 */
[----:B------:R-:W3:Y:S01]  /*4920*/  LDL R2, [R1+0x44] ;  /* 0x0000440001027983 */ /* 0x000ee20000100800 */
[----:B------:R-:W-:Y:S03]  /*4930*/  UISETP.LT.AND UP0, UPT, UR4, UR14, UP0 ;  /* 0x0000000e0400728c */ /* 0x000fe60008701270 */
[----:B------:R-:W4:Y:S03]  /*4940*/  LDL R206, [R1+0x8] ;  /* 0x0000080001ce7983 */ /* 0x000f260000100800 */
[----:B------:R-:W-:Y:S01]  /*4950*/  PLOP3.LUT P0, PT, PT, PT, UP0, 0x80, 0x0 ;  /* 0x000000000000781c */ /* 0x000fe20003f0f008 */
[----:B------:R-:W2:Y:S04]  /*4960*/  LDL R203, [R1+0xc] ;  /* 0x00000c0001cb7983 */ /* 0x000ea80000100800 */
[----:B------:R-:W-:Y:S04]  /*4970*/  STL [R1+0x16c], R121 ;  /* 0x00016c7901007387 */ /* 0x000fe80000100800 */
        /* <DEDUP_REMOVED lines=53> */
[----:B------:R-:W-:Y:S01]  /*4cd0*/  STL [R1+0x94], R3 ;  /* 0x0000940301007387 */ /* 0x000fe20000100800 */
[----:B------:R-:W-:Y:S04]  /*4ce0*/  DEPBAR.LE SB0, 0x0 ;  /* 0x000080000000791a */ /* 0x000fe80000000000 */
[----:B------:R-:W-:Y:S08]  /*4cf0*/  BAR.SYNC.DEFER_BLOCKING 0x0 ;  /* 0x0000000000007b1d */ /* 0x000ff00000010000 */
[----:B------:R-:W-:Y:S08]  /*4d00*/  LDSM.16.M88.4 R64, [R188] ;  /* 0x00000000bc40783b */ /* 0x000ff00000000200 */
[----:B------:R-:W1:Y:S08]  /*4d10*/  LDSM.16.M88.4 R16, [R182+0xc000] ;  /* 0x00c00000b610783b */ /* 0x000e700000000200 */
[----:B------:R-:W2:Y:S08]  /*4d20*/  LDSM.16.M88.4 R60, [R188+0x2000] ;  /* 0x00200000bc3c783b */ /* 0x000eb00000000200 */
[----:B------:R-:W2:Y:S08]  /*4d30*/  LDSM.16.M88.4 R32, [R182+0xc800] ;  /* 0x00c80000b620783b */ /* 0x000eb00000000200 */
[----:B------:R-:W2:Y:S08]  /*4d40*/  LDSM.16.M88.4 R48, [R182+0xd000] ;  /* 0x00d00000b630783b */ /* 0x000eb00000000200 */
[----:B------:R-:W2:Y:S01]  /*4d50*/  LDSM.16.M88.4 R132, [R182+0xd800] ;  /* 0x00d80000b684783b */ /* 0x000ea20000000200 */
[----:B---3--:R-:W-:Y:S02]  /*4d60*/  @!P0 IADD3 R2, R2, UR6, RZ ;  /* 0x0000000602028c10 */ /* 0x008fe4000fffe0ff */
[----:B----4-:R-:W-:Y:S01]  /*4d70*/  FSETP.NEU.FTZ.AND P2, PT, R206, -INF , PT ;  /* 0xff800000ce00780b */ /* 0x010fe20003f5d000 */
[-C--:B-1----:R-:W-:Y:S04]  /*4d80*/  HMMA.16816.F32.BF16 R4, R64, R16.reuse, RZ ;  /* 0x000000104004723c */ /* 0x082fe800000418ff */
[----:B------:R-:W-:Y:S04]  /*4d90*/  LDSM.16.M88.4 R136, [R0] ;  /* 0x000000000088783b */ /* 0x000fe80000000200 */
[C---:B--2---:R-:W-:Y:S04]  /*4da0*/  HMMA.16816.F32.BF16 R8, R60.reuse, R16, RZ ;  /* 0x000000103c08723c */ /* 0x044fe800000418ff */
[----:B------:R-:W1:Y:S04]  /*4db0*/  LDSM.16.M88.4 R140, [R185+0xc000] ;  /* 0x00c00000b98c783b */ /* 0x000e680000000200 */
[-C--:B------:R-:W-:Y:S04]  /*4dc0*/  HMMA.16816.F32.BF16 R12, R60, R18.reuse, RZ ;  /* 0x000000123c0c723c */ /* 0x080fe800000418ff */
[----:B------:R2:W3:Y:S04]  /*4dd0*/  LDSM.16.M88.4 R144, [R0+0x2000] ;  /* 0x002000000090783b */ /* 0x0004e80000000200 */
[C---:B------:R-:W-:Y:S04]  /*4de0*/  HMMA.16816.F32.BF16 R16, R64.reuse, R18, RZ ;  /* 0x000000124010723c */ /* 0x040fe800000418ff */
[----:B------:R-:W4:Y:S04]  /*4df0*/  LDSM.16.M88.4 R148, [R185+0xc800] ;  /* 0x00c80000b994783b */ /* 0x000f280000000200 */
[-C--:B------:R-:W-:Y:S04]  /*4e00*/  HMMA.16816.F32.BF16 R20, R64, R32.reuse, RZ ;  /* 0x000000204014723c */ /* 0x080fe800000418ff */
[----:B------:R-:W-:Y:S04]  /*4e10*/  LDSM.16.M88.4 R152, [R185+0xd800] ;  /* 0x00d80000b998783b */ /* 0x000fe80000000200 */
[C---:B------:R-:W-:Y:S04]  /*4e20*/  HMMA.16816.F32.BF16 R24, R60.reuse, R32, RZ ;  /* 0x000000203c18723c */ /* 0x040fe800000418ff */
[----:B------:R-:W-:Y:S01]  /*4e30*/  LDSM.16.M88.4 R156, [R164] ;  /* 0x00000000a49c783b */ /* 0x000fe20000000200 */
[----:B--2---:R-:W-:Y:S03]  /*4e40*/  IADD3 R0, R0, R181, RZ ;  /* 0x000000b500007210 */ /* 0x004fe60007ffe0ff */
[-C--:B------:R-:W-:Y:S04]  /*4e50*/  HMMA.16816.F32.BF16 R28, R60, R34.reuse, RZ ;  /* 0x000000223c1c723c */ /* 0x080fe800000418ff */
[----:B------:R-:W-:Y:S04]  /*4e60*/  LDSM.16.M88.4 R160, [R183+0xc000] ;  /* 0x00c00000b7a0783b */ /* 0x000fe80000000200 */
[C---:B------:R-:W-:Y:S04]  /*4e70*/  HMMA.16816.F32.BF16 R32, R64.reuse, R34, RZ ;  /* 0x000000224020723c */ /* 0x040fe800000418ff */
[----:B------:R-:W-:Y:S04]  /*4e80*/  LDSM.16.M88.4 R164, [R164+0x2000] ;  /* 0x00200000a4a4783b */ /* 0x000fe80000000200 */
[-C--:B------:R-:W-:Y:S04]  /*4e90*/  HMMA.16816.F32.BF16 R36, R64, R48.reuse, RZ ;  /* 0x000000304024723c */ /* 0x080fe800000418ff */
[----:B------:R-:W-:Y:S04]  /*4ea0*/  LDSM.16.M88.4 R168, [R183+0xd000] ;  /* 0x00d00000b7a8783b */ /* 0x000fe80000000200 */
[C---:B------:R-:W-:Y:S04]  /*4eb0*/  HMMA.16816.F32.BF16 R40, R60.reuse, R48, RZ ;  /* 0x000000303c28723c */ /* 0x040fe800000418ff */
[----:B------:R-:W-:Y:S04]  /*4ec0*/  LDSM.16.M88.4 R172, [R183+0xd800] ;  /* 0x00d80000b7ac783b */ /* 0x000fe80000000200 */
[-C--:B------:R-:W-:Y:S04]  /*4ed0*/  HMMA.16816.F32.BF16 R44, R60, R50.reuse, RZ ;  /* 0x000000323c2c723c */ /* 0x080fe800000418ff */
[----:B------:R-:W-:Y:S04]  /*4ee0*/  LDSM.16.M88.4 R176, [R184+0xc000] ;  /* 0x00c00000b8b0783b */ /* 0x000fe80000000200 */
[C---:B------:R-:W-:Y:S08]  /*4ef0*/  HMMA.16816.F32.BF16 R48, R64.reuse, R50, RZ ;  /* 0x000000324030723c */ /* 0x040ff000000418ff */
[-C--:B------:R-:W-:Y:S08]  /*4f00*/  HMMA.16816.F32.BF16 R52, R64, R132.reuse, RZ ;  /* 0x000000844034723c */ /* 0x080ff000000418ff */
[C---:B------:R-:W-:Y:S08]  /*4f10*/  HMMA.16816.F32.BF16 R56, R60.reuse, R132, RZ ;  /* 0x000000843c38723c */ /* 0x040ff000000418ff */
[-C--:B------:R-:W-:Y:S08]  /*4f20*/  HMMA.16816.F32.BF16 R60, R60, R134.reuse, RZ ;  /* 0x000000863c3c723c */ /* 0x080ff000000418ff */
[----:B------:R-:W-:Y:S01]  /*4f30*/  HMMA.16816.F32.BF16 R64, R64, R134, RZ ;  /* 0x000000864040723c */ /* 0x000fe200000418ff */
[----:B------:R-:W2:Y:S07]  /*4f40*/  LDSM.16.M88.4 R132, [R185+0xd000] ;  /* 0x00d00000b984783b */ /* 0x000eae0000000200 */
[-C--:B-1----:R-:W-:Y:S08]  /*4f50*/  HMMA.16816.F32.BF16 R4, R136, R140.reuse, R4 ;  /* 0x0000008c8804723c */ /* 0x082ff00000041804 */
[C---:B---3--:R-:W-:Y:S08]  /*4f60*/  HMMA.16816.F32.BF16 R8, R144.reuse, R140, R8 ;  /* 0x0000008c9008723c */ /* 0x048ff00000041808 */
[-C--:B------:R-:W-:Y:S08]  /*4f70*/  HMMA.16816.F32.BF16 R12, R144, R142.reuse, R12 ;  /* 0x0000008e900c723c */ /* 0x080ff0000004180c */
[C---:B------:R-:W-:Y:S01]  /*4f80*/  HMMA.16816.F32.BF16 R16, R136.reuse, R142, R16 ;  /* 0x0000008e8810723c */ /* 0x040fe20000041810 */
[----:B------:R-:W1:Y:S07]  /*4f90*/  LDSM.16.M88.4 R140, [R183+0xc800] ;  /* 0x00c80000b78c783b */ /* 0x000e6e0000000200 */
[-C--:B----4-:R-:W-:Y:S08]  /*4fa0*/  HMMA.16816.F32.BF16 R20, R136, R148.reuse, R20 ;  /* 0x000000948814723c */ /* 0x090ff00000041814 */
[C---:B------:R-:W-:Y:S08]  /*4fb0*/  HMMA.16816.F32.BF16 R24, R144.reuse, R148, R24 ;  /* 0x000000949018723c */ /* 0x040ff00000041818 */
[-C--:B------:R-:W-:Y:S08]  /*4fc0*/  HMMA.16816.F32.BF16 R28, R144, R150.reuse, R28 ;  /* 0x00000096901c723c */ /* 0x080ff0000004181c */
[C---:B------:R-:W-:Y:S01]  /*4fd0*/  HMMA.16816.F32.BF16 R32, R136.reuse, R150, R32 ;  /* 0x000000968820723c */ /* 0x040fe20000041820 */
[----:B------:R-:W3:Y:S07]  /*4fe0*/  LDSM.16.M88.4 R148, [R0] ;  /* 0x000000000094783b */ /* 0x000eee0000000200 */
[-C--:B--2---:R-:W-:Y:S08]  /*4ff0*/  HMMA.16816.F32.BF16 R36, R136, R132.reuse, R36 ;  /* 0x000000848824723c */ /* 0x084ff00000041824 */
[C---:B------:R-:W-:Y:S08]  /*5000*/  HMMA.16816.F32.BF16 R40, R144.reuse, R132, R40 ;  /* 0x000000849028723c */ /* 0x040ff00000041828 */
[-C--:B------:R-:W-:Y:S08]  /*5010*/  HMMA.16816.F32.BF16 R44, R144, R134.reuse, R44 ;  /* 0x00000086902c723c */ /* 0x080ff0000004182c */
[C---:B------:R-:W-:Y:S01]  /*5020*/  HMMA.16816.F32.BF16 R48, R136.reuse, R134, R48 ;  /* 0x000000868830723c */ /* 0x040fe20000041830 */
[----:B------:R2:W4:Y:S07]  /*5030*/  LDSM.16.M88.4 R132, [R0+0x2000] ;  /* 0x002000000084783b */ /* 0x00052e0000000200 */
[-C--:B------:R-:W-:Y:S08]  /*5040*/  HMMA.16816.F32.BF16 R52, R136, R152.reuse, R52 ;  /* 0x000000988834723c */ /* 0x080ff00000041834 */
[C---:B------:R-:W-:Y:S08]  /*5050*/  HMMA.16816.F32.BF16 R56, R144.reuse, R152, R56 ;  /* 0x000000989038723c */ /* 0x040ff00000041838 */
[-C--:B------:R-:W-:Y:S01]  /*5060*/  HMMA.16816.F32.BF16 R60, R144, R154.reuse, R60 ;  /* 0x0000009a903c723c */ /* 0x080fe2000004183c */
[----:B--2---:R-:W-:Y:S04]  /*5070*/  MOV R0, UR16 ;  /* 0x0000001000007c02 */ /* 0x004fe80008000f00 */
[----:B------:R-:W-:Y:S03]  /*5080*/  @!P0 LEA R0, R0, R208, 0x7 ;  /* 0x000000d000008211 */ /* 0x000fe600078e38ff */
[----:B------:R-:W-:Y:S08]  /*5090*/  HMMA.16816.F32.BF16 R64, R136, R154, R64 ;  /* 0x0000009a8840723c */ /* 0x000ff00000041840 */
[-C--:B------:R-:W-:Y:S08]  /*50a0*/  HMMA.16816.F32.BF16 R4, R156, R160.reuse, R4 ;  /* 0x000000a09c04723c */ /* 0x080ff00000041804 */
[C---:B------:R-:W-:Y:S08]  /*50b0*/  HMMA.16816.F32.BF16 R8, R164.reuse, R160, R8 ;  /* 0x000000a0a408723c */ /* 0x040ff00000041808 */
[-C--:B------:R-:W-:Y:S08]  /*50c0*/  HMMA.16816.F32.BF16 R12, R164, R162.reuse, R12 ;  /* 0x000000a2a40c723c */ /* 0x080ff0000004180c */
[C---:B------:R-:W-:Y:S08]  /*50d0*/  HMMA.16816.F32.BF16 R16, R156.reuse, R162, R16 ;  /* 0x000000a29c10723c */ /* 0x040ff00000041810 */
[-C--:B-1----:R-:W-:Y:S08]  /*50e0*/  HMMA.16816.F32.BF16 R20, R156, R140.reuse, R20 ;  /* 0x0000008c9c14723c */ /* 0x082ff00000041814 */
        /* <DEDUP_REMOVED lines=10> */
[----:B------:R-:W-:Y:S08]  /*5190*/  HMMA.16816.F32.BF16 R64, R156, R174, R64 ;  /* 0x000000ae9c40723c */ /* 0x000ff00000041840 */
[-C--:B---3--:R-:W-:Y:S08]  /*51a0*/  HMMA.16816.F32.BF16 R4, R148, R176.reuse, R4 ;  /* 0x000000b09404723c */ /* 0x088ff00000041804 */
[C---:B----4-:R-:W-:Y:S08]  /*51b0*/  HMMA.16816.F32.BF16 R8, R132.reuse, R176, R8 ;  /* 0x000000b08408723c */ /* 0x050ff00000041808 */
        /* <DEDUP_REMOVED lines=18> */
[----:B------:R-:W-:Y:S02]  /*52e0*/  FMUL.FTZ R11, R11, c[0x0][0x2ec] ;  /* 0x0000bb000b0b7a20 */ /* 0x000fe40000410000 */
[----:B------:R-:W-:Y:S02]  /*52f0*/  FMUL.FTZ R10, R10, c[0x0][0x2ec] ;  /* 0x0000bb000a0a7a20 */ /* 0x000fe40000410000 */
[----:B------:R-:W-:Y:S01]  /*5300*/  FMUL.FTZ R18, R18, c[0x0][0x2ec] ;  /* 0x0000bb0012127a20 */ /* 0x000fe20000410000 */
[----:B------:R-:W3:Y:S10]  /*5310*/  MUFU.TANH R246, R6 ;  /* 0x0000000600f67308 */ /* 0x000ef40000002400 */
[----:B------:R4:W-:Y:S01]  /*5320*/  MUFU.TANH R157, R17 ;  /* 0x00000011009d7308 */ /* 0x0009e20000002400 */
[----:B--2---:R-:W-:Y:S04]  /*5330*/  @!P0 IMNMX R14, R2, UR14, PT ;  /* 0x0000000e020e8c17 */ /* 0x004fe8000b800200 */
[-C--:B------:R-:W-:Y:S05]  /*5340*/  @!P0 ISETP.GE.AND P3, PT, R0, R14.reuse, PT ;  /* 0x0000000e0000820c */ /* 0x080fea0003f66270 */
[----:B------:R2:W1:Y:S10]  /*5350*/  MUFU.TANH R244, R7 ;  /* 0x0000000700f47308 */ /* 0x0004740000002400 */
[----:B------:R1:W-:Y:S01]  /*5360*/  MUFU.TANH R219, R16 ;  /* 0x0000001000db7308 */ /* 0x0003e20000002400 */
[----:B----4-:R-:W4:Y:S09]  /*5370*/  LDL R17, [R1] ;  /* 0x0000000001117983 */ /* 0x010f320000100800 */
[----:B------:R-:W-:Y:S01]  /*5380*/  MUFU.TANH R238, R19 ;  /* 0x0000001300ee7308 */ /* 0x000fe20000002400 */
[----:B--2---:R-:W2:Y:S09]  /*5390*/  LDSM.16.M88.4 R4, [R184+0xc800] ;  /* 0x00c80000b804783b */ /* 0x004eb20000000200 */
[----:B------:R3:W-:Y:S01]  /*53a0*/  MUFU.TANH R108, R12 ;  /* 0x0000000c006c7308 */ /* 0x0007e20000002400 */
[----:B-1----:R-:W4:Y:S09]  /*53b0*/  LDL R16, [R1+0x4] ;  /* 0x0000040001107983 */ /* 0x002f320000100800 */
[----:B------:R1:W-:Y:S10]  /*53c0*/  MUFU.TANH R87, R15 ;  /* 0x0000000f00577308 */ /* 0x0003f40000002400 */
[----:B------:R1:W-:Y:S01]  /*53d0*/  MUFU.TANH R110, R8 ;  /* 0x00000008006e7308 */ /* 0x0003e20000002400 */
[----:B---3--:R-:W-:Y:S05]  /*53e0*/  FMUL.FTZ R12, R206, 1.4426950216293334961 ;  /* 0x3fb8aa3bce0c7820 */ /* 0x008fea0000410000 */
[----:B------:R-:W-:Y:S04]  /*53f0*/  FSEL R12, R12, RZ, P2 ;  /* 0x000000ff0c0c7208 */ /* 0x000fe80001000000 */
[----:B------:R3:W3:Y:S01]  /*5400*/  MUFU.TANH R109, R9 ;  /* 0x00000009006d7308 */ /* 0x0006e20000002400 */
[-C--:B--2---:R-:W-:Y:S01]  /*5410*/  HMMA.16816.F32.BF16 R20, R148, R4.reuse, R20 ;  /* 0x000000049414723c */ /* 0x084fe20000041814 */
[----:B-1----:R-:W-:Y:S04]  /*5420*/  @!P0 IADD3 R15, R0, 0x1, RZ ;  /* 0x00000001000f8810 */ /* 0x002fe80007ffe0ff */
[----:B------:R-:W-:Y:S04]  /*5430*/  @!P0 ISETP.GE.AND P2, PT, R15, R14, PT ;  /* 0x0000000e0f00820c */ /* 0x000fe80003f46270 */
[----:B------:R1:W-:Y:S01]  /*5440*/  MUFU.TANH R107, R13 ;  /* 0x0000000d006b7308 */ /* 0x0003e20000002400 */
[C---:B------:R-:W-:Y:S02]  /*5450*/  HMMA.16816.F32.BF16 R24, R132.reuse, R4, R24 ;  /* 0x000000048418723c */ /* 0x040fe40000041818 */
[----:B------:R-:W-:Y:S02]  /*5460*/  MOV R8, R154 ;  /* 0x0000009a00087202 */ /* 0x000fe40000000f00 */
[----:B------:R-:W-:Y:S05]  /*5470*/  @!P0 FSEL R8, R154, -INF , !P3 ;  /* 0xff8000009a088808 */ /* 0x000fea0005800000 */
[----:B------:R2:W-:Y:S03]  /*5480*/  MUFU.TANH R89, R11 ;  /* 0x0000000b00597308 */ /* 0x0005e60000002400 */
[----:B------:R-:W-:Y:S01]  /*5490*/  MOV R4, R246 ;  /* 0x000000f600047202 */ /* 0x000fe20000000f00 */
[-C--:B------:R-:W-:Y:S01]  /*54a0*/  HMMA.16816.F32.BF16 R28, R132, R6.reuse, R28 ;  /* 0x00000006841c723c */ /* 0x080fe2000004181c */
[--C-:B---3--:R-:W-:Y:S01]  /*54b0*/  FFMA.FTZ R9, R8, c[0x0][0x23c], -R12.reuse ;  /* 0x00008f0008097a23 */ /* 0x108fe2000001080c */
[----:B------:R-:W-:Y:S02]  /*54c0*/  MOV R8, R158 ;  /* 0x0000009e00087202 */ /* 0x000fe40000000f00 */
[----:B------:R-:W-:Y:S01]  /*54d0*/  @!P0 FSEL R8, R158, -INF , !P2 ;  /* 0xff8000009e088808 */ /* 0x000fe20005000000 */
[----:B------:R-:W-:Y:S01]  /*54e0*/  FMUL.FTZ R20, R20, c[0x0][0x2ec] ;  /* 0x0000bb0014147a20 */ /* 0x000fe20000410000 */
[----:B------:R-:W-:Y:S01]  /*54f0*/  FSETP.NEU.FTZ.AND P2, PT, R203, -INF , PT ;  /* 0xff800000cb00780b */ /* 0x000fe20003f5d000 */
[----:B------:R3:W3:Y:S01]  /*5500*/  MUFU.TANH R90, R10 ;  /* 0x0000000a005a7308 */ /* 0x0006e20000002400 */
[C---:B------:R-:W-:Y:S01]  /*5510*/  HMMA.16816.F32.BF16 R32, R148.reuse, R6, R32 ;  /* 0x000000069420723c */ /* 0x040fe20000041820 */
[----:B------:R-:W-:Y:S03]  /*5520*/  FFMA.FTZ R5, R8, c[0x0][0x23c], -R12 ;  /* 0x00008f0008057a23 */ /* 0x000fe6000001080c */
[----:B-1----:R-:W-:Y:S01]  /*5530*/  @!P0 IADD3 R13, R2, 0x8, RZ ;  /* 0x00000008020d8810 */ /* 0x002fe20007ffe0ff */
[----:B------:R-:W-:Y:S02]  /*5540*/  FMUL.FTZ R24, R24, c[0x0][0x2ec] ;  /* 0x0000bb0018187a20 */ /* 0x000fe40000410000 */
[----:B------:R-:W-:Y:S01]  /*5550*/  FMUL.FTZ R25, R25, c[0x0][0x2ec] ;  /* 0x0000bb0019197a20 */ /* 0x000fe20000410000 */
[----:B------:R-:W-:Y:S01]  /*5560*/  @!P0 IMNMX R13, R13, UR14, PT ;  /* 0x0000000e0d0d8c17 */ /* 0x000fe2000b800200 */
[----:B------:R1:W-:Y:S03]  /*5570*/  MUFU.EX2 R159, R5 ;  /* 0x00000005009f7308 */ /* 0x0003e60000000800 */
[-C--:B------:R-:W-:Y:S01]  /*5580*/  @!P0 ISETP.GE.AND P3, PT, R0, R13.reuse, PT ;  /* 0x0000000d0000820c */ /* 0x080fe20003f66270 */
[----:B--2---:R-:W-:Y:S02]  /*5590*/  FMUL.FTZ R11, R203, 1.4426950216293334961 ;  /* 0x3fb8aa3bcb0b7820 */ /* 0x004fe40000410000 */
[----:B------:R-:W-:Y:S01]  /*55a0*/  FMUL.FTZ R26, R26, c[0x0][0x2ec] ;  /* 0x0000bb001a1a7a20 */ /* 0x000fe20000410000 */
[----:B------:R-:W-:Y:S01]  /*55b0*/  @!P0 FSEL R4, R246, -INF , !P3 ;  /* 0xff800000f6048808 */ /* 0x000fe20005800000 */
[----:B------:R-:W-:Y:S01]  /*55c0*/  FMUL.FTZ R27, R27, c[0x0][0x2ec] ;  /* 0x0000bb001b1b7a20 */ /* 0x000fe20000410000 */
[----:B------:R-:W-:Y:S01]  /*55d0*/  FSEL R11, R11, RZ, P2 ;  /* 0x000000ff0b0b7208 */ /* 0x000fe20001000000 */
[----:B------:R2:W-:Y:S01]  /*55e0*/  MUFU.EX2 R241, R9 ;  /* 0x0000000900f17308 */ /* 0x0005e20000000800 */
[----:B------:R-:W-:Y:S01]  /*55f0*/  @!P0 ISETP.GE.AND P2, PT, R15, R13, PT ;  /* 0x0000000d0f00820c */ /* 0x000fe20003f46270 */
[----:B------:R-:W-:Y:S01]  /*5600*/  FMUL.FTZ R30, R30, c[0x0][0x2ec] ;  /* 0x0000bb001e1e7a20 */ /* 0x000fe20000410000 */
[----:B---3--:R-:W-:Y:S02]  /*5610*/  @!P0 IADD3 R10, R2, 0x40, RZ ;  /* 0x00000040020a8810 */ /* 0x008fe40007ffe0ff */
[----:B------:R-:W-:Y:S02]  /*5620*/  FMUL.FTZ R32, R32, c[0x0][0x2ec] ;  /* 0x0000bb0020207a20 */ /* 0x000fe40000410000 */
[----:B------:R-:W-:Y:S01]  /*5630*/  FMUL.FTZ R33, R33, c[0x0][0x2ec] ;  /* 0x0000bb0021217a20 */ /* 0x000fe20000410000 */
[----:B------:R-:W-:Y:S01]  /*5640*/  @!P0 IMNMX R10, R10, UR14, PT ;  /* 0x0000000e0a0a8c17 */ /* 0x000fe2000b800200 */
[----:B------:R-:W-:Y:S01]  /*5650*/  FMUL.FTZ R34, R34, c[0x0][0x2ec] ;  /* 0x0000bb0022227a20 */ /* 0x000fe20000410000 */
[----:B------:R-:W-:Y:S01]  /*5660*/  MUFU.TANH R176, R32 ;  /* 0x0000002000b07308 */ /* 0x000fe20000002400 */
[----:B------:R-:W-:Y:S01]  /*5670*/  FMUL.FTZ R35, R35, c[0x0][0x2ec] ;  /* 0x0000bb0023237a20 */ /* 0x000fe20000410000 */
[----:B------:R-:W-:Y:S01]  /*5680*/  @!P0 ISETP.GE.AND P3, PT, R0, R10, PT ;  /* 0x0000000a0000820c */ /* 0x000fe20003f66270 */
[----:B------:R-:W-:Y:S02]  /*5690*/  FMUL.FTZ R31, R31, c[0x0][0x2ec] ;  /* 0x0000bb001f1f7a20 */ /* 0x000fe40000410000 */
[--C-:B-1----:R-:W-:Y:S01]  /*56a0*/  FFMA.FTZ R5, R4, c[0x0][0x23c], -R11.reuse ;  /* 0x00008f0004057a23 */ /* 0x102fe2000001080b */
[----:B------:R-:W-:Y:S01]  /*56b0*/  MOV R4, R244 ;  /* 0x000000f400047202 */ /* 0x000fe20000000f00 */
[----:B------:R-:W-:Y:S01]  /*56c0*/  FMUL.FTZ R21, R21, c[0x0][0x2ec] ;  /* 0x0000bb0015157a20 */ /* 0x000fe20000410000 */
[----:B------:R-:W-:Y:S01]  /*56d0*/  @!P0 FSEL R4, R244, -INF , !P2 ;  /* 0xff800000f4048808 */ /* 0x000fe20005000000 */
[----:B------:R-:W-:Y:S01]  /*56e0*/  FMUL.FTZ R28, R28, c[0x0][0x2ec] ;  /* 0x0000bb001c1c7a20 */ /* 0x000fe20000410000 */
[----:B------:R-:W1:Y:S01]  /*56f0*/  MUFU.TANH R239, R18 ;  /* 0x0000001200ef7308 */ /* 0x000e620000002400 */
[----:B------:R-:W-:Y:S02]  /*5700*/  FMUL.FTZ R22, R22, c[0x0][0x2ec] ;  /* 0x0000bb0016167a20 */ /* 0x000fe40000410000 */
[--C-:B------:R-:W-:Y:S01]  /*5710*/  FFMA.FTZ R4, R4, c[0x0][0x23c], -R11.reuse ;  /* 0x00008f0004047a23 */ /* 0x100fe2000001080b */
[----:B--2---:R-:W-:Y:S01]  /*5720*/  @!P0 IADD3 R9, R2, 0x48, RZ ;  /* 0x0000004802098810 */ /* 0x004fe20007ffe0ff */
[----:B------:R-:W-:Y:S01]  /*5730*/  FMUL.FTZ R23, R23, c[0x0][0x2ec] ;  /* 0x0000bb0017177a20 */ /* 0x000fe20000410000 */
[----:B------:R-:W-:Y:S01]  /*5740*/  MOV R2, R109 ;  /* 0x0000006d00027202 */ /* 0x000fe20000000f00 */
[----:B------:R-:W-:Y:S01]  /*5750*/  FMUL.FTZ R29, R29, c[0x0][0x2ec] ;  /* 0x0000bb001d1d7a20 */ /* 0x000fe20000410000 */
[----:B------:R-:W-:Y:S02]  /*5760*/  @!P0 IMNMX R9, R9, UR14, PT ;  /* 0x0000000e09098c17 */ /* 0x000fe4000b800200 */
[----:B------:R2:W-:Y:S10]  /*5770*/  MUFU.EX2 R121, R4 ;  /* 0x0000000400797308 */ /* 0x0005f40000000800 */
[----:B------:R-:W3:Y:S10]  /*5780*/  MUFU.TANH R156, R20 ;  /* 0x00000014009c7308 */ /* 0x000ef40000002400 */
[----:B------:R1:W-:Y:S01]  /*5790*/  MUFU.EX2 R3, R5 ;  /* 0x0000000500037308 */ /* 0x0003e20000000800 */
[----:B--2---:R-:W-:Y:S02]  /*57a0*/  MOV R4, R110 ;  /* 0x0000006e00047202 */ /* 0x004fe40000000f00 */
[----:B------:R-:W-:Y:S02]  /*57b0*/  @!P0 FSEL R4, R110, -INF , !P3 ;  /* 0xff8000006e048808 */ /* 0x000fe40005800000 */
[----:B------:R-:W-:Y:S05]  /*57c0*/  @!P0 ISETP.GE.AND P3, PT, R0, R9, PT ;  /* 0x000000090000820c */ /* 0x000fea0003f66270 */
[----:B------:R-:W2:Y:S10]  /*57d0*/  MUFU.TANH R155, R21 ;  /* 0x00000015009b7308 */ /* 0x000eb40000002400 */
[----:B------:R-:W-:Y:S10]  /*57e0*/  MUFU.TANH R175, R33 ;  /* 0x0000002100af7308 */ /* 0x000ff40000002400 */
[----:B------:R-:W1:Y:S10]  /*57f0*/  MUFU.TANH R237, R22 ;  /* 0x0000001600ed7308 */ /* 0x000e740000002400 */
[----:B------:R-:W-:Y:S10]  /*5800*/  MUFU.TANH R221, R34 ;  /* 0x0000002200dd7308 */ /* 0x000ff40000002400 */
[----:B------:R-:W1:Y:S10]  /*5810*/  MUFU.TANH R234, R23 ;  /* 0x0000001700ea7308 */ /* 0x000e740000002400 */
[----:B------:R-:W-:Y:S10]  /*5820*/  MUFU.TANH R220, R35 ;  /* 0x0000002300dc7308 */ /* 0x000ff40000002400 */
[----:B------:R-:W1:Y:S10]  /*5830*/  MUFU.TANH R102, R24 ;  /* 0x0000001800667308 */ /* 0x000e740000002400 */
[----:B------:R-:W1:Y:S10]  /*5840*/  MUFU.TANH R101, R25 ;  /* 0x0000001900657308 */ /* 0x000e740000002400 */
[----:B------:R-:W1:Y:S10]  /*5850*/  MUFU.TANH R82, R26 ;  /* 0x0000001a00527308 */ /* 0x000e740000002400 */
[----:B------:R-:W1:Y:S10]  /*5860*/  MUFU.TANH R81, R27 ;  /* 0x0000001b00517308 */ /* 0x000e740000002400 */
[----:B------:R-:W1:Y:S10]  /*5870*/  MUFU.TANH R250, R28 ;  /* 0x0000001c00fa7308 */ /* 0x000e740000002400 */
[----:B------:R-:W1:Y:S10]  /*5880*/  MUFU.TANH R249, R29 ;  /* 0x0000001d00f97308 */ /* 0x000e740000002400 */
[----:B------:R-:W1:Y:S10]  /*5890*/  MUFU.TANH R80, R30 ;  /* 0x0000001e00507308 */ /* 0x000e740000002400 */
[----:B------:R-:W1:Y:S01]  /*58a0*/  MUFU.TANH R79, R31 ;  /* 0x0000001f004f7308 */ /* 0x000e620000002400 */
[C---:B----4-:R-:W-:Y:S01]  /*58b0*/  FMUL.FTZ R8, R17.reuse, 1.4426950216293334961 ;  /* 0x3fb8aa3b11087820 */ /* 0x050fe20000410000 */
[----:B------:R-:W-:Y:S02]  /*58c0*/  FSETP.NEU.FTZ.AND P2, PT, R17, -INF , PT ;  /* 0xff8000001100780b */ /* 0x000fe40003f5d000 */
[----:B------:R-:W-:Y:S02]  /*58d0*/  MOV R17, R219 ;  /* 0x000000db00117202 */ /* 0x000fe40000000f00 */
[----:B------:R-:W-:Y:S02]  /*58e0*/  FSEL R8, R8, RZ, P2 ;  /* 0x000000ff08087208 */ /* 0x000fe40001000000 */
[----:B------:R-:W-:Y:S03]  /*58f0*/  @!P0 ISETP.GE.AND P2, PT, R15, R10, PT ;  /* 0x0000000a0f00820c */ /* 0x000fe60003f46270 */
[--C-:B------:R-:W-:Y:S01]  /*5900*/  FFMA.FTZ R4, R4, c[0x0][0x23c], -R8.reuse ;  /* 0x00008f0004047a23 */ /* 0x100fe20000010808 */
[----:B------:R-:W-:Y:S03]  /*5910*/  @!P0 FSEL R2, R109, -INF , !P2 ;  /* 0xff8000006d028808 */ /* 0x000fe60005000000 */
[----:B------:R4:W-:Y:S01]  /*5920*/  MUFU.EX2 R114, R4 ;  /* 0x0000000400727308 */ /* 0x0009e20000000800 */
[C---:B-1----:R-:W-:Y:S01]  /*5930*/  FMUL.FTZ R5, R16.reuse, 1.4426950216293334961 ;  /* 0x3fb8aa3b10057820 */ /* 0x042fe20000410000 */
[----:B------:R-:W-:Y:S01]  /*5940*/  FSETP.NEU.FTZ.AND P2, PT, R16, -INF , PT ;  /* 0xff8000001000780b */ /* 0x000fe20003f5d000 */
[----:B------:R-:W-:Y:S03]  /*5950*/  FFMA.FTZ R16, R2, c[0x0][0x23c], -R8 ;  /* 0x00008f0002107a23 */ /* 0x000fe60000010808 */
[----:B------:R-:W-:Y:S04]  /*5960*/  FSEL R2, R5, RZ, P2 ;  /* 0x000000ff05027208 */ /* 0x000fe80001000000 */
[----:B------:R1:W-:Y:S01]  /*5970*/  MUFU.EX2 R113, R16 ;  /* 0x0000001000717308 */ /* 0x0003e20000000800 */
[----:B------:R-:W-:Y:S02]  /*5980*/  @!P0 ISETP.GE.AND P2, PT, R15, R9, PT ;  /* 0x000000090f00820c */ /* 0x000fe40003f46270 */
[----:B------:R-:W-:Y:S02]  /*5990*/  @!P0 IADD3 R15, R0, 0x8, RZ ;  /* 0x00000008000f8810 */ /* 0x000fe40007ffe0ff */
[----:B----4-:R-:W-:Y:S02]  /*59a0*/  MOV R4, R90 ;  /* 0x0000005a00047202 */ /* 0x010fe40000000f00 */
[----:B------:R-:W-:Y:S05]  /*59b0*/  @!P0 FSEL R4, R90, -INF , !P3 ;  /* 0xff8000005a048808 */ /* 0x000fea0005800000 */
[--C-:B------:R-:W-:Y:S01]  /*59c0*/  FFMA.FTZ R5, R4, c[0x0][0x23c], -R2.reuse ;  /* 0x00008f0004057a23 */ /* 0x100fe20000010802 */
[----:B------:R-:W-:Y:S02]  /*59d0*/  MOV R4, R89 ;  /* 0x0000005900047202 */ /* 0x000fe40000000f00 */
[----:B------:R-:W-:Y:S01]  /*59e0*/  @!P0 FSEL R4, R89, -INF , !P2 ;  /* 0xff80000059048808 */ /* 0x000fe20005000000 */
[----:B------:R-:W-:Y:S01]  /*59f0*/  MUFU.EX2 R94, R5 ;  /* 0x00000005005e7308 */ /* 0x000fe20000000800 */
[----:B------:R-:W-:Y:S02]  /*5a00*/  @!P0 ISETP.GE.AND P2, PT, R15, R10, PT ;  /* 0x0000000a0f00820c */ /* 0x000fe40003f46270 */
[----:B-1----:R-:W-:Y:S01]  /*5a10*/  @!P0 IADD3 R16, R0, 0x9, RZ ;  /* 0x0000000900108810 */ /* 0x002fe20007ffe0ff */
[----:B------:R-:W-:Y:S06]  /*5a20*/  FFMA.FTZ R4, R4, c[0x0][0x23c], -R2 ;  /* 0x00008f0004047a23 */ /* 0x000fec0000010802 */
[----:B------:R1:W-:Y:S02]  /*5a30*/  MUFU.EX2 R93, R4 ;  /* 0x00000004005d7308 */ /* 0x0003e40000000800 */
[----:B-1----:R-:W-:Y:S02]  /*5a40*/  MOV R4, R108 ;  /* 0x0000006c00047202 */ /* 0x002fe40000000f00 */
[----:B------:R-:W-:Y:S02]  /*5a50*/  @!P0 FSEL R4, R108, -INF , !P2 ;  /* 0xff8000006c048808 */ /* 0x000fe40005000000 */
[----:B------:R-:W-:Y:S03]  /*5a60*/  @!P0 ISETP.GE.AND P2, PT, R16, R10, PT ;  /* 0x0000000a1000820c */ /* 0x000fe60003f46270 */
[--C-:B------:R-:W-:Y:S01]  /*5a70*/  FFMA.FTZ R5, R4, c[0x0][0x23c], -R8.reuse ;  /* 0x00008f0004057a23 */ /* 0x100fe20000010808 */
[----:B------:R-:W-:Y:S02]  /*5a80*/  MOV R4, R107 ;  /* 0x0000006b00047202 */ /* 0x000fe40000000f00 */
[----:B------:R-:W-:Y:S01]  /*5a90*/  @!P0 FSEL R4, R107, -INF , !P2 ;  /* 0xff8000006b048808 */ /* 0x000fe20005000000 */
[----:B------:R1:W-:Y:S01]  /*5aa0*/  MUFU.EX2 R112, R5 ;  /* 0x0000000500707308 */ /* 0x0003e20000000800 */
[-C--:B------:R-:W-:Y:S03]  /*5ab0*/  @!P0 ISETP.GE.AND P2, PT, R15, R9.reuse, PT ;  /* 0x000000090f00820c */ /* 0x080fe60003f46270 */
[----:B-1----:R-:W-:Y:S01]  /*5ac0*/  FFMA.FTZ R5, R4, c[0x0][0x23c], -R8 ;  /* 0x00008f0004057a23 */ /* 0x002fe20000010808 */
[----:B------:R-:W-:Y:S02]  /*5ad0*/  MOV R4, R88 ;  /* 0x0000005800047202 */ /* 0x000fe40000000f00 */
[----:B------:R-:W-:Y:S03]  /*5ae0*/  @!P0 FSEL R4, R88, -INF , !P2 ;  /* 0xff80000058048808 */ /* 0x000fe60005000000 */
[----:B------:R1:W-:Y:S01]  /*5af0*/  MUFU.EX2 R111, R5 ;  /* 0x00000005006f7308 */ /* 0x0003e20000000800 */
[----:B------:R-:W-:Y:S01]  /*5b00*/  @!P0 ISETP.GE.AND P2, PT, R16, R9, PT ;  /* 0x000000091000820c */ /* 0x000fe20003f46270 */
[--C-:B-1----:R-:W-:Y:S01]  /*5b10*/  FFMA.FTZ R5, R4, c[0x0][0x23c], -R2.reuse ;  /* 0x00008f0004057a23 */ /* 0x102fe20000010802 */
[----:B------:R-:W-:Y:S02]  /*5b20*/  MOV R4, R87 ;  /* 0x0000005700047202 */ /* 0x000fe40000000f00 */
[----:B------:R-:W-:Y:S05]  /*5b30*/  @!P0 FSEL R4, R87, -INF , !P2 ;  /* 0xff80000057048808 */ /* 0x000fea0005000000 */
[----:B------:R-:W-:Y:S01]  /*5b40*/  MUFU.EX2 R92, R5 ;  /* 0x00000005005c7308 */ /* 0x000fe20000000800 */
[-C--:B------:R-:W-:Y:S01]  /*5b50*/  @!P0 ISETP.GE.AND P2, PT, R15, R14.reuse, PT ;  /* 0x0000000e0f00820c */ /* 0x080fe20003f46270 */
[----:B------:R-:W-:Y:S03]  /*5b60*/  FFMA.FTZ R4, R4, c[0x0][0x23c], -R2 ;  /* 0x00008f0004047a23 */ /* 0x000fe60000010802 */
[----:B------:R-:W-:Y:S02]  /*5b70*/  @!P0 FSEL R17, R219, -INF , !P2 ;  /* 0xff800000db118808 */ /* 0x000fe40005000000 */
[C---:B------:R-:W-:Y:S03]  /*5b80*/  @!P0 ISETP.GE.AND P2, PT, R16.reuse, R14, PT ;  /* 0x0000000e1000820c */ /* 0x040fe60003f46270 */
[----:B------:R1:W-:Y:S01]  /*5b90*/  MUFU.EX2 R91, R4 ;  /* 0x00000004005b7308 */ /* 0x0003e20000000800 */
[--C-:B------:R-:W-:Y:S01]  /*5ba0*/  FFMA.FTZ R18, R17, c[0x0][0x23c], -R12.reuse ;  /* 0x00008f0011127a23 */ /* 0x100fe2000001080c */
[----:B------:R-:W-:Y:S02]  /*5bb0*/  MOV R17, R157 ;  /* 0x0000009d00117202 */ /* 0x000fe40000000f00 */
[----:B------:R-:W-:Y:S02]  /*5bc0*/  @!P0 FSEL R17, R157, -INF , !P2 ;  /* 0xff8000009d118808 */ /* 0x000fe40005000000 */
[----:B------:R-:W-:Y:S02]  /*5bd0*/  @!P0 ISETP.GE.AND P2, PT, R15, R13, PT ;  /* 0x0000000d0f00820c */ /* 0x000fe40003f46270 */
[----:B------:R-:W-:Y:S01]  /*5be0*/  MOV R15, R239 ;  /* 0x000000ef000f7202 */ /* 0x000fe20000000f00 */
[--C-:B------:R-:W-:Y:S01]  /*5bf0*/  FFMA.FTZ R17, R17, c[0x0][0x23c], -R12.reuse ;  /* 0x00008f0011117a23 */ /* 0x100fe2000001080c */
[----:B------:R-:W-:Y:S01]  /*5c00*/  MUFU.EX2 R252, R18 ;  /* 0x0000001200fc7308 */ /* 0x000fe20000000800 */
[----:B------:R-:W-:Y:S02]  /*5c10*/  @!P0 FSEL R15, R239, -INF , !P2 ;  /* 0xff800000ef0f8808 */ /* 0x000fe40005000000 */
[----:B------:R-:W-:Y:S03]  /*5c20*/  @!P0 ISETP.GE.AND P2, PT, R16, R13, PT ;  /* 0x0000000d1000820c */ /* 0x000fe60003f46270 */
[--C-:B------:R-:W-:Y:S01]  /*5c30*/  FFMA.FTZ R16, R15, c[0x0][0x23c], -R11.reuse ;  /* 0x00008f000f107a23 */ /* 0x100fe2000001080b */
[----:B------:R-:W-:Y:S02]  /*5c40*/  MOV R15, R238 ;  /* 0x000000ee000f7202 */ /* 0x000fe40000000f00 */
[----:B------:R-:W-:Y:S01]  /*5c50*/  @!P0 FSEL R15, R238, -INF , !P2 ;  /* 0xff800000ee0f8808 */ /* 0x000fe20005000000 */
[----:B------:R4:W-:Y:S01]  /*5c60*/  MUFU.EX2 R120, R16 ;  /* 0x0000001000787308 */ /* 0x0009e20000000800 */
[----:B-1----:R-:W1:Y:S03]  /*5c70*/  LDSM.16.M88.4 R4, [R184+0xd000] ;  /* 0x00d00000b804783b */ /* 0x002e660000000200 */
[--C-:B------:R-:W-:Y:S06]  /*5c80*/  FFMA.FTZ R15, R15, c[0x0][0x23c], -R11.reuse ;  /* 0x00008f000f0f7a23 */ /* 0x100fec000001080b */
[----:B------:R3:W-:Y:S10]  /*5c90*/  MUFU.EX2 R247, R17 ;  /* 0x0000001100f77308 */ /* 0x0007f40000000800 */
[----:B------:R1:W-:Y:S01]  /*5ca0*/  MUFU.EX2 R119, R15 ;  /* 0x0000000f00777308 */ /* 0x0003e20000000800 */
[C---:B----4-:R-:W-:Y:S02]  /*5cb0*/  @!P0 IADD3 R16, R0.reuse, 0x11, RZ ;  /* 0x0000001100108810 */ /* 0x050fe40007ffe0ff */
[----:B---3--:R-:W-:Y:S02]  /*5cc0*/  MOV R17, R156 ;  /* 0x0000009c00117202 */ /* 0x008fe40000000f00 */
[----:B-1----:R-:W-:Y:S01]  /*5cd0*/  @!P0 IADD3 R15, R0, 0x10, RZ ;  /* 0x00000010000f8810 */ /* 0x002fe20007ffe0ff */
[-C--:B------:R-:W-:Y:S03]  /*5ce0*/  HMMA.16816.F32.BF16 R36, R148, R4.reuse, R36 ;  /* 0x000000049424723c */ /* 0x080fe60000041824 */
[-C--:B------:R-:W-:Y:S04]  /*5cf0*/  @!P0 ISETP.GE.AND P2, PT, R15, R14.reuse, PT ;  /* 0x0000000e0f00820c */ /* 0x080fe80003f46270 */
[----:B------:R-:W-:Y:S01]  /*5d00*/  @!P0 FSEL R17, R156, -INF , !P2 ;  /* 0xff8000009c118808 */ /* 0x000fe20005000000 */
[C---:B------:R-:W-:Y:S01]  /*5d10*/  HMMA.16816.F32.BF16 R40, R132.reuse, R4, R40 ;  /* 0x000000048428723c */ /* 0x040fe20000041828 */
[----:B------:R-:W-:Y:S03]  /*5d20*/  @!P0 ISETP.GE.AND P2, PT, R16, R14, PT ;  /* 0x0000000e1000820c */ /* 0x000fe60003f46270 */
[--C-:B------:R-:W-:Y:S01]  /*5d30*/  FFMA.FTZ R18, R17, c[0x0][0x23c], -R12.reuse ;  /* 0x00008f0011127a23 */ /* 0x100fe2000001080c */
[----:B--2---:R-:W-:Y:S02]  /*5d40*/  MOV R17, R155 ;  /* 0x0000009b00117202 */ /* 0x004fe40000000f00 */
[----:B------:R-:W-:Y:S01]  /*5d50*/  @!P0 FSEL R17, R155, -INF , !P2 ;  /* 0xff8000009b118808 */ /* 0x000fe20005000000 */
[----:B------:R-:W-:Y:S01]  /*5d60*/  MUFU.EX2 R242, R18 ;  /* 0x0000001200f27308 */ /* 0x000fe20000000800 */
[-C--:B------:R-:W-:Y:S01]  /*5d70*/  HMMA.16816.F32.BF16 R44, R132, R6.reuse, R44 ;  /* 0x00000006842c723c */ /* 0x080fe2000004182c */
[----:B------:R-:W-:Y:S02]  /*5d80*/  @!P0 ISETP.GE.AND P2, PT, R15, R13, PT ;  /* 0x0000000d0f00820c */ /* 0x000fe40003f46270 */
[----:B------:R-:W-:Y:S01]  /*5d90*/  FFMA.FTZ R5, R17, c[0x0][0x23c], -R12 ;  /* 0x00008f0011057a23 */ /* 0x000fe2000001080c */
[----:B------:R-:W-:Y:S02]  /*5da0*/  MOV R4, R237 ;  /* 0x000000ed00047202 */ /* 0x000fe40000000f00 */
[----:B------:R-:W-:Y:S01]  /*5db0*/  @!P0 FSEL R4, R237, -INF , !P2 ;  /* 0xff800000ed048808 */ /* 0x000fe20005000000 */
[----:B------:R-:W-:Y:S01]  /*5dc0*/  FMUL.FTZ R36, R36, c[0x0][0x2ec] ;  /* 0x0000bb0024247a20 */ /* 0x000fe20000410000 */
[----:B------:R-:W-:Y:S01]  /*5dd0*/  @!P0 ISETP.GE.AND P2, PT, R16, R13, PT ;  /* 0x0000000d1000820c */ /* 0x000fe20003f46270 */
[----:B------:R-:W-:Y:S01]  /*5de0*/  FMUL.FTZ R37, R37, c[0x0][0x2ec] ;  /* 0x0000bb0025257a20 */ /* 0x000fe20000410000 */
[----:B------:R1:W-:Y:S01]  /*5df0*/  MUFU.EX2 R240, R5 ;  /* 0x0000000500f07308 */ /* 0x0003e20000000800 */
[C---:B------:R-:W-:Y:S01]  /*5e00*/  HMMA.16816.F32.BF16 R48, R148.reuse, R6, R48 ;  /* 0x000000069430723c */ /* 0x040fe20000041830 */
[----:B------:R-:W-:Y:S01]  /*5e10*/  FMUL.FTZ R38, R38, c[0x0][0x2ec] ;  /* 0x0000bb0026267a20 */ /* 0x000fe20000410000 */
[----:B------:R-:W-:Y:S01]  /*5e20*/  MOV R17, R176 ;  /* 0x000000b000117202 */ /* 0x000fe20000000f00 */
[----:B------:R-:W-:Y:S02]  /*5e30*/  FMUL.FTZ R39, R39, c[0x0][0x2ec] ;  /* 0x0000bb0027277a20 */ /* 0x000fe40000410000 */
[----:B------:R-:W-:Y:S02]  /*5e40*/  FMUL.FTZ R40, R40, c[0x0][0x2ec] ;  /* 0x0000bb0028287a20 */ /* 0x000fe40000410000 */
[----:B------:R-:W-:Y:S02]  /*5e50*/  FMUL.FTZ R41, R41, c[0x0][0x2ec] ;  /* 0x0000bb0029297a20 */ /* 0x000fe40000410000 */
[----:B------:R-:W-:Y:S01]  /*5e60*/  FMUL.FTZ R42, R42, c[0x0][0x2ec] ;  /* 0x0000bb002a2a7a20 */ /* 0x000fe20000410000 */
[----:B------:R-:W-:Y:S02]  /*5e70*/  MUFU.TANH R152, R37 ;  /* 0x0000002500987308 */ /* 0x000fe40000002400 */
[----:B------:R-:W-:Y:S02]  /*5e80*/  FMUL.FTZ R43, R43, c[0x0][0x2ec] ;  /* 0x0000bb002b2b7a20 */ /* 0x000fe40000410000 */
[----:B------:R-:W-:Y:S02]  /*5e90*/  FMUL.FTZ R44, R44, c[0x0][0x2ec] ;  /* 0x0000bb002c2c7a20 */ /* 0x000fe40000410000 */
[----:B------:R-:W-:Y:S02]  /*5ea0*/  FMUL.FTZ R45, R45, c[0x0][0x2ec] ;  /* 0x0000bb002d2d7a20 */ /* 0x000fe40000410000 */
[----:B------:R-:W-:Y:S02]  /*5eb0*/  FMUL.FTZ R46, R46, c[0x0][0x2ec] ;  /* 0x0000bb002e2e7a20 */ /* 0x000fe40000410000 */
[----:B------:R-:W-:Y:S01]  /*5ec0*/  FMUL.FTZ R47, R47, c[0x0][0x2ec] ;  /* 0x0000bb002f2f7a20 */ /* 0x000fe20000410000 */
[----:B------:R-:W-:Y:S01]  /*5ed0*/  MUFU.TANH R74, R42 ;  /* 0x0000002a004a7308 */ /* 0x000fe20000002400 */
[--C-:B-1----:R-:W-:Y:S01]  /*5ee0*/  FFMA.FTZ R5, R4, c[0x0][0x23c], -R11.reuse ;  /* 0x00008f0004057a23 */ /* 0x102fe2000001080b */
[----:B------:R-:W-:Y:S01]  /*5ef0*/  MOV R4, R234 ;  /* 0x000000ea00047202 */ /* 0x000fe20000000f00 */
[----:B------:R-:W-:Y:S01]  /*5f00*/  FMUL.FTZ R48, R48, c[0x0][0x2ec] ;  /* 0x0000bb0030307a20 */ /* 0x000fe20000410000 */
[----:B------:R-:W-:Y:S01]  /*5f10*/  @!P0 FSEL R4, R234, -INF , !P2 ;  /* 0xff800000ea048808 */ /* 0x000fe20005000000 */
[----:B------:R-:W-:Y:S01]  /*5f20*/  FMUL.FTZ R49, R49, c[0x0][0x2ec] ;  /* 0x0000bb0031317a20 */ /* 0x000fe20000410000 */
[----:B------:R-:W-:Y:S01]  /*5f30*/  @!P0 ISETP.GE.AND P2, PT, R15, R10, PT ;  /* 0x0000000a0f00820c */ /* 0x000fe20003f46270 */
[----:B------:R-:W-:Y:S02]  /*5f40*/  FMUL.FTZ R50, R50, c[0x0][0x2ec] ;  /* 0x0000bb0032327a20 */ /* 0x000fe40000410000 */
[--C-:B------:R-:W-:Y:S01]  /*5f50*/  FFMA.FTZ R4, R4, c[0x0][0x23c], -R11.reuse ;  /* 0x00008f0004047a23 */ /* 0x100fe2000001080b */
[----:B------:R-:W-:Y:S01]  /*5f60*/  MUFU.EX2 R118, R5 ;  /* 0x0000000500767308 */ /* 0x000fe20000000800 */
[----:B------:R-:W-:Y:S09]  /*5f70*/  FMUL.FTZ R51, R51, c[0x0][0x2ec] ;  /* 0x0000bb0033337a20 */ /* 0x000ff20000410000 */
[----:B------:R1:W-:Y:S10]  /*5f80*/  MUFU.EX2 R117, R4 ;  /* 0x0000000400757308 */ /* 0x0003f40000000800 */
[----:B------:R-:W2:Y:S10]  /*5f90*/  MUFU.TANH R153, R36 ;  /* 0x0000002400997308 */ /* 0x000eb40000002400 */
[----:B------:R-:W3:Y:S01]  /*5fa0*/  MUFU.TANH R217, R38 ;  /* 0x0000002600d97308 */ /* 0x000ee20000002400 */
[----:B-1----:R-:W-:Y:S02]  /*5fb0*/  MOV R4, R102 ;  /* 0x0000006600047202 */ /* 0x002fe40000000f00 */
[----:B------:R-:W-:Y:S02]  /*5fc0*/  @!P0 FSEL R4, R102, -INF , !P2 ;  /* 0xff80000066048808 */ /* 0x000fe40005000000 */
[----:B------:R-:W-:Y:S05]  /*5fd0*/  @!P0 ISETP.GE.AND P2, PT, R16, R10, PT ;  /* 0x0000000a1000820c */ /* 0x000fea0003f46270 */
[----:B------:R-:W-:Y:S01]  /*5fe0*/  MUFU.TANH R167, R48 ;  /* 0x0000003000a77308 */ /* 0x000fe20000002400 */
[--C-:B------:R-:W-:Y:S01]  /*5ff0*/  FFMA.FTZ R5, R4, c[0x0][0x23c], -R8.reuse ;  /* 0x00008f0004057a23 */ /* 0x100fe20000010808 */
[----:B------:R-:W-:Y:S02]  /*6000*/  MOV R4, R101 ;  /* 0x0000006500047202 */ /* 0x000fe40000000f00 */
[----:B------:R-:W-:Y:S02]  /*6010*/  @!P0 FSEL R4, R101, -INF , !P2 ;  /* 0xff80000065048808 */ /* 0x000fe40005000000 */
[-C--:B------:R-:W-:Y:S02]  /*6020*/  @!P0 ISETP.GE.AND P2, PT, R15, R9.reuse, PT ;  /* 0x000000090f00820c */ /* 0x080fe40003f46270 */
[----:B------:R-:W-:Y:S01]  /*6030*/  @!P0 IADD3 R15, R0, 0x18, RZ ;  /* 0x00000018000f8810 */ /* 0x000fe20007ffe0ff */
[----:B------:R-:W-:Y:S01]  /*6040*/  FFMA.FTZ R4, R4, c[0x0][0x23c], -R8 ;  /* 0x00008f0004047a23 */ /* 0x000fe20000010808 */
[----:B------:R1:W-:Y:S10]  /*6050*/  MUFU.EX2 R106, R5 ;  /* 0x00000005006a7308 */ /* 0x0003f40000000800 */
[----:B------:R4:W-:Y:S10]  /*6060*/  MUFU.EX2 R105, R4 ;  /* 0x0000000400697308 */ /* 0x0009f40000000800 */
[----:B------:R-:W-:Y:S01]  /*6070*/  MUFU.TANH R215, R39 ;  /* 0x0000002700d77308 */ /* 0x000fe20000002400 */
[----:B-1----:R-:W-:Y:S02]  /*6080*/  MOV R5, R82 ;  /* 0x0000005200057202 */ /* 0x002fe40000000f00 */
[----:B------:R-:W-:Y:S02]  /*6090*/  @!P0 FSEL R5, R82, -INF , !P2 ;  /* 0xff80000052058808 */ /* 0x000fe40005000000 */
[----:B------:R-:W-:Y:S05]  /*60a0*/  @!P0 ISETP.GE.AND P2, PT, R16, R9, PT ;  /* 0x000000091000820c */ /* 0x000fea0003f46270 */
[----:B------:R-:W-:Y:S01]  /*60b0*/  MUFU.TANH R166, R49 ;  /* 0x0000003100a67308 */ /* 0x000fe20000002400 */
[--C-:B------:R-:W-:Y:S01]  /*60c0*/  FFMA.FTZ R5, R5, c[0x0][0x23c], -R2.reuse ;  /* 0x00008f0005057a23 */ /* 0x100fe20000010802 */
[----:B------:R-:W-:Y:S02]  /*60d0*/  @!P0 IADD3 R16, R0, 0x19, RZ ;  /* 0x0000001900108810 */ /* 0x000fe40007ffe0ff */
[----:B----4-:R-:W-:Y:S02]  /*60e0*/  MOV R4, R81 ;  /* 0x0000005100047202 */ /* 0x010fe40000000f00 */
[----:B------:R-:W-:Y:S02]  /*60f0*/  @!P0 FSEL R4, R81, -INF , !P2 ;  /* 0xff80000051048808 */ /* 0x000fe40005000000 */
[----:B------:R-:W-:Y:S02]  /*6100*/  @!P0 ISETP.GE.AND P2, PT, R15, R10, PT ;  /* 0x0000000a0f00820c */ /* 0x000fe40003f46270 */
[----:B------:R-:W-:Y:S01]  /*6110*/  MUFU.TANH R73, R43 ;  /* 0x0000002b00497308 */ /* 0x000fe20000002400 */
[----:B------:R-:W-:Y:S09]  /*6120*/  FFMA.FTZ R4, R4, c[0x0][0x23c], -R2 ;  /* 0x00008f0004047a23 */ /* 0x000ff20000010802 */
[----:B------:R1:W-:Y:S10]  /*6130*/  MUFU.EX2 R85, R4 ;  /* 0x0000000400557308 */ /* 0x0003f40000000800 */
[----:B------:R4:W-:Y:S10]  /*6140*/  MUFU.EX2 R86, R5 ;  /* 0x0000000500567308 */ /* 0x0009f40000000800 */
[----:B------:R-:W-:Y:S01]  /*6150*/  MUFU.TANH R233, R40 ;  /* 0x0000002800e97308 */ /* 0x000fe20000002400 */
[----:B-1----:R-:W-:Y:S02]  /*6160*/  MOV R4, R250 ;  /* 0x000000fa00047202 */ /* 0x002fe40000000f00 */
[----:B------:R-:W-:Y:S02]  /*6170*/  @!P0 FSEL R4, R250, -INF , !P2 ;  /* 0xff800000fa048808 */ /* 0x000fe40005000000 */
[----:B------:R-:W-:Y:S05]  /*6180*/  @!P0 ISETP.GE.AND P2, PT, R16, R10, PT ;  /* 0x0000000a1000820c */ /* 0x000fea0003f46270 */
[----:B------:R-:W-:Y:S01]  /*6190*/  MUFU.TANH R178, R50 ;  /* 0x0000003200b27308 */ /* 0x000fe20000002400 */
[--C-:B----4-:R-:W-:Y:S01]  /*61a0*/  FFMA.FTZ R5, R4, c[0x0][0x23c], -R8.reuse ;  /* 0x00008f0004057a23 */ /* 0x110fe20000010808 */
[----:B------:R-:W-:Y:S02]  /*61b0*/  MOV R4, R249 ;  /* 0x000000f900047202 */ /* 0x000fe40000000f00 */
[----:B------:R-:W-:Y:S02]  /*61c0*/  @!P0 FSEL R4, R249, -INF , !P2 ;  /* 0xff800000f9048808 */ /* 0x000fe40005000000 */
[-C--:B------:R-:W-:Y:S04]  /*61d0*/  @!P0 ISETP.GE.AND P2, PT, R15, R9.reuse, PT ;  /* 0x000000090f00820c */ /* 0x080fe80003f46270 */
[----:B------:R1:W-:Y:S10]  /*61e0*/  MUFU.EX2 R104, R5 ;  /* 0x0000000500687308 */ /* 0x0003f40000000800 */
[----:B------:R-:W4:Y:S10]  /*61f0*/  MUFU.TANH R72, R46 ;  /* 0x0000002e00487308 */ /* 0x000f340000002400 */
[----:B------:R-:W-:Y:S01]  /*6200*/  MUFU.TANH R177, R51 ;  /* 0x0000003300b17308 */ /* 0x000fe20000002400 */
[----:B-1----:R-:W-:Y:S01]  /*6210*/  FFMA.FTZ R5, R4, c[0x0][0x23c], -R8 ;  /* 0x00008f0004057a23 */ /* 0x002fe20000010808 */
[----:B------:R-:W-:Y:S02]  /*6220*/  MOV R4, R80 ;  /* 0x0000005000047202 */ /* 0x000fe40000000f00 */
[----:B------:R-:W-:Y:S02]  /*6230*/  @!P0 FSEL R4, R80, -INF , !P2 ;  /* 0xff80000050048808 */ /* 0x000fe40005000000 */
[----:B------:R-:W-:Y:S04]  /*6240*/  @!P0 ISETP.GE.AND P2, PT, R16, R9, PT ;  /* 0x000000091000820c */ /* 0x000fe80003f46270 */
[----:B------:R1:W-:Y:S10]  /*6250*/  MUFU.EX2 R103, R5 ;  /* 0x0000000500677308 */ /* 0x0003f40000000800 */
[----:B------:R-:W-:Y:S10]  /*6260*/  MUFU.TANH R71, R47 ;  /* 0x0000002f00477308 */ /* 0x000ff40000002400 */
[----:B------:R-:W2:Y:S01]  /*6270*/  MUFU.TANH R232, R41 ;  /* 0x0000002900e87308 */ /* 0x000ea20000002400 */
[--C-:B-1----:R-:W-:Y:S01]  /*6280*/  FFMA.FTZ R5, R4, c[0x0][0x23c], -R2.reuse ;  /* 0x00008f0004057a23 */ /* 0x102fe20000010802 */
[----:B------:R-:W-:Y:S02]  /*6290*/  MOV R4, R79 ;  /* 0x0000004f00047202 */ /* 0x000fe40000000f00 */
[----:B------:R-:W-:Y:S02]  /*62a0*/  @!P0 FSEL R4, R79, -INF , !P2 ;  /* 0xff8000004f048808 */ /* 0x000fe40005000000 */
[-C--:B------:R-:W-:Y:S04]  /*62b0*/  @!P0 ISETP.GE.AND P2, PT, R15, R14.reuse, PT ;  /* 0x0000000e0f00820c */ /* 0x080fe80003f46270 */
[----:B------:R-:W-:Y:S01]  /*62c0*/  MUFU.EX2 R84, R5 ;  /* 0x0000000500547308 */ /* 0x000fe20000000800 */
[----:B------:R-:W-:Y:S01]  /*62d0*/  FFMA.FTZ R4, R4, c[0x0][0x23c], -R2 ;  /* 0x00008f0004047a23 */ /* 0x000fe20000010802 */
[----:B------:R-:W-:Y:S02]  /*62e0*/  @!P0 FSEL R17, R176, -INF , !P2 ;  /* 0xff800000b0118808 */ /* 0x000fe40005000000 */
[C---:B------:R-:W-:Y:S03]  /*62f0*/  @!P0 ISETP.GE.AND P2, PT, R16.reuse, R14, PT ;  /* 0x0000000e1000820c */ /* 0x040fe60003f46270 */
[--C-:B------:R-:W-:Y:S01]  /*6300*/  FFMA.FTZ R18, R17, c[0x0][0x23c], -R12.reuse ;  /* 0x00008f0011127a23 */ /* 0x100fe2000001080c */
[----:B------:R-:W-:Y:S02]  /*6310*/  MOV R17, R175 ;  /* 0x000000af00117202 */ /* 0x000fe40000000f00 */
[----:B------:R1:W-:Y:S01]  /*6320*/  MUFU.EX2 R83, R4 ;  /* 0x0000000400537308 */ /* 0x0003e20000000800 */
[----:B------:R-:W-:Y:S02]  /*6330*/  @!P0 FSEL R17, R175, -INF , !P2 ;  /* 0xff800000af118808 */ /* 0x000fe40005000000 */
[----:B------:R-:W-:Y:S02]  /*6340*/  @!P0 ISETP.GE.AND P2, PT, R15, R13, PT ;  /* 0x0000000d0f00820c */ /* 0x000fe40003f46270 */
[----:B------:R-:W-:Y:S01]  /*6350*/  MOV R15, R221 ;  /* 0x000000dd000f7202 */ /* 0x000fe20000000f00 */
[--C-:B------:R-:W-:Y:S01]  /*6360*/  FFMA.FTZ R17, R17, c[0x0][0x23c], -R12.reuse ;  /* 0x00008f0011117a23 */ /* 0x100fe2000001080c */
[----:B------:R-:W-:Y:S02]  /*6370*/  @!P0 FSEL R15, R221, -INF , !P2 ;  /* 0xff800000dd0f8808 */ /* 0x000fe40005000000 */
[----:B------:R-:W-:Y:S01]  /*6380*/  @!P0 ISETP.GE.AND P2, PT, R16, R13, PT ;  /* 0x0000000d1000820c */ /* 0x000fe20003f46270 */
[----:B------:R2:W-:Y:S02]  /*6390*/  MUFU.EX2 R222, R17 ;  /* 0x0000001100de7308 */ /* 0x0005e40000000800 */
[--C-:B------:R-:W-:Y:S01]  /*63a0*/  FFMA.FTZ R16, R15, c[0x0][0x23c], -R11.reuse ;  /* 0x00008f000f107a23 */ /* 0x100fe2000001080b */
[----:B------:R-:W-:Y:S02]  /*63b0*/  MOV R15, R220 ;  /* 0x000000dc000f7202 */ /* 0x000fe40000000f00 */
[----:B------:R-:W-:Y:S05]  /*63c0*/  @!P0 FSEL R15, R220, -INF , !P2 ;  /* 0xff800000dc0f8808 */ /* 0x000fea0005000000 */
[--C-:B------:R-:W-:Y:S01]  /*63d0*/  FFMA.FTZ R15, R15, c[0x0][0x23c], -R11.reuse ;  /* 0x00008f000f0f7a23 */ /* 0x100fe2000001080b */
[----:B------:R3:W-:Y:S01]  /*63e0*/  MUFU.EX2 R116, R16 ;  /* 0x0000001000747308 */ /* 0x0007e20000000800 */
[----:B-1----:R-:W1:Y:S09]  /*63f0*/  LDSM.16.M88.4 R4, [R184+0xd800] ;  /* 0x00d80000b804783b */ /* 0x002e720000000200 */
[----:B------:R4:W-:Y:S01]  /*6400*/  MUFU.EX2 R115, R15 ;  /* 0x0000000f00737308 */ /* 0x0009e20000000800 */
[----:B--2---:R-:W-:Y:S09]  /*6410*/  MOV R17, R153 ;  /* 0x0000009900117202 */ /* 0x004ff20000000f00 */
[----:B------:R2:W-:Y:S01]  /*6420*/  MUFU.EX2 R227, R18 ;  /* 0x0000001200e37308 */ /* 0x0005e20000000800 */
[C---:B---3--:R-:W-:Y:S09]  /*6430*/  @!P0 IADD3 R16, R0.reuse, 0x21, RZ ;  /* 0x0000002100108810 */ /* 0x048ff20007ffe0ff */
[----:B------:R-:W3:Y:S01]  /*6440*/  MUFU.TANH R229, R44 ;  /* 0x0000002c00e57308 */ /* 0x000ee20000002400 */
[----:B----4-:R-:W-:Y:S04]  /*6450*/  @!P0 IADD3 R15, R0, 0x20, RZ ;  /* 0x00000020000f8810 */ /* 0x010fe80007ffe0ff */
[-C--:B------:R-:W-:Y:S05]  /*6460*/  @!P0 ISETP.GE.AND P2, PT, R15, R14.reuse, PT ;  /* 0x0000000e0f00820c */ /* 0x080fea0003f46270 */
[----:B------:R-:W4:Y:S01]  /*6470*/  MUFU.TANH R228, R45 ;  /* 0x0000002d00e47308 */ /* 0x000f220000002400 */
[----:B------:R-:W-:Y:S01]  /*6480*/  @!P0 FSEL R17, R153, -INF , !P2 ;  /* 0xff80000099118808 */ /* 0x000fe20005000000 */
[-C--:B-1----:R-:W-:Y:S01]  /*6490*/  HMMA.16816.F32.BF16 R52, R148, R4.reuse, R52 ;  /* 0x000000049434723c */ /* 0x082fe20000041834 */
[----:B------:R-:W-:Y:S03]  /*64a0*/  @!P0 ISETP.GE.AND P2, PT, R16, R14, PT ;  /* 0x0000000e1000820c */ /* 0x000fe60003f46270 */
[--C-:B--2---:R-:W-:Y:S01]  /*64b0*/  FFMA.FTZ R18, R17, c[0x0][0x23c], -R12.reuse ;  /* 0x00008f0011127a23 */ /* 0x104fe2000001080c */
[----:B------:R-:W-:Y:S02]  /*64c0*/  MOV R17, R152 ;  /* 0x0000009800117202 */ /* 0x000fe40000000f00 */
[----:B------:R-:W-:Y:S01]  /*64d0*/  @!P0 FSEL R17, R152, -INF , !P2 ;  /* 0xff80000098118808 */ /* 0x000fe20005000000 */
[C---:B------:R-:W-:Y:S01]  /*64e0*/  HMMA.16816.F32.BF16 R56, R132.reuse, R4, R56 ;  /* 0x000000048438723c */ /* 0x040fe20000041838 */
[----:B------:R-:W-:Y:S01]  /*64f0*/  MUFU.EX2 R218, R18 ;  /* 0x0000001200da7308 */ /* 0x000fe20000000800 */
[----:B------:R-:W-:Y:S05]  /*6500*/  @!P0 ISETP.GE.AND P2, PT, R15, R13, PT ;  /* 0x0000000d0f00820c */ /* 0x000fea0003f46270 */
[----:B------:R-:W-:Y:S01]  /*6510*/  FFMA.FTZ R5, R17, c[0x0][0x23c], -R12 ;  /* 0x00008f0011057a23 */ /* 0x000fe2000001080c */
[----:B------:R-:W-:Y:S01]  /*6520*/  MOV R4, R217 ;  /* 0x000000d900047202 */ /* 0x000fe20000000f00 */
[-C--:B------:R-:W-:Y:S02]  /*6530*/  HMMA.16816.F32.BF16 R60, R132, R6.reuse, R60 ;  /* 0x00000006843c723c */ /* 0x080fe4000004183c */
[----:B------:R1:W-:Y:S01]  /*6540*/  MUFU.EX2 R213, R5 ;  /* 0x0000000500d57308 */ /* 0x0003e20000000800 */
[----:B------:R-:W-:Y:S02]  /*6550*/  @!P0 FSEL R4, R217, -INF , !P2 ;  /* 0xff800000d9048808 */ /* 0x000fe40005000000 */
[----:B------:R-:W-:Y:S02]  /*6560*/  @!P0 ISETP.GE.AND P2, PT, R16, R13, PT ;  /* 0x0000000d1000820c */ /* 0x000fe40003f46270 */
[----:B------:R-:W-:Y:S01]  /*6570*/  FMUL.FTZ R52, R52, c[0x0][0x2ec] ;  /* 0x0000bb0034347a20 */ /* 0x000fe20000410000 */
[----:B------:R-:W-:Y:S01]  /*6580*/  HMMA.16816.F32.BF16 R64, R148, R6, R64 ;  /* 0x000000069440723c */ /* 0x000fe20000041840 */
[----:B------:R-:W-:Y:S01]  /*6590*/  FMUL.FTZ R53, R53, c[0x0][0x2ec] ;  /* 0x0000bb0035357a20 */ /* 0x000fe20000410000 */
[----:B------:R-:W2:Y:S02]  /*65a0*/  LDL R150, [R1+0x3c] ;  /* 0x00003c0001967983 */ /* 0x000ea40000100800 */
[----:B------:R-:W-:Y:S01]  /*65b0*/  FMUL.FTZ R54, R54, c[0x0][0x2ec] ;  /* 0x0000bb0036367a20 */ /* 0x000fe20000410000 */
[----:B------:R-:W2:Y:S01]  /*65c0*/  MUFU.TANH R163, R52 ;  /* 0x0000003400a37308 */ /* 0x000ea20000002400 */
[----:B------:R-:W-:Y:S01]  /*65d0*/  FMUL.FTZ R55, R55, c[0x0][0x2ec] ;  /* 0x0000bb0037377a20 */ /* 0x000fe20000410000 */
[----:B------:R-:W2:Y:S01]  /*65e0*/  LDL R148, [R1+0x40] ;  /* 0x0000400001947983 */ /* 0x000ea20000100800 */
[----:B------:R-:W-:Y:S01]  /*65f0*/  FMUL.FTZ R56, R56, c[0x0][0x2ec] ;  /* 0x0000bb0038387a20 */ /* 0x000fe20000410000 */
[----:B------:R-:W-:Y:S03]  /*6600*/  MOV R6, R72 ;  /* 0x0000004800067202 */ /* 0x000fe60000000f00 */
[----:B------:R-:W-:Y:S01]  /*6610*/  FMUL.FTZ R57, R57, c[0x0][0x2ec] ;  /* 0x0000bb0039397a20 */ /* 0x000fe20000410000 */
[----:B------:R-:W-:Y:S01]  /*6620*/  MOV R151, R3 ;  /* 0x0000000300977202 */ /* 0x000fe20000000f00 */
[----:B------:R-:W-:Y:S01]  /*6630*/  FMUL.FTZ R58, R58, c[0x0][0x2ec] ;  /* 0x0000bb003a3a7a20 */ /* 0x000fe20000410000 */
[----:B------:R-:W2:Y:S01]  /*6640*/  MUFU.TANH R162, R53 ;  /* 0x0000003500a27308 */ /* 0x000ea20000002400 */
[----:B------:R-:W-:Y:S02]  /*6650*/  FMUL.FTZ R60, R60, c[0x0][0x2ec] ;  /* 0x0000bb003c3c7a20 */ /* 0x000fe40000410000 */
[--C-:B-1----:R-:W-:Y:S01]  /*6660*/  FFMA.FTZ R5, R4, c[0x0][0x23c], -R11.reuse ;  /* 0x00008f0004057a23 */ /* 0x102fe2000001080b */
[----:B------:R-:W-:Y:S01]  /*6670*/  MOV R4, R215 ;  /* 0x000000d700047202 */ /* 0x000fe20000000f00 */
[----:B------:R-:W-:Y:S01]  /*6680*/  FMUL.FTZ R59, R59, c[0x0][0x2ec] ;  /* 0x0000bb003b3b7a20 */ /* 0x000fe20000410000 */
[----:B------:R-:W-:Y:S01]  /*6690*/  @!P0 FSEL R4, R215, -INF , !P2 ;  /* 0xff800000d7048808 */ /* 0x000fe20005000000 */
[----:B------:R-:W-:Y:S01]  /*66a0*/  FMUL.FTZ R61, R61, c[0x0][0x2ec] ;  /* 0x0000bb003d3d7a20 */ /* 0x000fe20000410000 */
[-C--:B------:R-:W-:Y:S01]  /*66b0*/  @!P0 ISETP.GE.AND P2, PT, R15, R10.reuse, PT ;  /* 0x0000000a0f00820c */ /* 0x080fe20003f46270 */
[----:B------:R-:W-:Y:S01]  /*66c0*/  FMUL.FTZ R62, R62, c[0x0][0x2ec] ;  /* 0x0000bb003e3e7a20 */ /* 0x000fe20000410000 */
[----:B------:R-:W-:Y:S01]  /*66d0*/  MUFU.TANH R208, R60 ;  /* 0x0000003c00d07308 */ /* 0x000fe20000002400 */
[--C-:B------:R-:W-:Y:S02]  /*66e0*/  FFMA.FTZ R4, R4, c[0x0][0x23c], -R11.reuse ;  /* 0x00008f0004047a23 */ /* 0x100fe4000001080b */
[----:B------:R-:W-:Y:S02]  /*66f0*/  FMUL.FTZ R64, R64, c[0x0][0x2ec] ;  /* 0x0000bb0040407a20 */ /* 0x000fe40000410000 */
[----:B------:R-:W-:Y:S02]  /*6700*/  FMUL.FTZ R65, R65, c[0x0][0x2ec] ;  /* 0x0000bb0041417a20 */ /* 0x000fe40000410000 */
[----:B------:R-:W-:Y:S02]  /*6710*/  FMUL.FTZ R66, R66, c[0x0][0x2ec] ;  /* 0x0000bb0042427a20 */ /* 0x000fe40000410000 */
[----:B------:R-:W-:Y:S01]  /*6720*/  FMUL.FTZ R67, R67, c[0x0][0x2ec] ;  /* 0x0000bb0043437a20 */ /* 0x000fe20000410000 */
[----:B------:R1:W-:Y:S01]  /*6730*/  MUFU.EX2 R243, R4 ;  /* 0x0000000400f37308 */ /* 0x0003e20000000800 */
[----:B------:R-:W-:Y:S09]  /*6740*/  FMUL.FTZ R63, R63, c[0x0][0x2ec] ;  /* 0x0000bb003f3f7a20 */ /* 0x000ff20000410000 */
        /* <DEDUP_REMOVED lines=10> */
[----:B------:R1:W-:Y:S01]  /*67f0*/  MUFU.EX2 R100, R5 ;  /* 0x0000000500647308 */ /* 0x0003e20000000800 */
[----:B------:R-:W-:Y:S09]  /*6800*/  MOV R15, R229 ;  /* 0x000000e5000f7202 */ /* 0x000ff20000000f00 */
[----:B------:R-:W-:Y:S10]  /*6810*/  MUFU.TANH R231, R62 ;  /* 0x0000003e00e77308 */ /* 0x000ff40000002400 */
[----:B------:R-:W-:Y:S01]  /*6820*/  MUFU.TANH R161, R64 ;  /* 0x0000004000a17308 */ /* 0x000fe20000002400 */
[----:B-1----:R-:W-:Y:S01]  /*6830*/  FFMA.FTZ R5, R4, c[0x0][0x23c], -R8 ;  /* 0x00008f0004057a23 */ /* 0x002fe20000010808 */
[----:B------:R-:W-:Y:S02]  /*6840*/  MOV R4, R74 ;  /* 0x0000004a00047202 */ /* 0x000fe40000000f00 */
[----:B------:R-:W-:Y:S02]  /*6850*/  @!P0 FSEL R4, R74, -INF , !P2 ;  /* 0xff8000004a048808 */ /* 0x000fe40005000000 */
[----:B------:R-:W-:Y:S04]  /*6860*/  @!P0 ISETP.GE.AND P2, PT, R16, R9, PT ;  /* 0x000000091000820c */ /* 0x000fe80003f46270 */
[----:B------:R1:W-:Y:S10]  /*6870*/  MUFU.EX2 R99, R5 ;  /* 0x0000000500637308 */ /* 0x0003f40000000800 */
[----:B------:R-:W-:Y:S10]  /*6880*/  MUFU.TANH R160, R65 ;  /* 0x0000004100a07308 */ /* 0x000ff40000002400 */
[----:B------:R-:W-:Y:S01]  /*6890*/  MUFU.TANH R165, R66 ;  /* 0x0000004200a57308 */ /* 0x000fe20000002400 */
[--C-:B-1----:R-:W-:Y:S01]  /*68a0*/  FFMA.FTZ R5, R4, c[0x0][0x23c], -R2.reuse ;  /* 0x00008f0004057a23 */ /* 0x102fe20000010802 */
[----:B------:R-:W-:Y:S02]  /*68b0*/  MOV R4, R73 ;  /* 0x0000004900047202 */ /* 0x000fe40000000f00 */
[----:B------:R-:W-:Y:S06]  /*68c0*/  @!P0 FSEL R4, R73, -INF , !P2 ;  /* 0xff80000049048808 */ /* 0x000fec0005000000 */
[----:B------:R1:W-:Y:S01]  /*68d0*/  MUFU.EX2 R78, R5 ;  /* 0x00000005004e7308 */ /* 0x0003e20000000800 */
[----:B------:R-:W-:Y:S09]  /*68e0*/  FFMA.FTZ R4, R4, c[0x0][0x23c], -R2 ;  /* 0x00008f0004047a23 */ /* 0x000ff20000010802 */
[----:B------:R3:W-:Y:S10]  /*68f0*/  MUFU.EX2 R77, R4 ;  /* 0x00000004004d7308 */ /* 0x0007f40000000800 */
[----:B------:R-:W2:Y:S01]  /*6900*/  MUFU.TANH R173, R55 ;  /* 0x0000003700ad7308 */ /* 0x000ea20000002400 */
[C---:B-1----:R-:W-:Y:S04]  /*6910*/  @!P0 IADD3 R5, R0.reuse, 0x28, RZ ;  /* 0x0000002800058810 */ /* 0x042fe80007ffe0ff */
[-C--:B------:R-:W-:Y:S05]  /*6920*/  @!P0 ISETP.GE.AND P2, PT, R5, R10.reuse, PT ;  /* 0x0000000a0500820c */ /* 0x080fea0003f46270 */
[----:B------:R-:W1:Y:S01]  /*6930*/  MUFU.TANH R216, R56 ;  /* 0x0000003800d87308 */ /* 0x000e620000002400 */
[----:B------:R-:W-:Y:S02]  /*6940*/  @!P0 FSEL R15, R229, -INF , !P2 ;  /* 0xff800000e50f8808 */ /* 0x000fe40005000000 */
[----:B---3--:R-:W-:Y:S03]  /*6950*/  @!P0 IADD3 R4, R0, 0x29, RZ ;  /* 0x0000002900048810 */ /* 0x008fe60007ffe0ff */
[--C-:B------:R-:W-:Y:S01]  /*6960*/  FFMA.FTZ R16, R15, c[0x0][0x23c], -R8.reuse ;  /* 0x00008f000f107a23 */ /* 0x100fe20000010808 */
[----:B------:R-:W-:Y:S02]  /*6970*/  @!P0 ISETP.GE.AND P2, PT, R4, R10, PT ;  /* 0x0000000a0400820c */ /* 0x000fe40003f46270 */
[----:B----4-:R-:W-:Y:S01]  /*6980*/  MOV R15, R228 ;  /* 0x000000e4000f7202 */ /* 0x010fe20000000f00 */
[----:B------:R-:W3:Y:S01]  /*6990*/  MUFU.TANH R214, R57 ;  /* 0x0000003900d67308 */ /* 0x000ee20000002400 */
[----:B------:R-:W-:Y:S02]  /*69a0*/  @!P0 FSEL R15, R228, -INF , !P2 ;  /* 0xff800000e40f8808 */ /* 0x000fe40005000000 */
[-C--:B------:R-:W-:Y:S03]  /*69b0*/  @!P0 ISETP.GE.AND P2, PT, R5, R9.reuse, PT ;  /* 0x000000090500820c */ /* 0x080fe60003f46270 */
[----:B------:R-:W-:Y:S01]  /*69c0*/  FFMA.FTZ R7, R15, c[0x0][0x23c], -R8 ;  /* 0x00008f000f077a23 */ /* 0x000fe20000010808 */
[----:B------:R-:W-:Y:S02]  /*69d0*/  @!P0 FSEL R6, R72, -INF , !P2 ;  /* 0xff80000048068808 */ /* 0x000fe40005000000 */
[----:B------:R-:W-:Y:S01]  /*69e0*/  @!P0 ISETP.GE.AND P2, PT, R4, R9, PT ;  /* 0x000000090400820c */ /* 0x000fe20003f46270 */
[----:B------:R4:W-:Y:S10]  /*69f0*/  MUFU.EX2 R97, R7 ;  /* 0x0000000700617308 */ /* 0x0009f40000000800 */
[----:B------:R-:W-:Y:S10]  /*6a00*/  MUFU.TANH R164, R67 ;  /* 0x0000004300a47308 */ /* 0x000ff40000002400 */
[----:B------:R-:W-:Y:S01]  /*6a10*/  MUFU.TANH R230, R63 ;  /* 0x0000003f00e67308 */ /* 0x000fe20000002400 */
[--C-:B----4-:R-:W-:Y:S01]  /*6a20*/  FFMA.FTZ R7, R6, c[0x0][0x23c], -R2.reuse ;  /* 0x00008f0006077a23 */ /* 0x110fe20000010802 */
[----:B------:R-:W-:Y:S02]  /*6a30*/  MOV R6, R71 ;  /* 0x0000004700067202 */ /* 0x000fe40000000f00 */
[----:B------:R-:W-:Y:S02]  /*6a40*/  @!P0 FSEL R6, R71, -INF , !P2 ;  /* 0xff80000047068808 */ /* 0x000fe40005000000 */
[-C--:B------:R-:W-:Y:S04]  /*6a50*/  @!P0 ISETP.GE.AND P2, PT, R5, R14.reuse, PT ;  /* 0x0000000e0500820c */ /* 0x080fe80003f46270 */
[----:B------:R-:W-:Y:S01]  /*6a60*/  MUFU.EX2 R76, R7 ;  /* 0x00000007004c7308 */ /* 0x000fe20000000800 */
[----:B------:R-:W-:Y:S09]  /*6a70*/  FFMA.FTZ R6, R6, c[0x0][0x23c], -R2 ;  /* 0x00008f0006067a23 */ /* 0x000ff20000010802 */
[----:B------:R4:W-:Y:S10]  /*6a80*/  MUFU.EX2 R75, R6 ;  /* 0x00000006004b7308 */ /* 0x0009f40000000800 */
[----:B------:R-:W1:Y:S10]  /*6a90*/  MUFU.TANH R236, R58 ;  /* 0x0000003a00ec7308 */ /* 0x000e740000002400 */
[----:B------:R-:W1:Y:S01]  /*6aa0*/  MUFU.TANH R235, R59 ;  /* 0x0000003b00eb7308 */ /* 0x000e620000002400 */
[----:B----4-:R-:W-:Y:S02]  /*6ab0*/  MOV R6, R167 ;  /* 0x000000a700067202 */ /* 0x010fe40000000f00 */
[----:B------:R-:W-:Y:S02]  /*6ac0*/  @!P0 FSEL R6, R167, -INF , !P2 ;  /* 0xff800000a7068808 */ /* 0x000fe40005000000 */
[----:B------:R-:W-:Y:S05]  /*6ad0*/  @!P0 ISETP.GE.AND P2, PT, R4, R14, PT ;  /* 0x0000000e0400820c */ /* 0x000fea0003f46270 */
[----:B------:R-:W-:Y:S01]  /*6ae0*/  MUFU.EX2 R98, R16 ;  /* 0x0000001000627308 */ /* 0x000fe20000000800 */
[--C-:B------:R-:W-:Y:S01]  /*6af0*/  FFMA.FTZ R7, R6, c[0x0][0x23c], -R12.reuse ;  /* 0x00008f0006077a23 */ /* 0x100fe2000001080c */
[----:B------:R-:W-:Y:S02]  /*6b00*/  MOV R6, R166 ;  /* 0x000000a600067202 */ /* 0x000fe40000000f00 */
[----:B------:R-:W-:Y:S02]  /*6b10*/  @!P0 FSEL R6, R166, -INF , !P2 ;  /* 0xff800000a6068808 */ /* 0x000fe40005000000 */
[-C--:B------:R-:W-:Y:S02]  /*6b20*/  @!P0 ISETP.GE.AND P2, PT, R5, R13.reuse, PT ;  /* 0x0000000d0500820c */ /* 0x080fe40003f46270 */
[----:B------:R-:W-:Y:S01]  /*6b30*/  MOV R5, R178 ;  /* 0x000000b200057202 */ /* 0x000fe20000000f00 */
[--C-:B------:R-:W-:Y:S01]  /*6b40*/  FFMA.FTZ R6, R6, c[0x0][0x23c], -R12.reuse ;  /* 0x00008f0006067a23 */ /* 0x100fe2000001080c */
[----:B------:R4:W-:Y:S01]  /*6b50*/  MUFU.EX2 R172, R7 ;  /* 0x0000000700ac7308 */ /* 0x0009e20000000800 */
[----:B------:R-:W-:Y:S02]  /*6b60*/  @!P0 FSEL R5, R178, -INF , !P2 ;  /* 0xff800000b2058808 */ /* 0x000fe40005000000 */
[----:B------:R-:W-:Y:S02]  /*6b70*/  @!P0 ISETP.GE.AND P2, PT, R4, R13, PT ;  /* 0x0000000d0400820c */ /* 0x000fe40003f46270 */
[----:B------:R-:W-:Y:S02]  /*6b80*/  MOV R4, R177 ;  /* 0x000000b100047202 */ /* 0x000fe40000000f00 */
[----:B------:R-:W-:Y:S03]  /*6b90*/  @!P0 FSEL R4, R177, -INF , !P2 ;  /* 0xff800000b1048808 */ /* 0x000fe60005000000 */
[----:B------:R1:W1:Y:S02]  /*6ba0*/  MUFU.EX2 R171, R6 ;  /* 0x0000000600ab7308 */ /* 0x0002640000000800 */
[--C-:B----4-:R-:W-:Y:S01]  /*6bb0*/  FFMA.FTZ R7, R4, c[0x0][0x23c], -R11.reuse ;  /* 0x00008f0004077a23 */ /* 0x110fe2000001080b */
[C---:B------:R-:W-:Y:S07]  /*6bc0*/  @!P0 IADD3 R4, R0.reuse, 0x31, RZ ;  /* 0x0000003100048810 */ /* 0x040fee0007ffe0ff */
[----:B------:R-:W-:Y:S01]  /*6bd0*/  MUFU.EX2 R225, R7 ;  /* 0x0000000700e17308 */ /* 0x000fe20000000800 */
[--C-:B-1----:R-:W-:Y:S01]  /*6be0*/  FFMA.FTZ R6, R5, c[0x0][0x23c], -R11.reuse ;  /* 0x00008f0005067a23 */ /* 0x102fe2000001080b */
[----:B------:R-:W-:Y:S08]  /*6bf0*/  @!P0 IADD3 R5, R0, 0x30, RZ ;  /* 0x0000003000058810 */ /* 0x000ff00007ffe0ff */
[----:B------:R2:W1:Y:S01]  /*6c00*/  MUFU.EX2 R226, R6 ;  /* 0x0000000600e27308 */ /* 0x0004620000000800 */
[-C--:B------:R-:W-:Y:S02]  /*6c10*/  @!P0 ISETP.GE.AND P2, PT, R5, R14.reuse, PT ;  /* 0x0000000e0500820c */ /* 0x080fe40003f46270 */
[----:B--2---:R-:W-:Y:S02]  /*6c20*/  MOV R6, R163 ;  /* 0x000000a300067202 */ /* 0x004fe40000000f00 */
[----:B------:R-:W-:Y:S02]  /*6c30*/  @!P0 FSEL R6, R163, -INF , !P2 ;  /* 0xff800000a3068808 */ /* 0x000fe40005000000 */
[----:B------:R-:W-:Y:S03]  /*6c40*/  @!P0 ISETP.GE.AND P2, PT, R4, R14, PT ;  /* 0x0000000e0400820c */ /* 0x000fe60003f46270 */
[--C-:B------:R-:W-:Y:S01]  /*6c50*/  FFMA.FTZ R7, R6, c[0x0][0x23c], -R12.reuse ;  /* 0x00008f0006077a23 */ /* 0x100fe2000001080c */
[----:B------:R-:W-:Y:S02]  /*6c60*/  MOV R6, R162 ;  /* 0x000000a200067202 */ /* 0x000fe40000000f00 */
[----:B------:R-:W-:Y:S01]  /*6c70*/  @!P0 FSEL R6, R162, -INF , !P2 ;  /* 0xff800000a2068808 */ /* 0x000fe20005000000 */
[----:B------:R2:W-:Y:S01]  /*6c80*/  MUFU.EX2 R170, R7 ;  /* 0x0000000700aa7308 */ /* 0x0005e20000000800 */
[-C--:B------:R-:W-:Y:S03]  /*6c90*/  @!P0 ISETP.GE.AND P2, PT, R5, R13.reuse, PT ;  /* 0x0000000d0500820c */ /* 0x080fe60003f46270 */
[----:B--2---:R-:W-:Y:S01]  /*6ca0*/  FFMA.FTZ R7, R6, c[0x0][0x23c], -R12 ;  /* 0x00008f0006077a23 */ /* 0x004fe2000001080c */
[----:B------:R-:W-:Y:S02]  /*6cb0*/  MOV R6, R174 ;  /* 0x000000ae00067202 */ /* 0x000fe40000000f00 */
[----:B------:R-:W-:Y:S03]  /*6cc0*/  @!P0 FSEL R6, R174, -INF , !P2 ;  /* 0xff800000ae068808 */ /* 0x000fe60005000000 */
[----:B------:R2:W-:Y:S01]  /*6cd0*/  MUFU.EX2 R149, R7 ;  /* 0x0000000700957308 */ /* 0x0005e20000000800 */
[----:B------:R-:W-:Y:S01]  /*6ce0*/  @!P0 ISETP.GE.AND P2, PT, R4, R13, PT ;  /* 0x0000000d0400820c */ /* 0x000fe20003f46270 */
[--C-:B--2---:R-:W-:Y:S01]  /*6cf0*/  FFMA.FTZ R7, R6, c[0x0][0x23c], -R11.reuse ;  /* 0x00008f0006077a23 */ /* 0x104fe2000001080b */
[----:B------:R-:W-:Y:S02]  /*6d00*/  MOV R6, R173 ;  /* 0x000000ad00067202 */ /* 0x000fe40000000f00 */
[----:B------:R-:W-:Y:S05]  /*6d10*/  @!P0 FSEL R6, R173, -INF , !P2 ;  /* 0xff800000ad068808 */ /* 0x000fea0005000000 */
[----:B------:R2:W-:Y:S01]  /*6d20*/  MUFU.EX2 R224, R7 ;  /* 0x0000000700e07308 */ /* 0x0005e20000000800 */
[C---:B------:R-:W-:Y:S01]  /*6d30*/  @!P0 ISETP.GE.AND P2, PT, R5.reuse, R10, PT ;  /* 0x0000000a0500820c */ /* 0x040fe20003f46270 */
[--C-:B--2---:R-:W-:Y:S01]  /*6d40*/  FFMA.FTZ R7, R6, c[0x0][0x23c], -R11.reuse ;  /* 0x00008f0006077a23 */ /* 0x104fe2000001080b */
[----:B------:R-:W-:Y:S02]  /*6d50*/  MOV R6, R216 ;  /* 0x000000d800067202 */ /* 0x000fe40000000f00 */
[----:B------:R-:W-:Y:S05]  /*6d60*/  @!P0 FSEL R6, R216, -INF , !P2 ;  /* 0xff800000d8068808 */ /* 0x000fea0005000000 */
[----:B------:R2:W4:Y:S01]  /*6d70*/  MUFU.EX2 R223, R7 ;  /* 0x0000000700df7308 */ /* 0x0005220000000800 */
[----:B------:R-:W-:Y:S01]  /*6d80*/  @!P0 ISETP.GE.AND P2, PT, R4, R10, PT ;  /* 0x0000000a0400820c */ /* 0x000fe20003f46270 */
[--C-:B--2---:R-:W-:Y:S01]  /*6d90*/  FFMA.FTZ R7, R6, c[0x0][0x23c], -R8.reuse ;  /* 0x00008f0006077a23 */ /* 0x104fe20000010808 */
[----:B---3--:R-:W-:Y:S02]  /*6da0*/  MOV R6, R214 ;  /* 0x000000d600067202 */ /* 0x008fe40000000f00 */
        /* <DEDUP_REMOVED lines=10> */
[C---:B------:R-:W-:Y:S02]  /*6e50*/  @!P0 ISETP.GE.AND P3, PT, R4.reuse, R10, PT ;  /* 0x0000000a0400820c */ /* 0x040fe40003f66270 */
[CC--:B------:R-:W-:Y:S02]  /*6e60*/  @!P0 ISETP.GE.AND P6, PT, R4.reuse, R14.reuse, PT ;  /* 0x0000000e0400820c */ /* 0x0c0fe40003fc6270 */
[----:B------:R-:W-:Y:S02]  /*6e70*/  @!P0 ISETP.GE.AND P4, PT, R4, R13, PT ;  /* 0x0000000d0400820c */ /* 0x000fe40003f86270 */
[C---:B------:R-:W-:Y:S01]  /*6e80*/  @!P0 ISETP.GE.AND P5, PT, R0.reuse, R14, PT ;  /* 0x0000000e0000820c */ /* 0x040fe20003fa6270 */
[--C-:B--2---:R-:W-:Y:S01]  /*6e90*/  FFMA.FTZ R6, R5, c[0x0][0x23c], -R2.reuse ;  /* 0x00008f0005067a23 */ /* 0x104fe20000010802 */
[----:B------:R-:W-:Y:S02]  /*6ea0*/  MOV R5, R235 ;  /* 0x000000eb00057202 */ /* 0x000fe40000000f00 */
[----:B------:R-:W-:Y:S01]  /*6eb0*/  @!P0 FSEL R5, R235, -INF , !P2 ;  /* 0xff800000eb058808 */ /* 0x000fe20005000000 */
[----:B------:R2:W-:Y:S01]  /*6ec0*/  MUFU.EX2 R70, R6 ;  /* 0x0000000600467308 */ /* 0x0005e20000000800 */
[----:B------:R-:W-:Y:S03]  /*6ed0*/  @!P0 ISETP.GE.AND P2, PT, R0, R10, PT ;  /* 0x0000000a0000820c */ /* 0x000fe60003f46270 */
[----:B------:R-:W-:Y:S01]  /*6ee0*/  FFMA.FTZ R7, R5, c[0x0][0x23c], -R2 ;  /* 0x00008f0005077a23 */ /* 0x000fe20000010802 */
[----:B------:R-:W-:Y:S02]  /*6ef0*/  MOV R5, R206 ;  /* 0x000000ce00057202 */ /* 0x000fe40000000f00 */
[----:B------:R-:W-:Y:S02]  /*6f00*/  @!P0 FSEL R5, R206, -INF , !P2 ;  /* 0xff800000ce058808 */ /* 0x000fe40005000000 */
[----:B------:R-:W-:Y:S01]  /*6f10*/  @!P0 ISETP.GE.AND P2, PT, R4, R9, PT ;  /* 0x000000090400820c */ /* 0x000fe20003f46270 */
[----:B------:R-:W-:Y:S01]  /*6f20*/  MUFU.EX2 R69, R7 ;  /* 0x0000000700457308 */ /* 0x000fe20000000800 */
[----:B------:R-:W-:Y:S05]  /*6f30*/  F2FP.BF16.PACK_AB R4, R121, R151 ;  /* 0x000000977904723e */ /* 0x000fea00000010ff */
[----:B------:R3:W-:Y:S01]  /*6f40*/  STS [R193+0x1c400], R4 ;  /* 0x01c40004c1007388 */ /* 0x0007e20000000800 */
[----:B--2---:R-:W-:Y:S02]  /*6f50*/  MOV R6, R208 ;  /* 0x000000d000067202 */ /* 0x004fe40000000f00 */
[----:B------:R-:W-:Y:S02]  /*6f60*/  @!P0 FSEL R6, R208, -INF , !P3 ;  /* 0xff800000d0068808 */ /* 0x000fe40005800000 */
[----:B------:R-:W-:Y:S03]  /*6f70*/  @!P0 ISETP.GE.AND P3, PT, R0, R13, PT ;  /* 0x0000000d0000820c */ /* 0x000fe60003f66270 */
[--C-:B------:R-:W-:Y:S02]  /*6f80*/  FFMA.FTZ R6, R6, c[0x0][0x23c], -R8.reuse ;  /* 0x00008f0006067a23 */ /* 0x100fe40000010808 */
[----:B------:R-:W-:Y:S01]  /*6f90*/  FFMA.FTZ R8, R5, c[0x0][0x23c], -R8 ;  /* 0x00008f0005087a23 */ /* 0x000fe20000010808 */
[----:B------:R-:W-:Y:S01]  /*6fa0*/  F2FP.BF16.PACK_AB R5, R159, R241 ;  /* 0x000000f19f05723e */ /* 0x000fe200000010ff */
[----:B------:R2:W-:Y:S04]  /*6fb0*/  MUFU.EX2 R251, R6 ;  /* 0x0000000600fb7308 */ /* 0x0005e80000000800 */
[----:B------:R1:W-:Y:S01]  /*6fc0*/  STS [R193+0x1c000], R5 ;  /* 0x01c00005c1007388 */ /* 0x0003e20000000800 */
[----:B---3--:R-:W-:Y:S05]  /*6fd0*/  F2FP.BF16.PACK_AB R4, R93, R94 ;  /* 0x0000005e5d04723e */ /* 0x008fea00000010ff */
[----:B------:R-:W-:Y:S01]  /*6fe0*/  MUFU.EX2 R248, R8 ;  /* 0x0000000800f87308 */ /* 0x000fe20000000800 */
[----:B--2---:R-:W-:Y:S02]  /*6ff0*/  MOV R6, R231 ;  /* 0x000000e700067202 */ /* 0x004fe40000000f00 */
[----:B------:R-:W-:Y:S02]  /*7000*/  @!P0 FSEL R6, R231, -INF , !P2 ;  /* 0xff800000e7068808 */ /* 0x000fe40005000000 */
[----:B------:R-:W-:Y:S02]  /*7010*/  @!P0 ISETP.GE.AND P2, PT, R0, R9, PT ;  /* 0x000000090000820c */ /* 0x000fe40003f46270 */
[----:B------:R-:W-:Y:S01]  /*7020*/  F2FP.BF16.PACK_AB R0, R247, R252 ;  /* 0x000000fcf700723e */ /* 0x000fe200000010ff */
[----:B------:R-:W-:Y:S01]  /*7030*/  FFMA.FTZ R7, R6, c[0x0][0x23c], -R2 ;  /* 0x00008f0006077a23 */ /* 0x000fe20000010802 */
[----:B-1----:R-:W-:Y:S02]  /*7040*/  F2FP.BF16.PACK_AB R5, R113, R114 ;  /* 0x000000727105723e */ /* 0x002fe400000010ff */
[----:B------:R-:W-:Y:S01]  /*7050*/  MOV R6, R161 ;  /* 0x000000a100067202 */ /* 0x000fe20000000f00 */
[----:B------:R1:W-:Y:S01]  /*7060*/  STS [R196+0x1c000], R0 ;  /* 0x01c00000c4007388 */ /* 0x0003e20000000800 */
[----:B------:R-:W-:Y:S01]  /*7070*/  @!P0 FSEL R6, R161, -INF , !P6 ;  /* 0xff800000a1068808 */ /* 0x000fe20007000000 */
[----:B------:R2:W-:Y:S04]  /*7080*/  MUFU.EX2 R68, R7 ;  /* 0x0000000700447308 */ /* 0x0005e80000000800 */
[--C-:B------:R-:W-:Y:S06]  /*7090*/  FFMA.FTZ R6, R6, c[0x0][0x23c], -R12.reuse ;  /* 0x00008f0006067a23 */ /* 0x100fec000001080c */
[----:B------:R3:W-:Y:S01]  /*70a0*/  MUFU.EX2 R169, R6 ;  /* 0x0000000600a97308 */ /* 0x0007e20000000800 */
[----:B-1----:R-:W-:Y:S02]  /*70b0*/  F2FP.BF16.PACK_AB R0, R119, R120 ;  /* 0x000000787700723e */ /* 0x002fe400000010ff */
[----:B--2---:R-:W-:Y:S02]  /*70c0*/  MOV R7, R160 ;  /* 0x000000a000077202 */ /* 0x004fe40000000f00 */
[----:B------:R-:W-:Y:S01]  /*70d0*/  @!P0 FSEL R7, R160, -INF , !P5 ;  /* 0xff800000a0078808 */ /* 0x000fe20006800000 */
[----:B------:R1:W-:Y:S04]  /*70e0*/  STS [R196+0x1c400], R0 ;  /* 0x01c40000c4007388 */ /* 0x0003e80000000800 */
[----:B------:R-:W-:Y:S01]  /*70f0*/  FFMA.FTZ R12, R7, c[0x0][0x23c], -R12 ;  /* 0x00008f00070c7a23 */ /* 0x000fe2000001080c */
[----:B------:R2:W-:Y:S01]  /*7100*/  STS [R193+0x1e000], R5 ;  /* 0x01e00005c1007388 */ /* 0x0005e20000000800 */
[----:B---3--:R-:W-:Y:S02]  /*7110*/  F2FP.BF16.PACK_AB R6, R117, R118 ;  /* 0x000000767506723e */ /* 0x008fe400000010ff */
[----:B------:R-:W-:Y:S01]  /*7120*/  MOV R7, R165 ;  /* 0x000000a500077202 */ /* 0x000fe20000000f00 */
[----:B------:R3:W-:Y:S01]  /*7130*/  STS [R193+0x1e400], R4 ;  /* 0x01e40004c1007388 */ /* 0x0007e20000000800 */
[----:B------:R-:W-:Y:S01]  /*7140*/  @!P0 FSEL R7, R165, -INF , !P4 ;  /* 0xff800000a5078808 */ /* 0x000fe20006000000 */
[----:B------:R-:W4:Y:S04]  /*7150*/  MUFU.EX2 R168, R12 ;  /* 0x0000000c00a87308 */ /* 0x000f280000000800 */
[--C-:B------:R-:W-:Y:S01]  /*7160*/  FFMA.FTZ R8, R7, c[0x0][0x23c], -R11.reuse ;  /* 0x00008f0007087a23 */ /* 0x100fe2000001080b */
[----:B------:R-:W-:Y:S02]  /*7170*/  MOV R7, R164 ;  /* 0x000000a400077202 */ /* 0x000fe40000000f00 */
[----:B------:R-:W-:Y:S03]  /*7180*/  @!P0 FSEL R7, R164, -INF , !P3 ;  /* 0xff800000a4078808 */ /* 0x000fe60005800000 */
[----:B------:R-:W-:Y:S02]  /*7190*/  MUFU.EX2 R203, R8 ;  /* 0x0000000800cb7308 */ /* 0x000fe40000000800 */
[----:B------:R-:W-:Y:S01]  /*71a0*/  FFMA.FTZ R11, R7, c[0x0][0x23c], -R11 ;  /* 0x00008f00070b7a23 */ /* 0x000fe2000001080b */
[----:B------:R-:W-:Y:S02]  /*71b0*/  MOV R7, R230 ;  /* 0x000000e600077202 */ /* 0x000fe40000000f00 */
[----:B-1----:R-:W-:Y:S02]  /*71c0*/  F2FP.BF16.PACK_AB R0, R240, R242 ;  /* 0x000000f2f000723e */ /* 0x002fe400000010ff */
[----:B------:R-:W-:Y:S02]  /*71d0*/  @!P0 FSEL R7, R230, -INF , !P2 ;  /* 0xff800000e6078808 */ /* 0x000fe40005000000 */
[----:B--2---:R-:W-:Y:S01]  /*71e0*/  F2FP.BF16.PACK_AB R5, R111, R112 ;  /* 0x000000706f05723e */ /* 0x004fe200000010ff */
[----:B------:R-:W1:Y:S02]  /*71f0*/  MUFU.EX2 R179, R11 ;  /* 0x0000000b00b37308 */ /* 0x000e640000000800 */
[----:B------:R-:W-:Y:S01]  /*7200*/  FFMA.FTZ R2, R7, c[0x0][0x23c], -R2 ;  /* 0x00008f0007027a23 */ /* 0x000fe20000010802 */
[----:B---3--:R-:W-:Y:S01]  /*7210*/  F2FP.BF16.PACK_AB R4, R91, R92 ;  /* 0x0000005c5b04723e */ /* 0x008fe200000010ff */
[----:B------:R2:W-:Y:S04]  /*7220*/  STS [R196+0x1e000], R5 ;  /* 0x01e00005c4007388 */ /* 0x0005e80000000800 */
[----:B------:R3:W-:Y:S02]  /*7230*/  STS [R196+0x1e400], R4 ;  /* 0x01e40004c4007388 */ /* 0x0007e40000000800 */
[----:B------:R1:W1:Y:S02]  /*7240*/  MUFU.EX2 R3, R2 ;  /* 0x0000000200037308 */ /* 0x0002640000000800 */
[----:B------:R4:W-:Y:S04]  /*7250*/  STS [R200+0x1c000], R0 ;  /* 0x01c00000c8007388 */ /* 0x0009e80000000800 */
[----:B------:R4:W-:Y:S01]  /*7260*/  STS [R200+0x1c400], R6 ;  /* 0x01c40006c8007388 */ /* 0x0009e20000000800 */
[----:B--2---:R-:W-:Y:S02]  /*7270*/  F2FP.BF16.PACK_AB R5, R105, R106 ;  /* 0x0000006a6905723e */ /* 0x004fe400000010ff */
[----:B---3--:R-:W-:Y:S02]  /*7280*/  F2FP.BF16.PACK_AB R4, R222, R227 ;  /* 0x000000e3de04723e */ /* 0x008fe400000010ff */
[----:B-1----:R-:W-:Y:S02]  /*7290*/  F2FP.BF16.PACK_AB R2, R171, R172 ;  /* 0x000000acab02723e */ /* 0x002fe400000010ff */
[----:B----4-:R-:W-:Y:S01]  /*72a0*/  F2FP.BF16.PACK_AB R0, R115, R116 ;  /* 0x000000747300723e */ /* 0x010fe200000010ff */
[----:B------:R1:W-:Y:S01]  /*72b0*/  STS [R199+0x1c000], R4 ;  /* 0x01c00004c7007388 */ /* 0x0003e20000000800 */
[----:B------:R-:W-:Y:S03]  /*72c0*/  F2FP.BF16.PACK_AB R6, R85, R86 ;  /* 0x000000565506723e */ /* 0x000fe600000010ff */
[----:B------:R2:W-:Y:S04]  /*72d0*/  STS [R199+0x1c400], R0 ;  /* 0x01c40000c7007388 */ /* 0x0005e80000000800 */
[----:B------:R3:W-:Y:S04]  /*72e0*/  STS [R200+0x1e000], R5 ;  /* 0x01e00005c8007388 */ /* 0x0007e80000000800 */
[----:B------:R4:W-:Y:S01]  /*72f0*/  STS [R200+0x1e400], R6 ;  /* 0x01e40006c8007388 */ /* 0x0009e20000000800 */
[----:B-1----:R-:W-:Y:S02]  /*7300*/  F2FP.BF16.PACK_AB R4, R83, R84 ;  /* 0x000000545304723e */ /* 0x002fe400000010ff */
[----:B--2---:R-:W-:Y:S03]  /*7310*/  F2FP.BF16.PACK_AB R0, R213, R218 ;  /* 0x000000dad500723e */ /* 0x004fe600000010ff */
[----:B------:R1:W-:Y:S01]  /*7320*/  STS [R199+0x1e400], R4 ;  /* 0x01e40004c7007388 */ /* 0x0003e20000000800 */
[----:B---3--:R-:W-:Y:S02]  /*7330*/  F2FP.BF16.PACK_AB R5, R103, R104 ;  /* 0x000000686705723e */ /* 0x008fe400000010ff */
[----:B----4-:R-:W-:Y:S03]  /*7340*/  F2FP.BF16.PACK_AB R6, R243, R245 ;  /* 0x000000f5f306723e */ /* 0x010fe600000010ff */
[----:B------:R2:W-:Y:S04]  /*7350*/  STS [R199+0x1e000], R5 ;  /* 0x01e00005c7007388 */ /* 0x0005e80000000800 */
[----:B------:R3:W-:Y:S04]  /*7360*/  STS [R194+0x1c000], R0 ;  /* 0x01c00000c2007388 */ /* 0x0007e80000000800 */
[----:B------:R4:W-:Y:S04]  /*7370*/  STS [R194+0x1c400], R6 ;  /* 0x01c40006c2007388 */ /* 0x0009e80000000800 */
[----:B------:R4:W-:Y:S01]  /*7380*/  STS [R195+0x1c000], R2 ;  /* 0x01c00002c3007388 */ /* 0x0009e20000000800 */
[----:B-1----:R-:W-:Y:S02]  /*7390*/  F2FP.BF16.PACK_AB R4, R77, R78 ;  /* 0x0000004e4d04723e */ /* 0x002fe400000010ff */
[----:B--2---:R-:W-:Y:S02]  /*73a0*/  F2FP.BF16.PACK_AB R5, R99, R100 ;  /* 0x000000646305723e */ /* 0x004fe400000010ff */
[----:B---3--:R-:W-:Y:S02]  /*73b0*/  F2FP.BF16.PACK_AB R0, R225, R226 ;  /* 0x000000e2e100723e */ /* 0x008fe400000010ff */
[----:B----4-:R-:W-:Y:S03]  /*73c0*/  F2FP.BF16.PACK_AB R6, R97, R98 ;  /* 0x000000626106723e */ /* 0x010fe600000010ff */
        /* <DEDUP_REMOVED lines=8> */
[----:B------:R1:W-:Y:S01]  /*7450*/  STS [R195+0x1e400], R5 ;  /* 0x01e40005c3007388 */ /* 0x0003e20000000800 */
[----:B----4-:R-:W-:Y:S03]  /*7460*/  F2FP.BF16.PACK_AB R6, R95, R96 ;  /* 0x000000605f06723e */ /* 0x010fe600000010ff */
[----:B------:R2:W-:Y:S04]  /*7470*/  STS [R198+0x1c000], R4 ;  /* 0x01c00004c6007388 */ /* 0x0005e80000000800 */
[----:B------:R3:W-:Y:S04]  /*7480*/  STS [R198+0x1c400], R2 ;  /* 0x01c40002c6007388 */ /* 0x0007e80000000800 */
[----:B------:R4:W-:Y:S01]  /*7490*/  STS [R197+0x1c000], R0 ;  /* 0x01c00000c5007388 */ /* 0x0009e20000000800 */
[----:B-1----:R-:W-:Y:S02]  /*74a0*/  F2FP.BF16.PACK_AB R5, R69, R70 ;  /* 0x000000464505723e */ /* 0x002fe400000010ff */
[----:B--2---:R-:W-:Y:S02]  /*74b0*/  F2FP.BF16.PACK_AB R4, R179, R203 ;  /* 0x000000cbb304723e */ /* 0x004fe400000010ff */
[----:B---3--:R-:W-:Y:S03]  /*74c0*/  F2FP.BF16.PACK_AB R2, R248, R251 ;  /* 0x000000fbf802723e */ /* 0x008fe600000010ff */
[----:B------:R-:W-:Y:S01]  /*74d0*/  STS [R197+0x1c400], R4 ;  /* 0x01c40004c5007388 */ /* 0x000fe20000000800 */
[----:B----4-:R-:W-:Y:S03]  /*74e0*/  F2FP.BF16.PACK_AB R0, R3, R68 ;  /* 0x000000440300723e */ /* 0x010fe600000010ff */
        /* <DEDUP_REMOVED lines=50> */
[----:B------:R-:W-:Y:S02]  /*7810*/  IADD3 R146, P0, R150, UR10, RZ ;  /* 0x0000000a96927c10 */ /* 0x000fe4000ff1e0ff */
[----:B------:R-:W-:Y:S02]  /*7820*/  IADD3 R0, R189, R145, RZ ;  /* 0x00000091bd007210 */ /* 0x000fe40007ffe0ff */
[----:B------:R-:W-:Y:S01]  /*7830*/  IADD3.X R147, R148, UR9, RZ, P0, !PT ;  /* 0x0000000994937c10 */ /* 0x000fe200087fe4ff */
[----:B------:R-:W1:Y:S01]  /*7840*/  LDSM.16.M88.4 R140, [R145+0x8000] ;  /* 0x00800000918c783b */ /* 0x000e620000000200 */
[----:B------:R-:W-:Y:S07]  /*7850*/  PLOP3.LUT P0, PT, PT, PT, UP3, 0x80, 0x0 ;  /* 0x000000000000781c */ /* 0x000fee0003f0f038 */
[----:B------:R-:W2:Y:S08]  /*7860*/  LDSM.16.M88.4 R136, [R145+0xa000] ;  /* 0x00a000009188783b */ /* 0x000eb00000000200 */
[----:B------:R-:W3:Y:S04]  /*7870*/  LDG.E R144, [R146.64] ;  /* 0x0000001492907981 */ /* 0x000ee8000c1e1900 */
[----:B------:R4:W3:Y:S01]  /*7880*/  LDG.E R2, [R146.64+0x100] ;  /* 0x0001001492027981 */ /* 0x0008e2000c1e1900 */
        /* <DEDUP_REMOVED lines=21> */
[----:B------:R2:W4:Y:S03]  /*79e0*/  LDSM.16.M88.4 R140, [R0+0xa000] ;  /* 0x00a00000008c783b */ /* 0x0005260000000200 */
[----:B--2---:R-:W-:Y:S04]  /*79f0*/  FFMA.FTZ R0, -R154, R154, 1 ;  /* 0x3f8000009a007423 */ /* 0x004fe8000001019a */
[----:B------:R-:W-:Y:S01]  /*7a00*/  FMUL.FTZ R0, R0, c[0x0][0x2ec] ;  /* 0x0000bb0000007a20 */ /* 0x000fe20000410000 */
[-C--:B-1----:R-:W-:Y:S08]  /*7a10*/  HMMA.16816.F32.BF16 R4, R132, R136.reuse, R4 ;  /* 0x000000888404723c */ /* 0x082ff00000041804 */
[C---:B----4-:R-:W-:Y:S08]  /*7a20*/  HMMA.16816.F32.BF16 R8, R140.reuse, R136, R8 ;  /* 0x000000888c08723c */ /* 0x050ff00000041808 */
[-C--:B------:R-:W-:Y:S08]  /*7a30*/  HMMA.16816.F32.BF16 R12, R140, R138.reuse, R12 ;  /* 0x0000008a8c0c723c */ /* 0x080ff0000004180c */
[C---:B---3--:R-:W-:Y:S01]  /*7a40*/  FADD.FTZ R4, -R144.reuse, R4 ;  /* 0x0000000490047221 */ /* 0x048fe20000010100 */
[C---:B------:R-:W-:Y:S01]  /*7a50*/  HMMA.16816.F32.BF16 R16, R132.reuse, R138, R16 ;  /* 0x0000008a8410723c */ /* 0x040fe20000041810 */
[----:B------:R-:W1:Y:S02]  /*7a60*/  LDSM.16.M88.4 R136, [R184+0x10800] ;  /* 0x01080000b888783b */ /* 0x000e640000000200 */
[----:B------:R-:W-:Y:S02]  /*7a70*/  FADD.FTZ R5, -R144, R5 ;  /* 0x0000000590057221 */ /* 0x000fe40000010100 */
[----:B------:R-:W-:Y:S01]  /*7a80*/  FMUL.FTZ R4, R241, R4 ;  /* 0x00000004f1047220 */ /* 0x000fe20000410000 */
[----:B------:R-:W-:Y:S01]  /*7a90*/  MOV R241, R151 ;  /* 0x0000009700f17202 */ /* 0x000fe20000000f00 */
[----:B------:R-:W-:Y:S02]  /*7aa0*/  FMUL.FTZ R148, R159, R5 ;  /* 0x000000059f947220 */ /* 0x000fe40000410000 */
[----:B------:R-:W-:Y:S02]  /*7ab0*/  FMUL.FTZ R159, R4, R0 ;  /* 0x00000000049f7220 */ /* 0x000fe40000410000 */
[----:B------:R-:W2:Y:S01]  /*7ac0*/  LDG.E R4, [R146.64+0x20] ;  /* 0x0000201492047981 */ /* 0x000ea2000c1e1900 */
[----:B------:R-:W-:Y:S03]  /*7ad0*/  FFMA.FTZ R5, -R158, R158, 1 ;  /* 0x3f8000009e057423 */ /* 0x000fe6000001019e */
[----:B------:R3:W4:Y:S01]  /*7ae0*/  LDG.E R0, [R146.64+0x120] ;  /* 0x0001201492007981 */ /* 0x000722000c1e1900 */
[----:B------:R-:W-:Y:S04]  /*7af0*/  FMUL.FTZ R5, R5, c[0x0][0x2ec] ;  /* 0x0000bb0005057a20 */ /* 0x000fe80000410000 */
[----:B------:R-:W-:Y:S02]  /*7b00*/  FMUL.FTZ R158, R148, R5 ;  /* 0x00000005949e7220 */ /* 0x000fe40000410000 */
[----:B------:R-:W-:Y:S02]  /*7b10*/  FFMA.FTZ R5, -R157, R157, 1 ;  /* 0x3f8000009d057423 */ /* 0x000fe4000001019d */
[C---:B------:R-:W-:Y:S02]  /*7b20*/  FADD.FTZ R16, -R144.reuse, R16 ;  /* 0x0000001090107221 */ /* 0x040fe40000010100 */
[C---:B------:R-:W-:Y:S02]  /*7b30*/  FADD.FTZ R17, -R144.reuse, R17 ;  /* 0x0000001190117221 */ /* 0x040fe40000010100 */
[----:B------:R-:W-:Y:S01]  /*7b40*/  FMUL.FTZ R5, R5, c[0x0][0x2ec] ;  /* 0x0000bb0005057a20 */ /* 0x000fe20000410000 */
[-C--:B-1----:R-:W-:Y:S08]  /*7b50*/  HMMA.16816.F32.BF16 R20, R132, R136.reuse, R20 ;  /* 0x000000888414723c */ /* 0x082ff00000041814 */
[C---:B------:R-:W-:Y:S08]  /*7b60*/  HMMA.16816.F32.BF16 R24, R140.reuse, R136, R24 ;  /* 0x000000888c18723c */ /* 0x040ff00000041818 */
[-C--:B------:R-:W-:Y:S08]  /*7b70*/  HMMA.16816.F32.BF16 R28, R140, R138.reuse, R28 ;  /* 0x0000008a8c1c723c */ /* 0x080ff0000004181c */
[C---:B------:R-:W-:Y:S01]  /*7b80*/  FADD.FTZ R20, -R144.reuse, R20 ;  /* 0x0000001490147221 */ /* 0x040fe20000010100 */
[C---:B------:R-:W-:Y:S01]  /*7b90*/  HMMA.16816.F32.BF16 R32, R132.reuse, R138, R32 ;  /* 0x0000008a8420723c */ /* 0x040fe20000041820 */
[----:B------:R-:W1:Y:S02]  /*7ba0*/  LDSM.16.M88.4 R136, [R184+0x11000] ;  /* 0x01100000b888783b */ /* 0x000e640000000200 */
[----:B------:R-:W-:Y:S04]  /*7bb0*/  FADD.FTZ R21, -R144, R21 ;  /* 0x0000001590157221 */ /* 0x000fe80000010100 */
[----:B------:R-:W-:Y:S11]  /*7bc0*/  FMUL.FTZ R21, R240, R21 ;  /* 0x00000015f0157220 */ /* 0x000ff60000410000 */
[----:B------:R-:W-:Y:S06]  /*7bd0*/  @!UPT UIADD3 URZ, URZ, URZ, URZ ;  /* 0x0000003f3f3ff290 */ /* 0x000fec000fffe03f */
[C---:B------:R-:W-:Y:S02]  /*7be0*/  FADD.FTZ R33, -R144.reuse, R33 ;  /* 0x0000002190217221 */ /* 0x040fe40000010100 */
[----:B------:R-:W-:Y:S02]  /*7bf0*/  FADD.FTZ R32, -R144, R32 ;  /* 0x0000002090207221 */ /* 0x000fe40000010100 */
[----:B------:R-:W-:Y:S01]  /*7c00*/  FMUL.FTZ R33, R222, R33 ;  /* 0x00000021de217220 */ /* 0x000fe20000410000 */
        /* <DEDUP_REMOVED lines=8> */
[----:B------:R-:W-:Y:S07]  /*7c90*/  HMMA.16816.F32.BF16 R64, R132, R138, R64 ;  /* 0x0000008a8440723c */ /* 0x000fee0000041840 */
[----:B------:R-:W-:Y:S02]  /*7ca0*/  FMUL.FTZ R134, R252, R16 ;  /* 0x00000010fc867220 */ /* 0x000fe40000410000 */
[----:B------:R-:W-:Y:S03]  /*7cb0*/  FMUL.FTZ R133, R247, R17 ;  /* 0x00000011f7857220 */ /* 0x000fe60000410000 */
[----:B------:R-:W-:Y:S02]  /*7cc0*/  FFMA.FTZ R16, -R219, R219, 1 ;  /* 0x3f800000db107423 */ /* 0x000fe400000101db */
[----:B------:R-:W-:Y:S02]  /*7cd0*/  FMUL.FTZ R132, R242, R20 ;  /* 0x00000014f2847220 */ /* 0x000fe40000410000 */
[----:B------:R-:W-:Y:S02]  /*7ce0*/  FFMA.FTZ R20, -R155, R155, 1 ;  /* 0x3f8000009b147423 */ /* 0x000fe4000001019b */
[----:B------:R-:W-:Y:S02]  /*7cf0*/  FMUL.FTZ R16, R16, c[0x0][0x2ec] ;  /* 0x0000bb0010107a20 */ /* 0x000fe40000410000 */
[----:B------:R-:W-:Y:S02]  /*7d00*/  FFMA.FTZ R17, -R156, R156, 1 ;  /* 0x3f8000009c117423 */ /* 0x000fe4000001019c */
[----:B------:R-:W-:Y:S02]  /*7d10*/  FMUL.FTZ R156, R133, R5 ;  /* 0x00000005859c7220 */ /* 0x000fe40000410000 */
[----:B------:R-:W-:Y:S02]  /*7d20*/  FMUL.FTZ R5, R20, c[0x0][0x2ec] ;  /* 0x0000bb0014057a20 */ /* 0x000fe40000410000 */
[----:B------:R-:W-:Y:S02]  /*7d30*/  FMUL.FTZ R157, R134, R16 ;  /* 0x00000010869d7220 */ /* 0x000fe40000410000 */
[----:B------:R-:W-:Y:S02]  /*7d40*/  FMUL.FTZ R16, R17, c[0x0][0x2ec] ;  /* 0x0000bb0011107a20 */ /* 0x000fe40000410000 */
[----:B------:R-:W-:Y:S02]  /*7d50*/  FMUL.FTZ R154, R21, R5 ;  /* 0x00000005159a7220 */ /* 0x000fe40000410000 */
[----:B------:R-:W-:Y:S02]  /*7d60*/  FFMA.FTZ R5, -R175, R175, 1 ;  /* 0x3f800000af057423 */ /* 0x000fe400000101af */
[----:B------:R-:W-:Y:S02]  /*7d70*/  FMUL.FTZ R155, R132, R16 ;  /* 0x00000010849b7220 */ /* 0x000fe40000410000 */
[----:B------:R-:W-:Y:S02]  /*7d80*/  FADD.FTZ R21, -R144, R37 ;  /* 0x0000002590157221 */ /* 0x000fe40000010100 */
[----:B------:R-:W-:Y:S02]  /*7d90*/  FFMA.FTZ R16, -R176, R176, 1 ;  /* 0x3f800000b0107423 */ /* 0x000fe400000101b0 */
[----:B------:R-:W-:Y:S02]  /*7da0*/  FMUL.FTZ R5, R5, c[0x0][0x2ec] ;  /* 0x0000bb0005057a20 */ /* 0x000fe40000410000 */
[----:B------:R-:W-:Y:S02]  /*7db0*/  FFMA.FTZ R20, -R152, R152, 1 ;  /* 0x3f80000098147423 */ /* 0x000fe40000010198 */
[----:B------:R-:W-:Y:S02]  /*7dc0*/  FMUL.FTZ R132, R227, R32 ;  /* 0x00000020e3847220 */ /* 0x000fe40000410000 */
[----:B------:R-:W-:Y:S02]  /*7dd0*/  FADD.FTZ R32, -R144, R36 ;  /* 0x0000002490207221 */ /* 0x000fe40000010100 */
[----:B------:R-:W-:Y:S02]  /*7de0*/  FMUL.FTZ R21, R213, R21 ;  /* 0x00000015d5157220 */ /* 0x000fe40000410000 */
[----:B------:R-:W-:Y:S02]  /*7df0*/  FMUL.FTZ R16, R16, c[0x0][0x2ec] ;  /* 0x0000bb0010107a20 */ /* 0x000fe40000410000 */
[----:B------:R-:W-:Y:S02]  /*7e00*/  FFMA.FTZ R17, -R153, R153, 1 ;  /* 0x3f80000099117423 */ /* 0x000fe40000010199 */
[----:B------:R-:W-:Y:S02]  /*7e10*/  FMUL.FTZ R152, R33, R5 ;  /* 0x0000000521987220 */ /* 0x000fe40000410000 */
[----:B------:R-:W-:Y:S02]  /*7e20*/  FMUL.FTZ R5, R20, c[0x0][0x2ec] ;  /* 0x0000bb0014057a20 */ /* 0x000fe40000410000 */
[----:B------:R-:W-:Y:S02]  /*7e30*/  FMUL.FTZ R32, R218, R32 ;  /* 0x00000020da207220 */ /* 0x000fe40000410000 */
[----:B------:R-:W-:Y:S02]  /*7e40*/  FMUL.FTZ R153, R132, R16 ;  /* 0x0000001084997220 */ /* 0x000fe40000410000 */
[----:B------:R-:W-:Y:S02]  /*7e50*/  FMUL.FTZ R16, R17, c[0x0][0x2ec] ;  /* 0x0000bb0011107a20 */ /* 0x000fe40000410000 */
[----:B------:R-:W-:Y:S02]  /*7e60*/  FADD.FTZ R17, -R144, R49 ;  /* 0x0000003190117221 */ /* 0x000fe40000010100 */
[----:B------:R-:W-:Y:S02]  /*7e70*/  FMUL.FTZ R150, R21, R5 ;  /* 0x0000000515967220 */ /* 0x000fe40000410000 */
[----:B------:R-:W-:Y:S02]  /*7e80*/  FFMA.FTZ R5, -R166, R166, 1 ;  /* 0x3f800000a6057423 */ /* 0x000fe400000101a6 */
[----:B------:R-:W-:Y:S02]  /*7e90*/  FADD.FTZ R20, -R144, R48 ;  /* 0x0000003090147221 */ /* 0x000fe40000010100 */
[----:B------:R-:W-:Y:S02]  /*7ea0*/  FMUL.FTZ R151, R32, R16 ;  /* 0x0000001020977220 */ /* 0x000fe40000410000 */
[----:B------:R-:W-:Y:S02]  /*7eb0*/  FMUL.FTZ R17, R171, R17 ;  /* 0x00000011ab117220 */ /* 0x000fe40000410000 */
[----:B------:R-:W-:Y:S02]  /*7ec0*/  FFMA.FTZ R16, -R167, R167, 1 ;  /* 0x3f800000a7107423 */ /* 0x000fe400000101a7 */
[----:B------:R-:W-:Y:S02]  /*7ed0*/  FMUL.FTZ R5, R5, c[0x0][0x2ec] ;  /* 0x0000bb0005057a20 */ /* 0x000fe40000410000 */
[----:B------:R-:W-:Y:S02]  /*7ee0*/  FMUL.FTZ R20, R172, R20 ;  /* 0x00000014ac147220 */ /* 0x000fe40000410000 */
[----:B------:R-:W-:Y:S02]  /*7ef0*/  FADD.FTZ R33, -R144, R53 ;  /* 0x0000003590217221 */ /* 0x000fe40000010100 */
[----:B------:R-:W-:Y:S02]  /*7f00*/  FMUL.FTZ R16, R16, c[0x0][0x2ec] ;  /* 0x0000bb0010107a20 */ /* 0x000fe40000410000 */
[----:B------:R-:W-:Y:S02]  /*7f10*/  FADD.FTZ R21, -R144, R65 ;  /* 0x0000004190157221 */ /* 0x000fe40000010100 */
[----:B------:R-:W-:Y:S02]  /*7f20*/  FMUL.FTZ R148, R17, R5 ;  /* 0x0000000511947220 */ /* 0x000fe40000410000 */
[----:B------:R-:W-:Y:S01]  /*7f30*/  FFMA.FTZ R5, -R160, R160, 1 ;  /* 0x3f800000a0057423 */ /* 0x000fe200000101a0 */
[----:B------:R-:W-:Y:S01]  /*7f40*/  MOV R160, R202 ;  /* 0x000000ca00a07202 */ /* 0x000fe20000000f00 */
[----:B------:R-:W-:Y:S02]  /*7f50*/  FMUL.FTZ R33, R149, R33 ;  /* 0x0000002195217220 */ /* 0x000fe40000410000 */
[----:B------:R-:W-:Y:S02]  /*7f60*/  FADD.FTZ R32, -R144, R64 ;  /* 0x0000004090207221 */ /* 0x000fe40000010100 */
[----:B------:R-:W-:Y:S02]  /*7f70*/  FMUL.FTZ R149, R20, R16 ;  /* 0x0000001014957220 */ /* 0x000fe40000410000 */
[----:B------:R-:W-:Y:S02]  /*7f80*/  FMUL.FTZ R21, R168, R21 ;  /* 0x00000015a8157220 */ /* 0x000fe40000410000 */
[----:B------:R-:W-:Y:S01]  /*7f90*/  FFMA.FTZ R16, -R161, R161, 1 ;  /* 0x3f800000a1107423 */ /* 0x000fe200000101a1 */
[----:B------:R-:W-:Y:S01]  /*7fa0*/  MOV R161, R201 ;  /* 0x000000c900a17202 */ /* 0x000fe20000000f00 */
[----:B------:R-:W-:Y:S02]  /*7fb0*/  FMUL.FTZ R5, R5, c[0x0][0x2ec] ;  /* 0x0000bb0005057a20 */ /* 0x000fe40000410000 */
[----:B------:R-:W-:Y:S02]  /*7fc0*/  FMUL.FTZ R32, R169, R32 ;  /* 0x00000020a9207220 */ /* 0x000fe40000410000 */
[----:B------:R-:W-:Y:S02]  /*7fd0*/  FMUL.FTZ R16, R16, c[0x0][0x2ec] ;  /* 0x0000bb0010107a20 */ /* 0x000fe40000410000 */
[----:B------:R-:W-:Y:S02]  /*7fe0*/  FMUL.FTZ R143, R21, R5 ;  /* 0x00000005158f7220 */ /* 0x000fe40000410000 */
[----:B------:R-:W-:Y:S02]  /*7ff0*/  FFMA.FTZ R5, -R244, R244, 1 ;  /* 0x3f800000f4057423 */ /* 0x000fe400000101f4 */
[----:B------:R-:W-:Y:S02]  /*8000*/  FADD.FTZ R36, -R144, R52 ;  /* 0x0000003490247221 */ /* 0x000fe40000010100 */
[----:B------:R-:W-:Y:S02]  /*8010*/  FFMA.FTZ R17, -R162, R162, 1 ;  /* 0x3f800000a2117423 */ /* 0x000fe400000101a2 */
[----:B--2---:R-:W-:Y:S02]  /*8020*/  FADD.FTZ R7, -R4, R7 ;  /* 0x0000000704077221 */ /* 0x004fe40000010100 */
[----:B------:R-:W-:Y:S02]  /*8030*/  FMUL.FTZ R144, R32, R16 ;  /* 0x0000001020907220 */ /* 0x000fe40000410000 */
[----:B------:R-:W-:Y:S02]  /*8040*/  FADD.FTZ R16, -R4, R6 ;  /* 0x0000000604107221 */ /* 0x000fe40000010100 */
[----:B------:R-:W-:Y:S02]  /*8050*/  FFMA.FTZ R6, -R246, R246, 1 ;  /* 0x3f800000f6067423 */ /* 0x000fe400000101f6 */
[----:B------:R-:W-:Y:S02]  /*8060*/  FMUL.FTZ R7, R121, R7 ;  /* 0x0000000779077220 */ /* 0x000fe40000410000 */
[----:B------:R-:W-:Y:S01]  /*8070*/  FMUL.FTZ R5, R5, c[0x0][0x2ec] ;  /* 0x0000bb0005057a20 */ /* 0x000fe20000410000 */
[----:B------:R1:W5:Y:S01]  /*8080*/  LDL.LU R121, [R1+0x16c] ;  /* 0x00016c0001797983 */ /* 0x0003620000300800 */
[----:B------:R-:W-:Y:S02]  /*8090*/  FFMA.FTZ R20, -R163, R163, 1 ;  /* 0x3f800000a3147423 */ /* 0x000fe400000101a3 */
[----:B------:R-:W-:Y:S02]  /*80a0*/  FMUL.FTZ R17, R17, c[0x0][0x2ec] ;  /* 0x0000bb0011117a20 */ /* 0x000fe40000410000 */
[----:B------:R-:W-:Y:S02]  /*80b0*/  FMUL.FTZ R16, R241, R16 ;  /* 0x00000010f1107220 */ /* 0x000fe40000410000 */
[----:B------:R-:W-:Y:S02]  /*80c0*/  FMUL.FTZ R6, R6, c[0x0][0x2ec] ;  /* 0x0000bb0006067a20 */ /* 0x000fe40000410000 */
[----:B------:R-:W-:Y:S02]  /*80d0*/  FADD.FTZ R19, -R4, R19 ;  /* 0x0000001304137221 */ /* 0x000fe40000010100 */
[----:B------:R-:W-:Y:S02]  /*80e0*/  FMUL.FTZ R141, R7, R5 ;  /* 0x00000005078d7220 */ /* 0x000fe40000410000 */
[----:B------:R-:W-:Y:S02]  /*80f0*/  FFMA.FTZ R5, -R238, R238, 1 ;  /* 0x3f800000ee057423 */ /* 0x000fe400000101ee */
[----:B------:R-:W-:Y:S02]  /*8100*/  FMUL.FTZ R36, R170, R36 ;  /* 0x00000024aa247220 */ /* 0x000fe40000410000 */
[----:B------:R-:W-:Y:S02]  /*8110*/  FMUL.FTZ R20, R20, c[0x0][0x2ec] ;  /* 0x0000bb0014147a20 */ /* 0x000fe40000410000 */
[----:B---3--:R-:W-:Y:S02]  /*8120*/  FMUL.FTZ R146, R33, R17 ;  /* 0x0000001121927220 */ /* 0x008fe40000410000 */
[----:B------:R-:W-:Y:S02]  /*8130*/  FADD.FTZ R18, -R4, R18 ;  /* 0x0000001204127221 */ /* 0x000fe40000010100 */
[----:B------:R-:W-:Y:S02]  /*8140*/  FMUL.FTZ R142, R16, R6 ;  /* 0x00000006108e7220 */ /* 0x000fe40000410000 */
[----:B------:R-:W-:Y:S02]  /*8150*/  FMUL.FTZ R19, R119, R19 ;  /* 0x0000001377137220 */ /* 0x000fe40000410000 */
[----:B------:R-:W-:Y:S02]  /*8160*/  FADD.FTZ R17, -R4, R23 ;  /* 0x0000001704117221 */ /* 0x000fe40000010100 */
[----:B------:R-:W-:Y:S02]  /*8170*/  FFMA.FTZ R6, -R239, R239, 1 ;  /* 0x3f800000ef067423 */ /* 0x000fe400000101ef */
[----:B------:R-:W-:Y:S02]  /*8180*/  FMUL.FTZ R5, R5, c[0x0][0x2ec] ;  /* 0x0000bb0005057a20 */ /* 0x000fe40000410000 */
[----:B------:R-:W-:Y:S02]  /*8190*/  FFMA.FTZ R16, -R234, R234, 1 ;  /* 0x3f800000ea107423 */ /* 0x000fe400000101ea */
[----:B------:R-:W-:Y:S02]  /*81a0*/  FMUL.FTZ R147, R36, R20 ;  /* 0x0000001424937220 */ /* 0x000fe40000410000 */
[----:B------:R-:W-:Y:S02]  /*81b0*/  FMUL.FTZ R20, R120, R18 ;  /* 0x0000001278147220 */ /* 0x000fe40000410000 */
[----:B------:R-:W-:Y:S01]  /*81c0*/  FADD.FTZ R18, -R4, R22 ;  /* 0x0000001604127221 */ /* 0x000fe20000010100 */
[----:B------:R1:W5:Y:S01]  /*81d0*/  LDL.LU R120, [R1+0x168] ;  /* 0x0001680001787983 */ /* 0x0003620000300800 */
[----:B------:R-:W-:Y:S02]  /*81e0*/  FMUL.FTZ R17, R117, R17 ;  /* 0x0000001175117220 */ /* 0x000fe40000410000 */
[----:B------:R-:W-:Y:S01]  /*81f0*/  FMUL.FTZ R6, R6, c[0x0][0x2ec] ;  /* 0x0000bb0006067a20 */ /* 0x000fe20000410000 */
[----:B------:R1:W5:Y:S01]  /*8200*/  LDL.LU R119, [R1+0x164] ;  /* 0x0001640001777983 */ /* 0x0003620000300800 */
[----:B------:R-:W-:Y:S02]  /*8210*/  FFMA.FTZ R7, -R237, R237, 1 ;  /* 0x3f800000ed077423 */ /* 0x000fe400000101ed */
[----:B------:R-:W-:Y:S02]  /*8220*/  FMUL.FTZ R23, R19, R5 ;  /* 0x0000000513177220 */ /* 0x000fe40000410000 */
[----:B------:R-:W-:Y:S02]  /*8230*/  FMUL.FTZ R5, R16, c[0x0][0x2ec] ;  /* 0x0000bb0010057a20 */ /* 0x000fe40000410000 */
[----:B------:R-:W-:Y:S02]  /*8240*/  FMUL.FTZ R18, R118, R18 ;  /* 0x0000001276127220 */ /* 0x000fe40000410000 */
[----:B------:R-:W-:Y:S01]  /*8250*/  FMUL.FTZ R140, R20, R6 ;  /* 0x00000006148c7220 */ /* 0x000fe20000410000 */
[----:B------:R1:W5:Y:S01]  /*8260*/  LDL.LU R118, [R1+0x160] ;  /* 0x0001600001767983 */ /* 0x0003620000300800 */
[----:B------:R-:W-:Y:S02]  /*8270*/  FMUL.FTZ R6, R7, c[0x0][0x2ec] ;  /* 0x0000bb0007067a20 */ /* 0x000fe40000410000 */
[----:B------:R-:W-:Y:S01]  /*8280*/  FADD.FTZ R19, -R4, R35 ;  /* 0x0000002304137221 */ /* 0x000fe20000010100 */
[----:B------:R1:W5:Y:S01]  /*8290*/  LDL.LU R117, [R1+0x15c] ;  /* 0x00015c0001757983 */ /* 0x0003620000300800 */
[----:B------:R-:W-:Y:S02]  /*82a0*/  FMUL.FTZ R138, R17, R5 ;  /* 0x00000005118a7220 */ /* 0x000fe40000410000 */
[----:B------:R-:W-:Y:S02]  /*82b0*/  FFMA.FTZ R5, -R220, R220, 1 ;  /* 0x3f800000dc057423 */ /* 0x000fe400000101dc */
        /* <DEDUP_REMOVED lines=8> */
[----:B------:R-:W-:Y:S01]  /*8340*/  FMUL.FTZ R17, R243, R17 ;  /* 0x00000011f3117220 */ /* 0x000fe20000410000 */
[----:B------:R1:W5:Y:S01]  /*8350*/  LDL.LU R116, [R1+0x158] ;  /* 0x0001580001747983 */ /* 0x0003620000300800 */
[----:B------:R-:W-:Y:S02]  /*8360*/  FMUL.FTZ R6, R6, c[0x0][0x2ec] ;  /* 0x0000bb0006067a20 */ /* 0x000fe40000410000 */
[----:B------:R-:W-:Y:S01]  /*8370*/  FFMA.FTZ R7, -R217, R217, 1 ;  /* 0x3f800000d9077423 */ /* 0x000fe200000101d9 */
[----:B------:R1:W5:Y:S01]  /*8380*/  LDL.LU R115, [R1+0x154] ;  /* 0x0001540001737983 */ /* 0x0003620000300800 */
[----:B------:R-:W-:Y:S02]  /*8390*/  FMUL.FTZ R136, R19, R5 ;  /* 0x0000000513887220 */ /* 0x000fe40000410000 */
[----:B------:R-:W-:Y:S02]  /*83a0*/  FMUL.FTZ R5, R16, c[0x0][0x2ec] ;  /* 0x0000bb0010057a20 */ /* 0x000fe40000410000 */
[----:B------:R-:W-:Y:S02]  /*83b0*/  FADD.FTZ R18, -R4, R38 ;  /* 0x0000002604127221 */ /* 0x000fe40000010100 */
[----:B------:R-:W-:Y:S02]  /*83c0*/  FMUL.FTZ R137, R20, R6 ;  /* 0x0000000614897220 */ /* 0x000fe40000410000 */
[----:B------:R-:W-:Y:S02]  /*83d0*/  FMUL.FTZ R6, R7, c[0x0][0x2ec] ;  /* 0x0000bb0007067a20 */ /* 0x000fe40000410000 */
[C---:B------:R-:W-:Y:S02]  /*83e0*/  FADD.FTZ R7, -R4.reuse, R51 ;  /* 0x0000003304077221 */ /* 0x040fe40000010100 */
[----:B------:R-:W-:Y:S02]  /*83f0*/  FMUL.FTZ R134, R17, R5 ;  /* 0x0000000511867220 */ /* 0x000fe40000410000 */
[----:B------:R-:W-:Y:S02]  /*8400*/  FFMA.FTZ R5, -R177, R177, 1 ;  /* 0x3f800000b1057423 */ /* 0x000fe400000101b1 */
        /* <DEDUP_REMOVED lines=8> */
[----:B------:R-:W-:Y:S02]  /*8490*/  FFMA.FTZ R5, -R165, R165, 1 ;  /* 0x3f800000a5057423 */ /* 0x000fe400000101a5 */
[----:B------:R-:W-:Y:S02]  /*84a0*/  FMUL.FTZ R16, R226, R16 ;  /* 0x00000010e2107220 */ /* 0x000fe40000410000 */
[C---:B------:R-:W-:Y:S02]  /*84b0*/  FADD.FTZ R19, -R4.reuse, R54 ;  /* 0x0000003604137221 */ /* 0x040fe40000010100 */
[----:B------:R-:W-:Y:S02]  /*84c0*/  FADD.FTZ R18, -R4, R55 ;  /* 0x0000003704127221 */ /* 0x000fe40000010100 */
[----:B------:R-:W-:Y:S02]  /*84d0*/  FMUL.FTZ R6, R6, c[0x0][0x2ec] ;  /* 0x0000bb0006067a20 */ /* 0x000fe40000410000 */
[----:B------:R-:W-:Y:S02]  /*84e0*/  FADD.FTZ R67, -R4, R67 ;  /* 0x0000004304437221 */ /* 0x000fe40000010100 */
[----:B------:R-:W-:Y:S02]  /*84f0*/  FMUL.FTZ R17, R203, R17 ;  /* 0x00000011cb117220 */ /* 0x000fe40000410000 */
[----:B------:R-:W-:Y:S02]  /*8500*/  FFMA.FTZ R4, -R164, R164, 1 ;  /* 0x3f800000a4047423 */ /* 0x000fe400000101a4 */
[----:B------:R-:W-:Y:S02]  /*8510*/  FMUL.FTZ R5, R5, c[0x0][0x2ec] ;  /* 0x0000bb0005057a20 */ /* 0x000fe40000410000 */
[----:B------:R-:W-:Y:S02]  /*8520*/  FMUL.FTZ R133, R16, R6 ;  /* 0x0000000610857220 */ /* 0x000fe40000410000 */
[----:B------:R-:W-:Y:S02]  /*8530*/  FMUL.FTZ R16, R179, R67 ;  /* 0x00000043b3107220 */ /* 0x000fe40000410000 */
[----:B------:R-:W-:Y:S02]  /*8540*/  FMUL.FTZ R4, R4, c[0x0][0x2ec] ;  /* 0x0000bb0004047a20 */ /* 0x000fe40000410000 */
[----:B------:R-:W-:Y:S02]  /*8550*/  FMUL.FTZ R65, R17, R5 ;  /* 0x0000000511417220 */ /* 0x000fe40000410000 */
[----:B------:R-:W-:Y:S02]  /*8560*/  FADD.FTZ R5, -R2, R8 ;  /* 0x0000000802057221 */ /* 0x000fe40000010100 */
[----:B------:R-:W-:Y:S02]  /*8570*/  FMUL.FTZ R64, R16, R4 ;  /* 0x0000000410407220 */ /* 0x000fe40000410000 */
[C---:B------:R-:W-:Y:S02]  /*8580*/  FADD.FTZ R4, -R2.reuse, R9 ;  /* 0x0000000902047221 */ /* 0x040fe40000010100 */
[----:B------:R-:W-:Y:S02]  /*8590*/  FADD.FTZ R8, -R2, R13 ;  /* 0x0000000d02087221 */ /* 0x000fe40000010100 */
[----:B------:R-:W-:Y:S02]  /*85a0*/  FMUL.FTZ R13, R114, R5 ;  /* 0x00000005720d7220 */ /* 0x000fe40000410000 */
[----:B------:R-:W-:Y:S01]  /*85b0*/  FADD.FTZ R9, -R2, R12 ;  /* 0x0000000c02097221 */ /* 0x000fe20000010100 */
[----:B------:R1:W5:Y:S01]  /*85c0*/  LDL.LU R114, [R1+0x150] ;  /* 0x0001500001727983 */ /* 0x0003620000300800 */
[----:B------:R-:W-:Y:S02]  /*85d0*/  FMUL.FTZ R12, R113, R4 ;  /* 0x00000004710c7220 */ /* 0x000fe40000410000 */
[----:B------:R-:W-:Y:S01]  /*85e0*/  FFMA.FTZ R7, -R174, R174, 1 ;  /* 0x3f800000ae077423 */ /* 0x000fe200000101ae */
[----:B------:R1:W5:Y:S01]  /*85f0*/  LDL.LU R113, [R1+0x14c] ;  /* 0x00014c0001717983 */ /* 0x0003620000300800 */
[----:B------:R-:W-:Y:S02]  /*8600*/  FMUL.FTZ R9, R112, R9 ;  /* 0x0000000970097220 */ /* 0x000fe40000410000 */
[----:B------:R-:W-:Y:S01]  /*8610*/  FMUL.FTZ R19, R224, R19 ;  /* 0x00000013e0137220 */ /* 0x000fe20000410000 */
[----:B------:R1:W5:Y:S01]  /*8620*/  LDL.LU R112, [R1+0x148] ;  /* 0x0001480001707983 */ /* 0x0003620000300800 */
[----:B------:R-:W-:Y:S02]  /*8630*/  FFMA.FTZ R6, -R173, R173, 1 ;  /* 0x3f800000ad067423 */ /* 0x000fe400000101ad */
[----:B------:R-:W-:Y:S02]  /*8640*/  FMUL.FTZ R7, R7, c[0x0][0x2ec] ;  /* 0x0000bb0007077a20 */ /* 0x000fe40000410000 */
[----:B------:R-:W-:Y:S02]  /*8650*/  FMUL.FTZ R8, R111, R8 ;  /* 0x000000086f087220 */ /* 0x000fe40000410000 */
[----:B------:R-:W-:Y:S01]  /*8660*/  FMUL.FTZ R18, R223, R18 ;  /* 0x00000012df127220 */ /* 0x000fe20000410000 */
[----:B------:R1:W5:Y:S01]  /*8670*/  LDL.LU R111, [R1+0x144] ;  /* 0x00014400016f7983 */ /* 0x0003620000300800 */
[----:B------:R-:W-:Y:S02]  /*8680*/  FMUL.FTZ R6, R6, c[0x0][0x2ec] ;  /* 0x0000bb0006067a20 */ /* 0x000fe40000410000 */
[----:B------:R-:W-:Y:S02]  /*8690*/  FMUL.FTZ R67, R19, R7 ;  /* 0x0000000713437220 */ /* 0x000fe40000410000 */
[----:B------:R-:W-:Y:S02]  /*86a0*/  FFMA.FTZ R7, -R110, R110, 1 ;  /* 0x3f8000006e077423 */ /* 0x000fe4000001016e */
[----:B------:R-:W-:Y:S01]  /*86b0*/  FMUL.FTZ R66, R18, R6 ;  /* 0x0000000612427220 */ /* 0x000fe20000410000 */
[----:B------:R1:W5:Y:S01]  /*86c0*/  LDL.LU R110, [R1+0x140] ;  /* 0x00014000016e7983 */ /* 0x0003620000300800 */
[----:B------:R-:W-:Y:S02]  /*86d0*/  FFMA.FTZ R6, -R109, R109, 1 ;  /* 0x3f8000006d067423 */ /* 0x000fe4000001016d */
[----:B------:R-:W-:Y:S01]  /*86e0*/  FFMA.FTZ R5, -R108, R108, 1 ;  /* 0x3f8000006c057423 */ /* 0x000fe2000001016c */
[----:B------:R1:W5:Y:S01]  /*86f0*/  LDL.LU R109, [R1+0x13c] ;  /* 0x00013c00016d7983 */ /* 0x0003620000300800 */
[----:B------:R-:W-:Y:S02]  /*8700*/  FMUL.FTZ R7, R7, c[0x0][0x2ec] ;  /* 0x0000bb0007077a20 */ /* 0x000fe40000410000 */
[----:B------:R-:W-:Y:S01]  /*8710*/  FFMA.FTZ R4, -R107, R107, 1 ;  /* 0x3f8000006b047423 */ /* 0x000fe2000001016b */
[----:B------:R1:W5:Y:S01]  /*8720*/  LDL.LU R108, [R1+0x138] ;  /* 0x00013800016c7983 */ /* 0x0003620000300800 */
[----:B------:R-:W-:Y:S02]  /*8730*/  FMUL.FTZ R6, R6, c[0x0][0x2ec] ;  /* 0x0000bb0006067a20 */ /* 0x000fe40000410000 */
[----:B------:R-:W-:Y:S01]  /*8740*/  FMUL.FTZ R55, R13, R7 ;  /* 0x000000070d377220 */ /* 0x000fe20000410000 */
[----:B------:R1:W5:Y:S01]  /*8750*/  LDL.LU R107, [R1+0x134] ;  /* 0x00013400016b7983 */ /* 0x0003620000300800 */
[----:B------:R-:W-:Y:S02]  /*8760*/  FADD.FTZ R13, -R2, R24 ;  /* 0x00000018020d7221 */ /* 0x000fe40000010100 */
[----:B------:R-:W-:Y:S02]  /*8770*/  FMUL.FTZ R5, R5, c[0x0][0x2ec] ;  /* 0x0000bb0005057a20 */ /* 0x000fe40000410000 */
[----:B------:R-:W-:Y:S02]  /*8780*/  FMUL.FTZ R20, R12, R6 ;  /* 0x000000060c147220 */ /* 0x000fe40000410000 */
[----:B------:R-:W-:Y:S02]  /*8790*/  FADD.FTZ R12, -R2, R25 ;  /* 0x00000019020c7221 */ /* 0x000fe40000010100 */
[----:B------:R-:W-:Y:S02]  /*87a0*/  FMUL.FTZ R13, R106, R13 ;  /* 0x0000000d6a0d7220 */ /* 0x000fe40000410000 */
[----:B------:R-:W-:Y:S01]  /*87b0*/  FMUL.FTZ R4, R4, c[0x0][0x2ec] ;  /* 0x0000bb0004047a20 */ /* 0x000fe20000410000 */
[----:B------:R1:W5:Y:S01]  /*87c0*/  LDL.LU R106, [R1+0x130] ;  /* 0x00013000016a7983 */ /* 0x0003620000300800 */
[----:B------:R-:W-:Y:S02]  /*87d0*/  FMUL.FTZ R19, R9, R5 ;  /* 0x0000000509137220 */ /* 0x000fe40000410000 */
[----:B------:R-:W-:Y:S02]  /*87e0*/  FADD.FTZ R9, -R2, R28 ;  /* 0x0000001c02097221 */ /* 0x000fe40000010100 */
[----:B------:R-:W-:Y:S02]  /*87f0*/  FMUL.FTZ R12, R105, R12 ;  /* 0x0000000c690c7220 */ /* 0x000fe40000410000 */
[----:B------:R-:W-:Y:S01]  /*8800*/  FMUL.FTZ R22, R8, R4 ;  /* 0x0000000408167220 */ /* 0x000fe20000410000 */
[----:B------:R1:W5:Y:S01]  /*8810*/  LDL.LU R105, [R1+0x12c] ;  /* 0x00012c0001697983 */ /* 0x0003620000300800 */
[----:B------:R-:W-:Y:S02]  /*8820*/  FADD.FTZ R8, -R2, R29 ;  /* 0x0000001d02087221 */ /* 0x000fe40000010100 */
[----:B------:R-:W-:Y:S02]  /*8830*/  FMUL.FTZ R9, R104, R9 ;  /* 0x0000000968097220 */ /* 0x000fe40000410000 */
        /* <DEDUP_REMOVED lines=12> */
[----:B------:R-:W-:Y:S02]  /*8900*/  FFMA.FTZ R4, -R249, R249, 1 ;  /* 0x3f800000f9047423 */ /* 0x000fe400000101f9 */
        /* <DEDUP_REMOVED lines=9> */
[----:B------:R-:W-:Y:S01]  /*89a0*/  FFMA.FTZ R6, -R232, R232, 1 ;  /* 0x3f800000e8067423 */ /* 0x000fe200000101e8 */
[----:B------:R1:W5:Y:S01]  /*89b0*/  LDL.LU R99, [R1+0x114] ;  /* 0x0001140001637983 */ /* 0x0003620000300800 */
[----:B------:R-:W-:Y:S02]  /*89c0*/  FMUL.FTZ R51, R8, R4 ;  /* 0x0000000408337220 */ /* 0x000fe40000410000 */
[----:B------:R-:W-:Y:S02]  /*89d0*/  FADD.FTZ R8, -R2, R45 ;  /* 0x0000002d02087221 */ /* 0x000fe40000010100 */
[----:B------:R-:W-:Y:S02]  /*89e0*/  FMUL.FTZ R9, R98, R9 ;  /* 0x0000000962097220 */ /* 0x000fe40000410000 */
[----:B------:R-:W-:Y:S01]  /*89f0*/  FFMA.FTZ R5, -R229, R229, 1 ;  /* 0x3f800000e5057423 */ /* 0x000fe200000101e5 */
[----:B------:R1:W5:Y:S01]  /*8a00*/  LDL.LU R98, [R1+0x110] ;  /* 0x0001100001627983 */ /* 0x0003620000300800 */
[----:B------:R-:W-:Y:S02]  /*8a10*/  FMUL.FTZ R6, R6, c[0x0][0x2ec] ;  /* 0x0000bb0006067a20 */ /* 0x000fe40000410000 */
[----:B------:R-:W-:Y:S02]  /*8a20*/  FMUL.FTZ R8, R97, R8 ;  /* 0x0000000861087220 */ /* 0x000fe40000410000 */
[----:B------:R-:W-:Y:S01]  /*8a30*/  FFMA.FTZ R4, -R228, R228, 1 ;  /* 0x3f800000e4047423 */ /* 0x000fe200000101e4 */
[----:B------:R1:W5:Y:S01]  /*8a40*/  LDL.LU R97, [R1+0x10c] ;  /* 0x00010c0001617983 */ /* 0x0003620000300800 */
[----:B------:R-:W-:Y:S02]  /*8a50*/  FMUL.FTZ R5, R5, c[0x0][0x2ec] ;  /* 0x0000bb0005057a20 */ /* 0x000fe40000410000 */
[----:B------:R-:W-:Y:S02]  /*8a60*/  FMUL.FTZ R49, R12, R6 ;  /* 0x000000060c317220 */ /* 0x000fe40000410000 */
[----:B------:R-:W-:Y:S02]  /*8a70*/  FADD.FTZ R12, -R2, R56 ;  /* 0x00000038020c7221 */ /* 0x000fe40000010100 */
[----:B------:R-:W-:Y:S02]  /*8a80*/  FFMA.FTZ R7, -R233, R233, 1 ;  /* 0x3f800000e9077423 */ /* 0x000fe400000101e9 */
[----:B------:R-:W-:Y:S02]  /*8a90*/  FMUL.FTZ R4, R4, c[0x0][0x2ec] ;  /* 0x0000bb0004047a20 */ /* 0x000fe40000410000 */
[----:B------:R-:W-:Y:S02]  /*8aa0*/  FMUL.FTZ R48, R9, R5 ;  /* 0x0000000509307220 */ /* 0x000fe40000410000 */
[----:B------:R-:W-:Y:S02]  /*8ab0*/  FADD.FTZ R9, -R2, R57 ;  /* 0x0000003902097221 */ /* 0x000fe40000010100 */
[----:B------:R-:W-:Y:S02]  /*8ac0*/  FMUL.FTZ R12, R96, R12 ;  /* 0x0000000c600c7220 */ /* 0x000fe40000410000 */
[----:B------:R-:W-:Y:S01]  /*8ad0*/  FFMA.FTZ R5, -R214, R214, 1 ;  /* 0x3f800000d6057423 */ /* 0x000fe200000101d6 */
[----:B------:R1:W5:Y:S01]  /*8ae0*/  LDL.LU R96, [R1+0x108] ;  /* 0x0001080001607983 */ /* 0x0003620000300800 */
[----:B------:R-:W-:Y:S02]  /*8af0*/  FMUL.FTZ R7, R7, c[0x0][0x2ec] ;  /* 0x0000bb0007077a20 */ /* 0x000fe40000410000 */
[----:B------:R-:W-:Y:S02]  /*8b00*/  FMUL.FTZ R45, R8, R4 ;  /* 0x00000004082d7220 */ /* 0x000fe40000410000 */
[----:B------:R-:W-:Y:S02]  /*8b10*/  FADD.FTZ R8, -R2, R60 ;  /* 0x0000003c02087221 */ /* 0x000fe40000010100 */
[----:B------:R-:W-:Y:S02]  /*8b20*/  FMUL.FTZ R9, R95, R9 ;  /* 0x000000095f097220 */ /* 0x000fe40000410000 */
[----:B------:R-:W-:Y:S01]  /*8b30*/  FFMA.FTZ R4, -R208, R208, 1 ;  /* 0x3f800000d0047423 */ /* 0x000fe200000101d0 */
[----:B------:R1:W5:Y:S01]  /*8b40*/  LDL.LU R95, [R1+0x104] ;  /* 0x00010400015f7983 */ /* 0x0003620000300800 */
[----:B------:R-:W-:Y:S02]  /*8b50*/  FMUL.FTZ R5, R5, c[0x0][0x2ec] ;  /* 0x0000bb0005057a20 */ /* 0x000fe40000410000 */
[----:B----4-:R-:W-:Y:S02]  /*8b60*/  FADD.FTZ R10, -R0, R10 ;  /* 0x0000000a000a7221 */ /* 0x010fe40000010100 */
[----:B------:R-:W-:Y:S02]  /*8b70*/  FMUL.FTZ R50, R13, R7 ;  /* 0x000000070d327220 */ /* 0x000fe40000410000 */
[----:B------:R-:W-:Y:S02]  /*8b80*/  FADD.FTZ R7, -R2, R61 ;  /* 0x0000003d02077221 */ /* 0x000fe40000010100 */
[----:B------:R-:W-:Y:S02]  /*8b90*/  FMUL.FTZ R8, R251, R8 ;  /* 0x00000008fb087220 */ /* 0x000fe40000410000 */
[----:B------:R-:W-:Y:S02]  /*8ba0*/  FFMA.FTZ R2, -R206, R206, 1 ;  /* 0x3f800000ce027423 */ /* 0x000fe400000101ce */
[----:B------:R-:W-:Y:S02]  /*8bb0*/  FMUL.FTZ R4, R4, c[0x0][0x2ec] ;  /* 0x0000bb0004047a20 */ /* 0x000fe40000410000 */
[----:B------:R-:W-:Y:S02]  /*8bc0*/  FMUL.FTZ R41, R9, R5 ;  /* 0x0000000509297220 */ /* 0x000fe40000410000 */
[----:B------:R-:W-:Y:S02]  /*8bd0*/  FADD.FTZ R9, -R0, R11 ;  /* 0x0000000b00097221 */ /* 0x000fe40000010100 */
[----:B------:R-:W-:Y:S02]  /*8be0*/  FMUL.FTZ R10, R94, R10 ;  /* 0x0000000a5e0a7220 */ /* 0x000fe40000410000 */
[----:B------:R-:W-:Y:S01]  /*8bf0*/  FMUL.FTZ R7, R248, R7 ;  /* 0x00000007f8077220 */ /* 0x000fe20000410000 */
[----:B------:R1:W5:Y:S01]  /*8c00*/  LDL.LU R94, [R1+0x100] ;  /* 0x00010000015e7983 */ /* 0x0003620000300800 */
[----:B------:R-:W-:Y:S02]  /*8c10*/  FMUL.FTZ R2, R2, c[0x0][0x2ec] ;  /* 0x0000bb0002027a20 */ /* 0x000fe40000410000 */
        /* <DEDUP_REMOVED lines=8> */
[----:B------:R-:W-:Y:S01]  /*8ca0*/  FMUL.FTZ R6, R6, c[0x0][0x2ec] ;  /* 0x0000bb0006067a20 */ /* 0x000fe20000410000 */
[----:B------:R1:W5:Y:S01]  /*8cb0*/  LDL.LU R92, [R1+0xf8] ;  /* 0x0000f800015c7983 */ /* 0x0003620000300800 */
[----:B------:R-:W-:Y:S02]  /*8cc0*/  FMUL.FTZ R7, R91, R7 ;  /* 0x000000075b077220 */ /* 0x000fe40000410000 */
[----:B------:R-:W-:Y:S01]  /*8cd0*/  FMUL.FTZ R44, R12, R6 ;  /* 0x000000060c2c7220 */ /* 0x000fe20000410000 */
[----:B------:R1:W5:Y:S01]  /*8ce0*/  LDL.LU R91, [R1+0xf4] ;  /* 0x0000f400015b7983 */ /* 0x0003620000300800 */
[----:B------:R-:W-:Y:S02]  /*8cf0*/  FFMA.FTZ R6, -R90, R90, 1 ;  /* 0x3f8000005a067423 */ /* 0x000fe4000001015a */
[----:B------:R-:W-:Y:S01]  /*8d00*/  FFMA.FTZ R5, -R89, R89, 1 ;  /* 0x3f80000059057423 */ /* 0x000fe20000010159 */
[----:B------:R1:W5:Y:S01]  /*8d10*/  LDL.LU R90, [R1+0xf0] ;  /* 0x0000f000015a7983 */ /* 0x0003620000300800 */
[----:B------:R-:W-:Y:S02]  /*8d20*/  FFMA.FTZ R4, -R88, R88, 1 ;  /* 0x3f80000058047423 */ /* 0x000fe40000010158 */
[----:B------:R-:W-:Y:S01]  /*8d30*/  FMUL.FTZ R6, R6, c[0x0][0x2ec] ;  /* 0x0000bb0006067a20 */ /* 0x000fe20000410000 */
[----:B------:R1:W5:Y:S01]  /*8d40*/  LDL.LU R89, [R1+0xec] ;  /* 0x0000ec0001597983 */ /* 0x0003620000300800 */
[----:B------:R-:W-:Y:S02]  /*8d50*/  FFMA.FTZ R2, -R87, R87, 1 ;  /* 0x3f80000057027423 */ /* 0x000fe40000010157 */
[----:B------:R-:W-:Y:S01]  /*8d60*/  FMUL.FTZ R5, R5, c[0x0][0x2ec] ;  /* 0x0000bb0005057a20 */ /* 0x000fe20000410000 */
[----:B------:R1:W5:Y:S01]  /*8d70*/  LDL.LU R88, [R1+0xe8] ;  /* 0x0000e80001587983 */ /* 0x0003620000300800 */
[----:B------:R-:W-:Y:S02]  /*8d80*/  FMUL.FTZ R18, R10, R6 ;  /* 0x000000060a127220 */ /* 0x000fe40000410000 */
[----:B------:R-:W-:Y:S01]  /*8d90*/  FADD.FTZ R10, -R0, R26 ;  /* 0x0000001a000a7221 */ /* 0x000fe20000010100 */
[----:B------:R1:W5:Y:S01]  /*8da0*/  LDL.LU R87, [R1+0xe4] ;  /* 0x0000e40001577983 */ /* 0x0003620000300800 */
[----:B------:R-:W-:Y:S02]  /*8db0*/  FMUL.FTZ R4, R4, c[0x0][0x2ec] ;  /* 0x0000bb0004047a20 */ /* 0x000fe40000410000 */
[----:B------:R-:W-:Y:S02]  /*8dc0*/  FMUL.FTZ R25, R9, R5 ;  /* 0x0000000509197220 */ /* 0x000fe40000410000 */
[----:B------:R-:W-:Y:S02]  /*8dd0*/  FADD.FTZ R9, -R0, R27 ;  /* 0x0000001b00097221 */ /* 0x000fe40000010100 */
[----:B------:R-:W-:Y:S02]  /*8de0*/  FMUL.FTZ R10, R86, R10 ;  /* 0x0000000a560a7220 */ /* 0x000fe40000410000 */
[----:B------:R-:W-:Y:S01]  /*8df0*/  FMUL.FTZ R2, R2, c[0x0][0x2ec] ;  /* 0x0000bb0002027a20 */ /* 0x000fe20000410000 */
[----:B------:R1:W5:Y:S01]  /*8e00*/  LDL.LU R86, [R1+0xe0] ;  /* 0x0000e00001567983 */ /* 0x0003620000300800 */
[----:B------:R-:W-:Y:S02]  /*8e10*/  FMUL.FTZ R16, R8, R4 ;  /* 0x0000000408107220 */ /* 0x000fe40000410000 */
[C---:B------:R-:W-:Y:S02]  /*8e20*/  FADD.FTZ R8, -R0.reuse, R30 ;  /* 0x0000001e00087221 */ /* 0x040fe40000010100 */
        /* <DEDUP_REMOVED lines=20> */
[----:B------:R-:W-:Y:S01]  /*8f70*/  FMUL.FTZ R17, R9, R5 ;  /* 0x0000000509117220 */ /* 0x000fe20000410000 */
[----:B------:R1:W5:Y:S01]  /*8f80*/  LDL.LU R79, [R1+0xc4] ;  /* 0x0000c400014f7983 */ /* 0x0003620000300800 */
        /* <DEDUP_REMOVED lines=45> */
[----:B------:R-:W-:Y:S02]  /*9260*/  FFMA.FTZ R0, -R230, R230, 1 ;  /* 0x3f800000e6007423 */ /* 0x000fe400000101e6 */
        /* <DEDUP_REMOVED lines=9> */
[----:B------:R-:W-:Y:S01]  /*9300*/  ISETP.GE.AND P2, PT, R204, c[0x0][0x220], PT ;  /* 0x00008800cc007a0c */ /* 0x000fe20003f46270 */
[----:B------:R-:W-:Y:S01]  /*9310*/  IMAD.MOV.U32 R11, RZ, RZ, c[0x0][0x190] ;  /* 0x00006400ff0b7624 */ /* 0x000fe200078e00ff */
[----:B------:R-:W-:Y:S03]  /*9320*/  ULOP3.LUT UR4, UR5, 0x1, URZ, 0xc0, !UPT ;  /* 0x0000000105047892 */ /* 0x000fe6000f8ec03f */
[C---:B------:R-:W-:Y:S01]  /*9330*/  IMAD.U32 R4, R11.reuse, -0x80, RZ ;  /* 0xffffff800b047824 */ /* 0x040fe200078e00ff */
[----:B------:R-:W-:Y:S04]  /*9340*/  UISETP.NE.U32.AND UP0, UPT, UR4, 0x1, UPT ;  /* 0x000000010400788c */ /* 0x000fe8000bf05070 */
[C---:B------:R-:W-:Y:S01]  /*9350*/  LEA R6, P5, R4.reuse, R210, 0x1 ;  /* 0x000000d204067211 */ /* 0x040fe200078a08ff */
[----:B------:R-:W-:Y:S01]  /*9360*/  USEL UR4, UR44, 0x4000, !UP0 ;  /* 0x000040002c047887 */ /* 0x000fe2000c000000 */
[----:B------:R-:W-:Y:S01]  /*9370*/  SHF.R.S32.HI R5, RZ, 0x1f, R4 ;  /* 0x0000001fff057819 */ /* 0x000fe20000011404 */
[----:B------:R-:W-:Y:S01]  /*9380*/  @!P2 IMAD.MOV.U32 R9, RZ, RZ, c[0x0][0x194] ;  /* 0x00006500ff09a624 */ /* 0x000fe200078e00ff */
[CC--:B------:R-:W-:Y:S01]  /*9390*/  @!P2 LEA R2, P3, R11.reuse, R4.reuse, 0x6 ;  /* 0x000000040b02a211 */ /* 0x0c0fe200078630ff */
[----:B------:R-:W-:Y:S01]  /*93a0*/  @!P2 IMAD.MOV.U32 R8, RZ, RZ, c[0x0][0x194] ;  /* 0x00006500ff08a624 */ /* 0x000fe200078e00ff */
[----:B------:R-:W-:Y:S01]  /*93b0*/  LEA.HI.X R7, R4, R209, R5, 0x1, P5 ;  /* 0x000000d104077211 */ /* 0x000fe200028f0c05 */
[----:B------:R-:W-:Y:S01]  /*93c0*/  @!P2 IMAD.MOV.U32 R15, RZ, RZ, c[0x0][0x194] ;  /* 0x00006500ff0fa624 */ /* 0x000fe200078e00ff */
[----:B------:R-:W-:Y:S02]  /*93d0*/  IADD3 R192, R192, UR4, RZ ;  /* 0x00000004c0c07c10 */ /* 0x000fe4000fffe0ff */
[C---:B------:R-:W-:Y:S02]  /*93e0*/  @!P2 LEA R0, P4, R11.reuse, R4, 0x5 ;  /* 0x000000040b00a211 */ /* 0x040fe400078828ff */
[CC--:B------:R-:W-:Y:S01]  /*93f0*/  @!P2 LEA.HI.X R9, R11.reuse, R5.reuse, R9, 0x6, P3 ;  /* 0x000000050b09a211 */ /* 0x0c0fe200018f3409 */
[----:B------:R2:W-:Y:S01]  /*9400*/  @P2 STS [R192], RZ ;  /* 0x000000ffc0002388 */ /* 0x0005e20000000800 */
[-C--:B------:R-:W-:Y:S02]  /*9410*/  @!P2 LEA R10, P3, R2, R210.reuse, 0x1 ;  /* 0x000000d2020aa211 */ /* 0x080fe400078608ff */
[C---:B------:R-:W-:Y:S01]  /*9420*/  @!P2 LEA.HI.X R8, R11.reuse, R5, R8, 0x5, P4 ;  /* 0x000000050b08a211 */ /* 0x040fe200020f2c08 */
[----:B------:R2:W-:Y:S01]  /*9430*/  @P2 STS [R192+0x4], RZ ;  /* 0x000004ffc0002388 */ /* 0x0005e20000000800 */
[-C--:B------:R-:W-:Y:S01]  /*9440*/  @!P2 LEA R12, P4, R0, R210.reuse, 0x1 ;  /* 0x000000d2000ca211 */ /* 0x080fe200078808ff */
[----:B------:R-:W-:Y:S01]  /*9450*/  @!P2 IMAD.WIDE.U32 R4, R11, 0x60, R4 ;  /* 0x000000600b04a825 */ /* 0x000fe200078e0004 */
[-C--:B------:R-:W-:Y:S01]  /*9460*/  @!P2 LEA.HI.X R11, R2, R209.reuse, R9, 0x1, P3 ;  /* 0x000000d1020ba211 */ /* 0x080fe200018f0c09 */
[----:B------:R2:W-:Y:S01]  /*9470*/  @P2 STS [R192+0x8], RZ ;  /* 0x000008ffc0002388 */ /* 0x0005e20000000800 */
[-C--:B------:R-:W-:Y:S01]  /*9480*/  @!P2 LEA.HI.X R13, R0, R209.reuse, R8, 0x1, P4 ;  /* 0x000000d1000da211 */ /* 0x080fe200020f0c08 */
[----:B------:R-:W-:Y:S01]  /*9490*/  @!P2 IMAD R2, R15, 0x60, RZ ;  /* 0x000000600f02a824 */ /* 0x000fe200078e02ff */
[----:B------:R-:W-:Y:S01]  /*94a0*/  IADD3 R0, R207, UR4, RZ ;  /* 0x00000004cf007c10 */ /* 0x000fe2000fffe0ff */
[----:B------:R2:W-:Y:S01]  /*94b0*/  @P2 STS [R192+0xc], RZ ;  /* 0x00000cffc0002388 */ /* 0x0005e20000000800 */
[----:B------:R-:W-:Y:S01]  /*94c0*/  @!P2 LEA R8, P3, R4, R210, 0x1 ;  /* 0x000000d20408a211 */ /* 0x000fe200078608ff */
[----:B------:R-:W-:Y:S01]  /*94d0*/  @!P2 IMAD.IADD R2, R5, 0x1, R2 ;  /* 0x000000010502a824 */ /* 0x000fe200078e0202 */
[----:B------:R-:W-:Y:S01]  /*94e0*/  IADD3 R188, R188, UR4, RZ ;  /* 0x00000004bcbc7c10 */ /* 0x000fe2000fffe0ff */
[----:B------:R-:W-:Y:S01]  /*94f0*/  @!PT LDS RZ, [RZ] ;  /* 0x00000000fffff984 */ /* 0x000fe20000000800 */
[----:B------:R-:W-:Y:S01]  /*9500*/  @!PT LDS RZ, [RZ] ;  /* 0x00000000fffff984 */ /* 0x000fe20000000800 */
[----:B------:R-:W-:Y:S01]  /*9510*/  @!PT LDS RZ, [RZ] ;  /* 0x00000000fffff984 */ /* 0x000fe20000000800 */
[----:B------:R2:W-:Y:S01]  /*9520*/  @!P2 LDGSTS.E.BYPASS.LTC128B.128 [R0], [R6.64] ;  /* 0x000000000600afae */ /* 0x0005e2000b901d4c */
[----:B------:R-:W-:Y:S02]  /*9530*/  IMAD.MOV.U32 R210, RZ, RZ, R6 ;  /* 0x000000ffffd27224 */ /* 0x000fe400078e0006 */
[----:B------:R-:W-:Y:S01]  /*9540*/  @!P2 LEA.HI.X R9, R4, R209, R2, 0x1, P3 ;  /* 0x000000d10409a211 */ /* 0x000fe200018f0c02 */
[----:B------:R2:W-:Y:S01]  /*9550*/  @P2 STS [R192+0x1000], RZ ;  /* 0x001000ffc0002388 */ /* 0x0005e20000000800 */
[C---:B------:R-:W-:Y:S01]  /*9560*/  @!P2 IADD3 R2, R207.reuse, UR4, RZ ;  /* 0x00000004cf02ac10 */ /* 0x040fe2000fffe0ff */
[----:B------:R-:W-:Y:S01]  /*9570*/  IMAD.MOV.U32 R209, RZ, RZ, R7 ;  /* 0x000000ffffd17224 */ /* 0x000fe200078e0007 */
[----:B------:R-:W-:Y:S01]  /*9580*/  @!P2 IADD3 R4, R207, UR4, RZ ;  /* 0x00000004cf04ac10 */ /* 0x000fe2000fffe0ff */
[----:B------:R2:W-:Y:S01]  /*9590*/  @P2 STS [R192+0x1004], RZ ;  /* 0x001004ffc0002388 */ /* 0x0005e20000000800 */
[----:B------:R-:W-:Y:S03]  /*95a0*/  IMAD.MOV.U32 R207, RZ, RZ, R0 ;  /* 0x000000ffffcf7224 */ /* 0x000fe600078e0000 */
[----:B------:R2:W-:Y:S04]  /*95b0*/  @P2 STS [R192+0x1008], RZ ;  /* 0x001008ffc0002388 */ /* 0x0005e80000000800 */
[----:B------:R2:W-:Y:S04]  /*95c0*/  @P2 STS [R192+0x100c], RZ ;  /* 0x00100cffc0002388 */ /* 0x0005e80000000800 */
[----:B------:R-:W-:Y:S01]  /*95d0*/  @!PT LDS RZ, [RZ] ;  /* 0x00000000fffff984 */ /* 0x000fe20000000800 */
[----:B------:R-:W-:Y:S01]  /*95e0*/  @!PT LDS RZ, [RZ] ;  /* 0x00000000fffff984 */ /* 0x000fe20000000800 */
[----:B------:R-:W-:Y:S01]  /*95f0*/  @!PT LDS RZ, [RZ] ;  /* 0x00000000fffff984 */ /* 0x000fe20000000800 */
[----:B------:R2:W-:Y:S04]  /*9600*/  @!P2 LDGSTS.E.BYPASS.LTC128B.128 [R2+0x1000], [R12.64] ;  /* 0x010000000c02afae */ /* 0x0005e8000b901d4c */
        /* <DEDUP_REMOVED lines=17> */
.L_x_955:
[----:B------:R-:W-:Y:S01]  /*9720*/  F2FP.BF16.PACK_AB R28, R158, R159 ;  /* 0x0000009f9e1c723e */ /* 0x000fe200000010ff */
[----:B------:R-:W3:Y:S01]  /*9730*/  LDL R42, [R1+0x48] ;  /* 0x00004800012a7983 */ /* 0x000ee20000100800 */
        /* <DEDUP_REMOVED lines=21> */
[----:B--2---:R-:W-:Y:S02]  /*9890*/  F2FP.BF16.PACK_AB R13, R37, R38 ;  /* 0x00000026250d723e */ /* 0x004fe400000010ff */
        /* <DEDUP_REMOVED lines=42> */
[----:B--2---:R-:W-:Y:S04]  /*9b40*/  IMAD.SHL.U32 R0, R190, 0x2, RZ ;  /* 0x00000002be007824 */ /* 0x004fe800078e00ff */
[----:B------:R-:W-:Y:S01]  /*9b50*/  IMAD.IADD R2, R0, 0x1, R181 ;  /* 0x0000000100027824 */ /* 0x000fe200078e02b5 */
[----:B-----5:R-:W-:Y:S04]  /*9b60*/  LDSM.16.MT88.4 R4, [R3+0x1c000] ;  /* 0x01c000000304783b */ /* 0x020fe80000004200 */
[----:B------:R-:W2:Y:S04]  /*9b70*/  LDSM.16.MT88.4 R8, [R0+0x8000] ;  /* 0x008000000008783b */ /* 0x000ea80000004200 */
[----:B------:R-:W4:Y:S04]  /*9b80*/  LDSM.16.MT88.4 R12, [R3+0x20000] ;  /* 0x02000000030c783b */ /* 0x000f280000004200 */
[----:B------:R-:W1:Y:S04]  /*9b90*/  LDSM.16.MT88.4 R16, [R2+0x8000] ;  /* 0x008000000210783b */ /* 0x000e680000004200 */
[----:B------:R-:W-:Y:S04]  /*9ba0*/  LDSM.16.MT88.4 R20, [R3+0x1c800] ;  /* 0x01c800000314783b */ /* 0x000fe80000004200 */
[----:B------:R-:W1:Y:S04]  /*9bb0*/  LDSM.16.MT88.4 R24, [R0+0x8800] ;  /* 0x008800000018783b */ /* 0x000e680000004200 */
[----:B------:R-:W1:Y:S04]  /*9bc0*/  LDSM.16.MT88.4 R28, [R3+0x20800] ;  /* 0x02080000031c783b */ /* 0x000e680000004200 */
[----:B------:R-:W1:Y:S01]  /*9bd0*/  LDSM.16.MT88.4 R32, [R2+0x8800] ;  /* 0x008800000220783b */ /* 0x000e620000004200 */
[-C--:B--2---:R-:W-:Y:S08]  /*9be0*/  HMMA.16816.F32.BF16 R68, R4, R8.reuse, R68 ;  /* 0x000000080444723c */ /* 0x084ff00000041844 */
[C---:B----4-:R-:W-:Y:S08]  /*9bf0*/  HMMA.16816.F32.BF16 R72, R12.reuse, R8, R72 ;  /* 0x000000080c48723c */ /* 0x050ff00000041848 */
[-C--:B------:R-:W-:Y:S08]  /*9c00*/  HMMA.16816.F32.BF16 R76, R12, R10.reuse, R76 ;  /* 0x0000000a0c4c723c */ /* 0x080ff0000004184c */
[C---:B------:R-:W-:Y:S01]  /*9c10*/  HMMA.16816.F32.BF16 R80, R4.reuse, R10, R80 ;  /* 0x0000000a0450723c */ /* 0x040fe20000041850 */
[----:B------:R-:W-:Y:S07]  /*9c20*/  LDSM.16.MT88.4 R8, [R0+0x9000] ;  /* 0x009000000008783b */ /* 0x000fee0000004200 */
[-C--:B-1----:R-:W-:Y:S08]  /*9c30*/  HMMA.16816.F32.BF16 R84, R4, R16.reuse, R84 ;  /* 0x000000100454723c */ /* 0x082ff00000041854 */
[C---:B------:R-:W-:Y:S08]  /*9c40*/  HMMA.16816.F32.BF16 R88, R12.reuse, R16, R88 ;  /* 0x000000100c58723c */ /* 0x040ff00000041858 */
[-C--:B------:R-:W-:Y:S01]  /*9c50*/  HMMA.16816.F32.BF16 R92, R12, R18.reuse, R92 ;  /* 0x000000120c5c723c */ /* 0x080fe2000004185c */
[----:B------:R-:W-:Y:S07]  /*9c60*/  LDSM.16.MT88.4 R12, [R3+0x21000] ;  /* 0x02100000030c783b */ /* 0x000fee0000004200 */
[----:B------:R-:W-:Y:S01]  /*9c70*/  HMMA.16816.F32.BF16 R96, R4, R18, R96 ;  /* 0x000000120460723c */ /* 0x000fe20000041860 */
[----:B------:R-:W1:Y:S04]  /*9c80*/  LDSM.16.MT88.4 R4, [R3+0x1d000] ;  /* 0x01d000000304783b */ /* 0x000e680000004200 */
[----:B------:R-:W2:Y:S03]  /*9c90*/  LDSM.16.MT88.4 R16, [R2+0x9000] ;  /* 0x009000000210783b */ /* 0x000ea60000004200 */
[-C--:B------:R-:W-:Y:S08]  /*9ca0*/  HMMA.16816.F32.BF16 R68, R20, R24.reuse, R68 ;  /* 0x000000181444723c */ /* 0x080ff00000041844 */
[C---:B------:R-:W-:Y:S08]  /*9cb0*/  HMMA.16816.F32.BF16 R72, R28.reuse, R24, R72 ;  /* 0x000000181c48723c */ /* 0x040ff00000041848 */
[-C--:B------:R-:W-:Y:S08]  /*9cc0*/  HMMA.16816.F32.BF16 R76, R28, R26.reuse, R76 ;  /* 0x0000001a1c4c723c */ /* 0x080ff0000004184c */
[C---:B------:R-:W-:Y:S01]  /*9cd0*/  HMMA.16816.F32.BF16 R80, R20.reuse, R26, R80 ;  /* 0x0000001a1450723c */ /* 0x040fe20000041850 */
[----:B------:R-:W-:Y:S07]  /*9ce0*/  LDSM.16.MT88.4 R24, [R0+0x9800] ;  /* 0x009800000018783b */ /* 0x000fee0000004200 */
[-C--:B------:R-:W-:Y:S04]  /*9cf0*/  HMMA.16816.F32.BF16 R84, R20, R32.reuse, R84 ;  /* 0x000000201454723c */ /* 0x080fe80000041854 */
[----:B---3--:R-:W-:Y:S04]  /*9d00*/  IMAD.SHL.U32 R146, R42, 0x2, RZ ;  /* 0x000000022a927824 */ /* 0x008fe800078e00ff */
        /* <DEDUP_REMOVED lines=117> */
.L_x_956:
        /* <DEDUP_REMOVED lines=9> */
[----:B------:R-:W-:Y:S01]  /*a4f0*/  IMAD.U32 R147, R147, -0x80, RZ ;  /* 0xffffff8093937824 */ /* 0x000fe200078e00ff */
[----:B------:R-:W4:Y:S01]  /*a500*/  LDSM.16.MT88.4 R36, [R2+0xc000] ;  /* 0x00c000000224783b */ /* 0x000f220000004200 */
[----:B------:R-:W-:Y:S03]  /*a510*/  UIADD3 UR4, UR5, -0x1, URZ ;  /* 0xffffffff05047890 */ /* 0x000fe6000fffe03f */
[----:B------:R-:W5:Y:S01]  /*a520*/  LDL R153, [R1+0x38] ;  /* 0x0000380001997983 */ /* 0x000f620000100800 */
[C---:B------:R-:W-:Y:S03]  /*a530*/  LEA R202, P2, R147.reuse, R160, 0x2 ;  /* 0x000000a093ca7211 */ /* 0x040fe600078410ff */
[----:B------:R-:W-:Y:S01]  /*a540*/  LDSM.16.M88.4 R40, [R187+0x14000] ;  /* 0x01400000bb28783b */ /* 0x000fe20000000200 */
[----:B------:R-:W-:Y:S01]  /*a550*/  LEA.HI.X.SX32 R201, R147, R161, 0x2, P2 ;  /* 0x000000a193c97211 */ /* 0x000fe200010f16ff */
[----:B------:R-:W-:Y:S01]  /*a560*/  IMAD.MOV.U32 R147, RZ, RZ, c[0x0][0x22c] ;  /* 0x00008b00ff937624 */ /* 0x000fe200078e00ff */
[----:B------:R-:W-:Y:S01]  /*a570*/  UMOV UR5, UR4 ;  /* 0x0000000400057c82 */ /* 0x000fe20008000000 */
[----:B------:R-:W5:Y:S02]  /*a580*/  LDL R152, [R1+0x4c] ;  /* 0x00004c0001987983 */ /* 0x000f640000100800 */
[----:B------:R-:W-:Y:S02]  /*a590*/  IMAD R147, R147, c[0x0][0x1c0], RZ ;  /* 0x0000700093937a24 */ /* 0x000fe400078e02ff */
[----:B------:R-:W1:Y:S02]  /*a5a0*/  LDSM.16.MT88.4 R44, [R0+0xc800] ;  /* 0x00c80000002c783b */ /* 0x000e640000004200 */
[----:B------:R-:W-:Y:S02]  /*a5b0*/  IMAD.SHL.U32 R147, R147, 0x8, RZ ;  /* 0x0000000893937824 */ /* 0x000fe400078e00ff */
        /* <DEDUP_REMOVED lines=83> */
[----:B------:R-:W-:Y:S08]  /*aaf0*/  HMMA.16816.F32.BF16 R32, R44, R134, R32 ;  /* 0x000000862c20723c */ /* 0x000ff00000041820 */
[-C--:B------:R-:W-:Y:S08]  /*ab00*/  HMMA.16816.F32.BF16 R4, R36, R48.reuse, R4 ;  /* 0x000000302404723c */ /* 0x080ff00000041804 */
[C---:B------:R-:W-:Y:S07]  /*ab10*/  HMMA.16816.F32.BF16 R8, R136.reuse, R48, R8 ;  /* 0x000000308808723c */ /* 0x040fee0000041808 */
[----:B------:R-:W-:Y:S01]  /*ab20*/  IMAD.MOV.U32 R48, RZ, RZ, c[0x0][0x22c] ;  /* 0x00008b00ff307624 */ /* 0x000fe200078e00ff */
[-C--:B------:R-:W-:Y:S04]  /*ab30*/  HMMA.16816.F32.BF16 R12, R136, R50.reuse, R12 ;  /* 0x00000032880c723c */ /* 0x080fe8000004180c */
[----:B------:R-:W-:Y:S04]  /*ab40*/  IMAD R48, R48, c[0x0][0x1c0], RZ ;  /* 0x0000700030307a24 */ /* 0x000fe800078e02ff */
[C---:B------:R-:W-:Y:S04]  /*ab50*/  HMMA.16816.F32.BF16 R16, R36.reuse, R50, R16 ;  /* 0x000000322410723c */ /* 0x040fe80000041810 */
[----:B------:R-:W-:Y:S04]  /*ab60*/  IMAD R48, R48, 0x48, RZ ;  /* 0x0000004830307824 */ /* 0x000fe800078e02ff */
        /* <DEDUP_REMOVED lines=8> */
[----:B------:R-:W-:Y:S01]  /*abf0*/  IMAD.MOV.U32 R36, RZ, RZ, R202 ;  /* 0x000000ffff247224 */ /* 0x000fe200078e00ca */
[----:B------:R-:W-:Y:S01]  /*ac00*/  @UP3 UIADD3.X UR7, UR7, -0x1, URZ, UP1, !UPT ;  /* 0xffffffff07073890 */ /* 0x000fe20008ffe43f */
[C---:B-1----:R-:W-:Y:S02]  /*ac10*/  HMMA.16816.F32.BF16 R8, R56.reuse, R52, R8 ;  /* 0x000000343808723c */ /* 0x042fe40000041808 */
[----:B------:R-:W2:Y:S02]  /*ac20*/  @P0 LDG.E R148, [R38.64+0x20] ;  /* 0x0000200c26940981 */ /* 0x000ea4000c1e1900 */
[CC--:B------:R-:W-:Y:S01]  /*ac30*/  LEA R44, P2, R147.reuse, R36.reuse, 0x2 ;  /* 0x00000024932c7211 */ /* 0x0c0fe200078410ff */
[----:B------:R-:W-:Y:S01]  /*ac40*/  IMAD.MOV.U32 R37, RZ, RZ, R201 ;  /* 0x000000ffff257224 */ /* 0x000fe200078e00c9 */
[----:B------:R-:W3:Y:S02]  /*ac50*/  @P0 LDG.E R149, [R38.64+0x120] ;  /* 0x0001200c26950981 */ /* 0x000ee4000c1e1900 */
[-C--:B------:R-:W-:Y:S02]  /*ac60*/  HMMA.16816.F32.BF16 R12, R56, R54.reuse, R12 ;  /* 0x00000036380c723c */ /* 0x080fe4000004180c */
[----:B------:R-:W4:Y:S02]  /*ac70*/  @P0 LDG.E R150, [R38.64+0x100] ;  /* 0x0001000c26960981 */ /* 0x000f24000c1e1900 */
[-C--:B------:R-:W-:Y:S02]  /*ac80*/  LEA.HI.X.SX32 R45, R147, R37.reuse, 0x2, P2 ;  /* 0x00000025932d7211 */ /* 0x080fe400010f16ff */
[----:B------:R-:W5:Y:S02]  /*ac90*/  @P0 LDG.E R151, [R38.64] ;  /* 0x0000000c26970981 */ /* 0x000f64000c1e1900 */
[C---:B------:R-:W-:Y:S02]  /*aca0*/  HMMA.16816.F32.BF16 R16, R40.reuse, R54, R16 ;  /* 0x000000362810723c */ /* 0x040fe40000041810 */
[----:B------:R-:W-:Y:S04]  /*acb0*/  RED.E.ADD.F32.FTZ.RN.STRONG.GPU [R36.64], R4 ;  /* 0x000000042400798e */ /* 0x000fe8000c10e78c */
[----:B------:R-:W-:Y:S02]  /*acc0*/  RED.E.ADD.F32.FTZ.RN.STRONG.GPU [R44.64], R5 ;  /* 0x000000052c00798e */ /* 0x000fe4000c10e78c */
[-C--:B------:R-:W-:Y:S08]  /*acd0*/  HMMA.16816.F32.BF16 R20, R40, R60.reuse, R20 ;  /* 0x0000003c2814723c */ /* 0x080ff00000041814 */
[C---:B------:R-:W-:Y:S08]  /*ace0*/  HMMA.16816.F32.BF16 R24, R56.reuse, R60, R24 ;  /* 0x0000003c3818723c */ /* 0x040ff00000041818 */
[-C--:B------:R-:W-:Y:S08]  /*acf0*/  HMMA.16816.F32.BF16 R28, R56, R62.reuse, R28 ;  /* 0x0000003e381c723c */ /* 0x080ff0000004181c */
[----:B------:R-:W-:Y:S07]  /*ad00*/  HMMA.16816.F32.BF16 R32, R40, R62, R32 ;  /* 0x0000003e2820723c */ /* 0x000fee0000041820 */
[----:B------:R-:W-:Y:S05]  /*ad10*/  IMAD.MOV.U32 R42, RZ, RZ, c[0x0][0x22c] ;  /* 0x00008b00ff2a7624 */ /* 0x000fea00078e00ff */
[----:B------:R-:W-:Y:S04]  /*ad20*/  IMAD R42, R42, c[0x0][0x1c0], RZ ;  /* 0x000070002a2a7a24 */ /* 0x000fe800078e02ff */
[----:B------:R-:W-:Y:S01]  /*ad30*/  IMAD R42, R42, 0x70, RZ ;  /* 0x000000702a2a7824 */ /* 0x000fe200078e02ff */
[----:B--2---:R1:W-:Y:S04]  /*ad40*/  @P0 STL [R1+0xc], R148 ;  /* 0x00000c9401000387 */ /* 0x0043e80000100800 */
[----:B---3--:R2:W-:Y:S04]  /*ad50*/  @P0 STL [R1+0x4], R149 ;  /* 0x0000049501000387 */ /* 0x0085e80000100800 */
[----:B----4-:R3:W-:Y:S04]  /*ad60*/  @P0 STL [R1], R150 ;  /* 0x0000009601000387 */ /* 0x0107e80000100800 */
[----:B-----5:R4:W-:Y:S04]  /*ad70*/  @P0 STL [R1+0x8], R151 ;  /* 0x0000089701000387 */ /* 0x0209e80000100800 */
[----:B------:R-:W5:Y:S04]  /*ad80*/  LDL R59, [R1+0x30] ;  /* 0x00003000013b7983 */ /* 0x000f680000100800 */
[----:B------:R-:W5:Y:S04]  /*ad90*/  LDL R58, [R1+0x2c] ;  /* 0x00002c00013a7983 */ /* 0x000f680000100800 */
[----:B------:R-:W5:Y:S01]  /*ada0*/  LDL R57, [R1+0x28] ;  /* 0x0000280001397983 */ /* 0x000f620000100800 */
[----:B-1----:R-:W-:Y:S03]  /*adb0*/  IMAD.MOV.U32 R148, RZ, RZ, c[0x0][0x22c] ;  /* 0x00008b00ff947624 */ /* 0x002fe600078e00ff */
[----:B------:R-:W5:Y:S01]  /*adc0*/  LDL R56, [R1+0x24] ;  /* 0x0000240001387983 */ /* 0x000f620000100800 */
[----:B------:R-:W-:Y:S02]  /*add0*/  IMAD R148, R148, c[0x0][0x1c0], RZ ;  /* 0x0000700094947a24 */ /* 0x000fe400078e02ff */
[----:B--2---:R-:W-:Y:S01]  /*ade0*/  IMAD.MOV.U32 R149, RZ, RZ, c[0x0][0x22c] ;  /* 0x00008b00ff957624 */ /* 0x004fe200078e00ff */
[----:B------:R-:W2:Y:S01]  /*adf0*/  LDL R55, [R1+0x20] ;  /* 0x0000200001377983 */ /* 0x000ea20000100800 */
[----:B------:R-:W-:Y:S02]  /*ae00*/  IMAD.SHL.U32 R148, R148, 0x10, RZ ;  /* 0x0000001094947824 */ /* 0x000fe400078e00ff */
[----:B---3--:R-:W-:Y:S01]  /*ae10*/  IMAD.MOV.U32 R150, RZ, RZ, c[0x0][0x22c] ;  /* 0x00008b00ff967624 */ /* 0x008fe200078e00ff */
[----:B------:R-:W3:Y:S01]  /*ae20*/  LDL R54, [R1+0x1c] ;  /* 0x00001c0001367983 */ /* 0x000ee20000100800 */
[----:B----4-:R-:W-:Y:S01]  /*ae30*/  IMAD.MOV.U32 R151, RZ, RZ, c[0x0][0x22c] ;  /* 0x00008b00ff977624 */ /* 0x010fe200078e00ff */
[-C--:B------:R-:W-:Y:S01]  /*ae40*/  LEA R46, P0, R148, R36.reuse, 0x2 ;  /* 0x00000024942e7211 */ /* 0x080fe200078010ff */
[----:B------:R-:W-:Y:S01]  /*ae50*/  IMAD R150, R150, c[0x0][0x1c0], RZ ;  /* 0x0000700096967a24 */ /* 0x000fe200078e02ff */
[----:B------:R-:W3:Y:S01]  /*ae60*/  LDL R53, [R1+0x18] ;  /* 0x0000180001357983 */ /* 0x000ee20000100800 */
[----:B------:R-:W-:Y:S01]  /*ae70*/  IMAD R151, R151, c[0x0][0x1c0], RZ ;  /* 0x0000700097977a24 */ /* 0x000fe200078e02ff */
[-C--:B------:R-:W-:Y:S01]  /*ae80*/  LEA.HI.X.SX32 R47, R148, R37.reuse, 0x2, P0 ;  /* 0x00000025942f7211 */ /* 0x080fe200000f16ff */
[----:B------:R-:W-:Y:S01]  /*ae90*/  IMAD.SHL.U32 R150, R150, 0x20, RZ ;  /* 0x0000002096967824 */ /* 0x000fe200078e00ff */
[----:B------:R-:W3:Y:S01]  /*aea0*/  LDL R52, [R1+0x14] ;  /* 0x0000140001347983 */ /* 0x000ee20000100800 */
[----:B------:R-:W-:Y:S01]  /*aeb0*/  IMAD R151, R151, 0x18, RZ ;  /* 0x0000001897977824 */ /* 0x000fe200078e02ff */
[----:B------:R-:W-:Y:S01]  /*aec0*/  IADD3 R62, R148, 0x20, RZ ;  /* 0x00000020943e7810 */ /* 0x000fe20007ffe0ff */
[----:B------:R-:W-:Y:S01]  /*aed0*/  IMAD R149, R149, c[0x0][0x1c0], RZ ;  /* 0x0000700095957a24 */ /* 0x000fe200078e02ff */
[----:B------:R1:W-:Y:S01]  /*aee0*/  RED.E.ADD.F32.FTZ.RN.STRONG.GPU [R46.64], R6 ;  /* 0x000000062e00798e */ /* 0x0003e2000c10e78c */
[CC--:B------:R-:W-:Y:S02]  /*aef0*/  LEA R4, P0, R150.reuse, R36.reuse, 0x2 ;  /* 0x0000002496047211 */ /* 0x0c0fe400078010ff */
[-C--:B------:R-:W-:Y:S01]  /*af00*/  LEA R40, P2, R151, R36.reuse, 0x2 ;  /* 0x0000002497287211 */ /* 0x080fe200078410ff */
[----:B------:R-:W-:Y:S01]  /*af10*/  IMAD R149, R149, 0x28, RZ ;  /* 0x0000002895957824 */ /* 0x000fe200078e02ff */
[-C--:B------:R-:W-:Y:S01]  /*af20*/  LEA.HI.X.SX32 R5, R150, R37.reuse, 0x2, P0 ;  /* 0x0000002596057211 */ /* 0x080fe200000f16ff */
[----:B------:R-:W-:Y:S01]  /*af30*/  IMAD.IADD R62, R147, 0x1, R62 ;  /* 0x00000001933e7824 */ /* 0x000fe200078e023e */
[-C--:B------:R-:W-:Y:S02]  /*af40*/  LEA.HI.X.SX32 R41, R151, R37.reuse, 0x2, P2 ;  /* 0x0000002597297211 */ /* 0x080fe400010f16ff */
[CC--:B------:R-:W-:Y:S02]  /*af50*/  LEA R38, P2, R149.reuse, R36.reuse, 0x2 ;  /* 0x0000002495267211 */ /* 0x0c0fe400078410ff */
[C---:B------:R-:W-:Y:S01]  /*af60*/  IADD3 R61, R148.reuse, 0x20, RZ ;  /* 0x00000020943d7810 */ /* 0x040fe20007ffe0ff */
[----:B------:R1:W-:Y:S01]  /*af70*/  RED.E.ADD.F32.FTZ.RN.STRONG.GPU [R40.64], R7 ;  /* 0x000000072800798e */ /* 0x0003e2000c10e78c */
[-C--:B------:R-:W-:Y:S02]  /*af80*/  LEA.HI.X.SX32 R39, R149, R37.reuse, 0x2, P2 ;  /* 0x0000002595277211 */ /* 0x080fe400010f16ff */
[C---:B------:R-:W-:Y:S01]  /*af90*/  IADD3 R60, R148.reuse, 0x20, RZ ;  /* 0x00000020943c7810 */ /* 0x040fe20007ffe0ff */
[----:B------:R1:W-:Y:S01]  /*afa0*/  RED.E.ADD.F32.FTZ.RN.STRONG.GPU [R4.64], R8 ;  /* 0x000000080400798e */ /* 0x0003e2000c10e78c */
[----:B------:R-:W-:Y:S01]  /*afb0*/  IADD3 R63, R148, 0x20, RZ ;  /* 0x00000020943f7810 */ /* 0x000fe20007ffe0ff */
[C---:B------:R-:W-:Y:S02]  /*afc0*/  IMAD.IADD R61, R147.reuse, 0x1, R61 ;  /* 0x00000001933d7824 */ /* 0x040fe400078e023d */
[----:B------:R1:W-:Y:S01]  /*afd0*/  RED.E.ADD.F32.FTZ.RN.STRONG.GPU [R38.64], R9 ;  /* 0x000000092600798e */ /* 0x0003e2000c10e78c */
[C---:B------:R-:W-:Y:S02]  /*afe0*/  IMAD.IADD R60, R147.reuse, 0x1, R60 ;  /* 0x00000001933c7824 */ /* 0x040fe400078e023c */
[C---:B------:R-:W-:Y:S02]  /*aff0*/  IMAD.IADD R61, R147.reuse, 0x1, R61 ;  /* 0x00000001933d7824 */ /* 0x040fe400078e023d */
[C---:B------:R-:W-:Y:S01]  /*b000*/  IMAD.IADD R60, R147.reuse, 0x1, R60 ;  /* 0x00000001933c7824 */ /* 0x040fe200078e023c */
[CC--:B-1----:R-:W-:Y:S03]  /*b010*/  LEA R6, P0, R0.reuse, R36.reuse, 0x2 ;  /* 0x0000002400067211 */ /* 0x0c2fe600078010ff */
[----:B------:R-:W-:Y:S01]  /*b020*/  IMAD.IADD R60, R147, 0x1, R60 ;  /* 0x00000001933c7824 */ /* 0x000fe200078e023c */
[CC--:B------:R-:W-:Y:S04]  /*b030*/  LEA R46, P6, R61.reuse, R36.reuse, 0x2 ;  /* 0x000000243d2e7211 */ /* 0x0c0fe800078c10ff */
[-C--:B------:R-:W-:Y:S02]  /*b040*/  LEA.HI.X.SX32 R47, R61, R37.reuse, 0x2, P6 ;  /* 0x000000253d2f7211 */ /* 0x080fe400030f16ff */
[-C--:B------:R-:W-:Y:S01]  /*b050*/  LEA.HI.X.SX32 R7, R0, R37.reuse, 0x2, P0 ;  /* 0x0000002500077211 */ /* 0x080fe200000f16ff */
[----:B------:R-:W-:Y:S02]  /*b060*/  IMAD.MOV.U32 R0, RZ, RZ, c[0x0][0x22c] ;  /* 0x00008b00ff007624 */ /* 0x000fe400078e00ff */
[----:B------:R-:W-:Y:S01]  /*b070*/  IMAD.MOV.U32 R41, RZ, RZ, c[0x0][0x22c] ;  /* 0x00008b00ff297624 */ /* 0x000fe200078e00ff */
[-C--:B------:R-:W-:Y:S01]  /*b080*/  LEA R4, P2, R2, R36.reuse, 0x2 ;  /* 0x0000002402047211 */ /* 0x080fe200078410ff */
[----:B------:R1:W-:Y:S01]  /*b090*/  RED.E.ADD.F32.FTZ.RN.STRONG.GPU [R6.64], R10 ;  /* 0x0000000a0600798e */ /* 0x0003e2000c10e78c */
[----:B------:R-:W-:Y:S02]  /*b0a0*/  IMAD R0, R0, c[0x0][0x1c0], RZ ;  /* 0x0000700000007a24 */ /* 0x000fe400078e02ff */
[-C--:B------:R-:W-:Y:S01]  /*b0b0*/  LEA.HI.X.SX32 R5, R2, R37.reuse, 0x2, P2 ;  /* 0x0000002502057211 */ /* 0x080fe200010f16ff */
[----:B------:R-:W-:Y:S02]  /*b0c0*/  IMAD.MOV.U32 R2, RZ, RZ, c[0x0][0x22c] ;  /* 0x00008b00ff027624 */ /* 0x000fe400078e00ff */
[----:B------:R-:W-:Y:S02]  /*b0d0*/  IMAD.SHL.U32 R0, R0, 0x40, RZ ;  /* 0x0000004000007824 */ /* 0x000fe400078e00ff */
[----:B------:R1:W-:Y:S01]  /*b0e0*/  RED.E.ADD.F32.FTZ.RN.STRONG.GPU [R4.64], R11 ;  /* 0x0000000b0400798e */ /* 0x0003e2000c10e78c */
[----:B------:R-:W-:Y:S02]  /*b0f0*/  IMAD R2, R2, c[0x0][0x1c0], RZ ;  /* 0x0000700002027a24 */ /* 0x000fe400078e02ff */
[-C--:B------:R-:W-:Y:S01]  /*b100*/  LEA R8, P0, R0, R36.reuse, 0x2 ;  /* 0x0000002400087211 */ /* 0x080fe200078010ff */
[----:B------:R-:W-:Y:S02]  /*b110*/  IMAD R41, R41, c[0x0][0x1c0], RZ ;  /* 0x0000700029297a24 */ /* 0x000fe400078e02ff */
[----:B------:R-:W-:Y:S01]  /*b120*/  IMAD R2, R2, 0x58, RZ ;  /* 0x0000005802027824 */ /* 0x000fe200078e02ff */
[-C--:B------:R-:W-:Y:S01]  /*b130*/  LEA.HI.X.SX32 R9, R0, R37.reuse, 0x2, P0 ;  /* 0x0000002500097211 */ /* 0x080fe200000f16ff */
[----:B------:R-:W-:Y:S02]  /*b140*/  IMAD.MOV.U32 R0, RZ, RZ, c[0x0][0x22c] ;  /* 0x00008b00ff007624 */ /* 0x000fe400078e00ff */
[----:B------:R-:W-:Y:S02]  /*b150*/  IMAD R41, R41, 0x68, RZ ;  /* 0x0000006829297824 */ /* 0x000fe400078e02ff */
[----:B------:R1:W-:Y:S01]  /*b160*/  RED.E.ADD.F32.FTZ.RN.STRONG.GPU [R8.64], R16 ;  /* 0x000000100800798e */ /* 0x0003e2000c10e78c */
[----:B------:R-:W-:Y:S02]  /*b170*/  IMAD R0, R0, c[0x0][0x1c0], RZ ;  /* 0x0000700000007a24 */ /* 0x000fe400078e02ff */
[----:B------:R-:W-:Y:S02]  /*b180*/  IMAD.MOV.U32 R40, RZ, RZ, c[0x0][0x22c] ;  /* 0x00008b00ff287624 */ /* 0x000fe400078e00ff */
[----:B------:R-:W-:Y:S01]  /*b190*/  IMAD R0, R0, 0x50, RZ ;  /* 0x0000005000007824 */ /* 0x000fe200078e02ff */
[-C--:B-1----:R-:W-:Y:S01]  /*b1a0*/  LEA R6, P2, R48, R36.reuse, 0x2 ;  /* 0x0000002430067211 */ /* 0x082fe200078410ff */
[----:B------:R-:W-:Y:S03]  /*b1b0*/  IMAD R40, R40, c[0x0][0x1c0], RZ ;  /* 0x0000700028287a24 */ /* 0x000fe600078e02ff */
[-C--:B------:R-:W-:Y:S01]  /*b1c0*/  LEA.HI.X.SX32 R7, R48, R37.reuse, 0x2, P2 ;  /* 0x0000002530077211 */ /* 0x080fe200010f16ff */
[----:B------:R-:W-:Y:S01]  /*b1d0*/  IMAD R40, R40, 0x78, RZ ;  /* 0x0000007828287824 */ /* 0x000fe200078e02ff */
[CC--:B------:R-:W-:Y:S03]  /*b1e0*/  LEA R4, P0, R0.reuse, R36.reuse, 0x2 ;  /* 0x0000002400047211 */ /* 0x0c0fe600078010ff */
[----:B------:R1:W-:Y:S01]  /*b1f0*/  RED.E.ADD.F32.FTZ.RN.STRONG.GPU [R6.64], R17 ;  /* 0x000000110600798e */ /* 0x0003e2000c10e78c */
[-C--:B------:R-:W-:Y:S01]  /*b200*/  LEA.HI.X.SX32 R5, R0, R37.reuse, 0x2, P0 ;  /* 0x0000002500057211 */ /* 0x080fe200000f16ff */
[----:B------:R-:W-:Y:S04]  /*b210*/  IMAD.MOV.U32 R0, RZ, RZ, c[0x0][0x22c] ;  /* 0x00008b00ff007624 */ /* 0x000fe800078e00ff */
[----:B------:R-:W-:Y:S01]  /*b220*/  IMAD R0, R0, c[0x0][0x1c0], RZ ;  /* 0x0000700000007a24 */ /* 0x000fe200078e02ff */
[----:B------:R1:W-:Y:S01]  /*b230*/  RED.E.ADD.F32.FTZ.RN.STRONG.GPU [R4.64], R18 ;  /* 0x000000120400798e */ /* 0x0003e2000c10e78c */
[-C--:B------:R-:W-:Y:S02]  /*b240*/  LEA R16, P2, R2, R36.reuse, 0x2 ;  /* 0x0000002402107211 */ /* 0x080fe400078410ff */
[----:B------:R-:W-:Y:S01]  /*b250*/  IMAD R0, R0, 0x60, RZ ;  /* 0x0000006000007824 */ /* 0x000fe200078e02ff */
[CC--:B------:R-:W-:Y:S04]  /*b260*/  LEA R8, P3, R41.reuse, R36.reuse, 0x2 ;  /* 0x0000002429087211 */ /* 0x0c0fe800078610ff */
[CC--:B------:R-:W-:Y:S02]  /*b270*/  LEA R10, P0, R0.reuse, R36.reuse, 0x2 ;  /* 0x00000024000a7211 */ /* 0x0c0fe400078010ff */
[-C--:B------:R-:W-:Y:S02]  /*b280*/  LEA.HI.X.SX32 R9, R41, R37.reuse, 0x2, P3 ;  /* 0x0000002529097211 */ /* 0x080fe400018f16ff */
[-C--:B------:R-:W-:Y:S02]  /*b290*/  LEA.HI.X.SX32 R11, R0, R37.reuse, 0x2, P0 ;  /* 0x00000025000b7211 */ /* 0x080fe400000f16ff */
[----:B------:R-:W4:Y:S01]  /*b2a0*/  LDL R0, [R1+0x34] ;  /* 0x0000340001007983 */ /* 0x000f220000100800 */
[-C--:B-1----:R-:W-:Y:S03]  /*b2b0*/  LEA.HI.X.SX32 R17, R2, R37.reuse, 0x2, P2 ;  /* 0x0000002502117211 */ /* 0x082fe600010f16ff */
[----:B------:R-:W4:Y:S01]  /*b2c0*/  LDL R2, [R1+0x10] ;  /* 0x0000100001027983 */ /* 0x000f220000100800 */
[CC--:B------:R-:W-:Y:S03]  /*b2d0*/  LEA R6, P2, R42.reuse, R36.reuse, 0x2 ;  /* 0x000000242a067211 */ /* 0x0c0fe600078410ff */
[----:B------:R1:W-:Y:S01]  /*b2e0*/  RED.E.ADD.F32.FTZ.RN.STRONG.GPU [R16.64], R19 ;  /* 0x000000131000798e */ /* 0x0003e2000c10e78c */
[-C--:B------:R-:W-:Y:S02]  /*b2f0*/  LEA.HI.X.SX32 R7, R42, R37.reuse, 0x2, P2 ;  /* 0x000000252a077211 */ /* 0x080fe400010f16ff */
[CC--:B------:R-:W-:Y:S01]  /*b300*/  LEA R4, P0, R40.reuse, R36.reuse, 0x2 ;  /* 0x0000002428047211 */ /* 0x0c0fe200078010ff */
[----:B------:R-:W-:Y:S01]  /*b310*/  RED.E.ADD.F32.FTZ.RN.STRONG.GPU [R10.64], R12 ;  /* 0x0000000c0a00798e */ /* 0x000fe2000c10e78c */
[CC--:B------:R-:W-:Y:S02]  /*b320*/  LEA R50, P2, R63.reuse, R36.reuse, 0x2 ;  /* 0x000000243f327211 */ /* 0x0c0fe400078410ff */
[-C--:B------:R-:W-:Y:S01]  /*b330*/  LEA.HI.X.SX32 R5, R40, R37.reuse, 0x2, P0 ;  /* 0x0000002528057211 */ /* 0x080fe200000f16ff */
[----:B------:R-:W-:Y:S01]  /*b340*/  RED.E.ADD.F32.FTZ.RN.STRONG.GPU [R8.64], R13 ;  /* 0x0000000d0800798e */ /* 0x000fe2000c10e78c */
[CC--:B------:R-:W-:Y:S02]  /*b350*/  LEA R48, P0, R62.reuse, R36.reuse, 0x2 ;  /* 0x000000243e307211 */ /* 0x0c0fe400078010ff */
[-C--:B------:R-:W-:Y:S01]  /*b360*/  LEA.HI.X.SX32 R51, R63, R37.reuse, 0x2, P2 ;  /* 0x000000253f337211 */ /* 0x080fe200010f16ff */
[----:B------:R2:W-:Y:S01]  /*b370*/  RED.E.ADD.F32.FTZ.RN.STRONG.GPU [R6.64], R14 ;  /* 0x0000000e0600798e */ /* 0x0005e2000c10e78c */
[-C--:B------:R-:W-:Y:S02]  /*b380*/  LEA.HI.X.SX32 R49, R62, R37.reuse, 0x2, P0 ;  /* 0x000000253e317211 */ /* 0x080fe400000f16ff */
[CC--:B------:R-:W-:Y:S01]  /*b390*/  LEA R42, P5, R60.reuse, R36.reuse, 0x2 ;  /* 0x000000243c2a7211 */ /* 0x0c0fe200078a10ff */
[----:B------:R1:W-:Y:S03]  /*b3a0*/  RED.E.ADD.F32.FTZ.RN.STRONG.GPU [R4.64], R15 ;  /* 0x0000000f0400798e */ /* 0x0003e6000c10e78c */
[-C--:B------:R-:W-:Y:S01]  /*b3b0*/  LEA.HI.X.SX32 R43, R60, R37.reuse, 0x2, P5 ;  /* 0x000000253c2b7211 */ /* 0x080fe200028f16ff */
[----:B------:R-:W-:Y:S04]  /*b3c0*/  RED.E.ADD.F32.FTZ.RN.STRONG.GPU [R36.64+0x80], R20 ;  /* 0x000080142400798e */ /* 0x000fe8000c10e78c */
[----:B------:R-:W-:Y:S04]  /*b3d0*/  RED.E.ADD.F32.FTZ.RN.STRONG.GPU [R44.64+0x80], R21 ;  /* 0x000080152c00798e */ /* 0x000fe8000c10e78c */
[----:B------:R-:W-:Y:S04]  /*b3e0*/  RED.E.ADD.F32.FTZ.RN.STRONG.GPU [R50.64], R22 ;  /* 0x000000163200798e */ /* 0x000fe8000c10e78c */
[----:B------:R-:W-:Y:S04]  /*b3f0*/  RED.E.ADD.F32.FTZ.RN.STRONG.GPU [R48.64], R23 ;  /* 0x000000173000798e */ /* 0x000fe8000c10e78c */
[----:B------:R-:W-:Y:S04]  /*b400*/  RED.E.ADD.F32.FTZ.RN.STRONG.GPU [R46.64], R24 ;  /* 0x000000182e00798e */ /* 0x000fe8000c10e78c */
[----:B------:R-:W-:Y:S04]  /*b410*/  RED.E.ADD.F32.FTZ.RN.STRONG.GPU [R42.64], R25 ;  /* 0x000000192a00798e */ /* 0x000fe8000c10e78c */
[----:B------:R-:W-:Y:S01]  /*b420*/  LDSM.16.MT88.4 R20, [R3+0x14800] ;  /* 0x014800000314783b */ /* 0x000fe20000004200 */
[CC--:B-----5:R-:W-:Y:S02]  /*b430*/  LEA R40, P4, R59.reuse, R36.reuse, 0x2 ;  /* 0x000000243b287211 */ /* 0x0e0fe400078810ff */
[CC--:B------:R-:W-:Y:S02]  /*b440*/  LEA R38, P3, R58.reuse, R36.reuse, 0x2 ;  /* 0x000000243a267211 */ /* 0x0c0fe400078610ff */
[-C--:B------:R-:W-:Y:S02]  /*b450*/  LEA.HI.X.SX32 R41, R59, R37.reuse, 0x2, P4 ;  /* 0x000000253b297211 */ /* 0x080fe400020f16ff */
[CC--:B------:R-:W-:Y:S02]  /*b460*/  LEA R18, P2, R57.reuse, R36.reuse, 0x2 ;  /* 0x0000002439127211 */ /* 0x0c0fe400078410ff */
[-C--:B------:R-:W-:Y:S01]  /*b470*/  LEA.HI.X.SX32 R39, R58, R37.reuse, 0x2, P3 ;  /* 0x000000253a277211 */ /* 0x080fe200018f16ff */
[----:B------:R-:W-:Y:S01]  /*b480*/  RED.E.ADD.F32.FTZ.RN.STRONG.GPU [R40.64], R26 ;  /* 0x0000001a2800798e */ /* 0x000fe2000c10e78c */
[CC--:B-1----:R-:W-:Y:S02]  /*b490*/  LEA R16, P0, R56.reuse, R36.reuse, 0x2 ;  /* 0x0000002438107211 */ /* 0x0c2fe400078010ff */
[-C--:B------:R-:W-:Y:S01]  /*b4a0*/  LEA.HI.X.SX32 R19, R57, R37.reuse, 0x2, P2 ;  /* 0x0000002539137211 */ /* 0x080fe200010f16ff */
[----:B------:R-:W-:Y:S01]  /*b4b0*/  RED.E.ADD.F32.FTZ.RN.STRONG.GPU [R38.64], R27 ;  /* 0x0000001b2600798e */ /* 0x000fe2000c10e78c */
[CC--:B--2---:R-:W-:Y:S02]  /*b4c0*/  LEA R14, P6, R55.reuse, R36.reuse, 0x2 ;  /* 0x00000024370e7211 */ /* 0x0c4fe400078c10ff */
[-C--:B------:R-:W-:Y:S01]  /*b4d0*/  LEA.HI.X.SX32 R17, R56, R37.reuse, 0x2, P0 ;  /* 0x0000002538117211 */ /* 0x080fe200000f16ff */
[----:B------:R-:W-:Y:S01]  /*b4e0*/  RED.E.ADD.F32.FTZ.RN.STRONG.GPU [R18.64], R32 ;  /* 0x000000201200798e */ /* 0x000fe2000c10e78c */
[CC--:B---3--:R-:W-:Y:S02]  /*b4f0*/  LEA R12, P5, R54.reuse, R36.reuse, 0x2 ;  /* 0x00000024360c7211 */ /* 0x0c8fe400078a10ff */
[-C--:B------:R-:W-:Y:S01]  /*b500*/  LEA.HI.X.SX32 R15, R55, R37.reuse, 0x2, P6 ;  /* 0x00000025370f7211 */ /* 0x080fe200030f16ff */
[----:B------:R-:W-:Y:S01]  /*b510*/  RED.E.ADD.F32.FTZ.RN.STRONG.GPU [R16.64], R33 ;  /* 0x000000211000798e */ /* 0x000fe2000c10e78c */
[CC--:B------:R-:W-:Y:S02]  /*b520*/  LEA R10, P4, R53.reuse, R36.reuse, 0x2 ;  /* 0x00000024350a7211 */ /* 0x0c0fe400078810ff */
[-C--:B------:R-:W-:Y:S01]  /*b530*/  LEA.HI.X.SX32 R13, R54, R37.reuse, 0x2, P5 ;  /* 0x00000025360d7211 */ /* 0x080fe200028f16ff */
[----:B------:R-:W-:Y:S01]  /*b540*/  RED.E.ADD.F32.FTZ.RN.STRONG.GPU [R14.64], R34 ;  /* 0x000000220e00798e */ /* 0x000fe2000c10e78c */
[CC--:B------:R-:W-:Y:S02]  /*b550*/  LEA R8, P3, R52.reuse, R36.reuse, 0x2 ;  /* 0x0000002434087211 */ /* 0x0c0fe400078610ff */
[-C--:B------:R-:W-:Y:S01]  /*b560*/  LEA.HI.X.SX32 R11, R53, R37.reuse, 0x2, P4 ;  /* 0x00000025350b7211 */ /* 0x080fe200020f16ff */
[----:B------:R-:W-:Y:S01]  /*b570*/  RED.E.ADD.F32.FTZ.RN.STRONG.GPU [R12.64], R35 ;  /* 0x000000230c00798e */ /* 0x000fe2000c10e78c */
[-C--:B------:R-:W-:Y:S03]  /*b580*/  LEA.HI.X.SX32 R9, R52, R37.reuse, 0x2, P3 ;  /* 0x0000002534097211 */ /* 0x080fe600018f16ff */
[----:B------:R-:W-:Y:S04]  /*b590*/  RED.E.ADD.F32.FTZ.RN.STRONG.GPU [R10.64], R28 ;  /* 0x0000001c0a00798e */ /* 0x000fe8000c10e78c */
[----:B------:R-:W-:Y:S04]  /*b5a0*/  RED.E.ADD.F32.FTZ.RN.STRONG.GPU [R8.64], R29 ;  /* 0x0000001d0800798e */ /* 0x000fe8000c10e78c */
[----:B------:R-:W-:Y:S04]  /*b5b0*/  LDSM.16.MT88.4 R8, [R180] ;  /* 0x00000000b408783b */ /* 0x000fe80000004200 */
[----:B------:R-:W-:Y:S04]  /*b5c0*/  LDSM.16.MT88.4 R12, [R3+0x18000] ;  /* 0x01800000030c783b */ /* 0x000fe80000004200 */
[----:B------:R-:W-:Y:S04]  /*b5d0*/  LDSM.16.MT88.4 R24, [R180+0x800] ;  /* 0x00080000b418783b */ /* 0x000fe80000004200 */
[----:B------:R-:W-:Y:S01]  /*b5e0*/  LDSM.16.MT88.4 R32, [R3+0x18800] ;  /* 0x018800000320783b */ /* 0x000fe20000004200 */
[CC--:B----4-:R-:W-:Y:S04]  /*b5f0*/  LEA R4, P0, R0.reuse, R36.reuse, 0x2 ;  /* 0x0000002400047211 */ /* 0x0d0fe800078010ff */
[-C--:B------:R-:W-:Y:S01]  /*b600*/  LEA.HI.X.SX32 R5, R0, R37.reuse, 0x2, P0 ;  /* 0x0000002500057211 */ /* 0x080fe200000f16ff */
[----:B------:R-:W-:Y:S01]  /*b610*/  IMAD.MOV.U32 R0, RZ, RZ, 0x40 ;  /* 0x00000040ff007424 */ /* 0x000fe200078e00ff */
[C---:B------:R-:W-:Y:S02]  /*b620*/  LEA R6, P2, R2.reuse, R36, 0x2 ;  /* 0x0000002402067211 */ /* 0x040fe400078410ff */
[----:B------:R-:W-:Y:S02]  /*b630*/  PLOP3.LUT P0, PT, PT, PT, UP2, 0x80, 0x0 ;  /* 0x000000000000781c */ /* 0x000fe40003f0f028 */
[----:B------:R-:W-:Y:S02]  /*b640*/  LEA.HI.X.SX32 R7, R2, R37, 0x2, P2 ;  /* 0x0000002502077211 */ /* 0x000fe400010f16ff */
[----:B------:R-:W-:Y:S01]  /*b650*/  SEL R181, R0, 0xffffffc0, !P1 ;  /* 0xffffffc000b57807 */ /* 0x000fe20004800000 */
[----:B------:R-:W-:Y:S01]  /*b660*/  LDSM.16.MT88.4 R36, [R3+0x19000] ;  /* 0x019000000324783b */ /* 0x000fe20000004200 */
[----:B------:R-:W-:Y:S01]  /*b670*/  PLOP3.LUT P2, PT, PT, PT, UP0, 0x80, 0x0 ;  /* 0x000000000000781c */ /* 0x000fe20003f4f008 */
[----:B------:R-:W-:Y:S02]  /*b680*/  @UP3 UIADD3 UR10, UP0, UR10, -0x200, URZ ;  /* 0xfffffe000a0a3890 */ /* 0x000fe4000ff1e03f */
[----:B------:R-:W-:Y:S01]  /*b690*/  RED.E.ADD.F32.FTZ.RN.STRONG.GPU [R6.64], R30 ;  /* 0x0000001e0600798e */ /* 0x000fe2000c10e78c */
[----:B------:R-:W-:Y:S01]  /*b6a0*/  IMAD.IADD R0, R181, 0x1, R180 ;  /* 0x00000001b5007824 */ /* 0x000fe200078e02b4 */
[----:B------:R-:W-:Y:S02]  /*b6b0*/  @UP3 UIADD3.X UR9, UR9, -0x1, URZ, UP0, !UPT ;  /* 0xffffffff09093890 */ /* 0x000fe400087fe43f */
        /* <DEDUP_REMOVED lines=226> */
.L_x_958:
        /* <DEDUP_REMOVED lines=19> */
.L_x_959:
        /* <DEDUP_REMOVED lines=47> */
.L_x_961:
[----:B------:R-:W-:Y:S05]  /*c900*/  BSYNC B0 ;  /* 0x0000000000007941 */ /* 0x000fea0003800000 */
.L_x_960:
        /* <DEDUP_REMOVED lines=15> */
.L_x_963:
[----:B------:R-:W-:Y:S05]  /*ca00*/  BSYNC B0 ;  /* 0x0000000000007941 */ /* 0x000fea0003800000 */
.L_x_962:
        /* <DEDUP_REMOVED lines=15> */
.L_x_965:
[----:B------:R-:W-:Y:S05]  /*cb00*/  BSYNC B0 ;  /* 0x0000000000007941 */ /* 0x000fea0003800000 */
.L_x_964:
        /* <DEDUP_REMOVED lines=14> */
.L_x_967:
[----:B------:R-:W-:Y:S05]  /*cbf0*/  BSYNC B0 ;  /* 0x0000000000007941 */ /* 0x000fea0003800000 */
.L_x_966:
        /* <DEDUP_REMOVED lines=25> */
.L_x_969:
[----:B------:R-:W-:Y:S05]  /*cd90*/  BSYNC B0 ;  /* 0x0000000000007941 */ /* 0x000fea0003800000 */
.L_x_968:
        /* <DEDUP_REMOVED lines=13> */
.L_x_971:
[----:B------:R-:W-:Y:S05]  /*ce70*/  BSYNC B0 ;  /* 0x0000000000007941 */ /* 0x000fea0003800000 */
.L_x_970:
        /* <DEDUP_REMOVED lines=13> */
.L_x_973:
[----:B------:R-:W-:Y:S05]  /*cf50*/  BSYNC B0 ;  /* 0x0000000000007941 */ /* 0x000fea0003800000 */
.L_x_972:
        /* <DEDUP_REMOVED lines=11> */
.L_x_922:
[----:B------:R-:W-:Y:S05]  /*d010*/  BSYNC B1 ;  /* 0x0000000000017941 */ /* 0x000fea0003800000 */
.L_x_900:
        /* <DEDUP_REMOVED lines=11> */
.L_x_974:
[----:B------:R-:W-:Y:S05]  /*d0d0*/  EXIT ;  /* 0x000000000000794d */ /* 0x000fea0003800000 */
.L_x_976:
        /* <DEDUP_REMOVED lines=10> */
.L_x_1272:


//--------------------- .text._ZN5flash44flash_bwd_dq_dk_dv_loop_seqk_parallel_kernelI23Flash_bwd_kernel_traitsILi64ELi128ELi128ELi8ELi4ELi4ELi4ELb0ELb0EN7cutlass10bfloat16_tE19Flash_kernel_traitsILi64ELi128ELi128ELi8ES3_EELb1ELb1ELb0ELb0ELb1ELb1ELb0EEEvNS_16Flash_bwd_paramsE --------------------------
	.section	.text._ZN5flash44flash_bwd_dq_dk_dv_loop_seqk_parallel_kernelI23Flash_bwd_kernel_traitsILi64ELi128ELi128ELi8ELi4ELi4ELi4ELb0ELb0EN7cutlass10bfloat16_tE19Flash_kernel_traitsILi64ELi128ELi128ELi8ES3_EELb1ELb1ELb0ELb0ELb1ELb1ELb0EEEvNS_16Flash_bwd_paramsE,"ax",@progbits
	.sectioninfo	@"SHI_REGISTERS=255"
	.align	128
        .global         _ZN5flash44flash_bwd_dq_dk_dv_loop_seqk_parallel_kernelI23Flash_bwd_kernel_traitsILi64ELi128ELi128ELi8ELi4ELi4ELi4ELb0ELb0EN7cutlass10bfloat16_tE19Flash_kernel_traitsILi64ELi128ELi128ELi8ES3_EELb1ELb1ELb0ELb0ELb1ELb1ELb0EEEvNS_16Flash_bwd_paramsE
        .type           _ZN5flash44flash_bwd_dq_dk_dv_loop_seqk_parallel_kernelI23Flash_bwd_kernel_traitsILi64ELi128ELi128ELi8ELi4ELi4ELi4ELb0ELb0EN7cutlass10bfloat16_tE19Flash_kernel_traitsILi64ELi128ELi128ELi8ES3_EELb1ELb1ELb0ELb0ELb1ELb1ELb0EEEvNS_16Flash_bwd_paramsE,@function
        .size           _ZN5flash44flash_bwd_dq_dk_dv_loop_seqk_parallel_kernelI23Flash_bwd_kernel_traitsILi64ELi128ELi128ELi8ELi4ELi4ELi4ELb0ELb0EN7cutlass10bfloat16_tE19Flash_kernel_traitsILi64ELi128ELi128ELi8ES3_EELb1ELb1ELb0ELb0ELb1ELb1ELb0EEEvNS_16Flash_bwd_paramsE,(.L_x_1273 - _ZN5flash44flash_bwd_dq_dk_dv_loop_seqk_parallel_kernelI23Flash_bwd_kernel_traitsILi64ELi128ELi128ELi8ELi4ELi4ELi4ELb0ELb0EN7cutlass10bfloat16_tE19Flash_kernel_traitsILi64ELi128ELi128ELi8ES3_EELb1ELb1ELb0ELb0ELb1ELb1ELb0EEEvNS_16Flash_bwd_paramsE)
        .other          _ZN5flash44flash_bwd_dq_dk_dv_loop_seqk_parallel_kernelI23Flash_bwd_kernel_traitsILi64ELi128ELi128ELi8ELi4ELi4ELi4ELb0ELb0EN7cutlass10bfloat16_tE19Flash_kernel_traitsILi64ELi128ELi128ELi8ES3_EELb1ELb1ELb0ELb0ELb1ELb1ELb0EEEvNS_16Flash_bwd_paramsE,@"STO_CUDA_ENTRY STV_DEFAULT"
_ZN5flash44flash_bwd_dq_dk_dv_loop_seqk_parallel_kernelI23Flash_bwd_kernel_traitsILi64ELi128ELi128ELi8ELi4ELi4ELi4ELb0ELb0EN7cutlass10bfloat16_tE19Flash_kernel_traitsILi64ELi128ELi128ELi8ES3_EELb1ELb1ELb0ELb0ELb1ELb1ELb0EEEvNS_16Flash_bwd_paramsE:
.text._ZN5flash44flash_bwd_dq_dk_dv_loop_seqk_parallel_kernelI23Flash_bwd_kernel_traitsILi64ELi128ELi128ELi8ELi4ELi4ELi4ELb0ELb0EN7cutlass10bfloat16_tE19Flash_kernel_traitsILi64ELi128ELi128ELi8ES3_EELb1ELb1ELb0ELb0ELb1ELb1ELb0EEEvNS_16Flash_bwd_paramsE:
        /* <DEDUP_REMOVED lines=30> */
[CC--:B------:R-:W-:Y:S01]  /*01e0*/  LEA.HI R0, R6.reuse, R11.reuse, RZ, 0x5 ;  /* 0x0000000b06007211 */ /* 0x0c0fe200078f28ff */
[----:B------:R-:W-:Y:S01]  /*01f0*/  ULDC UR18, c[0x0][0x224] ;  /* 0x0000890000127ab9 */ /* 0x000fe20000000800 */
[----:B------:R-:W-:Y:S01]  /*0200*/  SHF.R.S32.HI R3, RZ, 0x4, R7 ;  /* 0x00000004ff037819 */ /* 0x000fe20000011407 */
[----:B------:R-:W-:Y:S01]  /*0210*/  UMOV UR21, 0x4 ;  /* 0x0000000400157882 */ /* 0x000fe20000000000 */
[CC--:B------:R-:W-:Y:S01]  /*0220*/  LEA.HI R15, R6.reuse, R11.reuse, RZ, 0x7 ;  /* 0x0000000b060f7211 */ /* 0x0c0fe200078f38ff */
[----:B------:R-:W-:Y:S01]  /*0230*/  ULDC.64 UR34, c[0x0][0x200] ;  /* 0x0000800000227ab9 */ /* 0x000fe20000000a00 */
[CC--:B------:R-:W-:Y:S01]  /*0240*/  LEA.HI R10, R6.reuse, R11.reuse, RZ, 0x3 ;  /* 0x0000000b060a7211 */ /* 0x0c0fe200078f18ff */
[----:B------:R-:W-:Y:S01]  /*0250*/  ULDC.64 UR32, c[0x0][0x3c8] ;  /* 0x0000f20000207ab9 */ /* 0x000fe20000000a00 */
[CC--:B------:R-:W-:Y:S01]  /*0260*/  LEA.HI R14, R6.reuse, R11.reuse, RZ, 0x6 ;  /* 0x0000000b060e7211 */ /* 0x0c0fe200078f30ff */
[----:B------:R-:W-:Y:S01]  /*0270*/  ULDC UR17, c[0x0][0x224] ;  /* 0x0000890000117ab9 */ /* 0x000fe20000000800 */
[----:B------:R-:W-:Y:S01]  /*0280*/  LEA.HI R6, R6, R11, RZ, 0x2 ;  /* 0x0000000b06067211 */ /* 0x000fe200078f10ff */
[----:B------:R-:W-:Y:S01]  /*0290*/  ULDC UR16, c[0x0][0x22c] ;  /* 0x00008b0000107ab9 */ /* 0x000fe20000000800 */
[----:B------:R-:W-:Y:S01]  /*02a0*/  LOP3.LUT R4, R0, 0xffffffe0, RZ, 0xc0, !PT ;  /* 0xffffffe000047812 */ /* 0x000fe200078ec0ff */
[----:B------:R-:W-:Y:S01]  /*02b0*/  ULDC UR15, c[0x0][0x214] ;  /* 0x00008500000f7ab9 */ /* 0x000fe20000000800 */
[--C-:B------:R-:W-:Y:S01]  /*02c0*/  SHF.R.S32.HI R9, RZ, 0x5, R0.reuse ;  /* 0x00000005ff097819 */ /* 0x100fe20000011400 */
[----:B------:R-:W-:Y:S01]  /*02d0*/  ULDC UR14, c[0x0][0x2e8] ;  /* 0x0000ba00000e7ab9 */ /* 0x000fe20000000800 */
[----:B------:R-:W-:Y:S01]  /*02e0*/  SHF.R.S32.HI R5, RZ, 0x1f, R0 ;  /* 0x0000001fff057819 */ /* 0x000fe20000011400 */
[----:B------:R-:W-:Y:S01]  /*02f0*/  UMOV UR24, 0x6 ;  /* 0x0000000600187882 */ /* 0x000fe20000000000 */
[C---:B------:R-:W-:Y:S01]  /*0300*/  LEA.HI R0, R7.reuse, R3, RZ, 0x1 ;  /* 0x0000000307007211 */ /* 0x040fe200078f08ff */
[----:B------:R-:W-:Y:S01]  /*0310*/  ULDC UR13, c[0x0][0x1c0] ;  /* 0x00007000000d7ab9 */ /* 0x000fe20000000800 */
[----:B------:R-:W-:Y:S01]  /*0320*/  LOP3.LUT R2, R7, 0xfffffff0, RZ, 0xc0, !PT ;  /* 0xfffffff007027812 */ /* 0x000fe200078ec0ff */
[C---:B------:R-:W-:Y:S01]  /*0330*/  IMAD.IADD R7, R11.reuse, 0x1, -R4 ;  /* 0x000000010b077824 */ /* 0x040fe200078e0a04 */
[----:B------:R-:W-:Y:S01]  /*0340*/  LOP3.LUT R13, R10, 0xfffffff8, RZ, 0xc0, !PT ;  /* 0xfffffff80a0d7812 */ /* 0x000fe200078ec0ff */
[----:B------:R-:W-:Y:S01]  /*0350*/  ULDC UR12, c[0x0][0x214] ;  /* 0x00008500000c7ab9 */ /* 0x000fe20000000800 */
[----:B------:R-:W-:Y:S01]  /*0360*/  LOP3.LUT R12, R6, 0x7ffffffc, RZ, 0xc0, !PT ;  /* 0x7ffffffc060c7812 */ /* 0x000fe200078ec0ff */
[----:B------:R-:W-:Y:S01]  /*0370*/  IMAD.IADD R8, R11, 0x1, -R2 ;  /* 0x000000010b087824 */ /* 0x000fe200078e0a02 */
[----:B------:R-:W-:Y:S01]  /*0380*/  LOP3.LUT R0, R0, 0xfffffffe, RZ, 0xc0, !PT ;  /* 0xfffffffe00007812 */ /* 0x000fe200078ec0ff */
[----:B------:R-:W-:Y:S01]  /*0390*/  ULDC.U8 UR23, c[0x0][0x2d8] ;  /* 0x0000b60000177ab9 */ /* 0x000fe20000000000 */
[----:B------:R-:W-:Y:S01]  /*03a0*/  LEA.HI R2, R5, R9, RZ, 0x2 ;  /* 0x0000000905027211 */ /* 0x000fe200078f10ff */
[C---:B------:R-:W-:Y:S01]  /*03b0*/  IMAD.IADD R5, R11.reuse, 0x1, -R13 ;  /* 0x000000010b057824 */ /* 0x040fe200078e0a0d */
[----:B------:R-:W-:Y:S01]  /*03c0*/  SHF.R.S32.HI R4, RZ, 0x2, R6 ;  /* 0x00000002ff047819 */ /* 0x000fe20000011406 */
[----:B------:R-:W-:Y:S01]  /*03d0*/  IMAD.IADD R16, R11, 0x1, -R12 ;  /* 0x000000010b107824 */ /* 0x000fe200078e0a0c */
[----:B------:R-:W-:Y:S01]  /*03e0*/  LOP3.LUT R2, R2, 0xfffffffc, RZ, 0xc0, !PT ;  /* 0xfffffffc02027812 */ /* 0x000fe200078ec0ff */
[----:B------:R-:W-:Y:S01]  /*03f0*/  IMAD.IADD R11, R3, 0x1, -R0 ;  /* 0x00000001030b7824 */ /* 0x000fe200078e0a00 */
[----:B------:R-:W-:Y:S01]  /*0400*/  SHF.R.S32.HI R3, RZ, 0x3, R10 ;  /* 0x00000003ff037819 */ /* 0x000fe2000001140a */
[----:B------:R-:W-:Y:S01]  /*0410*/  UMOV UR22, 0xffffc000 ;  /* 0xffffc00000167882 */ /* 0x000fe20000000000 */
[----:B------:R-:W-:Y:S01]  /*0420*/  SHF.R.S32.HI R0, RZ, 0x1f, R6 ;  /* 0x0000001fff007819 */ /* 0x000fe20000011406 */
[----:B------:R-:W-:Y:S01]  /*0430*/  IMAD.IADD R17, R9, 0x1, -R2 ;  /* 0x0000000109117824 */ /* 0x000fe200078e0a02 */
[----:B------:R-:W-:Y:S01]  /*0440*/  SHF.R.S32.HI R242, RZ, 0x1f, R7 ;  /* 0x0000001ffff27819 */ /* 0x000fe20000011407 */
[----:B------:R-:W-:Y:S01]  /*0450*/  IMAD.SHL.U32 R3, R3, 0x40, RZ ;  /* 0x0000004003037824 */ /* 0x000fe200078e00ff */
[----:B------:R-:W-:Y:S01]  /*0460*/  LEA.HI R0, R0, R4, RZ, 0x3 ;  /* 0x0000000400007211 */ /* 0x000fe200078f18ff */
[----:B------:R-:W-:Y:S01]  /*0470*/  UIMAD UR25, UR4, UR25, URZ ;  /* 0x00000019041972a4 */ /* 0x000fe2000f8e023f */
[----:B------:R-:W-:Y:S01]  /*0480*/  LEA.HI R242, R242, R7, RZ, 0x2 ;  /* 0x00000007f2f27211 */ /* 0x000fe200078f10ff */
[----:B------:R-:W-:Y:S01]  /*0490*/  IMAD.SHL.U32 R7, R5, 0x8, RZ ;  /* 0x0000000805077824 */ /* 0x000fe200078e00ff */
[----:B------:R-:W-:Y:S01]  /*04a0*/  LOP3.LUT R2, R0, 0xfffffff8, RZ, 0xc0, !PT ;  /* 0xfffffff800027812 */ /* 0x000fe200078ec0ff */
[----:B------:R-:W-:Y:S01]  /*04b0*/  STL [R1+0x1c], R17 ;  /* 0x00001c1101007387 */ /* 0x000fe20000100800 */
[----:B------:R-:W-:Y:S01]  /*04c0*/  LOP3.LUT R0, R3, 0x1c0, RZ, 0xc0, !PT ;  /* 0x000001c003007812 */ /* 0x000fe200078ec0ff */
[----:B------:R-:W-:Y:S01]  /*04d0*/  USHF.R.S32.HI UR26, URZ, 0x1f, UR27 ;  /* 0x0000001f3f1a7899 */ /* 0x000fe2000801141b */
[----:B------:R-:W-:Y:S01]  /*04e0*/  SHF.R.S32.HI R3, RZ, 0x1f, R8 ;  /* 0x0000001fff037819 */ /* 0x000fe20000011408 */
[----:B------:R-:W-:Y:S01]  /*04f0*/  IMAD.IADD R6, R4, 0x1, -R2 ;  /* 0x0000000104067824 */ /* 0x000fe200078e0a02 */
[----:B------:R-:W-:Y:S01]  /*0500*/  SHF.R.U32.HI R2, RZ, 0x3, R0 ;  /* 0x00000003ff027819 */ /* 0x000fe20000011600 */
[----:B------:R-:W-:Y:S01]  /*0510*/  UMOV UR20, 0x6 ;  /* 0x0000000600147882 */ /* 0x000fe20000000000 */
[----:B------:R-:W-:-:S02]  /*0520*/  LEA.HI R12, R3, R8, RZ, 0x3 ;  /* 0x00000008030c7211 */ /* 0x000fc400078f18ff */
[----:B------:R-:W-:Y:S01]  /*0530*/  LOP3.LUT R3, R0, 0x38, R7, 0xf8, !PT ;  /* 0x0000003800037812 */ /* 0x000fe200078ef807 */
[----:B------:R-:W-:Y:S01]  /*0540*/  IMAD.SHL.U32 R7, R16, 0x2, RZ ;  /* 0x0000000210077824 */ /* 0x000fe200078e00ff */
[----:B------:R-:W-:Y:S02]  /*0550*/  LOP3.LUT R0, R12, 0xfffffff8, RZ, 0xc0, !PT ;  /* 0xfffffff80c007812 */ /* 0x000fe400078ec0ff */
[----:B------:R-:W-:Y:S01]  /*0560*/  LOP3.LUT R3, R3, R2, RZ, 0x3c, !PT ;  /* 0x0000000203037212 */ /* 0x000fe200078e3cff */
[----:B------:R-:W-:Y:S01]  /*0570*/  IMAD.SHL.U32 R2, R14, 0x8, RZ ;  /* 0x000000080e027824 */ /* 0x000fe200078e00ff */
[C---:B------:R-:W-:Y:S01]  /*0580*/  LOP3.LUT P4, RZ, R5.reuse, 0x2, RZ, 0xc0, !PT ;  /* 0x0000000205ff7812 */ /* 0x040fe2000788c0ff */
[----:B------:R-:W-:Y:S01]  /*0590*/  IMAD.IADD R13, R8, 0x1, -R0 ;  /* 0x00000001080d7824 */ /* 0x000fe200078e0a00 */
[C---:B------:R-:W-:Y:S01]  /*05a0*/  LOP3.LUT P3, RZ, R5.reuse, 0x4, RZ, 0xc0, !PT ;  /* 0x0000000405ff7812 */ /* 0x040fe2000786c0ff */
[----:B------:R-:W-:Y:S01]  /*05b0*/  IMAD.SHL.U32 R0, R5, 0x40, RZ ;  /* 0x0000004005007824 */ /* 0x000fe200078e00ff */
[----:B------:R-:W-:Y:S01]  /*05c0*/  LOP3.LUT R2, R3, 0xfffffe00, R2, 0xf8, !PT ;  /* 0xfffffe0003027812 */ /* 0x000fe200078ef802 */
[----:B------:R-:W-:Y:S01]  /*05d0*/  IMAD.SHL.U32 R3, R11, 0x200, RZ ;  /* 0x000002000b037824 */ /* 0x000fe200078e00ff */
[----:B------:R-:W-:-:S02]  /*05e0*/  LOP3.LUT R4, R6, 0x1, RZ, 0xc0, !PT ;  /* 0x0000000106047812 */ /* 0x000fc400078ec0ff */
[----:B------:R-:W-:Y:S01]  /*05f0*/  LOP3.LUT R0, R0, 0x1c0, RZ, 0xc0, !PT ;  /* 0x000001c000007812 */ /* 0x000fe200078ec0ff */
[----:B------:R1:W-:Y:S01]  /*0600*/  STL [R1+0x18], R2 ;  /* 0x0000180201007387 */ /* 0x0003e20000100800 */
[----:B------:R-:W-:Y:S02]  /*0610*/  SHF.R.S32.HI R8, RZ, 0x7, R15 ;  /* 0x00000007ff087819 */ /* 0x000fe4000001140f */
[----:B------:R-:W-:Y:S02]  /*0620*/  LOP3.LUT R178, R0, 0x8, R10, 0xf8, !PT ;  /* 0x0000000800b27812 */ /* 0x000fe400078ef80a */
[----:B------:R-:W-:Y:S02]  /*0630*/  ISETP.NE.U32.AND P0, PT, R4, 0x1, PT ;  /* 0x000000010400780c */ /* 0x000fe40003f05070 */
[----:B------:R-:W-:Y:S02]  /*0640*/  SEL R180, R233, 0xffffffe0, !P4 ;  /* 0xffffffe0e9b47807 */ /* 0x000fe40006000000 */
[----:B------:R-:W-:-:S02]  /*0650*/  R2P PR, R6, 0x6 ;  /* 0x0000000606007804 */ /* 0x000fc40000000000 */
[----:B------:R-:W-:-:S03]  /*0660*/  SEL R231, R231, 0x10, !P0 ;  /* 0x00000010e7e77807 */ /* 0x000fc60004000000 */
[----:B------:R-:W-:Y:S01]  /*0670*/  SEL R233, R233, 0xffffffe0, !P1 ;  /* 0xffffffe0e9e97807 */ /* 0x000fe20004800000 */
[----:B-1----:R-:W-:-:S05]  /*0680*/  IMAD.SHL.U32 R2, R17, 0x10, RZ ;  /* 0x0000001011027824 */ /* 0x002fca00078e00ff */
[----:B------:R-:W-:Y:S02]  /*0690*/  LOP3.LUT R5, R0, 0x30, R2, 0xf8, !PT ;  /* 0x0000003000057812 */ /* 0x000fe400078ef802 */
[----:B------:R-:W-:Y:S02]  /*06a0*/  SHF.R.U32.HI R0, RZ, 0x3, R0 ;  /* 0x00000003ff007819 */ /* 0x000fe40000011600 */
[----:B------:R-:W-:Y:S01]  /*06b0*/  LOP3.LUT R4, R5, 0x8, R10, 0xf8, !PT ;  /* 0x0000000805047812 */ /* 0x000fe200078ef80a */
[----:B------:R-:W-:Y:S01]  /*06c0*/  IMAD R5, R8, 0x2000, R7 ;  /* 0x0000200008057824 */ /* 0x000fe200078e0207 */
[----:B------:R-:W-:Y:S01]  /*06d0*/  LEA.HI.SX32 R242, R242, R2, 0x1e ;  /* 0x00000002f2f27211 */ /* 0x000fe200078ff2ff */
[----:B------:R-:W-:Y:S01]  /*06e0*/  IMAD R2, R8, 0x1000, R3 ;  /* 0x0000100008027824 */ /* 0x000fe200078e0203 */
[----:B------:R-:W-:Y:S01]  /*06f0*/  LOP3.LUT R178, R178, R0, RZ, 0x3c, !PT ;  /* 0x00000000b2b27212 */ /* 0x000fe200078e3cff */
[----:B------:R-:W-:Y:S01]  /*0700*/  IMAD R5, R17, 0x400, R5 ;  /* 0x0000040011057824 */ /* 0x000fe200078e0205 */
        /* <DEDUP_REMOVED lines=8> */
[----:B------:R-:W-:Y:S01]  /*0790*/  IMAD.SHL.U32 R3, R3, 0x2, RZ ;  /* 0x0000000203037824 */ /* 0x000fe200078e00ff */
[----:B------:R-:W-:Y:S01]  /*07a0*/  SHF.R.U32.HI R4, RZ, 0x3, R0 ;  /* 0x00000003ff047819 */ /* 0x000fe20000011600 */
[----:B------:R-:W-:Y:S01]  /*07b0*/  IMAD.IADD R181, R178, 0x1, R180 ;  /* 0x00000001b2b57824 */ /* 0x000fe200078e02b4 */
[----:B------:R-:W-:-:S02]  /*07c0*/  LOP3.LUT R9, R2, 0x10, R8, 0xf8, !PT ;  /* 0x0000001002097812 */ /* 0x000fc400078ef808 */
[CC--:B------:R-:W-:Y:S02]  /*07d0*/  LOP3.LUT R6, R4.reuse, R0.reuse, RZ, 0xfc, !PT ;  /* 0x0000000004067212 */ /* 0x0c0fe400078efcff */
[----:B------:R-:W-:Y:S01]  /*07e0*/  LOP3.LUT R8, R4, R0, R2, 0x1e, !PT ;  /* 0x0000000004087212 */ /* 0x000fe200078e1e02 */
[----:B------:R-:W-:Y:S02]  /*07f0*/  IMAD.SHL.U32 R2, R13, 0x40, RZ ;  /* 0x000000400d027824 */ /* 0x000fe400078e00ff */
[----:B------:R-:W-:Y:S02]  /*0800*/  IMAD.IADD R229, R6, 0x1, R5 ;  /* 0x0000000106e57824 */ /* 0x000fe400078e0205 */
[----:B------:R-:W-:Y:S01]  /*0810*/  IMAD.SHL.U32 R5, R11, 0x8, RZ ;  /* 0x000000080b057824 */ /* 0x000fe200078e00ff */
[----:B------:R-:W-:Y:S01]  /*0820*/  LOP3.LUT R2, R2, 0x1c0, RZ, 0xc0, !PT ;  /* 0x000001c002027812 */ /* 0x000fe200078ec0ff */
[----:B------:R-:W-:Y:S02]  /*0830*/  IMAD.SHL.U32 R0, R12, 0x40, RZ ;  /* 0x000000400c007824 */ /* 0x000fe400078e00ff */
[----:B------:R-:W-:Y:S01]  /*0840*/  IMAD R6, R17, 0x400, R7 ;  /* 0x0000040011067824 */ /* 0x000fe200078e0207 */
[----:B------:R-:W-:Y:S01]  /*0850*/  LOP3.LUT R5, R2, 0x8, R5, 0xf8, !PT ;  /* 0x0000000802057812 */ /* 0x000fe200078ef805 */
[----:B------:R-:W-:Y:S01]  /*0860*/  IMAD.SHL.U32 R229, R229, 0x2, RZ ;  /* 0x00000002e5e57824 */ /* 0x000fe200078e00ff */
[----:B------:R-:W-:Y:S01]  /*0870*/  SHF.R.U32.HI R4, RZ, 0x3, R2 ;  /* 0x00000003ff047819 */ /* 0x000fe20000011602 */
[----:B------:R-:W-:Y:S01]  /*0880*/  IMAD.IADD R6, R6, 0x1, R8 ;  /* 0x0000000106067824 */ /* 0x000fe200078e0208 */
[----:B------:R-:W-:Y:S01]  /*0890*/  LOP3.LUT R0, R0, 0xfffffe00, RZ, 0xc0, !PT ;  /* 0xfffffe0000007812 */ /* 0x000fe200078ec0ff */
[----:B------:R-:W-:Y:S01]  /*08a0*/  IMAD.IADD R232, R229, 0x1, R231 ;  /* 0x00000001e5e87824 */ /* 0x000fe200078e02e7 */
        /* <DEDUP_REMOVED lines=22> */
[--C-:B------:R-:W-:Y:S01]  /*0a10*/  IMAD.IADD R231, R231, 0x1, R230.reuse ;  /* 0x00000001e7e77824 */ /* 0x100fe200078e02e6 */
        /* <DEDUP_REMOVED lines=13> */
[----:B------:R-:W-:-:S03]  /*0af0*/  IMAD.SHL.U32 R182, R188, 0x2, RZ ;  /* 0x00000002bcb67824 */ /* 0x000fc600078e00ff */
        /* <DEDUP_REMOVED lines=12> */
.L_x_985:
        /* <DEDUP_REMOVED lines=9> */
[----:B------:R-:W-:-:S06]  /*0c50*/  @P1 IMAD.MOV.U32 R6, RZ, RZ, 0x4 ;  /* 0x00000004ff061424 */ /* 0x000fcc00078e00ff */
[----:B--2---:R-:W2:Y:S01]  /*0c60*/  @P0 S2R R0, SR_CTAID.Y ;  /* 0x0000000000000919 */ /* 0x004ea20000002600 */
        /* <DEDUP_REMOVED lines=94> */
.L_x_978:
[----:B------:R-:W-:-:S04]  /*1250*/  UIMAD UR45, UR43, UR19, UR44 ;  /* 0x000000132b2d72a4 */ /* 0x000fc8000f8e022c */
[----:B------:R-:W-:Y:S02]  /*1260*/  UIMAD UR45, UR45, UR18, URZ ;  /* 0x000000122d2d72a4 */ /* 0x000fe4000f8e023f */
.L_x_979:
[----:B------:R-:W2:Y:S01]  /*1270*/  LDL R25, [R1+0x18] ;  /* 0x0000180001197983 */ /* 0x000ea20000100800 */
[----:B------:R-:W-:Y:S01]  /*1280*/  IMAD.U32 R8, RZ, RZ, UR5 ;  /* 0x00000005ff087e24 */ /* 0x000fe2000f8e00ff */
[----:B------:R-:W-:Y:S01]  /*1290*/  UIADD3 UR40, UP0, UR41, UR40, URZ ;  /* 0x0000002829287290 */ /* 0x000fe2000ff1e03f */
[----:B------:R-:W-:Y:S01]  /*12a0*/  IMAD.U32 R5, RZ, RZ, UR4 ;  /* 0x00000004ff057e24 */ /* 0x000fe2000f8e00ff */
[----:B------:R-:W1:Y:S01]  /*12b0*/  S2R R22, SR_TID.X ;  /* 0x0000000000167919 */ /* 0x000e620000002100 */
[----:B------:R-:W-:Y:S01]  /*12c0*/  ULDC.64 UR4, c[0x0][0x368] ;  /* 0x0000da0000047ab9 */ /* 0x000fe20000000a00 */
[----:B------:R-:W-:Y:S01]  /*12d0*/  CS2R R126, SRZ ;  /* 0x00000000007e7805 */ /* 0x000fe2000001ff00 */
[----:B------:R-:W-:Y:S01]  /*12e0*/  UIMAD UR4, UR10, UR4, URZ ;  /* 0x000000040a0472a4 */ /* 0x000fe2000f8e023f */
[----:B------:R-:W3:Y:S01]  /*12f0*/  S2R R20, SR_CTAID.Y ;  /* 0x0000000000147919 */ /* 0x000ee20000002600 */
[----:B------:R-:W-:Y:S01]  /*1300*/  UIMAD.WIDE UR54, UR43, UR17, UR50 ;  /* 0x000000112b3672a5 */ /* 0x000fe2000f8e0232 */
[----:B------:R-:W-:Y:S01]  /*1310*/  IMAD.U32 R15, RZ, RZ, UR40 ;  /* 0x00000028ff0f7e24 */ /* 0x000fe2000f8e00ff */
[----:B------:R-:W-:Y:S01]  /*1320*/  UIMAD UR6, UR43, UR5, UR4 ;  /* 0x000000052b0672a4 */ /* 0x000fe2000f8e0204 */
[----:B------:R-:W4:Y:S01]  /*1330*/  S2R R24, SR_CTAID.Z ;  /* 0x0000000000187919 */ /* 0x000f220000002700 */
[----:B------:R-:W-:Y:S01]  /*1340*/  UIMAD UR53, UR53, UR16, UR25 ;  /* 0x00000010353572a4 */ /* 0x000fe2000f8e0219 */
[----:B------:R-:W-:Y:S01]  /*1350*/  CS2R R124, SRZ ;  /* 0x00000000007c7805 */ /* 0x000fe2000001ff00 */
[----:B------:R-:W-:Y:S01]  /*1360*/  ULDC.64 UR4, c[0x0][0x180] ;  /* 0x0000600000047ab9 */ /* 0x000fe20000000a00 */
[----:B------:R-:W-:Y:S01]  /*1370*/  CS2R R130, SRZ ;  /* 0x0000000000827805 */ /* 0x000fe2000001ff00 */
[----:B------:R-:W-:Y:S01]  /*1380*/  UIMAD UR4, UR10, UR4, URZ ;  /* 0x000000040a0472a4 */ /* 0x000fe2000f8e023f */
[----:B------:R-:W-:Y:S01]  /*1390*/  CS2R R128, SRZ ;  /* 0x0000000000807805 */ /* 0x000fe2000001ff00 */
[----:B------:R-:W-:Y:S01]  /*13a0*/  UIADD3 UR53, UR37, UR53, URZ ;  /* 0x0000003525357290 */ /* 0x000fe2000fffe03f */
[----:B------:R-:W-:Y:S01]  /*13b0*/  CS2R R122, SRZ ;  /* 0x00000000007a7805 */ /* 0x000fe2000001ff00 */
[----:B------:R-:W-:Y:S01]  /*13c0*/  UIMAD UR8, UR43, UR5, UR4 ;  /* 0x000000052b0872a4 */ /* 0x000fe2000f8e0204 */
[----:B------:R-:W-:Y:S01]  /*13d0*/  CS2R R120, SRZ ;  /* 0x0000000000787805 */ /* 0x000fe2000001ff00 */
[----:B------:R-:W-:Y:S01]  /*13e0*/  UIADD3.X UR48, UR11, UR48, URZ, UP0, !UPT ;  /* 0x000000300b307290 */ /* 0x000fe200087fe43f */
[----:B------:R-:W-:Y:S01]  /*13f0*/  CS2R R118, SRZ ;  /* 0x0000000000767805 */ /* 0x000fe2000001ff00 */
[----:B------:R-:W-:Y:S01]  /*1400*/  ULDC.64 UR4, c[0x0][0x188] ;  /* 0x0000620000047ab9 */ /* 0x000fe20000000a00 */
[----:B------:R-:W-:Y:S01]  /*1410*/  CS2R R116, SRZ ;  /* 0x0000000000747805 */ /* 0x000fe2000001ff00 */
[----:B------:R-:W-:Y:S01]  /*1420*/  UIMAD UR4, UR10, UR4, URZ ;  /* 0x000000040a0472a4 */ /* 0x000fe2000f8e023f */
[----:B-1----:R-:W-:Y:S01]  /*1430*/  SHF.R.S32.HI R23, RZ, 0x1f, R22 ;  /* 0x0000001fff177819 */ /* 0x002fe20000011416 */
[----:B------:R-:W-:Y:S01]  /*1440*/  UIADD3 UR45, UR50, UR45, URZ ;  /* 0x0000002d322d7290 */ /* 0x000fe2000fffe03f */
[----:B------:R-:W-:Y:S01]  /*1450*/  CS2R R110, SRZ ;  /* 0x00000000006e7805 */ /* 0x000fe2000001ff00 */
[----:B------:R-:W-:Y:S01]  /*1460*/  UIMAD UR5, UR43, UR5, UR4 ;  /* 0x000000052b0572a4 */ /* 0x000fe2000f8e0204 */
[CC--:B------:R-:W-:Y:S01]  /*1470*/  LEA.HI R4, R23.reuse, R22.reuse, RZ, 0x5 ;  /* 0x0000001617047211 */ /* 0x0c0fe200078f28ff */
[----:B------:R-:W-:Y:S01]  /*1480*/  UIADD3 UR46, UR50, UR46, URZ ;  /* 0x0000002e322e7290 */ /* 0x000fe2000fffe03f */
[----:B------:R-:W-:Y:S01]  /*1490*/  LEA.HI R11, R23, R22, RZ, 0x3 ;  /* 0x00000016170b7211 */ /* 0x000fe200078f18ff */
[----:B------:R-:W-:Y:S01]  /*14a0*/  CS2R R108, SRZ ;  /* 0x00000000006c7805 */ /* 0x000fe2000001ff00 */
[----:B------:R-:W-:Y:S01]  /*14b0*/  LOP3.LUT R2, R4, 0xffffffe0, RZ, 0xc0, !PT ;  /* 0xffffffe004027812 */ /* 0x000fe200078ec0ff */
[----:B------:R-:W-:Y:S01]  /*14c0*/  UIMAD.WIDE UR56, UR46, UR21, UR34 ;  /* 0x000000152e3872a5 */ /* 0x000fe2000f8e0222 */
[----:B------:R-:W-:Y:S01]  /*14d0*/  SHF.R.S32.HI R4, RZ, 0x5, R4 ;  /* 0x00000005ff047819 */ /* 0x000fe20000011404 */
[----:B------:R-:W-:Y:S01]  /*14e0*/  CS2R R114, SRZ ;  /* 0x0000000000727805 */ /* 0x000fe2000001ff00 */
[----:B------:R-:W-:Y:S01]  /*14f0*/  SHF.R.S32.HI R10, RZ, 0x3, R11 ;  /* 0x00000003ff0a7819 */ /* 0x000fe2000001140b */
[----:B------:R-:W-:Y:S01]  /*1500*/  IMAD.IADD R21, R22, 0x1, -R2 ;  /* 0x0000000116157824 */ /* 0x000fe200078e0a02 */
[----:B------:R-:W-:Y:S01]  /*1510*/  CS2R R112, SRZ ;  /* 0x0000000000707805 */ /* 0x000fe2000001ff00 */
[----:B------:R-:W-:Y:S01]  /*1520*/  CS2R R106, SRZ ;  /* 0x00000000006a7805 */ /* 0x000fe2000001ff00 */
[----:B------:R-:W-:Y:S01]  /*1530*/  SHF.R.S32.HI R14, RZ, 0x1f, R10 ;  /* 0x0000001fff0e7819 */ /* 0x000fe2000001140a */
[----:B------:R-:W-:Y:S01]  /*1540*/  IMAD R2, R4, UR28, R21 ;  /* 0x0000001c04027c24 */ /* 0x000fe2000f8e0215 */
[----:B------:R-:W-:Y:S01]  /*1550*/  CS2R R104, SRZ ;  /* 0x0000000000687805 */ /* 0x000fe2000001ff00 */
[----:B------:R-:W-:Y:S01]  /*1560*/  IMAD.WIDE.U32 R12, R10, c[0x0][0x1a0], RZ ;  /* 0x000068000a0c7a25 */ /* 0x000fe200078e00ff */
[----:B------:R-:W-:Y:S01]  /*1570*/  CS2R R102, SRZ ;  /* 0x0000000000667805 */ /* 0x000fe2000001ff00 */
[----:B------:R-:W-:Y:S01]  /*1580*/  CS2R R100, SRZ ;  /* 0x0000000000647805 */ /* 0x000fe2000001ff00 */
[----:B------:R-:W-:Y:S01]  /*1590*/  IADD3 R8, P2, P0, R2, UR27, R8 ;  /* 0x0000001b02087c10 */ /* 0x000fe2000f85e008 */
[C---:B------:R-:W-:Y:S01]  /*15a0*/  IMAD R6, R14.reuse, c[0x0][0x1a0], RZ ;  /* 0x000068000e067a24 */ /* 0x040fe200078e02ff */
[----:B------:R-:W-:Y:S01]  /*15b0*/  SHF.R.S32.HI R2, RZ, 0x1f, R2 ;  /* 0x0000001fff027819 */ /* 0x000fe20000011402 */
[----:B------:R-:W-:Y:S01]  /*15c0*/  IMAD R4, R14, c[0x0][0x198], RZ ;  /* 0x000066000e047a24 */ /* 0x000fe200078e02ff */
[----:B------:R-:W-:Y:S01]  /*15d0*/  CS2R R94, SRZ ;  /* 0x00000000005e7805 */ /* 0x000fe2000001ff00 */
[----:B------:R-:W-:Y:S01]  /*15e0*/  IMAD R6, R10, c[0x0][0x1a4], R6 ;  /* 0x000069000a067a24 */ /* 0x000fe200078e0206 */
[----:B------:R-:W-:Y:S01]  /*15f0*/  IADD3.X R2, R2, UR26, R5, P2, P0 ;  /* 0x0000001a02027c10 */ /* 0x000fe200097e0405 */
[----:B------:R-:W-:Y:S01]  /*1600*/  IMAD.WIDE.U32 R16, R10, c[0x0][0x198], RZ ;  /* 0x000066000a107a25 */ /* 0x000fe200078e00ff */
[----:B------:R-:W-:Y:S01]  /*1610*/  IADD3 R8, P0, R8, R7, RZ ;  /* 0x0000000708087210 */ /* 0x000fe20007f1e0ff */
[----:B------:R-:W-:Y:S01]  /*1620*/  CS2R R92, SRZ ;  /* 0x00000000005c7805 */ /* 0x000fe2000001ff00 */
[----:B------:R-:W-:Y:S01]  /*1630*/  CS2R R98, SRZ ;  /* 0x0000000000627805 */ /* 0x000fe2000001ff00 */
[----:B------:R-:W-:Y:S01]  /*1640*/  IMAD R4, R10, c[0x0][0x19c], R4 ;  /* 0x000067000a047a24 */ /* 0x000fe200078e0204 */
[----:B------:R-:W-:Y:S01]  /*1650*/  CS2R R96, SRZ ;  /* 0x0000000000607805 */ /* 0x000fe2000001ff00 */
[----:B------:R-:W-:Y:S01]  /*1660*/  IMAD.X R9, R2, 0x1, R9, P0 ;  /* 0x0000000102097824 */ /* 0x000fe200000e0609 */
[----:B------:R-:W-:Y:S01]  /*1670*/  LOP3.LUT R2, R11, 0xfffffff8, RZ, 0xc0, !PT ;  /* 0xfffffff80b027812 */ /* 0x000fe200078ec0ff */
[----:B------:R-:W-:Y:S01]  /*1680*/  IMAD.IADD R7, R13, 0x1, R6 ;  /* 0x000000010d077824 */ /* 0x000fe200078e0206 */
[----:B------:R-:W-:Y:S01]  /*1690*/  CS2R R90, SRZ ;  /* 0x00000000005a7805 */ /* 0x000fe2000001ff00 */
[----:B------:R-:W-:Y:S01]  /*16a0*/  IMAD.IADD R5, R17, 0x1, R4 ;  /* 0x0000000111057824 */ /* 0x000fe200078e0204 */
[----:B------:R-:W-:Y:S01]  /*16b0*/  CS2R R88, SRZ ;  /* 0x0000000000587805 */ /* 0x000fe2000001ff00 */
[----:B------:R-:W-:Y:S01]  /*16c0*/  IMAD.MOV.U32 R6, RZ, RZ, R12 ;  /* 0x000000ffff067224 */ /* 0x000fe200078e000c */
[----:B------:R-:W-:Y:S01]  /*16d0*/  CS2R R86, SRZ ;  /* 0x0000000000567805 */ /* 0x000fe2000001ff00 */
[----:B------:R-:W-:Y:S01]  /*16e0*/  IMAD.MOV.U32 R4, RZ, RZ, R16 ;  /* 0x000000ffff047224 */ /* 0x000fe200078e0010 */
[----:B------:R-:W-:Y:S01]  /*16f0*/  CS2R R84, SRZ ;  /* 0x0000000000547805 */ /* 0x000fe2000001ff00 */
[----:B------:R-:W-:Y:S01]  /*1700*/  IMAD.U32 R12, RZ, RZ, UR40 ;  /* 0x00000028ff0c7e24 */ /* 0x000fe2000f8e00ff */
[----:B------:R-:W-:Y:S01]  /*1710*/  CS2R R78, SRZ ;  /* 0x00000000004e7805 */ /* 0x000fe2000001ff00 */
[----:B------:R-:W-:Y:S01]  /*1720*/  IMAD.IADD R11, R22, 0x1, -R2 ;  /* 0x00000001160b7824 */ /* 0x000fe200078e0a02 */
[----:B------:R-:W-:Y:S01]  /*1730*/  IADD3 R2, P0, R10, UR50, RZ ;  /* 0x000000320a027c10 */ /* 0x000fe2000ff1e0ff */
[----:B------:R-:W-:Y:S01]  /*1740*/  IMAD.WIDE.U32 R12, R12, c[0x0][0x198], R4 ;  /* 0x000066000c0c7a25 */ /* 0x000fe200078e0004 */
[----:B------:R-:W-:Y:S01]  /*1750*/  CS2R R76, SRZ ;  /* 0x00000000004c7805 */ /* 0x000fe2000001ff00 */
[----:B------:R-:W-:Y:S01]  /*1760*/  CS2R R82, SRZ ;  /* 0x0000000000527805 */ /* 0x000fe2000001ff00 */
[----:B------:R-:W-:Y:S01]  /*1770*/  IADD3.X R18, R14, UR51, RZ, P0, !PT ;  /* 0x000000330e127c10 */ /* 0x000fe200087fe4ff */
[----:B------:R-:W-:Y:S01]  /*1780*/  IMAD.SHL.U32 R4, R11, 0x8, RZ ;  /* 0x000000080b047824 */ /* 0x000fe200078e00ff */
[----:B------:R-:W-:Y:S01]  /*1790*/  UIADD3 UR51, UP1, UR54, UR7, URZ ;  /* 0x0000000736337290 */ /* 0x000fe2000ff3e03f */
[----:B------:R-:W-:Y:S01]  /*17a0*/  IMAD.U32 R16, RZ, RZ, UR36 ;  /* 0x00000024ff107e24 */ /* 0x000fe2000f8e00ff */
[----:B------:R-:W-:Y:S01]  /*17b0*/  CS2R R80, SRZ ;  /* 0x0000000000507805 */ /* 0x000fe2000001ff00 */
[----:B------:R-:W-:Y:S01]  /*17c0*/  IMAD.WIDE.U32 R14, R15, c[0x0][0x1a0], R6 ;  /* 0x000068000f0e7a25 */ /* 0x000fe200078e0006 */
[----:B------:R-:W-:Y:S01]  /*17d0*/  SHF.R.S32.HI R5, RZ, 0x1f, R4 ;  /* 0x0000001fff057819 */ /* 0x000fe20000011404 */
[----:B------:R-:W-:Y:S01]  /*17e0*/  UIADD3.X UR52, UR55, UR52, URZ, UP1, !UPT ;  /* 0x0000003437347290 */ /* 0x000fe20008ffe43f */
[----:B------:R-:W-:Y:S01]  /*17f0*/  CS2R R74, SRZ ;  /* 0x00000000004a7805 */ /* 0x000fe2000001ff00 */
[----:B------:R-:W-:Y:S01]  /*1800*/  IMAD R6, R18, c[0x0][0x190], RZ ;  /* 0x0000640012067a24 */ /* 0x000fe200078e02ff */
[----:B------:R-:W-:Y:S01]  /*1810*/  UIMAD UR53, UR53, UR51, URZ ;  /* 0x00000033353572a4 */ /* 0x000fe2000f8e023f */
[----:B------:R-:W-:Y:S01]  /*1820*/  IMAD.U32 R17, RZ, RZ, UR37 ;  /* 0x00000025ff117e24 */ /* 0x000fe2000f8e00ff */
[----:B------:R-:W-:Y:S01]  /*1830*/  CS2R R72, SRZ ;  /* 0x0000000000487805 */ /* 0x000fe2000001ff00 */
[----:B------:R-:W-:Y:S01]  /*1840*/  IMAD.WIDE.U32 R16, R16, UR51, R8 ;  /* 0x0000003310107c25 */ /* 0x000fe2000f8e0008 */
[----:B------:R-:W-:Y:S01]  /*1850*/  UIMAD UR52, UR52, UR36, UR53 ;  /* 0x00000024343472a4 */ /* 0x000fe2000f8e0235 */
[----:B------:R-:W-:Y:S01]  /*1860*/  CS2R R70, SRZ ;  /* 0x0000000000467805 */ /* 0x000fe2000001ff00 */
[----:B------:R-:W-:Y:S01]  /*1870*/  CS2R R68, SRZ ;  /* 0x0000000000447805 */ /* 0x000fe2000001ff00 */
[----:B---3--:R-:W-:Y:S01]  /*1880*/  IMAD.WIDE.U32 R8, R20, c[0x0][0x368], R4 ;  /* 0x0000da0014087a25 */ /* 0x008fe200078e0004 */
[----:B------:R-:W-:Y:S01]  /*1890*/  @P1 BAR.SYNC.DEFER_BLOCKING 0x0 ;  /* 0x0000000000001b1d */ /* 0x000fe20000010000 */
[----:B------:R-:W-:-:S02]  /*18a0*/  LEA R190, P0, R16, c[0x0][0x350], 0x2 ;  /* 0x0000d40010be7a11 */ /* 0x000fc400078010ff */
[C---:B------:R-:W-:Y:S01]  /*18b0*/  IMAD R6, R2.reuse, c[0x0][0x194], R6 ;  /* 0x0000650002067a24 */ /* 0x040fe200078e0206 */
[----:B------:R-:W-:Y:S01]  /*18c0*/  IADD3 R9, R9, UR6, RZ ;  /* 0x0000000609097c10 */ /* 0x000fe2000fffe0ff */
[----:B------:R-:W-:Y:S01]  /*18d0*/  IMAD.WIDE.U32 R10, R2, c[0x0][0x190], R4 ;  /* 0x00006400020a7a25 */ /* 0x000fe200078e0004 */
[----:B------:R-:W-:-:S03]  /*18e0*/  ULDC.64 UR6, c[0x0][0x198] ;  /* 0x0000660000067ab9 */ /* 0x000fc60000000a00 */
[----:B------:R-:W-:Y:S02]  /*18f0*/  IMAD.IADD R11, R11, 0x1, R6 ;  /* 0x000000010b0b7824 */ /* 0x000fe400078e0206 */
[----:B------:R-:W-:-:S04]  /*1900*/  IMAD.WIDE.U32 R6, R20, c[0x0][0x180], R4 ;  /* 0x0000600014067a25 */ /* 0x000fc800078e0004 */
[----:B------:R-:W-:Y:S01]  /*1910*/  IMAD R18, R18, c[0x0][0x370], RZ ;  /* 0x0000dc0012127a24 */ /* 0x000fe200078e02ff */
[----:B------:R-:W-:Y:S01]  /*1920*/  IADD3 R7, R7, UR8, RZ ;  /* 0x0000000807077c10 */ /* 0x000fe2000fffe0ff */
[C---:B------:R-:W-:Y:S01]  /*1930*/  IMAD.WIDE.U32 R4, R20.reuse, c[0x0][0x188], R4 ;  /* 0x0000620014047a25 */ /* 0x040fe200078e0004 */
[----:B------:R-:W-:Y:S02]  /*1940*/  ULDC.64 UR8, c[0x0][0x178] ;  /* 0x00005e0000087ab9 */ /* 0x000fe40000000a00 */
[----:B------:R-:W-:Y:S01]  /*1950*/  UIMAD UR10, UR10, UR8, URZ ;  /* 0x000000080a0a72a4 */ /* 0x000fe2000f8e023f */
[----:B------:R-:W-:Y:S01]  /*1960*/  IMAD.WIDE.U32 R10, R20, c[0x0][0x178], R10 ;  /* 0x00005e00140a7a25 */ /* 0x000fe200078e000a */
[----:B------:R-:W-:Y:S01]  /*1970*/  IADD3 R5, R5, UR5, RZ ;  /* 0x0000000505057c10 */ /* 0x000fe2000fffe0ff */
[----:B------:R-:W-:Y:S02]  /*1980*/  UIMAD UR8, UR48, UR6, URZ ;  /* 0x00000006300872a4 */ /* 0x000fe4000f8e023f */
[C---:B------:R-:W-:Y:S01]  /*1990*/  IMAD R20, R2.reuse, c[0x0][0x374], R18 ;  /* 0x0000dd0002147a24 */ /* 0x040fe200078e0212 */
[----:B------:R-:W-:Y:S01]  /*19a0*/  ULDC.64 UR4, c[0x0][0x1a0] ;  /* 0x0000680000047ab9 */ /* 0x000fe20000000a00 */
[----:B------:R-:W-:Y:S01]  /*19b0*/  IMAD.WIDE.U32 R8, R2, c[0x0][0x370], R8 ;  /* 0x0000dc0002087a25 */ /* 0x000fe200078e0008 */
[----:B------:R-:W-:-:S02]  /*19c0*/  UIMAD UR8, UR40, UR7, UR8 ;  /* 0x00000007280872a4 */ /* 0x000fc4000f8e0208 */
[----:B------:R-:W-:Y:S01]  /*19d0*/  UIMAD UR51, UR48, UR4, URZ ;  /* 0x00000004303372a4 */ /* 0x000fe2000f8e023f */
[C---:B------:R-:W-:Y:S02]  /*19e0*/  IMAD R2, R19.reuse, c[0x0][0x1b8], RZ ;  /* 0x00006e0013027a24 */ /* 0x040fe400078e02ff */
[----:B------:R-:W-:Y:S01]  /*19f0*/  IMAD R18, R19, c[0x0][0x1b0], RZ ;  /* 0x00006c0013127a24 */ /* 0x000fe200078e02ff */
[----:B------:R-:W-:Y:S01]  /*1a00*/  UIMAD UR51, UR40, UR5, UR51 ;  /* 0x00000005283372a4 */ /* 0x000fe2000f8e0233 */
[C---:B------:R-:W-:Y:S01]  /*1a10*/  IMAD R19, R0.reuse, c[0x0][0x1bc], R2 ;  /* 0x00006f0000137a24 */ /* 0x040fe200078e0202 */
[----:B------:R-:W-:Y:S01]  /*1a20*/  IADD3 R2, R17, UR52, RZ ;  /* 0x0000003411027c10 */ /* 0x000fe2000fffe0ff */
[C---:B------:R-:W-:Y:S01]  /*1a30*/  IMAD R18, R0.reuse, c[0x0][0x1b4], R18 ;  /* 0x00006d0000127a24 */ /* 0x040fe200078e0212 */
[----:B------:R-:W-:Y:S01]  /*1a40*/  UIMAD UR52, UR43, UR9, UR10 ;  /* 0x000000092b3472a4 */ /* 0x000fe2000f8e020a */
[----:B------:R-:W-:Y:S01]  /*1a50*/  IMAD.WIDE.U32 R6, R0, c[0x0][0x1b0], R6 ;  /* 0x00006c0000067a25 */ /* 0x000fe200078e0006 */
[----:B------:R-:W-:Y:S01]  /*1a60*/  LEA.HI.X R191, R16, c[0x0][0x354], R2, 0x2, P0 ;  /* 0x0000d50010bf7a11 */ /* 0x000fe200000f1402 */
[----:B------:R-:W-:-:S02]  /*1a70*/  ULDC.64 UR10, c[0x0][0x1a8] ;  /* 0x00006a00000a7ab9 */ /* 0x000fc40000000a00 */
[----:B------:R-:W-:Y:S01]  /*1a80*/  IMAD.WIDE.U32 R4, R0, c[0x0][0x1b8], R4 ;  /* 0x00006e0000047a25 */ /* 0x000fe200078e0004 */
[----:B------:R-:W-:-:S03]  /*1a90*/  IADD3 R2, P2, R6, R12, RZ ;  /* 0x0000000c06027210 */ /* 0x000fc60007f5e0ff */
[----:B------:R-:W-:Y:S01]  /*1aa0*/  IMAD.IADD R0, R7, 0x1, R18 ;  /* 0x0000000107007824 */ /* 0x000fe200078e0212 */
[----:B------:R-:W-:Y:S01]  /*1ab0*/  IADD3 R16, P0, R4, R14, RZ ;  /* 0x0000000e04107210 */ /* 0x000fe20007f1e0ff */
[----:B------:R-:W-:Y:S01]  /*1ac0*/  IMAD.IADD R6, R5, 0x1, R19 ;  /* 0x0000000105067824 */ /* 0x000fe200078e0213 */
[----:B------:R-:W-:Y:S01]  /*1ad0*/  IADD3 R7, R11, UR52, RZ ;  /* 0x000000340b077c10 */ /* 0x000fe2000fffe0ff */
[----:B------:R-:W-:Y:S01]  /*1ae0*/  IMAD.IADD R5, R9, 0x1, R20 ;  /* 0x0000000109057824 */ /* 0x000fe200078e0214 */
[----:B------:R-:W-:Y:S01]  /*1af0*/  IADD3.X R13, R0, UR8, R13, P2, !PT ;  /* 0x00000008000d7c10 */ /* 0x000fe200097fe40d */
[----:B------:R-:W-:Y:S01]  /*1b00*/  ULDC.64 UR8, c[0x0][0x378] ;  /* 0x0000de0000087ab9 */ /* 0x000fe20000000a00 */
[----:B------:R-:W-:Y:S01]  /*1b10*/  IMAD.MOV.U32 R4, RZ, RZ, R8 ;  /* 0x000000ffff047224 */ /* 0x000fe200078e0008 */
[----:B------:R-:W-:Y:S01]  /*1b20*/  UIMAD UR8, UR49, UR8, URZ ;  /* 0x00000008310872a4 */ /* 0x000fe2000f8e023f */
[----:B------:R-:W-:Y:S01]  /*1b30*/  IADD3.X R15, R6, UR51, R15, P0, !PT ;  /* 0x00000033060f7c10 */ /* 0x000fe200087fe40f */
[----:B------:R-:W-:Y:S01]  /*1b40*/  UIMAD UR49, UR49, UR10, URZ ;  /* 0x0000000a313172a4 */ /* 0x000fe2000f8e023f */
[----:B----4-:R-:W-:Y:S01]  /*1b50*/  IMAD.WIDE.U32 R4, R24, c[0x0][0x378], R4 ;  /* 0x0000de0018047a25 */ /* 0x010fe200078e0004 */
[----:B------:R-:W-:Y:S01]  /*1b60*/  UIMAD UR8, UR44, UR9, UR8 ;  /* 0x000000092c0872a4 */ /* 0x000fe2000f8e0208 */
[----:B------:R-:W-:Y:S01]  /*1b70*/  LEA R12, P0, R2, c[0x0][0x168], 0x1 ;  /* 0x00005a00020c7a11 */ /* 0x000fe200078008ff */
[----:B------:R-:W-:Y:S01]  /*1b80*/  UIMAD UR49, UR44, UR11, UR49 ;  /* 0x0000000b2c3172a4 */ /* 0x000fe2000f8e0231 */
[----:B------:R-:W-:Y:S01]  /*1b90*/  IMAD.MOV.U32 R6, RZ, RZ, R10 ;  /* 0x000000ffff067224 */ /* 0x000fe200078e000a */
[----:B------:R-:W-:Y:S01]  /*1ba0*/  LEA R240, P2, R4, c[0x0][0x330], 0x1 ;  /* 0x0000cc0004f07a11 */ /* 0x000fe200078408ff */
[----:B------:R-:W-:Y:S01]  /*1bb0*/  UIADD3 UR10, UR47, -0x1, URZ ;  /* 0xffffffff2f0a7890 */ /* 0x000fe2000fffe03f */
[----:B------:R-:W-:Y:S01]  /*1bc0*/  IADD3 R0, R5, UR8, RZ ;  /* 0x0000000805007c10 */ /* 0x000fe2000fffe0ff */
[----:B------:R-:W-:Y:S01]  /*1bd0*/  IMAD.WIDE.U32 R6, R24, c[0x0][0x1a8], R6 ;  /* 0x00006a0018067a25 */ /* 0x000fe200078e0006 */
[----:B------:R-:W-:Y:S01]  /*1be0*/  ULDC.64 UR8, c[0x0][0x370] ;  /* 0x0000dc0000087ab9 */ /* 0x000fe20000000a00 */
[----:B------:R-:W-:Y:S01]  /*1bf0*/  LEA.HI.X R13, R2, c[0x0][0x16c], R13, 0x1, P0 ;  /* 0x00005b00020d7a11 */ /* 0x000fe200000f0c0d */
[----:B------:R-:W-:Y:S01]  /*1c00*/  USHF.L.U64.HI UR11, UR8, UR24, UR9 ;  /* 0x00000018080b7299 */ /* 0x000fe20008010209 */
[----:B------:R-:W-:Y:S01]  /*1c10*/  LEA.HI.X R241, R4, c[0x0][0x334], R0, 0x1, P2 ;  /* 0x0000cd0004f17a11 */ /* 0x000fe200010f0c00 */
[----:B------:R-:W-:Y:S01]  /*1c20*/  ULEA.HI UR51, UR10, UR10, URZ, 0x1 ;  /* 0x0000000a0a337291 */ /* 0x000fe2000f8f083f */
[----:B------:R-:W-:Y:S01]  /*1c30*/  IADD3 R0, R7, UR49, RZ ;  /* 0x0000003107007c10 */ /* 0x000fe2000fffe0ff */
[----:B------:R-:W-:Y:S01]  /*1c40*/  USHF.L.U32 UR49, UR8, 0x6, URZ ;  /* 0x0000000608317899 */ /* 0x000fe2000800063f */
[----:B------:R-:W-:Y:S01]  /*1c50*/  LEA R14, P0, R16, c[0x0][0x170], 0x1 ;  /* 0x00005c00100e7a11 */ /* 0x000fe200078008ff */
[----:B------:R-:W-:Y:S01]  /*1c60*/  ULOP3.LUT UR51, UR51, 0xfffffffe, URZ, 0xc0, !UPT ;  /* 0xfffffffe33337892 */ /* 0x000fe2000f8ec03f */
[----:B------:R-:W-:Y:S01]  /*1c70*/  LEA R238, P2, R6, c[0x0][0x160], 0x1 ;  /* 0x0000580006ee7a11 */ /* 0x000fe200078408ff */
[----:B------:R-:W-:Y:S01]  /*1c80*/  ULDC.64 UR8, c[0x0][0x190] ;  /* 0x0000640000087ab9 */ /* 0x000fe20000000a00 */
[----:B------:R-:W-:Y:S01]  /*1c90*/  LEA.HI.X R15, R16, c[0x0][0x174], R15, 0x1, P0 ;  /* 0x00005d00100f7a11 */ /* 0x000fe200000f0c0f */
[----:B------:R-:W-:Y:S01]  /*1ca0*/  UIADD3 UR51, UR10, -UR51, URZ ;  /* 0x800000330a337290 */ /* 0x000fe2000fffe03f */
[----:B------:R-:W-:Y:S01]  /*1cb0*/  IADD3 R4, P0, R240, UR49, RZ ;  /* 0x00000031f0047c10 */ /* 0x000fe2000ff1e0ff */
[----:B------:R-:W-:Y:S01]  /*1cc0*/  USHF.L.U64.HI UR9, UR8, UR24, UR9 ;  /* 0x0000001808097299 */ /* 0x000fe20008010209 */
[----:B------:R-:W-:Y:S01]  /*1cd0*/  LEA.HI.X R239, R6, c[0x0][0x164], R0, 0x1, P2 ;  /* 0x0000590006ef7a11 */ /* 0x000fe200010f0c00 */
[----:B------:R-:W-:Y:S01]  /*1ce0*/  USHF.L.U32 UR8, UR8, 0x6, URZ ;  /* 0x0000000608087899 */ /* 0x000fe2000800063f */
[----:B------:R-:W-:Y:S01]  /*1cf0*/  IADD3.X R5, R241, UR11, RZ, P0, !PT ;  /* 0x0000000bf1057c10 */ /* 0x000fe200087fe4ff */
[----:B------:R-:W-:Y:S01]  /*1d00*/  UISETP.NE.AND UP0, UPT, UR51, 0x1, UPT ;  /* 0x000000013300788c */ /* 0x000fe2000bf05270 */
[----:B------:R-:W-:Y:S01]  /*1d10*/  IADD3 R8, P0, R4, UR49, RZ ;  /* 0x0000003104087c10 */ /* 0x000fe2000ff1e0ff */
[----:B------:R-:W-:-:S03]  /*1d20*/  UIMAD.WIDE UR52, UR45, UR21, UR32 ;  /* 0x000000152d3472a5 */ /* 0x000fc6000f8e0220 */
[----:B------:R-:W-:Y:S02]  /*1d30*/  IADD3.X R9, R5, UR11, RZ, P0, !PT ;  /* 0x0000000b05097c10 */ /* 0x000fe400087fe4ff */
[----:B------:R-:W-:Y:S02]  /*1d40*/  IADD3 R6, P0, R238, UR8, RZ ;  /* 0x00000008ee067c10 */ /* 0x000fe4000ff1e0ff */
[----:B------:R-:W-:Y:S02]  /*1d50*/  PLOP3.LUT P2, PT, PT, PT, UP0, 0x80, 0x0 ;  /* 0x000000000000781c */ /* 0x000fe40003f4f008 */
[----:B------:R-:W-:Y:S01]  /*1d60*/  IADD3.X R7, R239, UR9, RZ, P0, !PT ;  /* 0x00000009ef077c10 */ /* 0x000fe200087fe4ff */
[C---:B--2---:R-:W-:Y:S01]  /*1d70*/  IMAD.SHL.U32 R0, R25.reuse, 0x2, RZ ;  /* 0x0000000219007824 */ /* 0x044fe200078e00ff */
[----:B------:R-:W-:-:S04]  /*1d80*/  IADD3 R2, R25, 0x2000, RZ ;  /* 0x0000200019027810 */ /* 0x000fc80007ffe0ff */
[----:B------:R-:W-:Y:S01]  /*1d90*/  @!PT LDS RZ, [RZ] ;  /* 0x00000000fffff984 */ /* 0x000fe20000000800 */
[----:B------:R-:W-:Y:S01]  /*1da0*/  @!PT LDS RZ, [RZ] ;  /* 0x00000000fffff984 */ /* 0x000fe20000000800 */
[----:B------:R-:W-:Y:S01]  /*1db0*/  @!PT LDS RZ, [RZ] ;  /* 0x00000000fffff984 */ /* 0x000fe20000000800 */
[----:B------:R1:W-:Y:S01]  /*1dc0*/  LDGSTS.E.BYPASS.LTC128B.128 [R0+0x8000], [R240.64] ;  /* 0x08000000f0007fae */ /* 0x0003e2000b901d66 */
[----:B------:R-:W-:-:S03]  /*1dd0*/  SEL R2, R2, R25, !P2 ;  /* 0x0000001902027207 */ /* 0x000fc60005000000 */
[----:B------:R2:W-:Y:S02]  /*1de0*/  LDGSTS.E.BYPASS.LTC128B.128 [R0+0x9000], [R4.64] ;  /* 0x0900000004007fae */ /* 0x0005e4000b901d66 */
[----:B------:R-:W-:Y:S02]  /*1df0*/  IMAD.SHL.U32 R2, R2, 0x2, RZ ;  /* 0x0000000202027824 */ /* 0x000fe400078e00ff */
[----:B------:R3:W-:Y:S01]  /*1e00*/  LDGSTS.E.BYPASS.LTC128B.128 [R0+0xa000], [R8.64] ;  /* 0x0a00000008007fae */ /* 0x0007e2000b901d66 */
[----:B--2---:R-:W-:-:S04]  /*1e10*/  IADD3 R4, P1, R8, UR49, RZ ;  /* 0x0000003108047c10 */ /* 0x004fc8000ff3e0ff */
[----:B------:R-:W-:Y:S01]  /*1e20*/  IADD3.X R5, R9, UR11, RZ, P1, !PT ;  /* 0x0000000b09057c10 */ /* 0x000fe20008ffe4ff */
[----:B------:R-:W-:Y:S02]  /*1e30*/  USHF.L.U32 UR11, UR6, 0x6, URZ ;  /* 0x00000006060b7899 */ /* 0x000fe4000800063f */
[----:B------:R-:W-:Y:S02]  /*1e40*/  USHF.L.U64.HI UR6, UR6, UR24, UR7 ;  /* 0x0000001806067299 */ /* 0x000fe40008010207 */
[----:B------:R2:W-:Y:S01]  /*1e50*/  LDGSTS.E.BYPASS.LTC128B.128 [R0+0xb000], [R4.64] ;  /* 0x0b00000004007fae */ /* 0x0005e2000b901d66 */
[----:B------:R-:W-:Y:S02]  /*1e60*/  USHF.L.U32 UR7, UR4, 0x6, URZ ;  /* 0x0000000604077899 */ /* 0x000fe4000800063f */
[----:B------:R-:W-:Y:S01]  /*1e70*/  USHF.L.U64.HI UR4, UR4, UR24, UR5 ;  /* 0x0000001804047299 */ /* 0x000fe20008010205 */
[----:B------:R1:W-:Y:S01]  /*1e80*/  LDGSTS.E.BYPASS.LTC128B.128 [R2], [R238.64] ;  /* 0x00000000ee027fae */ /* 0x0003e2000b901d66 */
[----:B------:R-:W-:-:S03]  /*1e90*/  UIADD3 UR5, -UR42, UR15, UR41 ;  /* 0x0000000f2a057290 */ /* 0x000fc6000fffe129 */
[----:B------:R4:W-:Y:S01]  /*1ea0*/  LDGSTS.E.BYPASS.LTC128B.128 [R2+0x1000], [R6.64] ;  /* 0x0100000006027fae */ /* 0x0009e2000b901d66 */
[----:B------:R-:W-:Y:S01]  /*1eb0*/  UIADD3 UR5, UR5, -UR14, URZ ;  /* 0x8000000e05057290 */ /* 0x000fe2000fffe03f */
[----:B--2---:R-:W-:-:S04]  /*1ec0*/  IADD3 R4, P0, R6, UR8, RZ ;  /* 0x0000000806047c10 */ /* 0x004fc8000ff1e0ff */
[----:B------:R-:W-:Y:S02]  /*1ed0*/  IADD3.X R5, R7, UR9, RZ, P0, !PT ;  /* 0x0000000907057c10 */ /* 0x000fe400087fe4ff */
[----:B---3--:R-:W-:-:S03]  /*1ee0*/  IADD3 R8, P0, R4, UR8, RZ ;  /* 0x0000000804087c10 */ /* 0x008fc6000ff1e0ff */
[----:B------:R2:W-:Y:S01]  /*1ef0*/  LDGSTS.E.BYPASS.LTC128B.128 [R2+0x2000], [R4.64] ;  /* 0x0200000004027fae */ /* 0x0005e2000b901d66 */
[----:B------:R-:W-:Y:S02]  /*1f00*/  IADD3.X R9, R5, UR9, RZ, P0, !PT ;  /* 0x0000000905097c10 */ /* 0x000fe400087fe4ff */
[----:B------:R-:W-:-:S03]  /*1f10*/  IADD3 R10, P0, R12, UR11, RZ ;  /* 0x0000000b0c0a7c10 */ /* 0x000fc6000ff1e0ff */
[----:B------:R3:W-:Y:S01]  /*1f20*/  LDGSTS.E.BYPASS.LTC128B.128 [R2+0x3000], [R8.64] ;  /* 0x0300000008027fae */ /* 0x0007e2000b901d66 */
[----:B------:R-:W-:Y:S02]  /*1f30*/  IADD3.X R11, R13, UR6, RZ, P0, !PT ;  /* 0x000000060d0b7c10 */ /* 0x000fe400087fe4ff */
[----:B----4-:R-:W-:Y:S01]  /*1f40*/  IADD3 R6, P0, R14, UR7, RZ ;  /* 0x000000070e067c10 */ /* 0x010fe2000ff1e0ff */
[----:B------:R4:W-:Y:S03]  /*1f50*/  LDGSTS.E.BYPASS.LTC128B.128 [R0+0xc000], [R12.64] ;  /* 0x0c0000000c007fae */ /* 0x0009e6000b901d66 */
[----:B------:R-:W-:Y:S01]  /*1f60*/  IADD3.X R7, R15, UR4, RZ, P0, !PT ;  /* 0x000000040f077c10 */ /* 0x000fe200087fe4ff */
[----:B------:R1:W-:Y:S01]  /*1f70*/  LDGSTS.E.BYPASS.LTC128B.128 [R0+0xd000], [R10.64] ;  /* 0x0d0000000a007fae */ /* 0x0003e2000b901d66 */
[----:B--2---:R-:W-:-:S04]  /*1f80*/  IADD3 R4, P0, R6, UR7, RZ ;  /* 0x0000000706047c10 */ /* 0x004fc8000ff1e0ff */
[----:B------:R-:W-:Y:S02]  /*1f90*/  IADD3.X R5, R7, UR4, RZ, P0, !PT ;  /* 0x0000000407057c10 */ /* 0x000fe400087fe4ff */
[----:B---3--:R-:W-:-:S04]  /*1fa0*/  IADD3 R8, P1, R10, UR11, RZ ;  /* 0x0000000b0a087c10 */ /* 0x008fc8000ff3e0ff */
[----:B------:R-:W-:Y:S02]  /*1fb0*/  IADD3.X R9, R11, UR6, RZ, P1, !PT ;  /* 0x000000060b097c10 */ /* 0x000fe40008ffe4ff */
[----:B----4-:R-:W-:-:S03]  /*1fc0*/  IADD3 R12, P1, R8, UR11, RZ ;  /* 0x0000000b080c7c10 */ /* 0x010fc6000ff3e0ff */
        /* <DEDUP_REMOVED lines=12> */
[----:B------:R-:W0:Y:S03]  /*2090*/  LDGDEPBAR ;  /* 0x00000000000079af */ /* 0x000e260000000000 */
[----:B------:R-:W-:-:S04]  /*20a0*/  UISETP.LT.AND UP0, UPT, URZ, UR4, UPT ;  /* 0x000000043f00728c */ /* 0x000fc8000bf01270 */
[----:B------:R-:W-:-:S04]  /*20b0*/  USEL UR4, URZ, UR4, !UP0 ;  /* 0x000000043f047287 */ /* 0x000fc8000c000000 */
[----:B------:R-:W-:-:S06]  /*20c0*/  UISETP.GT.AND UP0, UPT, UR47, UR4, UPT ;  /* 0x000000042f00728c */ /* 0x000fcc000bf04270 */
[----:B------:R-:W-:-:S13]  /*20d0*/  PLOP3.LUT P0, PT, PT, PT, UP0, 0x80, 0x0 ;  /* 0x000000000000781c */ /* 0x000fda0003f0f008 */
[----:B------:R-:W-:Y:S05]  /*20e0*/  @!P0 BRA `(.L_x_980) ;  /* 0x0000738000008947 */ /* 0x000fea0003800000 */
[----:B-1----:R-:W-:Y:S02]  /*20f0*/  IMAD.MOV.U32 R6, RZ, RZ, c[0x0][0x308] ;  /* 0x0000c200ff067624 */ /* 0x002fe400078e00ff */
[----:B------:R-:W-:-:S05]  /*2100*/  IMAD.MOV.U32 R7, RZ, RZ, c[0x0][0x30c] ;  /* 0x0000c300ff077624 */ /* 0x000fca00078e00ff */
[----:B------:R1:W2:Y:S04]  /*2110*/  LDG.E.64 R8, [R6.64] ;  /* 0x0000002606087981 */ /* 0x0002a8000c1e1b00 */
[----:B-1----:R-:W3:Y:S01]  /*2120*/  LDG.E.64 R6, [R6.64+0x8] ;  /* 0x0000082606067981 */ /* 0x002ee2000c1e1b00 */
[----:B------:R-:W-:Y:S01]  /*2130*/  LEA.HI R0, R23, R22, RZ, 0x4 ;  /* 0x0000001617007211 */ /* 0x000fe200078f20ff */
[----:B------:R-:W-:-:S03]  /*2140*/  IMAD.MOV.U32 R4, RZ, RZ, 0x4 ;  /* 0x00000004ff047424 */ /* 0x000fc600078e00ff */
[----:B------:R-:W-:Y:S01]  /*2150*/  LOP3.LUT R0, R0, 0xfffffff0, RZ, 0xc0, !PT ;  /* 0xfffffff000007812 */ /* 0x000fe200078ec0ff */
[----:B------:R-:W-:-:S04]  /*2160*/  IMAD.WIDE R4, R242, R4, UR56 ;  /* 0x00000038f2047e25 */ /* 0x000fc8000f8e0204 */
[----:B------:R-:W-:Y:S01]  /*2170*/  IMAD.IADD R0, R22, 0x1, -R0 ;  /* 0x0000000116007824 */ /* 0x000fe200078e0a00 */
[----:B------:R1:W5:Y:S04]  /*2180*/  LDG.E R248, [R4.64] ;  /* 0x0000002604f87981 */ /* 0x000368000c1e1900 */
[----:B------:R1:W5:Y:S04]  /*2190*/  LDG.E R247, [R4.64+0x20] ;  /* 0x0000202604f77981 */ /* 0x000368000c1e1900 */
[----:B------:R1:W5:Y:S04]  /*21a0*/  LDG.E R246, [R4.64+0x100] ;  /* 0x0001002604f67981 */ /* 0x000368000c1e1900 */
[----:B------:R1:W5:Y:S01]  /*21b0*/  LDG.E R243, [R4.64+0x120] ;  /* 0x0001202604f37981 */ /* 0x000362000c1e1900 */
[----:B------:R-:W-:Y:S01]  /*21c0*/  UIMAD UR11, UR43, UR13, UR44 ;  /* 0x0000000d2b0b72a4 */ /* 0x000fe2000f8e022c */
[----:B------:R-:W-:Y:S01]  /*21d0*/  IMAD.MOV.U32 R237, RZ, RZ, R2 ;  /* 0x000000ffffed7224 */ /* 0x000fe200078e0002 */
[----:B------:R-:W-:Y:S01]  /*21e0*/  IADD3 R2, R187, 0x2000, RZ ;  /* 0x00002000bb027810 */ /* 0x000fe20007ffe0ff */
[----:B------:R-:W-:Y:S01]  /*21f0*/  IMAD.MOV.U32 R185, RZ, RZ, 0x20 ;  /* 0x00000020ffb97424 */ /* 0x000fe200078e00ff */
[----:B------:R-:W-:Y:S01]  /*2200*/  USHF.L.U32 UR11, UR11, 0x5, URZ ;  /* 0x000000050b0b7899 */ /* 0x000fe2000800063f */
[----:B------:R-:W-:Y:S01]  /*2210*/  IMAD.MOV.U32 R177, RZ, RZ, 0x40 ;  /* 0x00000040ffb17424 */ /* 0x000fe200078e00ff */
[----:B------:R-:W-:Y:S01]  /*2220*/  SEL R2, R2, R187, !P2 ;  /* 0x000000bb02027207 */ /* 0x000fe20005000000 */
[----:B------:R-:W-:Y:S01]  /*2230*/  UIADD3 UR7, UR41, UR12, URZ ;  /* 0x0000000c29077290 */ /* 0x000fe2000fffe03f */
[----:B------:R-:W-:Y:S01]  /*2240*/  IMAD.MOV.U32 R127, RZ, RZ, RZ ;  /* 0x000000ffff7f7224 */ /* 0x000fe200078e00ff */
[----:B------:R-:W-:-:S02]  /*2250*/  USHF.R.S32.HI UR9, URZ, 0x1f, UR11 ;  /* 0x0000001f3f097899 */ /* 0x000fc4000801140b */
[----:B------:R-:W-:Y:S01]  /*2260*/  IMAD.SHL.U32 R176, R2, 0x2, RZ ;  /* 0x0000000202b07824 */ /* 0x000fe200078e00ff */
[----:B------:R-:W-:Y:S02]  /*2270*/  UMOV UR8, UR52 ;  /* 0x0000003400087c82 */ /* 0x000fe40008000000 */
[----:B------:R-:W-:Y:S01]  /*2280*/  UIADD3 UR7, -UR42, 0x80, UR7 ;  /* 0x000000802a077890 */ /* 0x000fe2000fffe107 */
[----:B-1----:R-:W-:-:S04]  /*2290*/  SHF.R.S32.HI R4, RZ, 0x1f, R0 ;  /* 0x0000001fff047819 */ /* 0x002fc80000011400 */
[----:B------:R-:W-:-:S04]  /*22a0*/  LEA.HI R4, R4, R0, RZ, 0x3 ;  /* 0x0000000004047211 */ /* 0x000fc800078f18ff */
[----:B------:R-:W-:-:S05]  /*22b0*/  LOP3.LUT R4, R4, 0xfffffff8, RZ, 0xc0, !PT ;  /* 0xfffffff804047812 */ /* 0x000fca00078ec0ff */
[----:B------:R-:W-:Y:S01]  /*22c0*/  IMAD.IADD R0, R0, 0x1, -R4 ;  /* 0x0000000100007824 */ /* 0x000fe200078e0a04 */
[----:B------:R-:W-:-:S04]  /*22d0*/  SHF.R.S32.HI R4, RZ, 0x1f, R21 ;  /* 0x0000001fff047819 */ /* 0x000fc80000011415 */
[C---:B------:R-:W-:Y:S02]  /*22e0*/  LOP3.LUT P0, RZ, R0.reuse, 0x2, RZ, 0xc0, !PT ;  /* 0x0000000200ff7812 */ /* 0x040fe4000780c0ff */
[----:B------:R-:W-:Y:S02]  /*22f0*/  LOP3.LUT P1, RZ, R0, 0x4, RZ, 0xc0, !PT ;  /* 0x0000000400ff7812 */ /* 0x000fe4000782c0ff */
[----:B------:R-:W-:Y:S02]  /*2300*/  IADD3 R0, R188, 0x2000, RZ ;  /* 0x00002000bc007810 */ /* 0x000fe40007ffe0ff */
[----:B------:R-:W-:Y:S02]  /*2310*/  SEL R185, R185, 0xffffffe0, !P0 ;  /* 0xffffffe0b9b97807 */ /* 0x000fe40004000000 */
[----:B------:R-:W-:Y:S02]  /*2320*/  SEL R0, R0, R188, !P2 ;  /* 0x000000bc00007207 */ /* 0x000fe40005000000 */
[----:B------:R-:W-:-:S03]  /*2330*/  SEL R177, R177, 0xffffffc0, !P1 ;  /* 0xffffffc0b1b17807 */ /* 0x000fc60004800000 */
[----:B------:R-:W-:Y:S01]  /*2340*/  IMAD.SHL.U32 R183, R0, 0x2, RZ ;  /* 0x0000000200b77824 */ /* 0x000fe200078e00ff */
[----:B--2---:R-:W1:Y:S08]  /*2350*/  R2UR UR6, R8 ;  /* 0x00000000080673c2 */ /* 0x004e7000000e0000 */
[----:B------:R-:W2:Y:S01]  /*2360*/  R2UR UR5, R9 ;  /* 0x00000000090573c2 */ /* 0x000ea200000e0000 */
[----:B-1----:R-:W-:Y:S01]  /*2370*/  UIADD3 UR52, UR6, -0x61c88647, URZ ;  /* 0x9e3779b906347890 */ /* 0x002fe2000fffe03f */
[----:B---3--:R-:W-:Y:S01]  /*2380*/  IADD3 R244, P4, P3, R6, UR11, R21 ;  /* 0x0000000b06f47c10 */ /* 0x008fe2000fb9e015 */
[----:B------:R-:W-:-:S02]  /*2390*/  UIADD3 UR50, UR6, 0x3c6ef372, URZ ;  /* 0x3c6ef37206327890 */ /* 0x000fc4000fffe03f */
[----:B------:R-:W-:Y:S01]  /*23a0*/  UIADD3 UR47, UR6, -0x255992d5, URZ ;  /* 0xdaa66d2b062f7890 */ /* 0x000fe2000fffe03f */
[----:B------:R-:W-:Y:S01]  /*23b0*/  IADD3.X R6, R7, UR9, R4, P4, P3 ;  /* 0x0000000907067c10 */ /* 0x000fe2000a7e6404 */
[----:B------:R-:W-:Y:S02]  /*23c0*/  UIADD3 UR45, UR6, 0x78dde6e4, URZ ;  /* 0x78dde6e4062d7890 */ /* 0x000fe4000fffe03f */
[----:B--2---:R-:W-:Y:S01]  /*23d0*/  UIADD3 UR51, UR5, -0x4498517b, URZ ;  /* 0xbb67ae8505337890 */ /* 0x004fe2000fffe03f */
[----:B------:R-:W-:Y:S01]  /*23e0*/  LOP3.LUT R0, R6, UR6, RZ, 0x3c, !PT ;  /* 0x0000000606007c12 */ /* 0x000fe2000f8e3cff */
[----:B------:R-:W-:Y:S02]  /*23f0*/  UIADD3 UR49, UR5, 0x76cf5d0a, URZ ;  /* 0x76cf5d0a05317890 */ /* 0x000fe4000fffe03f */
[----:B------:R-:W-:Y:S02]  /*2400*/  UIADD3 UR46, UR5, 0x32370b8f, URZ ;  /* 0x32370b8f052e7890 */ /* 0x000fe4000fffe03f */
[----:B------:R1:W-:Y:S01]  /*2410*/  STL [R1+0x14], R0 ;  /* 0x0000140001007387 */ /* 0x0003e20000100800 */
[----:B------:R-:W-:-:S02]  /*2420*/  UIADD3 UR44, UR5, -0x126145ec, URZ ;  /* 0xed9eba14052c7890 */ /* 0x000fc4000fffe03f */
[----:B------:R-:W-:Y:S02]  /*2430*/  UIADD3 UR43, UR6, 0x1715609d, URZ ;  /* 0x1715609d062b7890 */ /* 0x000fe4000fffe03f */
[----:B------:R-:W-:Y:S02]  /*2440*/  UIADD3 UR41, UR5, -0x56f99767, URZ ;  /* 0xa906689905297890 */ /* 0x000fe4000fffe03f */
[----:B------:R-:W-:Y:S02]  /*2450*/  UIADD3 UR11, UR6, -0x4ab325aa, URZ ;  /* 0xb54cda56060b7890 */ /* 0x000fe4000fffe03f */
[----:B------:R-:W-:Y:S02]  /*2460*/  UIADD3 UR9, UR5, 0x646e171e, URZ ;  /* 0x646e171e05097890 */ /* 0x000fe4000fffe03f */
[----:B-1----:R-:W-:Y:S01]  /*2470*/  MOV R0, c[0x0][0x22c] ;  /* 0x00008b0000007a02 */ /* 0x002fe20000000f00 */
[----:B------:R-:W-:Y:S02]  /*2480*/  IMAD.IADD R186, R182, 0x1, R185 ;  /* 0x00000001b6ba7824 */ /* 0x000fe400078e02b9 */
[----:B------:R-:W-:-:S04]  /*2490*/  IMAD.WIDE.U32 R244, R244, -0x2daee0ad, RZ ;  /* 0xd2511f53f4f47825 */ /* 0x000fc800078e00ff */
[----:B------:R-:W-:Y:S02]  /*24a0*/  IMAD R0, R0, c[0x0][0x1c0], RZ ;  /* 0x0000700000007a24 */ /* 0x000fe400078e02ff */
[----:B------:R-:W-:Y:S02]  /*24b0*/  IMAD.IADD R184, R182, 0x1, R185 ;  /* 0x00000001b6b87824 */ /* 0x000fe400078e02b9 */
[C---:B------:R-:W-:Y:S01]  /*24c0*/  IMAD.SHL.U32 R2, R0.reuse, 0x10, RZ ;  /* 0x0000001000027824 */ /* 0x040fe200078e00ff */
[----:B------:R-:W-:-:S04]  /*24d0*/  SHF.L.U32 R4, R0, 0x3, RZ ;  /* 0x0000000300047819 */ /* 0x000fc800000006ff */
[----:B------:R-:W-:-:S05]  /*24e0*/  IADD3 R2, R2, 0x20, RZ ;  /* 0x0000002002027810 */ /* 0x000fca0007ffe0ff */
[----:B------:R-:W-:-:S05]  /*24f0*/  IMAD.IADD R0, R4, 0x1, R2 ;  /* 0x0000000104007824 */ /* 0x000fca00078e0202 */
[----:B------:R-:W-:-:S05]  /*2500*/  IADD3 R0, R4, R0, RZ ;  /* 0x0000000004007210 */ /* 0x000fca0007ffe0ff */
[----:B------:R-:W-:-:S05]  /*2510*/  IMAD.IADD R0, R4, 0x1, R0 ;  /* 0x0000000104007824 */ /* 0x000fca00078e0200 */
[----:B------:R-:W-:-:S05]  /*2520*/  IADD3 R0, R4, R0, RZ ;  /* 0x0000000004007210 */ /* 0x000fca0007ffe0ff */
[----:B------:R1:W-:Y:S02]  /*2530*/  STL [R1+0x10], R0 ;  /* 0x0000100001007387 */ /* 0x0003e40000100800 */
[----:B-1----:R-:W-:-:S05]  /*2540*/  IMAD.IADD R0, R4, 0x1, R0 ;  /* 0x0000000104007824 */ /* 0x002fca00078e0200 */
[----:B------:R1:W-:Y:S02]  /*2550*/  STL [R1+0xc], R0 ;  /* 0x00000c0001007387 */ /* 0x0003e40000100800 */
[----:B-1----:R-:W-:-:S05]  /*2560*/  IADD3 R0, R4, R0, RZ ;  /* 0x0000000004007210 */ /* 0x002fca0007ffe0ff */
[----:B------:R1:W-:Y:S02]  /*2570*/  STL [R1+0x8], R0 ;  /* 0x0000080001007387 */ /* 0x0003e40000100800 */
[----:B-1----:R-:W-:-:S04]  /*2580*/  IADD3 R0, R4, R0, RZ ;  /* 0x0000000004007210 */ /* 0x002fc80007ffe0ff */
[C---:B------:R-:W-:Y:S01]  /*2590*/  IADD3 R5, R4.reuse, R0, RZ ;  /* 0x0000000004057210 */ /* 0x040fe20007ffe0ff */
[----:B------:R1:W-:Y:S04]  /*25a0*/  STL [R1+0x4], R0 ;  /* 0x0000040001007387 */ /* 0x0003e80000100800 */
[----:B------:R2:W-:Y:S01]  /*25b0*/  STL [R1], R5 ;  /* 0x0000000501007387 */ /* 0x0005e20000100800 */
[----:B------:R-:W-:-:S05]  /*25c0*/  IMAD.IADD R252, R4, 0x1, R5 ;  /* 0x0000000104fc7824 */ /* 0x000fca00078e0205 */
[----:B------:R-:W-:-:S05]  /*25d0*/  IADD3 R251, R4, R252, RZ ;  /* 0x000000fc04fb7210 */ /* 0x000fca0007ffe0ff */
[----:B------:R-:W-:-:S05]  /*25e0*/  IMAD.IADD R250, R4, 0x1, R251 ;  /* 0x0000000104fa7824 */ /* 0x000fca00078e02fb */
[----:B------:R-:W-:-:S04]  /*25f0*/  IADD3 R249, R4, R250, RZ ;  /* 0x000000fa04f97210 */ /* 0x000fc80007ffe0ff */
[----:B-1----:R-:W-:Y:S02]  /*2600*/  IADD3 R0, R4, R249, RZ ;  /* 0x000000f904007210 */ /* 0x002fe40007ffe0ff */
.L_x_983:
[----:B-----5:R-:W-:Y:S01]  /*2610*/  FSETP.NEU.FTZ.AND P2, PT, R248, -INF , PT ;  /* 0xff800000f800780b */ /* 0x020fe20003f5d000 */
[----:B------:R-:W0:Y:S01]  /*2620*/  LDGDEPBAR ;  /* 0x00000000000079af */ /* 0x000e220000000000 */
[C---:B------:R-:W-:Y:S01]  /*2630*/  IMAD.IADD R0, R183.reuse, 0x1, R185 ;  /* 0x00000001b7007824 */ /* 0x040fe200078e02b9 */
[----:B------:R-:W-:Y:S01]  /*2640*/  USHF.L.U32 UR6, UR10, 0x7, URZ ;  /* 0x000000070a067899 */ /* 0x000fe2000800063f */
[--C-:B------:R-:W-:Y:S01]  /*2650*/  IMAD.IADD R168, R183, 0x1, R177.reuse ;  /* 0x00000001b7a87824 */ /* 0x100fe200078e02b1 */
[----:B------:R-:W-:Y:S01]  /*2660*/  UISETP.GT.AND UP3, UPT, UR10, UR4, UPT ;  /* 0x000000040a00728c */ /* 0x000fe2000bf64270 */
[----:B------:R-:W-:Y:S01]  /*2670*/  IMAD.MOV.U32 R195, RZ, RZ, 0x1 ;  /* 0x00000001ffc37424 */ /* 0x000fe200078e00ff */
[----:B------:R-:W-:Y:S02]  /*2680*/  UISETP.GE.AND UP0, UPT, UR6, UR7, UPT ;  /* 0x000000070600728c */ /* 0x000fe4000bf06270 */
[----:B------:R-:W3:Y:S01]  /*2690*/  LDL R194, [R1+0x1c] ;  /* 0x00001c0001c27983 */ /* 0x000ee20000100800 */
[----:B------:R-:W-:Y:S03]  /*26a0*/  IMAD.U32 R2, RZ, RZ, UR6 ;  /* 0x00000006ff027e24 */ /* 0x000fe6000f8e00ff */
[----:B------:R-:W-:Y:S01]  /*26b0*/  PLOP3.LUT P0, PT, PT, PT, UP0, 0x80, 0x0 ;  /* 0x000000000000781c */ /* 0x000fe20003f0f008 */
[----:B------:R-:W4:Y:S04]  /*26c0*/  LDL R189, [R1+0x14] ;  /* 0x0000140001bd7983 */ /* 0x000f280000100800 */
[----:B------:R-:W1:Y:S08]  /*26d0*/  S2R R192, SR_TID.X ;  /* 0x0000000000c07919 */ /* 0x000e700000002100 */
[----:B------:R-:W2:Y:S01]  /*26e0*/  S2R R193, SR_TID.X ;  /* 0x0000000000c17919 */ /* 0x000ea20000002100 */
[----:B-1----:R-:W-:Y:S01]  /*26f0*/  SHF.R.S32.HI R192, RZ, 0x1f, R192 ;  /* 0x0000001fffc07819 */ /* 0x002fe200000114c0 */
[----:B------:R-:W-:Y:S06]  /*2700*/  DEPBAR.LE SB0, 0x0 ;  /* 0x000080000000791a */ /* 0x000fec0000000000 */
[----:B------:R-:W-:Y:S01]  /*2710*/  BAR.SYNC.DEFER_BLOCKING 0x0 ;  /* 0x0000000000007b1d */ /* 0x000fe20000010000 */
[----:B--2---:R-:W-:Y:S04]  /*2720*/  LEA.HI R192, R192, R193, RZ, 0x7 ;  /* 0x000000c1c0c07211 */ /* 0x004fe800078f38ff */
[----:B------:R-:W-:Y:S03]  /*2730*/  SHF.R.S32.HI R192, RZ, 0x7, R192 ;  /* 0x00000007ffc07819 */ /* 0x000fe600000114c0 */
[----:B------:R-:W-:Y:S08]  /*2740*/  LDSM.16.M88.4 R64, [R183] ;  /* 0x00000000b740783b */ /* 0x000ff00000000200 */
[----:B------:R-:W1:Y:S08]  /*2750*/  LDSM.16.M88.4 R16, [R178+0xc000] ;  /* 0x00c00000b210783b */ /* 0x000e700000000200 */
[----:B------:R-:W2:Y:S08]  /*2760*/  LDSM.16.M88.4 R60, [R183+0x2000] ;  /* 0x00200000b73c783b */ /* 0x000eb00000000200 */
[----:B------:R-:W2:Y:S08]  /*2770*/  LDSM.16.M88.4 R32, [R178+0xc800] ;  /* 0x00c80000b220783b */ /* 0x000eb00000000200 */
[----:B------:R-:W2:Y:S08]  /*2780*/  LDSM.16.M88.4 R48, [R178+0xd000] ;  /* 0x00d00000b230783b */ /* 0x000eb00000000200 */
[----:B------:R-:W2:Y:S01]  /*2790*/  LDSM.16.M88.4 R132, [R178+0xd800] ;  /* 0x00d80000b284783b */ /* 0x000ea20000000200 */
[-C--:B-1----:R-:W-:Y:S07]  /*27a0*/  HMMA.16816.F32.BF16 R4, R64, R16.reuse, RZ ;  /* 0x000000104004723c */ /* 0x082fee00000418ff */
[----:B------:R-:W-:Y:S01]  /*27b0*/  LDSM.16.M88.4 R136, [R0] ;  /* 0x000000000088783b */ /* 0x000fe20000000200 */
[C---:B--2---:R-:W-:Y:S07]  /*27c0*/  HMMA.16816.F32.BF16 R8, R60.reuse, R16, RZ ;  /* 0x000000103c08723c */ /* 0x044fee00000418ff */
        /* <DEDUP_REMOVED lines=9> */
[----:B--2---:R-:W-:Y:S01]  /*2860*/  IMAD.IADD R0, R0, 0x1, R177 ;  /* 0x0000000100007824 */ /* 0x004fe200078e02b1 */
[-C--:B------:R-:W-:Y:S06]  /*2870*/  HMMA.16816.F32.BF16 R28, R60, R34.reuse, RZ ;  /* 0x000000223c1c723c */ /* 0x080fec00000418ff */
[----:B------:R-:W-:Y:S02]  /*2880*/  LDSM.16.M88.4 R160, [R168] ;  /* 0x00000000a8a0783b */ /* 0x000fe40000000200 */
[C---:B------:R-:W-:Y:S06]  /*2890*/  HMMA.16816.F32.BF16 R32, R64.reuse, R34, RZ ;  /* 0x000000224020723c */ /* 0x040fec00000418ff */
[----:B------:R-:W2:Y:S02]  /*28a0*/  LDSM.16.M88.4 R164, [R179+0xc000] ;  /* 0x00c00000b3a4783b */ /* 0x000ea40000000200 */
[-C--:B------:R-:W-:Y:S06]  /*28b0*/  HMMA.16816.F32.BF16 R36, R64, R48.reuse, RZ ;  /* 0x000000304024723c */ /* 0x080fec00000418ff */
[----:B------:R-:W1:Y:S02]  /*28c0*/  LDSM.16.M88.4 R168, [R168+0x2000] ;  /* 0x00200000a8a8783b */ /* 0x000e640000000200 */
[C---:B------:R-:W-:Y:S06]  /*28d0*/  HMMA.16816.F32.BF16 R40, R60.reuse, R48, RZ ;  /* 0x000000303c28723c */ /* 0x040fec00000418ff */
[----:B------:R-:W1:Y:S02]  /*28e0*/  LDSM.16.M88.4 R172, [R179+0xc800] ;  /* 0x00c80000b3ac783b */ /* 0x000e640000000200 */
        /* <DEDUP_REMOVED lines=11> */
[----:B------:R-:W1:Y:S07]  /*29a0*/  LDSM.16.M88.4 R140, [R179+0xd800] ;  /* 0x00d80000b38c783b */ /* 0x000e6e0000000200 */
[-C--:B------:R-:W-:Y:S08]  /*29b0*/  HMMA.16816.F32.BF16 R20, R136, R148.reuse, R20 ;  /* 0x000000948814723c */ /* 0x080ff00000041814 */
[C---:B------:R-:W-:Y:S07]  /*29c0*/  HMMA.16816.F32.BF16 R24, R144.reuse, R148, R24 ;  /* 0x000000949018723c */ /* 0x040fee0000041818 */
[----:B------:R-:W-:Y:S01]  /*29d0*/  IMAD.U32 R148, RZ, RZ, UR10 ;  /* 0x0000000aff947e24 */ /* 0x000fe2000f8e00ff */
[-C--:B------:R-:W-:Y:S01]  /*29e0*/  HMMA.16816.F32.BF16 R28, R144, R150.reuse, R28 ;  /* 0x00000096901c723c */ /* 0x080fe2000004181c */
[----:B------:R-:W-:Y:S07]  /*29f0*/  IMAD.U32 R149, RZ, RZ, UR31 ;  /* 0x0000001fff957e24 */ /* 0x000fee000f8e00ff */
[C---:B------:R-:W-:Y:S01]  /*2a00*/  HMMA.16816.F32.BF16 R32, R136.reuse, R150, R32 ;  /* 0x000000968820723c */ /* 0x040fe20000041820 */
[----:B---3--:R-:W-:Y:S07]  /*2a10*/  IMAD R148, R148, 0x8, R194 ;  /* 0x0000000894947824 */ /* 0x008fee00078e02c2 */
[-C--:B------:R-:W-:Y:S08]  /*2a20*/  HMMA.16816.F32.BF16 R36, R136, R152.reuse, R36 ;  /* 0x000000988824723c */ /* 0x080ff00000041824 */
[C---:B------:R-:W-:Y:S08]  /*2a30*/  HMMA.16816.F32.BF16 R40, R144.reuse, R152, R40 ;  /* 0x000000989028723c */ /* 0x040ff00000041828 */
[-C--:B------:R-:W-:Y:S08]  /*2a40*/  HMMA.16816.F32.BF16 R44, R144, R154.reuse, R44 ;  /* 0x0000009a902c723c */ /* 0x080ff0000004182c */
[C---:B------:R-:W-:Y:S08]  /*2a50*/  HMMA.16816.F32.BF16 R48, R136.reuse, R154, R48 ;  /* 0x0000009a8830723c */ /* 0x040ff00000041830 */
[-C--:B------:R-:W-:Y:S08]  /*2a60*/  HMMA.16816.F32.BF16 R52, R136, R156.reuse, R52 ;  /* 0x0000009c8834723c */ /* 0x080ff00000041834 */
[C---:B------:R-:W-:Y:S07]  /*2a70*/  HMMA.16816.F32.BF16 R56, R144.reuse, R156, R56 ;  /* 0x0000009c9038723c */ /* 0x040fee0000041838 */
[----:B------:R-:W-:Y:S01]  /*2a80*/  LOP3.LUT R156, R244, UR51, RZ, 0x3c, !PT ;  /* 0x00000033f49c7c12 */ /* 0x000fe2000f8e3cff */
[-C--:B------:R-:W-:Y:S01]  /*2a90*/  HMMA.16816.F32.BF16 R60, R144, R158.reuse, R60 ;  /* 0x0000009e903c723c */ /* 0x080fe2000004183c */
[----:B------:R-:W-:Y:S07]  /*2aa0*/  LDSM.16.M88.4 R144, [R180+0xc000] ;  /* 0x00c00000b490783b */ /* 0x000fee0000000200 */
[----:B------:R-:W-:Y:S01]  /*2ab0*/  HMMA.16816.F32.BF16 R64, R136, R158, R64 ;  /* 0x0000009e8840723c */ /* 0x000fe20000041840 */
[----:B------:R-:W3:Y:S07]  /*2ac0*/  LDSM.16.M88.4 R136, [R0] ;  /* 0x000000000088783b */ /* 0x000eee0000000200 */
        /* <DEDUP_REMOVED lines=12> */
[----:B------:R2:W3:Y:S07]  /*2b90*/  LDSM.16.M88.4 R132, [R0+0x2000] ;  /* 0x002000000084783b */ /* 0x0004ee0000000200 */
[-C--:B-1----:R-:W-:Y:S08]  /*2ba0*/  HMMA.16816.F32.BF16 R52, R160, R140.reuse, R52 ;  /* 0x0000008ca034723c */ /* 0x082ff00000041834 */
[C---:B------:R-:W-:Y:S01]  /*2bb0*/  HMMA.16816.F32.BF16 R56, R168.reuse, R140, R56 ;  /* 0x0000008ca838723c */ /* 0x040fe20000041838 */
[----:B------:R-:W1:Y:S06]  /*2bc0*/  @!P0 S2R R141, SR_TID.X ;  /* 0x00000000008d8919 */ /* 0x000e6c0000002100 */
[----:B------:R-:W-:Y:S01]  /*2bd0*/  @!P0 IADD3 R140, R242, -c[0x0][0x214], R195 ;  /* 0x80008500f28c8a10 */ /* 0x000fe20007ffe0c3 */
[-C--:B------:R-:W-:Y:S01]  /*2be0*/  HMMA.16816.F32.BF16 R60, R168, R142.reuse, R60 ;  /* 0x0000008ea83c723c */ /* 0x080fe2000004183c */
[----:B--2---:R-:W-:Y:S03]  /*2bf0*/  IMAD.U32 R0, RZ, RZ, UR31 ;  /* 0x0000001fff007e24 */ /* 0x004fe6000f8e00ff */
[----:B------:R-:W-:Y:S01]  /*2c00*/  @!P0 IADD3 R2, R2, UR42, R140 ;  /* 0x0000002a02028c10 */ /* 0x000fe2000fffe08c */
[----:B------:R-:W-:Y:S03]  /*2c10*/  IMAD R0, R0, 0x2, R192 ;  /* 0x0000000200007824 */ /* 0x000fe600078e02c0 */
[----:B------:R-:W-:Y:S01]  /*2c20*/  HMMA.16816.F32.BF16 R64, R160, R142, R64 ;  /* 0x0000008ea040723c */ /* 0x000fe20000041840 */
[----:B------:R-:W-:Y:S05]  /*2c30*/  IMAD.SHL.U32 R0, R0, 0x2, RZ ;  /* 0x0000000200007824 */ /* 0x000fea00078e00ff */
[----:B------:R-:W-:Y:S01]  /*2c40*/  IADD3 R150, R0, 0x1, RZ ;  /* 0x0000000100967810 */ /* 0x000fe20007ffe0ff */
[C---:B------:R-:W-:Y:S01]  /*2c50*/  IMAD.WIDE.U32 R142, R148.reuse, -0x326172a9, RZ ;  /* 0xcd9e8d57948e7825 */ /* 0x040fe200078e00ff */
[----:B------:R-:W-:Y:S01]  /*2c60*/  IADD3 R148, R148, 0x4, RZ ;  /* 0x0000000494947810 */ /* 0x000fe20007ffe0ff */
[-C--:B---3--:R-:W-:Y:S03]  /*2c70*/  HMMA.16816.F32.BF16 R4, R136, R144.reuse, R4 ;  /* 0x000000908804723c */ /* 0x088fe60000041804 */
[----:B------:R-:W-:Y:S01]  /*2c80*/  LOP3.LUT R140, R245, UR5, R0, 0x96, !PT ;  /* 0x00000005f58c7c12 */ /* 0x000fe2000f8e9600 */
[----:B-1----:R-:W-:Y:S01]  /*2c90*/  @!P0 IMAD.SHL.U32 R0, R141, 0x2, RZ ;  /* 0x000000028d008824 */ /* 0x002fe200078e00ff */
[----:B------:R-:W-:Y:S02]  /*2ca0*/  LOP3.LUT R150, R245, UR5, R150, 0x96, !PT ;  /* 0x00000005f5967c12 */ /* 0x000fe4000f8e9696 */
[-C--:B----4-:R-:W-:Y:S01]  /*2cb0*/  LOP3.LUT R152, R143, R189.reuse, RZ, 0x3c, !PT ;  /* 0x000000bd8f987212 */ /* 0x090fe200078e3cff */
[----:B------:R-:W-:Y:S01]  /*2cc0*/  IMAD.WIDE.U32 R140, R140, -0x326172a9, RZ ;  /* 0xcd9e8d578c8c7825 */ /* 0x000fe200078e00ff */
[----:B------:R-:W-:Y:S01]  /*2cd0*/  @!P0 LOP3.LUT R0, R0, 0x6, RZ, 0xc0, !PT ;  /* 0x0000000600008812 */ /* 0x000fe200078ec0ff */
[C---:B------:R-:W-:Y:S02]  /*2ce0*/  HMMA.16816.F32.BF16 R8, R132.reuse, R144, R8 ;  /* 0x000000908408723c */ /* 0x040fe40000041808 */
[----:B------:R-:W-:Y:S01]  /*2cf0*/  IMAD.WIDE.U32 R150, R150, -0x326172a9, RZ ;  /* 0xcd9e8d5796967825 */ /* 0x000fe200078e00ff */
[----:B------:R-:W-:Y:S03]  /*2d00*/  LOP3.LUT R160, R141, UR52, R142, 0x96, !PT ;  /* 0x000000348da07c12 */ /* 0x000fe6000f8e968e */
[----:B------:R-:W-:Y:S01]  /*2d10*/  @!P0 IMAD R0, R192, 0x40, R0 ;  /* 0x00000040c0008824 */ /* 0x000fe200078e0200 */
[----:B------:R-:W-:Y:S01]  /*2d20*/  LOP3.LUT R162, R151, UR52, R142, 0x96, !PT ;  /* 0x0000003497a27c12 */ /* 0x000fe2000f8e968e */
[----:B------:R-:W-:Y:S01]  /*2d30*/  IMAD.WIDE.U32 R142, R148, -0x326172a9, RZ ;  /* 0xcd9e8d57948e7825 */ /* 0x000fe200078e00ff */
[----:B------:R-:W-:Y:S01]  /*2d40*/  @!P0 IMNMX R148, R2, UR42, PT ;  /* 0x0000002a02948c17 */ /* 0x000fe2000b800200 */
[-C--:B------:R-:W-:Y:S02]  /*2d50*/  HMMA.16816.F32.BF16 R12, R132, R146.reuse, R12 ;  /* 0x00000092840c723c */ /* 0x080fe4000004180c */
[----:B------:R-:W-:Y:S01]  /*2d60*/  @!P0 IMAD R0, R149, 0x80, R0 ;  /* 0x0000008095008824 */ /* 0x000fe200078e0200 */
[--C-:B------:R-:W-:Y:S01]  /*2d70*/  LOP3.LUT R164, R141, UR52, R142.reuse, 0x96, !PT ;  /* 0x000000348da47c12 */ /* 0x100fe2000f8e968e */
[----:B------:R-:W-:Y:S01]  /*2d80*/  IMAD.WIDE.U32 R160, R160, -0x2daee0ad, RZ ;  /* 0xd2511f53a0a07825 */ /* 0x000fe200078e00ff */
[----:B------:R-:W-:Y:S02]  /*2d90*/  LOP3.LUT R151, R151, UR52, R142, 0x96, !PT ;  /* 0x0000003497977c12 */ /* 0x000fe4000f8e968e */
[CC--:B------:R-:W-:Y:S01]  /*2da0*/  @!P0 ISETP.GE.AND P3, PT, R0.reuse, R148.reuse, PT ;  /* 0x000000940000820c */ /* 0x0c0fe20003f66270 */
[C---:B------:R-:W-:Y:S01]  /*2db0*/  HMMA.16816.F32.BF16 R16, R136.reuse, R146, R16 ;  /* 0x000000928810723c */ /* 0x040fe20000041810 */
[----:B------:R-:W-:Y:S03]  /*2dc0*/  @!P0 IADD3 R145, R0, 0x1, RZ ;  /* 0x0000000100918810 */ /* 0x000fe60007ffe0ff */
[----:B------:R-:W-:Y:S01]  /*2dd0*/  @!P0 IADD3 R142, R2, 0x8, RZ ;  /* 0x00000008028e8810 */ /* 0x000fe20007ffe0ff */
[----:B------:R-:W-:Y:S01]  /*2de0*/  IMAD.WIDE.U32 R162, R162, -0x2daee0ad, RZ ;  /* 0xd2511f53a2a27825 */ /* 0x000fe200078e00ff */
[----:B------:R-:W-:Y:S02]  /*2df0*/  LOP3.LUT R154, R143, R189, RZ, 0x3c, !PT ;  /* 0x000000bd8f9a7212 */ /* 0x000fe400078e3cff */
[----:B------:R-:W-:Y:S01]  /*2e00*/  @!P0 ISETP.GE.AND P4, PT, R145, R148, PT ;  /* 0x000000949100820c */ /* 0x000fe20003f86270 */
[----:B------:R-:W-:Y:S03]  /*2e10*/  FMUL.FTZ R149, R248, 1.4426950216293334961 ;  /* 0x3fb8aa3bf8957820 */ /* 0x000fe60000410000 */
[----:B------:R-:W-:Y:S01]  /*2e20*/  @!P0 IMNMX R142, R142, UR42, PT ;  /* 0x0000002a8e8e8c17 */ /* 0x000fe2000b800200 */
[C---:B------:R-:W-:Y:S01]  /*2e30*/  FMUL.FTZ R144, R247.reuse, 1.4426950216293334961 ;  /* 0x3fb8aa3bf7907820 */ /* 0x040fe20000410000 */
[----:B------:R-:W-:Y:S01]  /*2e40*/  @!P0 FSEL R4, R4, -INF , !P3 ;  /* 0xff80000004048808 */ /* 0x000fe20005800000 */
[----:B------:R-:W-:Y:S01]  /*2e50*/  IMAD.WIDE.U32 R152, R152, -0x2daee0ad, RZ ;  /* 0xd2511f5398987825 */ /* 0x000fe200078e00ff */
[----:B------:R-:W-:Y:S02]  /*2e60*/  FSETP.NEU.FTZ.AND P3, PT, R247, -INF , PT ;  /* 0xff800000f700780b */ /* 0x000fe40003f7d000 */
[----:B------:R-:W-:Y:S01]  /*2e70*/  @!P0 FSEL R5, R5, -INF , !P4 ;  /* 0xff80000005058808 */ /* 0x000fe20006000000 */
[----:B------:R-:W-:Y:S01]  /*2e80*/  IMAD.WIDE.U32 R154, R154, -0x2daee0ad, RZ ;  /* 0xd2511f539a9a7825 */ /* 0x000fe200078e00ff */
[-C--:B------:R-:W-:Y:S02]  /*2e90*/  @!P0 ISETP.GE.AND P4, PT, R0, R142.reuse, PT ;  /* 0x0000008e0000820c */ /* 0x080fe40003f86270 */
[----:B------:R-:W-:Y:S01]  /*2ea0*/  FSEL R149, R149, RZ, P2 ;  /* 0x000000ff95957208 */ /* 0x000fe20001000000 */
[----:B------:R-:W-:Y:S01]  /*2eb0*/  FMUL.FTZ R143, R246, 1.4426950216293334961 ;  /* 0x3fb8aa3bf68f7820 */ /* 0x000fe20000410000 */
[----:B------:R-:W-:Y:S02]  /*2ec0*/  FSEL R144, R144, RZ, P3 ;  /* 0x000000ff90907208 */ /* 0x000fe40001800000 */
[----:B------:R-:W-:Y:S01]  /*2ed0*/  LOP3.LUT R158, R156, R153, RZ, 0x3c, !PT ;  /* 0x000000999c9e7212 */ /* 0x000fe200078e3cff */
[--C-:B------:R-:W-:Y:S01]  /*2ee0*/  FFMA.FTZ R4, R4, c[0x0][0x23c], -R149.reuse ;  /* 0x00008f0004047a23 */ /* 0x100fe20000010895 */
[----:B------:R-:W-:Y:S01]  /*2ef0*/  @!P0 FSEL R6, R6, -INF , !P4 ;  /* 0xff80000006068808 */ /* 0x000fe20006000000 */
[----:B------:R-:W-:Y:S01]  /*2f00*/  FFMA.FTZ R5, R5, c[0x0][0x23c], -R149 ;  /* 0x00008f0005057a23 */ /* 0x000fe20000010895 */
[----:B------:R-:W-:Y:S01]  /*2f10*/  LOP3.LUT R156, R156, R155, RZ, 0x3c, !PT ;  /* 0x0000009b9c9c7212 */ /* 0x000fe200078e3cff */
[----:B------:R-:W-:Y:S01]  /*2f20*/  MUFU.EX2 R211, R4 ;  /* 0x0000000400d37308 */ /* 0x000fe20000000800 */
[----:B------:R-:W-:Y:S01]  /*2f30*/  @!P0 ISETP.GE.AND P3, PT, R145, R142, PT ;  /* 0x0000008e9100820c */ /* 0x000fe20003f66270 */
[----:B------:R-:W-:Y:S01]  /*2f40*/  FFMA.FTZ R6, R6, c[0x0][0x23c], -R144 ;  /* 0x00008f0006067a23 */ /* 0x000fe20000010890 */
[----:B------:R-:W-:Y:S01]  /*2f50*/  @!P0 IADD3 R141, R2, 0x40, RZ ;  /* 0x00000040028d8810 */ /* 0x000fe20007ffe0ff */
[----:B------:R-:W-:Y:S01]  /*2f60*/  IMAD.WIDE.U32 R158, R158, -0x326172a9, RZ ;  /* 0xcd9e8d579e9e7825 */ /* 0x000fe200078e00ff */
[----:B------:R-:W-:Y:S02]  /*2f70*/  @!P0 FSEL R7, R7, -INF , !P3 ;  /* 0xff80000007078808 */ /* 0x000fe40005800000 */
[----:B------:R-:W-:Y:S01]  /*2f80*/  FSETP.NEU.FTZ.AND P2, PT, R246, -INF , PT ;  /* 0xff800000f600780b */ /* 0x000fe20003f5d000 */
[----:B------:R-:W-:Y:S01]  /*2f90*/  IMAD.WIDE.U32 R156, R156, -0x326172a9, RZ ;  /* 0xcd9e8d579c9c7825 */ /* 0x000fe200078e00ff */
[--C-:B------:R-:W-:Y:S01]  /*2fa0*/  LOP3.LUT R165, R159, UR50, R140.reuse, 0x96, !PT ;  /* 0x000000329fa57c12 */ /* 0x100fe2000f8e968c */
[----:B------:R-:W1:Y:S01]  /*2fb0*/  MUFU.EX2 R208, R5 ;  /* 0x0000000500d07308 */ /* 0x000e620000000800 */
[----:B------:R-:W-:Y:S02]  /*2fc0*/  @!P0 IMNMX R141, R141, UR42, PT ;  /* 0x0000002a8d8d8c17 */ /* 0x000fe4000b800200 */
[----:B------:R-:W-:Y:S01]  /*2fd0*/  LOP3.LUT R166, R157, UR50, R140, 0x96, !PT ;  /* 0x000000329da67c12 */ /* 0x000fe2000f8e968c */
[----:B------:R-:W-:Y:S01]  /*2fe0*/  FFMA.FTZ R140, R7, c[0x0][0x23c], -R144 ;  /* 0x00008f00078c7a23 */ /* 0x000fe20000010890 */
[----:B------:R-:W-:Y:S02]  /*2ff0*/  FSEL R143, R143, RZ, P2 ;  /* 0x000000ff8f8f7208 */ /* 0x000fe40001000000 */
[-C--:B------:R-:W-:Y:S02]  /*3000*/  @!P0 ISETP.GE.AND P2, PT, R0, R141.reuse, PT ;  /* 0x0000008d0000820c */ /* 0x080fe40003f46270 */
[-C--:B------:R-:W-:Y:S01]  /*3010*/  @!P0 ISETP.GE.AND P3, PT, R145, R141.reuse, PT ;  /* 0x0000008d9100820c */ /* 0x080fe20003f66270 */
[----:B------:R2:W-:Y:S01]  /*3020*/  MUFU.EX2 R206, R6 ;  /* 0x0000000600ce7308 */ /* 0x0005e20000000800 */
[----:B------:R-:W-:Y:S02]  /*3030*/  @!P0 FSEL R8, R8, -INF , !P2 ;  /* 0xff80000008088808 */ /* 0x000fe40005000000 */
[----:B------:R-:W-:Y:S02]  /*3040*/  @!P0 FSEL R9, R9, -INF , !P3 ;  /* 0xff80000009098808 */ /* 0x000fe40005800000 */
[----:B------:R-:W-:Y:S01]  /*3050*/  FSETP.NEU.FTZ.AND P2, PT, R243, -INF , PT ;  /* 0xff800000f300780b */ /* 0x000fe20003f5d000 */
[--C-:B------:R-:W-:Y:S01]  /*3060*/  FFMA.FTZ R8, R8, c[0x0][0x23c], -R143.reuse ;  /* 0x00008f0008087a23 */ /* 0x100fe2000001088f */
[----:B------:R-:W-:Y:S01]  /*3070*/  LOP3.LUT R155, R159, UR50, R150, 0x96, !PT ;  /* 0x000000329f9b7c12 */ /* 0x000fe2000f8e9696 */
[--C-:B------:R-:W-:Y:S01]  /*3080*/  FFMA.FTZ R9, R9, c[0x0][0x23c], -R143.reuse ;  /* 0x00008f0009097a23 */ /* 0x100fe2000001088f */
[--C-:B------:R-:W-:Y:S01]  /*3090*/  LOP3.LUT R159, R161, UR49, R152.reuse, 0x96, !PT ;  /* 0x00000031a19f7c12 */ /* 0x100fe2000f8e9698 */
[----:B------:R3:W4:Y:S01]  /*30a0*/  MUFU.EX2 R220, R140 ;  /* 0x0000008c00dc7308 */ /* 0x0007220000000800 */
[----:B------:R-:W-:Y:S01]  /*30b0*/  LOP3.LUT R161, R163, UR49, R152, 0x96, !PT ;  /* 0x00000031a3a17c12 */ /* 0x000fe2000f8e9698 */
[----:B------:R-:W-:Y:S01]  /*30c0*/  IMAD.WIDE.U32 R152, R164, -0x2daee0ad, RZ ;  /* 0xd2511f53a4987825 */ /* 0x000fe200078e00ff */
[----:B------:R-:W-:Y:S03]  /*30d0*/  LOP3.LUT R157, R157, UR50, R150, 0x96, !PT ;  /* 0x000000329d9d7c12 */ /* 0x000fe6000f8e9696 */
[----:B------:R-:W-:Y:S01]  /*30e0*/  IMAD.WIDE.U32 R150, R151, -0x2daee0ad, RZ ;  /* 0xd2511f5397967825 */ /* 0x000fe200078e00ff */
[--C-:B------:R-:W-:Y:S03]  /*30f0*/  LOP3.LUT R153, R153, UR49, R154.reuse, 0x96, !PT ;  /* 0x0000003199997c12 */ /* 0x100fe6000f8e969a */
[----:B------:R1:W1:Y:S01]  /*3100*/  MUFU.EX2 R223, R8 ;  /* 0x0000000800df7308 */ /* 0x0002620000000800 */
[----:B------:R-:W-:Y:S01]  /*3110*/  LOP3.LUT R154, R151, UR49, R154, 0x96, !PT ;  /* 0x00000031979a7c12 */ /* 0x000fe2000f8e969a */
[----:B--2---:R-:W2:Y:S08]  /*3120*/  LDSM.16.M88.4 R4, [R180+0xc800] ;  /* 0x00c80000b404783b */ /* 0x004eb00000000200 */
[----:B------:R4:W2:Y:S01]  /*3130*/  MUFU.EX2 R224, R9 ;  /* 0x0000000900e07308 */ /* 0x0008a20000000800 */
[----:B---3--:R-:W-:Y:S01]  /*3140*/  @!P0 IADD3 R140, R2, 0x48, RZ ;  /* 0x00000048028c8810 */ /* 0x008fe20007ffe0ff */
[----:B------:R-:W-:Y:S03]  /*3150*/  FMUL.FTZ R2, R243, 1.4426950216293334961 ;  /* 0x3fb8aa3bf3027820 */ /* 0x000fe60000410000 */
[----:B------:R-:W-:Y:S02]  /*3160*/  @!P0 IMNMX R140, R140, UR42, PT ;  /* 0x0000002a8c8c8c17 */ /* 0x000fe4000b800200 */
[----:B------:R-:W-:Y:S02]  /*3170*/  FSEL R2, R2, RZ, P2 ;  /* 0x000000ff02027208 */ /* 0x000fe40001000000 */
[-C--:B------:R-:W-:Y:S02]  /*3180*/  @!P0 ISETP.GE.AND P3, PT, R0, R140.reuse, PT ;  /* 0x0000008c0000820c */ /* 0x080fe40003f66270 */
[-C--:B------:R-:W-:Y:S02]  /*3190*/  @!P0 ISETP.GE.AND P2, PT, R145, R140.reuse, PT ;  /* 0x0000008c9100820c */ /* 0x080fe40003f46270 */
[----:B------:R-:W-:Y:S02]  /*31a0*/  @!P0 FSEL R10, R10, -INF , !P3 ;  /* 0xff8000000a0a8808 */ /* 0x000fe40005800000 */
[----:B------:R-:W-:Y:S02]  /*31b0*/  @!P0 FSEL R11, R11, -INF , !P2 ;  /* 0xff8000000b0b8808 */ /* 0x000fe40005000000 */
[----:B-1----:R-:W-:Y:S01]  /*31c0*/  @!P0 IADD3 R8, R0, 0x8, RZ ;  /* 0x0000000800088810 */ /* 0x002fe20007ffe0ff */
[--C-:B------:R-:W-:Y:S02]  /*31d0*/  FFMA.FTZ R10, R10, c[0x0][0x23c], -R2.reuse ;  /* 0x00008f000a0a7a23 */ /* 0x100fe40000010802 */
[--C-:B------:R-:W-:Y:S01]  /*31e0*/  FFMA.FTZ R11, R11, c[0x0][0x23c], -R2.reuse ;  /* 0x00008f000b0b7a23 */ /* 0x100fe20000010802 */
[----:B----4-:R-:W-:Y:S01]  /*31f0*/  @!P0 IADD3 R9, R0, 0x9, RZ ;  /* 0x0000000900098810 */ /* 0x010fe20007ffe0ff */
[----:B------:R-:W1:Y:S01]  /*3200*/  MUFU.EX2 R228, R10 ;  /* 0x0000000a00e47308 */ /* 0x000e620000000800 */
[CC--:B------:R-:W-:Y:S02]  /*3210*/  @!P0 ISETP.GE.AND P6, PT, R8.reuse, R141.reuse, PT ;  /* 0x0000008d0800820c */ /* 0x0c0fe40003fc6270 */
[C---:B------:R-:W-:Y:S02]  /*3220*/  @!P0 ISETP.GE.AND P2, PT, R8.reuse, R140, PT ;  /* 0x0000008c0800820c */ /* 0x040fe40003f46270 */
[CC--:B------:R-:W-:Y:S02]  /*3230*/  @!P0 ISETP.GE.AND P3, PT, R9.reuse, R141.reuse, PT ;  /* 0x0000008d0900820c */ /* 0x0c0fe40003f66270 */
[C---:B------:R-:W-:Y:S02]  /*3240*/  @!P0 ISETP.GE.AND P4, PT, R8.reuse, R148, PT ;  /* 0x000000940800820c */ /* 0x040fe40003f86270 */
[----:B------:R-:W-:Y:S01]  /*3250*/  @!P0 ISETP.GE.AND P5, PT, R8, R142, PT ;  /* 0x0000008e0800820c */ /* 0x000fe20003fa6270 */
[----:B------:R3:W4:Y:S01]  /*3260*/  MUFU.EX2 R227, R11 ;  /* 0x0000000b00e37308 */ /* 0x0007220000000800 */
[----:B------:R-:W-:Y:S01]  /*3270*/  @!P0 FSEL R12, R12, -INF , !P6 ;  /* 0xff8000000c0c8808 */ /* 0x000fe20007000000 */
[-C--:B--2---:R-:W-:Y:S01]  /*3280*/  HMMA.16816.F32.BF16 R20, R136, R4.reuse, R20 ;  /* 0x000000048814723c */ /* 0x084fe20000041814 */
[----:B------:R-:W-:Y:S02]  /*3290*/  @!P0 ISETP.GE.AND P6, PT, R9, R140, PT ;  /* 0x0000008c0900820c */ /* 0x000fe40003fc6270 */
[----:B------:R-:W-:Y:S01]  /*32a0*/  @!P0 FSEL R13, R13, -INF , !P3 ;  /* 0xff8000000d0d8808 */ /* 0x000fe20005800000 */
[--C-:B------:R-:W-:Y:S01]  /*32b0*/  FFMA.FTZ R12, R12, c[0x0][0x23c], -R143.reuse ;  /* 0x00008f000c0c7a23 */ /* 0x100fe2000001088f */
[----:B------:R-:W-:Y:S02]  /*32c0*/  @!P0 FSEL R15, R15, -INF , !P6 ;  /* 0xff8000000f0f8808 */ /* 0x000fe40007000000 */
[C---:B------:R-:W-:Y:S01]  /*32d0*/  @!P0 ISETP.GE.AND P3, PT, R9.reuse, R148, PT ;  /* 0x000000940900820c */ /* 0x040fe20003f66270 */
[C---:B------:R-:W-:Y:S01]  /*32e0*/  HMMA.16816.F32.BF16 R24, R132.reuse, R4, R24 ;  /* 0x000000048418723c */ /* 0x040fe20000041818 */
[----:B------:R-:W-:Y:S01]  /*32f0*/  @!P0 FSEL R14, R14, -INF , !P2 ;  /* 0xff8000000e0e8808 */ /* 0x000fe20005000000 */
[----:B------:R-:W-:Y:S01]  /*3300*/  MUFU.EX2 R222, R12 ;  /* 0x0000000c00de7308 */ /* 0x000fe20000000800 */
[----:B------:R-:W-:Y:S01]  /*3310*/  @!P0 ISETP.GE.AND P2, PT, R9, R142, PT ;  /* 0x0000008e0900820c */ /* 0x000fe20003f46270 */
[--C-:B------:R-:W-:Y:S01]  /*3320*/  FFMA.FTZ R15, R15, c[0x0][0x23c], -R2.reuse ;  /* 0x00008f000f0f7a23 */ /* 0x100fe20000010802 */
[----:B------:R-:W-:Y:S01]  /*3330*/  @!P0 FSEL R16, R16, -INF , !P4 ;  /* 0xff80000010108808 */ /* 0x000fe20006000000 */
[----:B------:R-:W-:Y:S01]  /*3340*/  FFMA.FTZ R14, R14, c[0x0][0x23c], -R2 ;  /* 0x00008f000e0e7a23 */ /* 0x000fe20000010802 */
[----:B------:R-:W-:Y:S01]  /*3350*/  @!P0 FSEL R19, R19, -INF , !P2 ;  /* 0xff80000013138808 */ /* 0x000fe20005000000 */
[-C--:B------:R-:W-:Y:S01]  /*3360*/  HMMA.16816.F32.BF16 R28, R132, R6.reuse, R28 ;  /* 0x00000006841c723c */ /* 0x080fe2000004181c */
[C---:B------:R-:W-:Y:S03]  /*3370*/  @!P0 IADD3 R4, R0.reuse, 0x10, RZ ;  /* 0x0000001000048810 */ /* 0x040fe60007ffe0ff */
[----:B------:R-:W-:Y:S01]  /*3380*/  @!P0 IADD3 R5, R0, 0x11, RZ ;  /* 0x0000001100058810 */ /* 0x000fe20007ffe0ff */
[----:B------:R-:W-:Y:S01]  /*3390*/  FFMA.FTZ R13, R13, c[0x0][0x23c], -R143 ;  /* 0x00008f000d0d7a23 */ /* 0x000fe2000001088f */
[C---:B------:R-:W-:Y:S01]  /*33a0*/  @!P0 ISETP.GE.AND P6, PT, R4.reuse, R148, PT ;  /* 0x000000940400820c */ /* 0x040fe20003fc6270 */
[----:B---3--:R-:W2:Y:S01]  /*33b0*/  LDSM.16.M88.4 R8, [R180+0xd000] ;  /* 0x00d00000b408783b */ /* 0x008ea20000000200 */
[----:B------:R-:W-:Y:S01]  /*33c0*/  @!P0 ISETP.GE.AND P4, PT, R4, R142, PT ;  /* 0x0000008e0400820c */ /* 0x000fe20003f86270 */
[C---:B------:R-:W-:Y:S01]  /*33d0*/  HMMA.16816.F32.BF16 R32, R136.reuse, R6, R32 ;  /* 0x000000068820723c */ /* 0x040fe20000041820 */
[----:B------:R-:W-:Y:S01]  /*33e0*/  @!P0 ISETP.GE.AND P2, PT, R5, R148, PT ;  /* 0x000000940500820c */ /* 0x000fe20003f46270 */
[----:B------:R-:W-:Y:S01]  /*33f0*/  MUFU.EX2 R226, R14 ;  /* 0x0000000e00e27308 */ /* 0x000fe20000000800 */
[----:B------:R-:W-:Y:S01]  /*3400*/  @!P0 FSEL R17, R17, -INF , !P3 ;  /* 0xff80000011118808 */ /* 0x000fe20005800000 */
[--C-:B------:R-:W-:Y:S01]  /*3410*/  FFMA.FTZ R16, R16, c[0x0][0x23c], -R149.reuse ;  /* 0x00008f0010107a23 */ /* 0x100fe20000010895 */
[-C--:B------:R-:W-:Y:S01]  /*3420*/  @!P0 ISETP.GE.AND P3, PT, R4, R141.reuse, PT ;  /* 0x0000008d0400820c */ /* 0x080fe20003f66270 */
[--C-:B------:R-:W-:Y:S01]  /*3430*/  FFMA.FTZ R19, R19, c[0x0][0x23c], -R144.reuse ;  /* 0x00008f0013137a23 */ /* 0x100fe20000010890 */
[----:B------:R-:W-:Y:S01]  /*3440*/  @!P0 FSEL R18, R18, -INF , !P5 ;  /* 0xff80000012128808 */ /* 0x000fe20006800000 */
[--C-:B------:R-:W-:Y:S01]  /*3450*/  FFMA.FTZ R17, R17, c[0x0][0x23c], -R149.reuse ;  /* 0x00008f0011117a23 */ /* 0x100fe20000010895 */
[----:B------:R-:W-:Y:S03]  /*3460*/  @!P0 ISETP.GE.AND P5, PT, R4, R140, PT ;  /* 0x0000008c0400820c */ /* 0x000fe60003fa6270 */
[----:B------:R-:W-:Y:S01]  /*3470*/  @!P0 FSEL R20, R20, -INF , !P6 ;  /* 0xff80000014148808 */ /* 0x000fe20007000000 */
[--C-:B------:R-:W-:Y:S01]  /*3480*/  FFMA.FTZ R18, R18, c[0x0][0x23c], -R144.reuse ;  /* 0x00008f0012127a23 */ /* 0x100fe20000010890 */
[----:B------:R-:W-:Y:S01]  /*3490*/  @!P0 ISETP.GE.AND P6, PT, R5, R142, PT ;  /* 0x0000008e0500820c */ /* 0x000fe20003fc6270 */
[----:B------:R3:W-:Y:S01]  /*34a0*/  MUFU.EX2 R225, R15 ;  /* 0x0000000f00e17308 */ /* 0x0007e20000000800 */
[----:B------:R-:W-:Y:S01]  /*34b0*/  @!P0 FSEL R21, R21, -INF , !P2 ;  /* 0xff80000015158808 */ /* 0x000fe20005000000 */
[--C-:B------:R-:W-:Y:S01]  /*34c0*/  FFMA.FTZ R20, R20, c[0x0][0x23c], -R149.reuse ;  /* 0x00008f0014147a23 */ /* 0x100fe20000010895 */
[-C--:B------:R-:W-:Y:S02]  /*34d0*/  @!P0 ISETP.GE.AND P2, PT, R5, R141.reuse, PT ;  /* 0x0000008d0500820c */ /* 0x080fe40003f46270 */
[----:B------:R-:W-:Y:S01]  /*34e0*/  @!P0 FSEL R22, R22, -INF , !P4 ;  /* 0xff80000016168808 */ /* 0x000fe20006000000 */
[----:B------:R-:W-:Y:S01]  /*34f0*/  FFMA.FTZ R21, R21, c[0x0][0x23c], -R149 ;  /* 0x00008f0015157a23 */ /* 0x000fe20000010895 */
[-C--:B------:R-:W-:Y:S02]  /*3500*/  @!P0 ISETP.GE.AND P4, PT, R5, R140.reuse, PT ;  /* 0x0000008c0500820c */ /* 0x080fe40003f86270 */
[----:B------:R-:W-:Y:S01]  /*3510*/  @!P0 IADD3 R5, R0, 0x18, RZ ;  /* 0x0000001800058810 */ /* 0x000fe20007ffe0ff */
[--C-:B------:R-:W-:Y:S01]  /*3520*/  FFMA.FTZ R22, R22, c[0x0][0x23c], -R144.reuse ;  /* 0x00008f0016167a23 */ /* 0x100fe20000010890 */
[----:B------:R-:W-:Y:S01]  /*3530*/  @!P0 IADD3 R4, R0, 0x19, RZ ;  /* 0x0000001900048810 */ /* 0x000fe20007ffe0ff */
[----:B------:R-:W-:Y:S01]  /*3540*/  MUFU.EX2 R202, R20 ;  /* 0x0000001400ca7308 */ /* 0x000fe20000000800 */
[----:B------:R-:W-:Y:S02]  /*3550*/  @!P0 FSEL R23, R23, -INF , !P6 ;  /* 0xff80000017178808 */ /* 0x000fe40007000000 */
[-C--:B------:R-:W-:Y:S02]  /*3560*/  @!P0 ISETP.GE.AND P6, PT, R5, R141.reuse, PT ;  /* 0x0000008d0500820c */ /* 0x080fe40003fc6270 */
[----:B------:R-:W-:Y:S01]  /*3570*/  @!P0 FSEL R24, R24, -INF , !P3 ;  /* 0xff80000018188808 */ /* 0x000fe20005800000 */
[----:B------:R-:W-:Y:S01]  /*3580*/  FFMA.FTZ R23, R23, c[0x0][0x23c], -R144 ;  /* 0x00008f0017177a23 */ /* 0x000fe20000010890 */
[----:B------:R-:W-:Y:S02]  /*3590*/  @!P0 ISETP.GE.AND P3, PT, R5, R140, PT ;  /* 0x0000008c0500820c */ /* 0x000fe40003f66270 */
[----:B------:R-:W-:Y:S01]  /*35a0*/  @!P0 FSEL R27, R27, -INF , !P4 ;  /* 0xff8000001b1b8808 */ /* 0x000fe20006000000 */
[--C-:B------:R-:W-:Y:S01]  /*35b0*/  FFMA.FTZ R24, R24, c[0x0][0x23c], -R143.reuse ;  /* 0x00008f0018187a23 */ /* 0x100fe2000001088f */
[-C--:B------:R-:W-:Y:S01]  /*35c0*/  @!P0 ISETP.GE.AND P4, PT, R4, R141.reuse, PT ;  /* 0x0000008d0400820c */ /* 0x080fe20003f86270 */
[-C--:B--2---:R-:W-:Y:S01]  /*35d0*/  HMMA.16816.F32.BF16 R36, R136, R8.reuse, R36 ;  /* 0x000000088824723c */ /* 0x084fe20000041824 */
[----:B------:R-:W-:Y:S01]  /*35e0*/  @!P0 FSEL R25, R25, -INF , !P2 ;  /* 0xff80000019198808 */ /* 0x000fe20005000000 */
[--C-:B------:R-:W-:Y:S01]  /*35f0*/  FFMA.FTZ R27, R27, c[0x0][0x23c], -R2.reuse ;  /* 0x00008f001b1b7a23 */ /* 0x100fe20000010802 */
[----:B------:R-:W-:Y:S01]  /*3600*/  @!P0 ISETP.GE.AND P2, PT, R5, R148, PT ;  /* 0x000000940500820c */ /* 0x000fe20003f46270 */
[----:B---3--:R-:W-:Y:S01]  /*3610*/  IMAD.WIDE.U32 R14, R165, -0x2daee0ad, RZ ;  /* 0xd2511f53a50e7825 */ /* 0x008fe200078e00ff */
[----:B------:R-:W-:Y:S01]  /*3620*/  @!P0 FSEL R26, R26, -INF , !P5 ;  /* 0xff8000001a1a8808 */ /* 0x000fe20006800000 */
[----:B------:R2:W3:Y:S01]  /*3630*/  MUFU.EX2 R221, R13 ;  /* 0x0000000d00dd7308 */ /* 0x0004e20000000800 */
[----:B------:R-:W-:Y:S01]  /*3640*/  @!P0 ISETP.GE.AND P5, PT, R5, R142, PT ;  /* 0x0000008e0500820c */ /* 0x000fe20003fa6270 */
[--C-:B------:R-:W-:Y:S01]  /*3650*/  FFMA.FTZ R25, R25, c[0x0][0x23c], -R143.reuse ;  /* 0x00008f0019197a23 */ /* 0x100fe2000001088f */
[----:B------:R-:W-:Y:S01]  /*3660*/  @!P0 FSEL R28, R28, -INF , !P6 ;  /* 0xff8000001c1c8808 */ /* 0x000fe20007000000 */
[C---:B------:R-:W-:Y:S01]  /*3670*/  HMMA.16816.F32.BF16 R40, R132.reuse, R8, R40 ;  /* 0x000000088428723c */ /* 0x040fe20000041828 */
[----:B------:R-:W-:Y:S01]  /*3680*/  @!P0 ISETP.GE.AND P6, PT, R4, R140, PT ;  /* 0x0000008c0400820c */ /* 0x000fe20003fc6270 */
[--C-:B------:R-:W-:Y:S01]  /*3690*/  FFMA.FTZ R26, R26, c[0x0][0x23c], -R2.reuse ;  /* 0x00008f001a1a7a23 */ /* 0x100fe20000010802 */
[----:B------:R-:W-:Y:S01]  /*36a0*/  @!P0 FSEL R29, R29, -INF , !P4 ;  /* 0xff8000001d1d8808 */ /* 0x000fe20006000000 */
[--C-:B------:R-:W-:Y:S01]  /*36b0*/  FFMA.FTZ R28, R28, c[0x0][0x23c], -R143.reuse ;  /* 0x00008f001c1c7a23 */ /* 0x100fe2000001088f */
[----:B------:R-:W-:Y:S01]  /*36c0*/  @!P0 FSEL R31, R31, -INF , !P6 ;  /* 0xff8000001f1f8808 */ /* 0x000fe20007000000 */
[----:B------:R-:W-:Y:S01]  /*36d0*/  MUFU.EX2 R219, R26 ;  /* 0x0000001a00db7308 */ /* 0x000fe20000000800 */
[----:B------:R-:W-:Y:S01]  /*36e0*/  @!P0 ISETP.GE.AND P4, PT, R4, R148, PT ;  /* 0x000000940400820c */ /* 0x000fe20003f86270 */
[-C--:B------:R-:W-:Y:S01]  /*36f0*/  HMMA.16816.F32.BF16 R44, R132, R10.reuse, R44 ;  /* 0x0000000a842c723c */ /* 0x080fe2000004182c */
[----:B------:R-:W-:Y:S02]  /*3700*/  @!P0 FSEL R30, R30, -INF , !P3 ;  /* 0xff8000001e1e8808 */ /* 0x000fe40005800000 */
[----:B------:R-:W-:Y:S01]  /*3710*/  @!P0 ISETP.GE.AND P3, PT, R4, R142, PT ;  /* 0x0000008e0400820c */ /* 0x000fe20003f66270 */
[----:B------:R-:W-:Y:S01]  /*3720*/  FFMA.FTZ R29, R29, c[0x0][0x23c], -R143 ;  /* 0x00008f001d1d7a23 */ /* 0x000fe2000001088f */
[----:B------:R-:W-:Y:S01]  /*3730*/  @!P0 IADD3 R8, R0, 0x20, RZ ;  /* 0x0000002000088810 */ /* 0x000fe20007ffe0ff */
[----:B------:R-:W1:Y:S01]  /*3740*/  LDSM.16.M88.4 R4, [R180+0xd800] ;  /* 0x00d80000b404783b */ /* 0x000e620000000200 */
[----:B------:R-:W-:Y:S01]  /*3750*/  @!P0 FSEL R32, R32, -INF , !P2 ;  /* 0xff80000020208808 */ /* 0x000fe20005000000 */
[C---:B------:R-:W-:Y:S01]  /*3760*/  HMMA.16816.F32.BF16 R48, R136.reuse, R10, R48 ;  /* 0x0000000a8830723c */ /* 0x040fe20000041830 */
[C---:B------:R-:W-:Y:S01]  /*3770*/  @!P0 ISETP.GE.AND P6, PT, R8.reuse, R148, PT ;  /* 0x000000940800820c */ /* 0x040fe20003fc6270 */
[----:B------:R-:W-:Y:S01]  /*3780*/  MUFU.EX2 R204, R29 ;  /* 0x0000001d00cc7308 */ /* 0x000fe20000000800 */
[----:B------:R-:W-:Y:S01]  /*3790*/  @!P0 ISETP.GE.AND P2, PT, R8, R142, PT ;  /* 0x0000008e0800820c */ /* 0x000fe20003f46270 */
[--C-:B------:R-:W-:Y:S01]  /*37a0*/  FFMA.FTZ R30, R30, c[0x0][0x23c], -R2.reuse ;  /* 0x00008f001e1e7a23 */ /* 0x100fe20000010802 */
[----:B------:R-:W-:Y:S01]  /*37b0*/  @!P0 FSEL R33, R33, -INF , !P4 ;  /* 0xff80000021218808 */ /* 0x000fe20006000000 */
[----:B------:R-:W-:Y:S01]  /*37c0*/  FFMA.FTZ R31, R31, c[0x0][0x23c], -R2 ;  /* 0x00008f001f1f7a23 */ /* 0x000fe20000010802 */
[-C--:B------:R-:W-:Y:S01]  /*37d0*/  @!P0 ISETP.GE.AND P4, PT, R8, R141.reuse, PT ;  /* 0x0000008d0800820c */ /* 0x080fe20003f86270 */
[--C-:B------:R-:W-:Y:S01]  /*37e0*/  FFMA.FTZ R32, R32, c[0x0][0x23c], -R149.reuse ;  /* 0x00008f0020207a23 */ /* 0x100fe20000010895 */
[----:B------:R-:W-:Y:S02]  /*37f0*/  @!P0 FSEL R34, R34, -INF , !P5 ;  /* 0xff80000022228808 */ /* 0x000fe40006800000 */
[----:B------:R-:W-:Y:S01]  /*3800*/  @!P0 ISETP.GE.AND P5, PT, R8, R140, PT ;  /* 0x0000008c0800820c */ /* 0x000fe20003fa6270 */
[----:B------:R-:W-:Y:S01]  /*3810*/  MUFU.EX2 R196, R32 ;  /* 0x0000002000c47308 */ /* 0x000fe20000000800 */
[----:B------:R-:W-:Y:S01]  /*3820*/  @!P0 IADD3 R8, R0, 0x21, RZ ;  /* 0x0000002100088810 */ /* 0x000fe20007ffe0ff */
[--C-:B------:R-:W-:Y:S01]  /*3830*/  FFMA.FTZ R34, R34, c[0x0][0x23c], -R144.reuse ;  /* 0x00008f0022227a23 */ /* 0x100fe20000010890 */
[----:B------:R-:W-:Y:S01]  /*3840*/  @!P0 FSEL R35, R35, -INF , !P3 ;  /* 0xff80000023238808 */ /* 0x000fe20005800000 */
[--C-:B------:R-:W-:Y:S01]  /*3850*/  FFMA.FTZ R33, R33, c[0x0][0x23c], -R149.reuse ;  /* 0x00008f0021217a23 */ /* 0x100fe20000010895 */
[----:B------:R-:W-:Y:S01]  /*3860*/  @!P0 ISETP.GE.AND P3, PT, R8, R148, PT ;  /* 0x000000940800820c */ /* 0x000fe20003f66270 */
[----:B--2---:R-:W-:Y:S01]  /*3870*/  IMAD.WIDE.U32 R12, R166, -0x2daee0ad, RZ ;  /* 0xd2511f53a60c7825 */ /* 0x004fe200078e00ff */
[----:B------:R-:W-:Y:S02]  /*3880*/  @!P0 FSEL R36, R36, -INF , !P6 ;  /* 0xff80000024248808 */ /* 0x000fe40007000000 */
[----:B------:R-:W-:Y:S01]  /*3890*/  @!P0 ISETP.GE.AND P6, PT, R8, R142, PT ;  /* 0x0000008e0800820c */ /* 0x000fe20003fc6270 */
[----:B------:R-:W-:Y:S01]  /*38a0*/  FFMA.FTZ R35, R35, c[0x0][0x23c], -R144 ;  /* 0x00008f0023237a23 */ /* 0x000fe20000010890 */
[----:B------:R-:W-:Y:S01]  /*38b0*/  LOP3.LUT R20, R13, UR46, R152, 0x96, !PT ;  /* 0x0000002e0d147c12 */ /* 0x000fe2000f8e9698 */
[----:B------:R-:W-:Y:S01]  /*38c0*/  MUFU.EX2 R195, R34 ;  /* 0x0000002200c37308 */ /* 0x000fe20000000800 */
[----:B------:R-:W-:Y:S01]  /*38d0*/  @!P0 FSEL R37, R37, -INF , !P3 ;  /* 0xff80000025258808 */ /* 0x000fe20005800000 */
[--C-:B------:R-:W-:Y:S01]  /*38e0*/  FFMA.FTZ R36, R36, c[0x0][0x23c], -R149.reuse ;  /* 0x00008f0024247a23 */ /* 0x100fe20000010895 */
[-C--:B------:R-:W-:Y:S01]  /*38f0*/  @!P0 ISETP.GE.AND P3, PT, R8, R141.reuse, PT ;  /* 0x0000008d0800820c */ /* 0x080fe20003f66270 */
[----:B------:R-:W-:Y:S01]  /*3900*/  IMAD.WIDE.U32 R10, R159, -0x326172a9, RZ ;  /* 0xcd9e8d579f0a7825 */ /* 0x000fe200078e00ff */
[----:B------:R-:W-:Y:S02]  /*3910*/  @!P0 FSEL R38, R38, -INF , !P2 ;  /* 0xff80000026268808 */ /* 0x000fe40005000000 */
[----:B------:R-:W-:Y:S01]  /*3920*/  @!P0 FSEL R41, R41, -INF , !P3 ;  /* 0xff80000029298808 */ /* 0x000fe20005800000 */
[----:B------:R-:W-:Y:S01]  /*3930*/  FFMA.FTZ R37, R37, c[0x0][0x23c], -R149 ;  /* 0x00008f0025257a23 */ /* 0x000fe20000010895 */
[----:B------:R-:W-:Y:S01]  /*3940*/  @!P0 ISETP.GE.AND P2, PT, R8, R140, PT ;  /* 0x0000008c0800820c */ /* 0x000fe20003f46270 */
[----:B------:R-:W-:Y:S01]  /*3950*/  MUFU.EX2 R189, R35 ;  /* 0x0000002300bd7308 */ /* 0x000fe20000000800 */
[----:B------:R-:W-:Y:S01]  /*3960*/  @!P0 IADD3 R9, R0, 0x28, RZ ;  /* 0x0000002800098810 */ /* 0x000fe20007ffe0ff */
[--C-:B------:R-:W-:Y:S01]  /*3970*/  FFMA.FTZ R38, R38, c[0x0][0x23c], -R144.reuse ;  /* 0x00008f0026267a23 */ /* 0x100fe20000010890 */
[----:B------:R-:W-:Y:S01]  /*3980*/  @!P0 IADD3 R8, R0, 0x29, RZ ;  /* 0x0000002900088810 */ /* 0x000fe20007ffe0ff */
[-C--:B-1----:R-:W-:Y:S01]  /*3990*/  HMMA.16816.F32.BF16 R52, R136, R4.reuse, R52 ;  /* 0x000000048834723c */ /* 0x082fe20000041834 */
[----:B------:R-:W-:Y:S01]  /*39a0*/  @!P0 ISETP.GE.AND P3, PT, R9, R148, PT ;  /* 0x000000940900820c */ /* 0x000fe20003f66270 */
[--C-:B------:R-:W-:Y:S01]  /*39b0*/  FFMA.FTZ R41, R41, c[0x0][0x23c], -R143.reuse ;  /* 0x00008f0029297a23 */ /* 0x100fe2000001088f */
[----:B------:R-:W-:Y:S02]  /*39c0*/  @!P0 FSEL R39, R39, -INF , !P6 ;  /* 0xff80000027278808 */ /* 0x000fe40007000000 */
[CC--:B------:R-:W-:Y:S01]  /*39d0*/  @!P0 ISETP.GE.AND P6, PT, R9.reuse, R141.reuse, PT ;  /* 0x0000008d0900820c */ /* 0x0c0fe20003fc6270 */
[----:B------:R-:W-:Y:S01]  /*39e0*/  MUFU.EX2 R192, R33 ;  /* 0x0000002100c07308 */ /* 0x000fe20000000800 */
[----:B------:R-:W-:Y:S01]  /*39f0*/  @!P0 FSEL R40, R40, -INF , !P4 ;  /* 0xff80000028288808 */ /* 0x000fe20006000000 */
[C---:B------:R-:W-:Y:S01]  /*3a00*/  HMMA.16816.F32.BF16 R56, R132.reuse, R4, R56 ;  /* 0x000000048438723c */ /* 0x040fe20000041838 */
[-C--:B------:R-:W-:Y:S03]  /*3a10*/  @!P0 ISETP.GE.AND P4, PT, R9, R140.reuse, PT ;  /* 0x0000008c0900820c */ /* 0x080fe60003f86270 */
[----:B------:R-:W-:Y:S01]  /*3a20*/  @!P0 FSEL R43, R43, -INF , !P2 ;  /* 0xff8000002b2b8808 */ /* 0x000fe20005000000 */
[----:B------:R-:W-:Y:S01]  /*3a30*/  FFMA.FTZ R39, R39, c[0x0][0x23c], -R144 ;  /* 0x00008f0027277a23 */ /* 0x000fe20000010890 */
[-C--:B------:R-:W-:Y:S01]  /*3a40*/  @!P0 ISETP.GE.AND P2, PT, R8, R141.reuse, PT ;  /* 0x0000008d0800820c */ /* 0x080fe20003f46270 */
[--C-:B------:R-:W-:Y:S01]  /*3a50*/  FFMA.FTZ R40, R40, c[0x0][0x23c], -R143.reuse ;  /* 0x00008f0028287a23 */ /* 0x100fe2000001088f */
[----:B------:R-:W-:Y:S01]  /*3a60*/  @!P0 FSEL R44, R44, -INF , !P6 ;  /* 0xff8000002c2c8808 */ /* 0x000fe20007000000 */
[-C--:B------:R-:W-:Y:S01]  /*3a70*/  HMMA.16816.F32.BF16 R60, R132, R6.reuse, R60 ;  /* 0x00000006843c723c */ /* 0x080fe2000004183c */
[----:B------:R-:W-:Y:S01]  /*3a80*/  @!P0 ISETP.GE.AND P6, PT, R8, R140, PT ;  /* 0x0000008c0800820c */ /* 0x000fe20003fc6270 */
[----:B------:R-:W-:Y:S01]  /*3a90*/  MUFU.EX2 R205, R22 ;  /* 0x0000001600cd7308 */ /* 0x000fe20000000800 */
[----:B------:R-:W-:Y:S01]  /*3aa0*/  @!P0 FSEL R45, R45, -INF , !P2 ;  /* 0xff8000002d2d8808 */ /* 0x000fe20005000000 */
[--C-:B------:R-:W-:Y:S01]  /*3ab0*/  FFMA.FTZ R44, R44, c[0x0][0x23c], -R143.reuse ;  /* 0x00008f002c2c7a23 */ /* 0x100fe2000001088f */
[----:B------:R-:W-:Y:S01]  /*3ac0*/  @!P0 FSEL R46, R46, -INF , !P4 ;  /* 0xff8000002e2e8808 */ /* 0x000fe20006000000 */
[--C-:B------:R-:W-:Y:S01]  /*3ad0*/  FFMA.FTZ R43, R43, c[0x0][0x23c], -R2.reuse ;  /* 0x00008f002b2b7a23 */ /* 0x100fe20000010802 */
[C---:B------:R-:W-:Y:S01]  /*3ae0*/  @!P0 ISETP.GE.AND P2, PT, R8.reuse, R148, PT ;  /* 0x000000940800820c */ /* 0x040fe20003f46270 */
[----:B------:R-:W-:Y:S01]  /*3af0*/  HMMA.16816.F32.BF16 R64, R136, R6, R64 ;  /* 0x000000068840723c */ /* 0x000fe20000041840 */
[----:B------:R-:W-:Y:S03]  /*3b00*/  @!P0 ISETP.GE.AND P4, PT, R8, R142, PT ;  /* 0x0000008e0800820c */ /* 0x000fe60003f86270 */
[----:B------:R-:W-:Y:S01]  /*3b10*/  @!P0 FSEL R47, R47, -INF , !P6 ;  /* 0xff8000002f2f8808 */ /* 0x000fe20007000000 */
[----:B------:R-:W-:Y:S01]  /*3b20*/  IMAD.WIDE.U32 R132, R157, -0x2daee0ad, RZ ;  /* 0xd2511f539d847825 */ /* 0x000fe200078e00ff */
[C---:B------:R-:W-:Y:S01]  /*3b30*/  @!P0 IADD3 R8, R0.reuse, 0x30, RZ ;  /* 0x0000003000088810 */ /* 0x040fe20007ffe0ff */
[----:B------:R-:W-:Y:S01]  /*3b40*/  MUFU.EX2 R214, R30 ;  /* 0x0000001e00d67308 */ /* 0x000fe20000000800 */
[----:B------:R-:W-:Y:S01]  /*3b50*/  @!P0 IADD3 R4, R0, 0x31, RZ ;  /* 0x0000003100048810 */ /* 0x000fe20007ffe0ff */
[----:B------:R-:W-:Y:S01]  /*3b60*/  FFMA.FTZ R45, R45, c[0x0][0x23c], -R143 ;  /* 0x00008f002d2d7a23 */ /* 0x000fe2000001088f */
[----:B------:R-:W-:Y:S02]  /*3b70*/  @!P0 ISETP.GE.AND P6, PT, R8, R148, PT ;  /* 0x000000940800820c */ /* 0x000fe40003fc6270 */
[----:B------:R-:W-:Y:S01]  /*3b80*/  @!P0 FSEL R48, R48, -INF , !P3 ;  /* 0xff80000030308808 */ /* 0x000fe20005800000 */
[--C-:B------:R-:W-:Y:S01]  /*3b90*/  FFMA.FTZ R46, R46, c[0x0][0x23c], -R2.reuse ;  /* 0x00008f002e2e7a23 */ /* 0x100fe20000010802 */
[----:B------:R-:W-:Y:S01]  /*3ba0*/  @!P0 ISETP.GE.AND P3, PT, R8, R142, PT ;  /* 0x0000008e0800820c */ /* 0x000fe20003f66270 */
[----:B------:R-:W-:Y:S01]  /*3bb0*/  FFMA.FTZ R47, R47, c[0x0][0x23c], -R2 ;  /* 0x00008f002f2f7a23 */ /* 0x000fe20000010802 */
[----:B------:R-:W-:Y:S01]  /*3bc0*/  @!P0 FSEL R51, R51, -INF , !P4 ;  /* 0xff80000033338808 */ /* 0x000fe20006000000 */
[----:B------:R-:W1:Y:S01]  /*3bd0*/  MUFU.EX2 R210, R16 ;  /* 0x0000001000d27308 */ /* 0x000e620000000800 */
[----:B------:R-:W-:Y:S01]  /*3be0*/  @!P0 ISETP.GE.AND P4, PT, R4, R148, PT ;  /* 0x000000940400820c */ /* 0x000fe20003f86270 */
[--C-:B------:R-:W-:Y:S01]  /*3bf0*/  FFMA.FTZ R48, R48, c[0x0][0x23c], -R149.reuse ;  /* 0x00008f0030307a23 */ /* 0x100fe20000010895 */
[----:B------:R-:W-:Y:S01]  /*3c00*/  @!P0 FSEL R49, R49, -INF , !P2 ;  /* 0xff80000031318808 */ /* 0x000fe20005000000 */
[--C-:B------:R-:W-:Y:S01]  /*3c10*/  FFMA.FTZ R51, R51, c[0x0][0x23c], -R144.reuse ;  /* 0x00008f0033337a23 */ /* 0x100fe20000010890 */
[-C--:B------:R-:W-:Y:S02]  /*3c20*/  @!P0 ISETP.GE.AND P2, PT, R8, R141.reuse, PT ;  /* 0x0000008d0800820c */ /* 0x080fe40003f46270 */
[----:B------:R-:W-:Y:S01]  /*3c30*/  @!P0 FSEL R52, R52, -INF , !P6 ;  /* 0xff80000034348808 */ /* 0x000fe20007000000 */
[--C-:B------:R-:W-:Y:S01]  /*3c40*/  FFMA.FTZ R49, R49, c[0x0][0x23c], -R149.reuse ;  /* 0x00008f0031317a23 */ /* 0x100fe20000010895 */
[----:B------:R-:W-:Y:S01]  /*3c50*/  @!P0 ISETP.GE.AND P6, PT, R4, R142, PT ;  /* 0x0000008e0400820c */ /* 0x000fe20003fc6270 */
[----:B------:R-:W-:Y:S01]  /*3c60*/  MUFU.EX2 R215, R18 ;  /* 0x0000001200d77308 */ /* 0x000fe20000000800 */
[----:B------:R-:W-:Y:S01]  /*3c70*/  @!P0 FSEL R53, R53, -INF , !P4 ;  /* 0xff80000035358808 */ /* 0x000fe20006000000 */
[--C-:B------:R-:W-:Y:S01]  /*3c80*/  FFMA.FTZ R52, R52, c[0x0][0x23c], -R149.reuse ;  /* 0x00008f0034347a23 */ /* 0x100fe20000010895 */
[-C--:B------:R-:W-:Y:S02]  /*3c90*/  @!P0 ISETP.GE.AND P4, PT, R4, R141.reuse, PT ;  /* 0x0000008d0400820c */ /* 0x080fe40003f86270 */
[----:B------:R-:W-:Y:S01]  /*3ca0*/  @!P0 FSEL R54, R54, -INF , !P3 ;  /* 0xff80000036368808 */ /* 0x000fe20005800000 */
[----:B------:R-:W-:Y:S01]  /*3cb0*/  FFMA.FTZ R53, R53, c[0x0][0x23c], -R149 ;  /* 0x00008f0035357a23 */ /* 0x000fe20000010895 */
[----:B------:R-:W-:Y:S02]  /*3cc0*/  @!P0 ISETP.GE.AND P3, PT, R4, R140, PT ;  /* 0x0000008c0400820c */ /* 0x000fe40003f66270 */
[----:B------:R-:W-:Y:S01]  /*3cd0*/  @!P0 IADD3 R4, R0, 0x38, RZ ;  /* 0x0000003800048810 */ /* 0x000fe20007ffe0ff */
[----:B------:R2:W-:Y:S01]  /*3ce0*/  MUFU.EX2 R213, R19 ;  /* 0x0000001300d57308 */ /* 0x0005e20000000800 */
[----:B------:R-:W-:Y:S01]  /*3cf0*/  @!P0 FSEL R59, R59, -INF , !P3 ;  /* 0xff8000003b3b8808 */ /* 0x000fe20005800000 */
[----:B------:R-:W-:Y:S01]  /*3d00*/  FFMA.FTZ R54, R54, c[0x0][0x23c], -R144 ;  /* 0x00008f0036367a23 */ /* 0x000fe20000010890 */
[----:B------:R-:W-:Y:S02]  /*3d10*/  @!P0 IADD3 R0, R0, 0x39, RZ ;  /* 0x0000003900008810 */ /* 0x000fe40007ffe0ff */
[----:B------:R-:W-:Y:S01]  /*3d20*/  @!P0 ISETP.GE.AND P3, PT, R4, R148, PT ;  /* 0x000000940400820c */ /* 0x000fe20003f66270 */
[--C-:B------:R-:W-:Y:S01]  /*3d30*/  FFMA.FTZ R59, R59, c[0x0][0x23c], -R2.reuse ;  /* 0x00008f003b3b7a23 */ /* 0x100fe20000010802 */
[----:B------:R-:W-:Y:S02]  /*3d40*/  @!P0 FSEL R56, R56, -INF , !P2 ;  /* 0xff80000038388808 */ /* 0x000fe40005000000 */
[-C--:B------:R-:W-:Y:S01]  /*3d50*/  @!P0 ISETP.GE.AND P2, PT, R0, R141.reuse, PT ;  /* 0x0000008d0000820c */ /* 0x080fe20003f46270 */
[----:B------:R1:W-:Y:S01]  /*3d60*/  MUFU.EX2 R203, R23 ;  /* 0x0000001700cb7308 */ /* 0x0003e20000000800 */
[----:B------:R-:W-:Y:S01]  /*3d70*/  @!P0 FSEL R42, R42, -INF , !P5 ;  /* 0xff8000002a2a8808 */ /* 0x000fe20006800000 */
[--C-:B------:R-:W-:Y:S01]  /*3d80*/  FFMA.FTZ R56, R56, c[0x0][0x23c], -R143.reuse ;  /* 0x00008f0038387a23 */ /* 0x100fe2000001088f */
[----:B------:R-:W-:Y:S02]  /*3d90*/  @!P0 ISETP.GE.AND P5, PT, R9, R142, PT ;  /* 0x0000008e0900820c */ /* 0x000fe40003fa6270 */
[----:B------:R-:W-:Y:S01]  /*3da0*/  @!P0 FSEL R55, R55, -INF , !P6 ;  /* 0xff80000037378808 */ /* 0x000fe20007000000 */
[----:B------:R-:W-:Y:S01]  /*3db0*/  FFMA.FTZ R42, R42, c[0x0][0x23c], -R2 ;  /* 0x00008f002a2a7a23 */ /* 0x000fe20000010802 */
[C---:B------:R-:W-:Y:S02]  /*3dc0*/  @!P0 ISETP.GE.AND P6, PT, R4.reuse, R141, PT ;  /* 0x0000008d0400820c */ /* 0x040fe40003fc6270 */
[----:B------:R-:W-:Y:S01]  /*3dd0*/  @!P0 FSEL R57, R57, -INF , !P4 ;  /* 0xff80000039398808 */ /* 0x000fe20006000000 */
[----:B------:R-:W1:Y:S01]  /*3de0*/  MUFU.EX2 R207, R17 ;  /* 0x0000001100cf7308 */ /* 0x000e620000000800 */
[----:B------:R-:W-:Y:S01]  /*3df0*/  @!P0 ISETP.GE.AND P4, PT, R4, R140, PT ;  /* 0x0000008c0400820c */ /* 0x000fe20003f86270 */
[----:B------:R-:W-:Y:S01]  /*3e00*/  FFMA.FTZ R55, R55, c[0x0][0x23c], -R144 ;  /* 0x00008f0037377a23 */ /* 0x000fe20000010890 */
[----:B------:R-:W-:Y:S01]  /*3e10*/  @!P0 FSEL R61, R61, -INF , !P2 ;  /* 0xff8000003d3d8808 */ /* 0x000fe20005000000 */
[----:B--2---:R-:W-:Y:S01]  /*3e20*/  IMAD.WIDE.U32 R18, R154, -0x326172a9, RZ ;  /* 0xcd9e8d579a127825 */ /* 0x004fe200078e00ff */
[----:B------:R-:W-:Y:S02]  /*3e30*/  @!P0 ISETP.GE.AND P2, PT, R4, R142, PT ;  /* 0x0000008e0400820c */ /* 0x000fe40003f46270 */
[----:B------:R-:W-:Y:S01]  /*3e40*/  @!P0 FSEL R50, R50, -INF , !P5 ;  /* 0xff80000032328808 */ /* 0x000fe20006800000 */
[----:B------:R-:W-:Y:S01]  /*3e50*/  IMAD.WIDE.U32 R4, R153, -0x326172a9, RZ ;  /* 0xcd9e8d5799047825 */ /* 0x000fe200078e00ff */
[-C--:B------:R-:W-:Y:S01]  /*3e60*/  @!P0 ISETP.GE.AND P5, PT, R8, R140.reuse, PT ;  /* 0x0000008c0800820c */ /* 0x080fe20003fa6270 */
[----:B------:R-:W-:Y:S01]  /*3e70*/  MUFU.EX2 R201, R21 ;  /* 0x0000001500c97308 */ /* 0x000fe20000000800 */
[----:B------:R-:W-:Y:S01]  /*3e80*/  LOP3.LUT R134, R15, UR46, R160, 0x96, !PT ;  /* 0x0000002e0f867c12 */ /* 0x000fe2000f8e96a0 */
[----:B------:R-:W-:Y:S01]  /*3e90*/  FFMA.FTZ R50, R50, c[0x0][0x23c], -R144 ;  /* 0x00008f0032327a23 */ /* 0x000fe20000010890 */
[----:B------:R-:W-:Y:S01]  /*3ea0*/  @!P0 FSEL R58, R58, -INF , !P5 ;  /* 0xff8000003a3a8808 */ /* 0x000fe20006800000 */
[----:B------:R-:W-:Y:S01]  /*3eb0*/  IMAD.WIDE.U32 R8, R161, -0x326172a9, RZ ;  /* 0xcd9e8d57a1087825 */ /* 0x000fe200078e00ff */
[----:B------:R-:W-:Y:S02]  /*3ec0*/  @!P0 ISETP.GE.AND P5, PT, R0, R140, PT ;  /* 0x0000008c0000820c */ /* 0x000fe40003fa6270 */
[----:B------:R-:W-:Y:S01]  /*3ed0*/  LOP3.LUT R22, R5, UR47, R156, 0x96, !PT ;  /* 0x0000002f05167c12 */ /* 0x000fe2000f8e969c */
[----:B------:R-:W-:Y:S01]  /*3ee0*/  IMAD.WIDE.U32 R140, R155, -0x2daee0ad, RZ ;  /* 0xd2511f539b8c7825 */ /* 0x000fe200078e00ff */
[----:B------:R-:W-:Y:S01]  /*3ef0*/  LOP3.LUT R16, R11, UR47, R158, 0x96, !PT ;  /* 0x0000002f0b107c12 */ /* 0x000fe2000f8e969e */
[----:B------:R2:W2:Y:S01]  /*3f00*/  MUFU.EX2 R217, R24 ;  /* 0x0000001800d97308 */ /* 0x0004a20000000800 */
[----:B------:R-:W-:Y:S01]  /*3f10*/  LOP3.LUT R150, R133, UR46, R150, 0x96, !PT ;  /* 0x0000002e85967c12 */ /* 0x000fe2000f8e9696 */
[----:B------:R-:W-:Y:S01]  /*3f20*/  IMAD.WIDE.U32 R134, R134, -0x326172a9, RZ ;  /* 0xcd9e8d5786867825 */ /* 0x000fe200078e00ff */
[----:B------:R-:W-:Y:S02]  /*3f30*/  LOP3.LUT R26, R141, UR46, R162, 0x96, !PT ;  /* 0x0000002e8d1a7c12 */ /* 0x000fe4000f8e96a2 */
[----:B------:R-:W-:Y:S01]  /*3f40*/  LOP3.LUT R158, R9, UR47, R158, 0x96, !PT ;  /* 0x0000002f099e7c12 */ /* 0x000fe2000f8e969e */
[----:B-1----:R-:W-:Y:S01]  /*3f50*/  IMAD.WIDE.U32 R22, R22, -0x2daee0ad, RZ ;  /* 0xd2511f5316167825 */ /* 0x002fe200078e00ff */
[----:B------:R-:W-:Y:S02]  /*3f60*/  LOP3.LUT R15, R19, UR47, R156, 0x96, !PT ;  /* 0x0000002f130f7c12 */ /* 0x000fe4000f8e969c */
[----:B------:R-:W-:Y:S01]  /*3f70*/  @!P0 FSEL R60, R60, -INF , !P6 ;  /* 0xff8000003c3c8808 */ /* 0x000fe20007000000 */
[----:B------:R1:W-:Y:S01]  /*3f80*/  MUFU.EX2 R218, R27 ;  /* 0x0000001b00da7308 */ /* 0x0003e20000000800 */
[----:B------:R-:W-:Y:S01]  /*3f90*/  @!P0 ISETP.GE.AND P6, PT, R0, R148, PT ;  /* 0x000000940000820c */ /* 0x000fe20003fc6270 */
[--C-:B------:R-:W-:Y:S01]  /*3fa0*/  FFMA.FTZ R57, R57, c[0x0][0x23c], -R143.reuse ;  /* 0x00008f0039397a23 */ /* 0x100fe2000001088f */
[----:B------:R-:W-:Y:S01]  /*3fb0*/  @!P0 FSEL R62, R62, -INF , !P4 ;  /* 0xff8000003e3e8808 */ /* 0x000fe20006000000 */
[--C-:B------:R-:W-:Y:S01]  /*3fc0*/  FFMA.FTZ R60, R60, c[0x0][0x23c], -R143.reuse ;  /* 0x00008f003c3c7a23 */ /* 0x100fe2000001088f */
[----:B------:R-:W-:Y:S01]  /*3fd0*/  @!P0 ISETP.GE.AND P4, PT, R0, R142, PT ;  /* 0x0000008e0000820c */ /* 0x000fe20003f86270 */
[----:B------:R-:W-:Y:S01]  /*3fe0*/  FFMA.FTZ R143, R61, c[0x0][0x23c], -R143 ;  /* 0x00008f003d8f7a23 */ /* 0x000fe2000001088f */
[----:B------:R-:W-:Y:S01]  /*3ff0*/  @!P0 FSEL R66, R66, -INF , !P2 ;  /* 0xff80000042428808 */ /* 0x000fe20005000000 */
[----:B------:R-:W-:Y:S01]  /*4000*/  FFMA.FTZ R62, R62, c[0x0][0x23c], -R2 ;  /* 0x00008f003e3e7a23 */ /* 0x000fe20000010802 */
[----:B------:R-:W-:Y:S01]  /*4010*/  @!P0 FSEL R64, R64, -INF , !P3 ;  /* 0xff80000040408808 */ /* 0x000fe20005800000 */
[----:B------:R3:W-:Y:S01]  /*4020*/  MUFU.EX2 R209, R28 ;  /* 0x0000001c00d17308 */ /* 0x0007e20000000800 */
[----:B------:R-:W-:Y:S01]  /*4030*/  @!P0 FSEL R67, R67, -INF , !P4 ;  /* 0xff80000043438808 */ /* 0x000fe20006000000 */
[----:B------:R-:W-:Y:S01]  /*4040*/  FFMA.FTZ R66, R66, c[0x0][0x23c], -R144 ;  /* 0x00008f0042427a23 */ /* 0x000fe20000010890 */
[----:B------:R-:W-:Y:S01]  /*4050*/  @!P0 FSEL R65, R65, -INF , !P6 ;  /* 0xff80000041418808 */ /* 0x000fe20007000000 */
[--C-:B------:R-:W-:Y:S01]  /*4060*/  FFMA.FTZ R64, R64, c[0x0][0x23c], -R149.reuse ;  /* 0x00008f0040407a23 */ /* 0x100fe20000010895 */
[----:B--2---:R-:W-:Y:S01]  /*4070*/  LOP3.LUT R24, R135, UR45, R10, 0x96, !PT ;  /* 0x0000002d87187c12 */ /* 0x004fe2000f8e960a */
[----:B------:R-:W-:Y:S01]  /*4080*/  FFMA.FTZ R144, R67, c[0x0][0x23c], -R144 ;  /* 0x00008f0043907a23 */ /* 0x000fe20000010890 */
[----:B------:R-:W-:Y:S01]  /*4090*/  @!P0 FSEL R63, R63, -INF , !P5 ;  /* 0xff8000003f3f8808 */ /* 0x000fe20006800000 */
[----:B------:R-:W-:Y:S02]  /*40a0*/  FFMA.FTZ R149, R65, c[0x0][0x23c], -R149 ;  /* 0x00008f0041957a23 */ /* 0x000fe40000010895 */
[----:B------:R2:W2:Y:S01]  /*40b0*/  MUFU.EX2 R216, R25 ;  /* 0x0000001900d87308 */ /* 0x0004a20000000800 */
[----:B------:R-:W-:Y:S04]  /*40c0*/  IMAD.WIDE.U32 R10, R150, -0x326172a9, RZ ;  /* 0xcd9e8d57960a7825 */ /* 0x000fe800078e00ff */
[----:B-1----:R-:W-:Y:S04]  /*40d0*/  IMAD.WIDE.U32 R26, R26, -0x326172a9, RZ ;  /* 0xcd9e8d571a1a7825 */ /* 0x002fe800078e00ff */
[----:B------:R-:W-:Y:S01]  /*40e0*/  FFMA.FTZ R58, R58, c[0x0][0x23c], -R2 ;  /* 0x00008f003a3a7a23 */ /* 0x000fe20000010802 */
[----:B------:R-:W-:Y:S01]  /*40f0*/  LOP3.LUT R133, R27, UR45, R8, 0x96, !PT ;  /* 0x0000002d1b857c12 */ /* 0x000fe2000f8e9608 */
[----:B------:R-:W-:Y:S01]  /*4100*/  MUFU.EX2 R160, R49 ;  /* 0x0000003100a07308 */ /* 0x000fe20000000800 */
[----:B------:R-:W-:Y:S01]  /*4110*/  FFMA.FTZ R2, R63, c[0x0][0x23c], -R2 ;  /* 0x00008f003f027a23 */ /* 0x000fe20000010802 */
[----:B---3--:R-:W-:Y:S01]  /*4120*/  LOP3.LUT R28, R23, UR44, R12, 0x96, !PT ;  /* 0x0000002c171c7c12 */ /* 0x008fe2000f8e960c */
[----:B------:R-:W-:Y:S01]  /*4130*/  IMAD.WIDE.U32 R20, R20, -0x326172a9, RZ ;  /* 0xcd9e8d5714147825 */ /* 0x000fe200078e00ff */
[----:B------:R-:W-:Y:S03]  /*4140*/  LOP3.LUT R23, R11, UR45, R18, 0x96, !PT ;  /* 0x0000002d0b177c12 */ /* 0x000fe6000f8e9612 */
[----:B------:R-:W-:Y:S03]  /*4150*/  IMAD.WIDE.U32 R16, R16, -0x2daee0ad, RZ ;  /* 0xd2511f5310107825 */ /* 0x000fe600078e00ff */
[----:B------:R1:W3:Y:S01]  /*4160*/  MUFU.EX2 R212, R31 ;  /* 0x0000001f00d47308 */ /* 0x0002e20000000800 */
[----:B------:R-:W-:Y:S01]  /*4170*/  IMAD.WIDE.U32 R28, R28, -0x326172a9, RZ ;  /* 0xcd9e8d571c1c7825 */ /* 0x000fe200078e00ff */
[----:B------:R-:W-:Y:S02]  /*4180*/  LOP3.LUT R13, R17, UR44, R14, 0x96, !PT ;  /* 0x0000002c110d7c12 */ /* 0x000fe4000f8e960e */
[----:B------:R-:W-:Y:S01]  /*4190*/  LOP3.LUT R17, R21, UR45, R4, 0x96, !PT ;  /* 0x0000002d15117c12 */ /* 0x000fe2000f8e9604 */
[----:B------:R-:W-:Y:S04]  /*41a0*/  IMAD.WIDE.U32 R4, R158, -0x2daee0ad, RZ ;  /* 0xd2511f539e047825 */ /* 0x000fe800078e00ff */
[----:B------:R-:W-:Y:S01]  /*41b0*/  IMAD.WIDE.U32 R14, R15, -0x2daee0ad, RZ ;  /* 0xd2511f530f0e7825 */ /* 0x000fe200078e00ff */
[----:B------:R-:W-:Y:S01]  /*41c0*/  LOP3.LUT R18, R5, UR44, R140, 0x96, !PT ;  /* 0x0000002c05127c12 */ /* 0x000fe2000f8e968c */
[----:B------:R-:W-:Y:S01]  /*41d0*/  MUFU.EX2 R161, R48 ;  /* 0x0000003000a17308 */ /* 0x000fe20000000800 */
[----:B------:R-:W-:Y:S01]  /*41e0*/  LOP3.LUT R5, R29, UR43, R20, 0x96, !PT ;  /* 0x0000002b1d057c12 */ /* 0x000fe2000f8e9614 */
[----:B--2---:R-:W-:Y:S01]  /*41f0*/  IMAD.WIDE.U32 R24, R24, -0x2daee0ad, RZ ;  /* 0xd2511f5318187825 */ /* 0x004fe200078e00ff */
[----:B------:R-:W-:Y:S03]  /*4200*/  LOP3.LUT R21, R15, UR44, R132, 0x96, !PT ;  /* 0x0000002c0f157c12 */ /* 0x000fe6000f8e9684 */
[----:B------:R-:W-:Y:S01]  /*4210*/  IMAD.WIDE.U32 R132, R133, -0x2daee0ad, RZ ;  /* 0xd2511f5385847825 */ /* 0x000fe200078e00ff */
[----:B------:R-:W-:Y:S03]  /*4220*/  LOP3.LUT R8, R25, UR41, R16, 0x96, !PT ;  /* 0x0000002919087c12 */ /* 0x000fe6000f8e9610 */
[----:B------:R-:W-:Y:S01]  /*4230*/  IMAD.WIDE.U32 R12, R13, -0x326172a9, RZ ;  /* 0xcd9e8d570d0c7825 */ /* 0x000fe200078e00ff */
[----:B------:R-:W-:Y:S01]  /*4240*/  LOP3.LUT R0, R133, UR41, R4, 0x96, !PT ;  /* 0x0000002985007c12 */ /* 0x000fe2000f8e9604 */
[----:B------:R-:W-:Y:S02]  /*4250*/  MUFU.EX2 R164, R51 ;  /* 0x0000003300a47308 */ /* 0x000fe40000000800 */
[----:B------:R-:W-:Y:S01]  /*4260*/  IMAD.WIDE.U32 R16, R17, -0x2daee0ad, RZ ;  /* 0xd2511f5311107825 */ /* 0x000fe200078e00ff */
        /* <DEDUP_REMOVED lines=11> */
[----:B------:R-:W-:Y:S01]  /*4320*/  LOP3.LUT R26, R4, 0xffff, RZ, 0xc0, !PT ;  /* 0x0000ffff041a7812 */ /* 0x000fe200078ec0ff */
[----:B------:R-:W-:Y:S01]  /*4330*/  MUFU.EX2 R153, R64 ;  /* 0x0000004000997308 */ /* 0x000fe20000000800 */
[----:B------:R-:W-:Y:S01]  /*4340*/  SHF.R.U32.HI R17, RZ, 0x18, R4 ;  /* 0x00000018ff117819 */ /* 0x000fe20000011604 */
[----:B------:R-:W-:Y:S01]  /*4350*/  IMAD.WIDE.U32 R6, R0, -0x326172a9, RZ ;  /* 0xcd9e8d5700067825 */ /* 0x000fe200078e00ff */
[----:B------:R-:W-:Y:S02]  /*4360*/  SHF.R.U32.HI R25, RZ, 0x10, R8 ;  /* 0x00000010ff197819 */ /* 0x000fe40000011608 */
[C---:B------:R-:W-:Y:S01]  /*4370*/  LOP3.LUT R15, R8.reuse, 0xff, RZ, 0xc0, !PT ;  /* 0x000000ff080f7812 */ /* 0x040fe200078ec0ff */
[----:B------:R-:W-:Y:S01]  /*4380*/  IMAD.WIDE.U32 R10, R11, -0x2daee0ad, RZ ;  /* 0xd2511f530b0a7825 */ /* 0x000fe200078e00ff */
[----:B------:R-:W-:Y:S02]  /*4390*/  SHF.R.U32.HI R29, RZ, 0x10, R4 ;  /* 0x00000010ff1d7819 */ /* 0x000fe40000011604 */
[----:B------:R-:W-:Y:S01]  /*43a0*/  LOP3.LUT R21, R8, 0xffff, RZ, 0xc0, !PT ;  /* 0x0000ffff08157812 */ /* 0x000fe200078ec0ff */
[----:B------:R-:W-:Y:S01]  /*43b0*/  MUFU.EX2 R151, R66 ;  /* 0x0000004200977308 */ /* 0x000fe20000000800 */
[----:B------:R-:W-:Y:S02]  /*43c0*/  LOP3.LUT R12, R9, UR11, R12, 0x96, !PT ;  /* 0x0000000b090c7c12 */ /* 0x000fe4000f8e960c */
[----:B------:R-:W-:Y:S02]  /*43d0*/  SHF.R.U32.HI R23, RZ, 0x18, R8 ;  /* 0x00000018ff177819 */ /* 0x000fe40000011608 */
[----:B------:R-:W-:Y:S02]  /*43e0*/  LOP3.LUT R9, R11, UR9, R24, 0x96, !PT ;  /* 0x000000090b097c12 */ /* 0x000fe4000f8e9618 */
[----:B------:R-:W-:Y:S02]  /*43f0*/  LOP3.LUT R8, R5, UR9, R16, 0x96, !PT ;  /* 0x0000000905087c12 */ /* 0x000fe4000f8e9610 */
[--C-:B------:R-:W-:Y:S01]  /*4400*/  SHF.R.U32.HI R24, RZ, 0x18, R10.reuse ;  /* 0x00000018ff187819 */ /* 0x100fe2000001160a */
[----:B------:R-:W-:Y:S01]  /*4410*/  MUFU.EX2 R150, R144 ;  /* 0x0000009000967308 */ /* 0x000fe20000000800 */
[----:B------:R-:W-:Y:S01]  /*4420*/  LOP3.LUT R16, R4, 0xff, RZ, 0xc0, !PT ;  /* 0x000000ff04107812 */ /* 0x000fe200078ec0ff */
[----:B------:R-:W-:Y:S01]  /*4430*/  IMAD.WIDE.U32 R4, R13, -0x326172a9, RZ ;  /* 0xcd9e8d570d047825 */ /* 0x000fe200078e00ff */
[C---:B------:R-:W-:Y:S02]  /*4440*/  LOP3.LUT R30, R10.reuse, 0xffff, RZ, 0xc0, !PT ;  /* 0x0000ffff0a1e7812 */ /* 0x040fe400078ec0ff */
[----:B------:R-:W-:Y:S02]  /*4450*/  LOP3.LUT R19, R10, 0xff, RZ, 0xc0, !PT ;  /* 0x000000ff0a137812 */ /* 0x000fe400078ec0ff */
[----:B-1----:R-:W-:Y:S02]  /*4460*/  SHF.R.U32.HI R31, RZ, 0x10, R10 ;  /* 0x00000010ff1f7819 */ /* 0x002fe4000001160a */
[----:B------:R-:W-:Y:S01]  /*4470*/  LOP3.LUT R10, R7, UR11, R18, 0x96, !PT ;  /* 0x0000000b070a7c12 */ /* 0x000fe2000f8e9612 */
[----:B------:R-:W-:Y:S01]  /*4480*/  MUFU.EX2 R155, R60 ;  /* 0x0000003c009b7308 */ /* 0x000fe20000000800 */
[----:B------:R-:W-:Y:S02]  /*4490*/  SHF.R.U32.HI R11, RZ, 0x18, R4 ;  /* 0x00000018ff0b7819 */ /* 0x000fe40000011604 */
[----:B------:R-:W-:Y:S02]  /*44a0*/  LOP3.LUT R33, R6, 0xffff, RZ, 0xc0, !PT ;  /* 0x0000ffff06217812 */ /* 0x000fe400078ec0ff */
[----:B------:R-:W-:Y:S02]  /*44b0*/  LOP3.LUT R0, R5, UR11, R28, 0x96, !PT ;  /* 0x0000000b05007c12 */ /* 0x000fe4000f8e961c */
[C---:B------:R-:W-:Y:S02]  /*44c0*/  LOP3.LUT R7, R4.reuse, 0xffff, RZ, 0xc0, !PT ;  /* 0x0000ffff04077812 */ /* 0x040fe400078ec0ff */
[----:B------:R-:W-:Y:S01]  /*44d0*/  SHF.R.U32.HI R27, RZ, 0x18, R6 ;  /* 0x00000018ff1b7819 */ /* 0x000fe20000011606 */
[----:B------:R-:W-:Y:S01]  /*44e0*/  MUFU.EX2 R154, R143 ;  /* 0x0000008f009a7308 */ /* 0x000fe20000000800 */
[----:B------:R-:W-:Y:S02]  /*44f0*/  LOP3.LUT R14, R4, 0xff, RZ, 0xc0, !PT ;  /* 0x000000ff040e7812 */ /* 0x000fe400078ec0ff */
[----:B------:R-:W-:Y:S02]  /*4500*/  SHF.R.U32.HI R13, RZ, 0x10, R4 ;  /* 0x00000010ff0d7819 */ /* 0x000fe40000011604 */
[C---:B------:R-:W-:Y:S02]  /*4510*/  LOP3.LUT R4, R12.reuse, 0xffff, RZ, 0xc0, !PT ;  /* 0x0000ffff0c047812 */ /* 0x040fe400078ec0ff */
[----:B------:R-:W-:Y:S02]  /*4520*/  LOP3.LUT R5, R12, 0xff, RZ, 0xc0, !PT ;  /* 0x000000ff0c057812 */ /* 0x000fe400078ec0ff */
[----:B------:R-:W-:Y:S01]  /*4530*/  SHF.R.U32.HI R4, RZ, 0x8, R4 ;  /* 0x00000008ff047819 */ /* 0x000fe20000011604 */
[----:B------:R-:W-:Y:S01]  /*4540*/  MUFU.EX2 R163, R62 ;  /* 0x0000003e00a37308 */ /* 0x000fe20000000800 */
[----:B------:R-:W-:Y:S02]  /*4550*/  LOP3.LUT R18, R6, 0xff, RZ, 0xc0, !PT ;  /* 0x000000ff06127812 */ /* 0x000fe400078ec0ff */
[----:B------:R-:W-:Y:S02]  /*4560*/  LOP3.LUT R4, R4, 0xffff, RZ, 0xc0, !PT ;  /* 0x0000ffff04047812 */ /* 0x000fe400078ec0ff */
[----:B------:R-:W-:Y:S02]  /*4570*/  SHF.R.U32.HI R32, RZ, 0x10, R6 ;  /* 0x00000010ff207819 */ /* 0x000fe40000011606 */
[----:B------:R-:W-:Y:S02]  /*4580*/  ISETP.LE.U32.AND P2, PT, R4, UR23, PT ;  /* 0x0000001704007c0c */ /* 0x000fe4000bf43070 */
[C---:B------:R-:W-:Y:S01]  /*4590*/  LOP3.LUT R4, R0.reuse, 0xffff, RZ, 0xc0, !PT ;  /* 0x0000ffff00047812 */ /* 0x040fe200078ec0ff */
[----:B------:R-:W-:Y:S01]  /*45a0*/  MUFU.EX2 R152, R149 ;  /* 0x0000009500987308 */ /* 0x000fe20000000800 */
[----:B------:R-:W-:Y:S02]  /*45b0*/  ISETP.LE.U32.AND P3, PT, R5, UR23, PT ;  /* 0x0000001705007c0c */ /* 0x000fe4000bf63070 */
[--C-:B------:R-:W-:Y:S02]  /*45c0*/  SHF.R.U32.HI R5, RZ, 0x18, R12.reuse ;  /* 0x00000018ff057819 */ /* 0x100fe4000001160c */
[----:B------:R-:W-:Y:S02]  /*45d0*/  SHF.R.U32.HI R12, RZ, 0x10, R12 ;  /* 0x00000010ff0c7819 */ /* 0x000fe4000001160c */
[----:B------:R-:W-:Y:S02]  /*45e0*/  LOP3.LUT R6, R0, 0xff, RZ, 0xc0, !PT ;  /* 0x000000ff00067812 */ /* 0x000fe400078ec0ff */
[----:B------:R-:W-:Y:S01]  /*45f0*/  LOP3.LUT R12, R12, 0xff, RZ, 0xc0, !PT ;  /* 0x000000ff0c0c7812 */ /* 0x000fe200078ec0ff */
[----:B------:R-:W-:Y:S01]  /*4600*/  MUFU.EX2 R157, R52 ;  /* 0x00000034009d7308 */ /* 0x000fe20000000800 */
[----:B------:R-:W-:Y:S01]  /*4610*/  SHF.R.U32.HI R4, RZ, 0x8, R4 ;  /* 0x00000008ff047819 */ /* 0x000fe20000011604 */
[----:B------:R-:W-:Y:S01]  /*4620*/  @!P2 FADD.FTZ R208, -R208, -RZ ;  /* 0x800000ffd0d0a221 */ /* 0x000fe20000010100 */
[----:B------:R-:W-:Y:S01]  /*4630*/  ISETP.LE.U32.AND P6, PT, R5, UR23, PT ;  /* 0x0000001705007c0c */ /* 0x000fe2000bfc3070 */
[----:B------:R-:W-:Y:S01]  /*4640*/  @!P3 FADD.FTZ R211, -R211, -RZ ;  /* 0x800000ffd3d3b221 */ /* 0x000fe20000010100 */
[----:B------:R-:W-:Y:S02]  /*4650*/  ISETP.LE.U32.AND P4, PT, R6, UR23, PT ;  /* 0x0000001706007c0c */ /* 0x000fe4000bf83070 */
[----:B------:R-:W-:Y:S02]  /*4660*/  ISETP.LE.U32.AND P0, PT, R12, UR23, PT ;  /* 0x000000170c007c0c */ /* 0x000fe4000bf03070 */
[--C-:B------:R-:W-:Y:S01]  /*4670*/  SHF.R.U32.HI R5, RZ, 0x10, R0.reuse ;  /* 0x00000010ff057819 */ /* 0x100fe20000011600 */
[----:B------:R-:W-:Y:S01]  /*4680*/  MUFU.EX2 R158, R2 ;  /* 0x00000002009e7308 */ /* 0x000fe20000000800 */
[----:B------:R-:W-:Y:S02]  /*4690*/  LOP3.LUT R12, R31, 0xff, RZ, 0xc0, !PT ;  /* 0x000000ff1f0c7812 */ /* 0x000fe400078ec0ff */
[----:B------:R-:W-:Y:S02]  /*46a0*/  LOP3.LUT R4, R4, 0xffff, RZ, 0xc0, !PT ;  /* 0x0000ffff04047812 */ /* 0x000fe400078ec0ff */
[----:B------:R-:W-:Y:S01]  /*46b0*/  LOP3.LUT R5, R5, 0xff, RZ, 0xc0, !PT ;  /* 0x000000ff05057812 */ /* 0x000fe200078ec0ff */
[----:B------:R-:W-:Y:S01]  /*46c0*/  @!P6 FADD.FTZ R220, -R220, -RZ ;  /* 0x800000ffdcdce221 */ /* 0x000fe20000010100 */
[----:B------:R-:W-:Y:S01]  /*46d0*/  ISETP.LE.U32.AND P2, PT, R4, UR23, PT ;  /* 0x0000001704007c0c */ /* 0x000fe2000bf43070 */
[----:B------:R-:W-:Y:S01]  /*46e0*/  @!P4 FADD.FTZ R223, -R223, -RZ ;  /* 0x800000ffdfdfc221 */ /* 0x000fe20000010100 */
[----:B------:R-:W-:Y:S01]  /*46f0*/  SHF.R.U32.HI R4, RZ, 0x18, R0 ;  /* 0x00000018ff047819 */ /* 0x000fe20000011600 */
[----:B------:R-:W-:Y:S01]  /*4700*/  @!P0 FADD.FTZ R206, -R206, -RZ ;  /* 0x800000ffcece8221 */ /* 0x000fe20000010100 */
[----:B------:R-:W-:Y:S01]  /*4710*/  SHF.R.U32.HI R0, RZ, 0x8, R7 ;  /* 0x00000008ff007819 */ /* 0x000fe20000011607 */
[----:B------:R-:W-:Y:S01]  /*4720*/  IMAD.WIDE.U32 R6, R134, -0x2daee0ad, RZ ;  /* 0xd2511f5386067825 */ /* 0x000fe200078e00ff */
[----:B------:R-:W-:Y:S01]  /*4730*/  ISETP.LE.U32.AND P3, PT, R5, UR23, PT ;  /* 0x0000001705007c0c */ /* 0x000fe2000bf63070 */
[----:B------:R-:W-:Y:S01]  /*4740*/  MUFU.EX2 R162, R54 ;  /* 0x0000003600a27308 */ /* 0x000fe20000000800 */
[----:B------:R-:W-:Y:S02]  /*4750*/  LOP3.LUT R0, R0, 0xffff, RZ, 0xc0, !PT ;  /* 0x0000ffff00007812 */ /* 0x000fe400078ec0ff */
[----:B------:R-:W-:Y:S02]  /*4760*/  ISETP.LE.U32.AND P0, PT, R4, UR23, PT ;  /* 0x0000001704007c0c */ /* 0x000fe4000bf03070 */
[----:B------:R-:W-:Y:S01]  /*4770*/  ISETP.LE.U32.AND P4, PT, R0, UR23, PT ;  /* 0x0000001700007c0c */ /* 0x000fe2000bf83070 */
[----:B------:R-:W-:Y:S01]  /*4780*/  @!P2 FADD.FTZ R224, -R224, -RZ ;  /* 0x800000ffe0e0a221 */ /* 0x000fe20000010100 */
[----:B------:R-:W-:Y:S02]  /*4790*/  SHF.R.U32.HI R0, RZ, 0x8, R21 ;  /* 0x00000008ff007819 */ /* 0x000fe40000011615 */
[----:B------:R-:W-:Y:S01]  /*47a0*/  ISETP.LE.U32.AND P5, PT, R15, UR23, PT ;  /* 0x000000170f007c0c */ /* 0x000fe2000bfa3070 */
[----:B------:R-:W-:Y:S01]  /*47b0*/  MUFU.EX2 R166, R57 ;  /* 0x0000003900a67308 */ /* 0x000fe20000000800 */
[----:B------:R-:W-:Y:S01]  /*47c0*/  LOP3.LUT R0, R0, 0xffff, RZ, 0xc0, !PT ;  /* 0x0000ffff00007812 */ /* 0x000fe200078ec0ff */
[----:B------:R-:W-:Y:S01]  /*47d0*/  @!P3 FADD.FTZ R228, -R228, -RZ ;  /* 0x800000ffe4e4b221 */ /* 0x000fe20000010100 */
[----:B------:R-:W-:Y:S02]  /*47e0*/  LOP3.LUT R4, R13, 0xff, RZ, 0xc0, !PT ;  /* 0x000000ff0d047812 */ /* 0x000fe400078ec0ff */
[----:B------:R-:W-:Y:S01]  /*47f0*/  ISETP.LE.U32.AND P3, PT, R11, UR23, PT ;  /* 0x000000170b007c0c */ /* 0x000fe2000bf63070 */
[----:B----4-:R-:W-:Y:S01]  /*4800*/  @!P0 FADD.FTZ R227, -R227, -RZ ;  /* 0x800000ffe3e38221 */ /* 0x010fe20000010100 */
[----:B------:R-:W-:Y:S01]  /*4810*/  ISETP.LE.U32.AND P2, PT, R4, UR23, PT ;  /* 0x0000001704007c0c */ /* 0x000fe2000bf43070 */
[----:B------:R-:W-:Y:S01]  /*4820*/  @!P4 FADD.FTZ R221, -R221, -RZ ;  /* 0x800000ffddddc221 */ /* 0x000fe20000010100 */
[----:B------:R-:W-:Y:S01]  /*4830*/  ISETP.LE.U32.AND P4, PT, R0, UR23, PT ;  /* 0x0000001700007c0c */ /* 0x000fe2000bf83070 */
[----:B------:R-:W-:Y:S01]  /*4840*/  MUFU.EX2 R168, R59 ;  /* 0x0000003b00a87308 */ /* 0x000fe20000000800 */
[----:B------:R-:W-:Y:S01]  /*4850*/  ISETP.LE.U32.AND P0, PT, R23, UR23, PT ;  /* 0x0000001717007c0c */ /* 0x000fe2000bf03070 */
[----:B------:R-:W-:Y:S01]  /*4860*/  @!P5 FADD.FTZ R210, -R210, -RZ ;  /* 0x800000ffd2d2d221 */ /* 0x000fe20000010100 */
[----:B------:R-:W-:Y:S02]  /*4870*/  LOP3.LUT R0, R25, 0xff, RZ, 0xc0, !PT ;  /* 0x000000ff19007812 */ /* 0x000fe400078ec0ff */
[----:B------:R-:W-:Y:S02]  /*4880*/  LOP3.LUT R4, R9, 0xff, RZ, 0xc0, !PT ;  /* 0x000000ff09047812 */ /* 0x000fe400078ec0ff */
[----:B------:R-:W-:Y:S01]  /*4890*/  SHF.R.U32.HI R11, RZ, 0x8, R30 ;  /* 0x00000008ff0b7819 */ /* 0x000fe2000001161e */
[----:B------:R-:W-:Y:S01]  /*48a0*/  @!P3 FADD.FTZ R225, -R225, -RZ ;  /* 0x800000ffe1e1b221 */ /* 0x000fe20000010100 */
[----:B------:R-:W-:Y:S01]  /*48b0*/  ISETP.LE.U32.AND P5, PT, R4, UR23, PT ;  /* 0x0000001704007c0c */ /* 0x000fe2000bfa3070 */
[----:B------:R-:W-:Y:S01]  /*48c0*/  @!P2 FADD.FTZ R226, -R226, -RZ ;  /* 0x800000ffe2e2a221 */ /* 0x000fe20000010100 */
[----:B------:R-:W-:Y:S01]  /*48d0*/  ISETP.LE.U32.AND P3, PT, R0, UR23, PT ;  /* 0x0000001700007c0c */ /* 0x000fe2000bf63070 */
[----:B------:R-:W-:Y:S01]  /*48e0*/  @!P4 FADD.FTZ R207, -R207, -RZ ;  /* 0x800000ffcfcfc221 */ /* 0x000fe20000010100 */
[----:B------:R-:W-:Y:S01]  /*48f0*/  LOP3.LUT R0, R9, 0xffff, RZ, 0xc0, !PT ;  /* 0x0000ffff09007812 */ /* 0x000fe200078ec0ff */
[----:B------:R-:W-:Y:S01]  /*4900*/  @!P0 FADD.FTZ R213, -R213, -RZ ;  /* 0x800000ffd5d58221 */ /* 0x000fe20000010100 */
[--C-:B------:R-:W-:Y:S01]  /*4910*/  SHF.R.U32.HI R4, RZ, 0x18, R9.reuse ;  /* 0x00000018ff047819 */ /* 0x100fe20000011609 */
[----:B------:R-:W-:Y:S01]  /*4920*/  MUFU.EX2 R156, R53 ;  /* 0x00000035009c7308 */ /* 0x000fe20000000800 */
[----:B------:R-:W-:Y:S02]  /*4930*/  SHF.R.U32.HI R9, RZ, 0x10, R9 ;  /* 0x00000010ff097819 */ /* 0x000fe40000011609 */
[----:B------:R-:W-:Y:S02]  /*4940*/  ISETP.LE.U32.AND P4, PT, R4, UR23, PT ;  /* 0x0000001704007c0c */ /* 0x000fe4000bf83070 */
[----:B------:R-:W-:Y:S01]  /*4950*/  LOP3.LUT R4, R9, 0xff, RZ, 0xc0, !PT ;  /* 0x000000ff09047812 */ /* 0x000fe200078ec0ff */
[----:B------:R-:W-:Y:S01]  /*4960*/  @!P5 FADD.FTZ R202, -R202, -RZ ;  /* 0x800000ffcacad221 */ /* 0x000fe20000010100 */
[----:B------:R-:W-:Y:S01]  /*4970*/  SHF.R.U32.HI R0, RZ, 0x8, R0 ;  /* 0x00000008ff007819 */ /* 0x000fe20000011600 */
[----:B------:R-:W-:Y:S01]  /*4980*/  @!P3 FADD.FTZ R215, -R215, -RZ ;  /* 0x800000ffd7d7b221 */ /* 0x000fe20000010100 */
[----:B------:R-:W-:Y:S01]  /*4990*/  ISETP.LE.U32.AND P0, PT, R4, UR23, PT ;  /* 0x0000001704007c0c */ /* 0x000fe2000bf03070 */
[----:B------:R-:W-:Y:S01]  /*49a0*/  MUFU.EX2 R159, R55 ;  /* 0x00000037009f7308 */ /* 0x000fe20000000800 */
[----:B------:R-:W-:Y:S02]  /*49b0*/  LOP3.LUT R4, R8, 0xff, RZ, 0xc0, !PT ;  /* 0x000000ff08047812 */ /* 0x000fe400078ec0ff */
[----:B------:R-:W-:Y:S02]  /*49c0*/  LOP3.LUT R0, R0, 0xffff, RZ, 0xc0, !PT ;  /* 0x0000ffff00007812 */ /* 0x000fe400078ec0ff */
[----:B------:R-:W-:Y:S01]  /*49d0*/  ISETP.LE.U32.AND P5, PT, R4, UR23, PT ;  /* 0x0000001704007c0c */ /* 0x000fe2000bfa3070 */
[----:B------:R-:W-:Y:S01]  /*49e0*/  @!P4 FADD.FTZ R203, -R203, -RZ ;  /* 0x800000ffcbcbc221 */ /* 0x000fe20000010100 */
[----:B------:R-:W-:Y:S02]  /*49f0*/  ISETP.LE.U32.AND P3, PT, R0, UR23, PT ;  /* 0x0000001700007c0c */ /* 0x000fe4000bf63070 */
[----:B------:R-:W-:Y:S01]  /*4a00*/  SHF.R.U32.HI R5, RZ, 0x10, R8 ;  /* 0x00000010ff057819 */ /* 0x000fe20000011608 */
[----:B------:R-:W-:Y:S01]  /*4a10*/  MUFU.EX2 R167, R56 ;  /* 0x0000003800a77308 */ /* 0x000fe20000000800 */
[----:B------:R-:W-:Y:S01]  /*4a20*/  LOP3.LUT R0, R8, 0xffff, RZ, 0xc0, !PT ;  /* 0x0000ffff08007812 */ /* 0x000fe200078ec0ff */
[----:B------:R-:W-:Y:S01]  /*4a30*/  @!P0 FADD.FTZ R205, -R205, -RZ ;  /* 0x800000ffcdcd8221 */ /* 0x000fe20000010100 */
[----:B------:R-:W-:Y:S02]  /*4a40*/  LOP3.LUT R4, R5, 0xff, RZ, 0xc0, !PT ;  /* 0x000000ff05047812 */ /* 0x000fe400078ec0ff */
[----:B------:R-:W-:Y:S02]  /*4a50*/  SHF.R.U32.HI R0, RZ, 0x8, R0 ;  /* 0x00000008ff007819 */ /* 0x000fe40000011600 */
[----:B------:R-:W-:Y:S01]  /*4a60*/  ISETP.LE.U32.AND P0, PT, R4, UR23, PT ;  /* 0x0000001704007c0c */ /* 0x000fe2000bf03070 */
[----:B------:R-:W-:Y:S01]  /*4a70*/  IMAD.WIDE.U32 R4, R133, -0x326172a9, RZ ;  /* 0xcd9e8d5785047825 */ /* 0x000fe200078e00ff */
        /* <DEDUP_REMOVED lines=8> */
[----:B------:R-:W-:Y:S01]  /*4b00*/  SHF.R.U32.HI R0, RZ, 0x8, R26 ;  /* 0x00000008ff007819 */ /* 0x000fe2000001161a */
[----:B------:R-:W-:Y:S01]  /*4b10*/  @!P0 FADD.FTZ R219, -R219, -RZ ;  /* 0x800000ffdbdb8221 */ /* 0x000fe20000010100 */
[----:B------:R-:W-:Y:S01]  /*4b20*/  ISETP.LE.U32.AND P2, PT, R17, UR23, PT ;  /* 0x0000001711007c0c */ /* 0x000fe2000bf43070 */
[----:B------:R-:W-:Y:S01]  /*4b30*/  MUFU.EX2 R193, R41 ;  /* 0x0000002900c17308 */ /* 0x000fe20000000800 */
[----:B------:R-:W-:Y:S02]  /*4b40*/  LOP3.LUT R0, R0, 0xffff, RZ, 0xc0, !PT ;  /* 0x0000ffff00007812 */ /* 0x000fe400078ec0ff */
[----:B------:R-:W-:Y:S01]  /*4b50*/  ISETP.LE.U32.AND P4, PT, R19, UR23, PT ;  /* 0x0000001713007c0c */ /* 0x000fe2000bf83070 */
[----:B------:R-:W-:Y:S01]  /*4b60*/  @!P6 FADD.FTZ R222, -R222, -RZ ;  /* 0x800000ffdedee221 */ /* 0x000fe20000010100 */
[----:B------:R-:W-:Y:S01]  /*4b70*/  ISETP.LE.U32.AND P0, PT, R0, UR23, PT ;  /* 0x0000001700007c0c */ /* 0x000fe2000bf03070 */
[----:B------:R-:W-:Y:S01]  /*4b80*/  @!P3 FADD.FTZ R216, -R216, -RZ ;  /* 0x800000ffd8d8b221 */ /* 0x000fe20000010100 */
[----:B------:R-:W-:Y:S01]  /*4b90*/  LOP3.LUT R0, R29, 0xff, RZ, 0xc0, !PT ;  /* 0x000000ff1d007812 */ /* 0x000fe200078ec0ff */
[----:B------:R-:W-:Y:S01]  /*4ba0*/  @!P5 FADD.FTZ R218, -R218, -RZ ;  /* 0x800000ffdadad221 */ /* 0x000fe20000010100 */
[----:B------:R-:W-:Y:S01]  /*4bb0*/  ISETP.LE.U32.AND P6, PT, R16, UR23, PT ;  /* 0x0000001710007c0c */ /* 0x000fe2000bfc3070 */
[----:B------:R-:W1:Y:S01]  /*4bc0*/  MUFU.EX2 R171, R36 ;  /* 0x0000002400ab7308 */ /* 0x000e620000000800 */
[----:B------:R-:W-:Y:S01]  /*4bd0*/  ISETP.LE.U32.AND P5, PT, R0, UR23, PT ;  /* 0x0000001700007c0c */ /* 0x000fe2000bfa3070 */
[----:B---3--:R-:W-:Y:S01]  /*4be0*/  @!P2 FADD.FTZ R212, -R212, -RZ ;  /* 0x800000ffd4d4a221 */ /* 0x008fe20000010100 */
[----:B------:R-:W-:Y:S02]  /*4bf0*/  LOP3.LUT R11, R11, 0xffff, RZ, 0xc0, !PT ;  /* 0x0000ffff0b0b7812 */ /* 0x000fe400078ec0ff */
[----:B------:R-:W-:Y:S01]  /*4c00*/  ISETP.LE.U32.AND P3, PT, R24, UR23, PT ;  /* 0x0000001718007c0c */ /* 0x000fe2000bf63070 */
[----:B------:R-:W-:Y:S01]  /*4c10*/  @!P4 FADD.FTZ R196, -R196, -RZ ;  /* 0x800000ffc4c4c221 */ /* 0x000fe20000010100 */
[----:B------:R-:W-:Y:S01]  /*4c20*/  ISETP.LE.U32.AND P2, PT, R11, UR23, PT ;  /* 0x000000170b007c0c */ /* 0x000fe2000bf43070 */
[----:B------:R-:W-:Y:S01]  /*4c30*/  @!P0 FADD.FTZ R204, -R204, -RZ ;  /* 0x800000ffcccc8221 */ /* 0x000fe20000010100 */
[----:B------:R-:W-:Y:S01]  /*4c40*/  LOP3.LUT R11, R10, 0xffff, RZ, 0xc0, !PT ;  /* 0x0000ffff0a0b7812 */ /* 0x000fe200078ec0ff */
[----:B------:R-:W2:Y:S01]  /*4c50*/  MUFU.EX2 R172, R39 ;  /* 0x0000002700ac7308 */ /* 0x000ea20000000800 */
[----:B------:R-:W-:Y:S01]  /*4c60*/  LOP3.LUT R19, R6, 0xff, RZ, 0xc0, !PT ;  /* 0x000000ff06137812 */ /* 0x000fe200078ec0ff */
[----:B------:R-:W-:Y:S01]  /*4c70*/  @!P6 FADD.FTZ R209, -R209, -RZ ;  /* 0x800000ffd1d1e221 */ /* 0x000fe20000010100 */
[----:B------:R-:W-:Y:S01]  /*4c80*/  SHF.R.U32.HI R17, RZ, 0x10, R6 ;  /* 0x00000010ff117819 */ /* 0x000fe20000011606 */
[----:B------:R-:W-:Y:S01]  /*4c90*/  @!P5 FADD.FTZ R214, -R214, -RZ ;  /* 0x800000ffd6d6d221 */ /* 0x000fe20000010100 */
[----:B------:R-:W-:Y:S02]  /*4ca0*/  ISETP.LE.U32.AND P5, PT, R12, UR23, PT ;  /* 0x000000170c007c0c */ /* 0x000fe4000bfa3070 */
[----:B------:R-:W-:Y:S01]  /*4cb0*/  LOP3.LUT R12, R10, 0xff, RZ, 0xc0, !PT ;  /* 0x000000ff0a0c7812 */ /* 0x000fe200078ec0ff */
[----:B------:R-:W-:Y:S01]  /*4cc0*/  @!P3 FADD.FTZ R189, -R189, -RZ ;  /* 0x800000ffbdbdb221 */ /* 0x000fe20000010100 */
[----:B------:R-:W-:Y:S01]  /*4cd0*/  LOP3.LUT R9, R5, UR11, R20, 0x96, !PT ;  /* 0x0000000b05097c12 */ /* 0x000fe2000f8e9614 */
[----:B------:R-:W-:Y:S01]  /*4ce0*/  MUFU.EX2 R170, R37 ;  /* 0x0000002500aa7308 */ /* 0x000fe20000000800 */
[----:B------:R-:W-:Y:S01]  /*4cf0*/  ISETP.LE.U32.AND P4, PT, R12, UR23, PT ;  /* 0x000000170c007c0c */ /* 0x000fe2000bf83070 */
[----:B------:R-:W-:Y:S01]  /*4d00*/  @!P2 FADD.FTZ R192, -R192, -RZ ;  /* 0x800000ffc0c0a221 */ /* 0x000fe20000010100 */
[----:B------:R-:W-:Y:S02]  /*4d10*/  ISETP.LE.U32.AND P6, PT, R18, UR23, PT ;  /* 0x0000001712007c0c */ /* 0x000fe4000bfc3070 */
[----:B------:R-:W-:Y:S02]  /*4d20*/  LOP3.LUT R18, R6, 0xffff, RZ, 0xc0, !PT ;  /* 0x0000ffff06127812 */ /* 0x000fe400078ec0ff */
[----:B------:R-:W-:Y:S01]  /*4d30*/  SHF.R.U32.HI R20, RZ, 0x18, R6 ;  /* 0x00000018ff147819 */ /* 0x000fe20000011606 */
[----:B------:R-:W-:Y:S01]  /*4d40*/  @!P5 FADD.FTZ R195, -R195, -RZ ;  /* 0x800000ffc3c3d221 */ /* 0x000fe20000010100 */
[----:B------:R-:W-:Y:S01]  /*4d50*/  SHF.R.U32.HI R6, RZ, 0x10, R10 ;  /* 0x00000010ff067819 */ /* 0x000fe2000001160a */
[----:B------:R-:W3:Y:S01]  /*4d60*/  MUFU.EX2 R175, R38 ;  /* 0x0000002600af7308 */ /* 0x000ee20000000800 */
[----:B------:R-:W-:Y:S02]  /*4d70*/  LOP3.LUT R8, R7, UR9, R132, 0x96, !PT ;  /* 0x0000000907087c12 */ /* 0x000fe4000f8e9684 */
[----:B------:R-:W-:Y:S01]  /*4d80*/  SHF.R.U32.HI R7, RZ, 0x8, R11 ;  /* 0x00000008ff077819 */ /* 0x000fe2000001160b */
[----:B-1----:R-:W-:Y:S01]  /*4d90*/  @!P4 FADD.FTZ R171, -R171, -RZ ;  /* 0x800000ffababc221 */ /* 0x002fe20000010100 */
[----:B------:R-:W-:Y:S01]  /*4da0*/  SHF.R.U32.HI R11, RZ, 0x18, R10 ;  /* 0x00000018ff0b7819 */ /* 0x000fe2000001160a */
[----:B------:R-:W-:Y:S01]  /*4db0*/  @!P6 FADD.FTZ R161, -R161, -RZ ;  /* 0x800000ffa1a1e221 */ /* 0x000fe20000010100 */
[----:B------:R-:W-:Y:S02]  /*4dc0*/  LOP3.LUT R6, R6, 0xff, RZ, 0xc0, !PT ;  /* 0x000000ff06067812 */ /* 0x000fe400078ec0ff */
[----:B------:R-:W-:Y:S01]  /*4dd0*/  ISETP.LE.U32.AND P2, PT, R11, UR23, PT ;  /* 0x000000170b007c0c */ /* 0x000fe2000bf43070 */
[----:B------:R-:W-:Y:S01]  /*4de0*/  MUFU.EX2 R200, R42 ;  /* 0x0000002a00c87308 */ /* 0x000fe20000000800 */
[----:B------:R-:W-:Y:S02]  /*4df0*/  ISETP.LE.U32.AND P3, PT, R6, UR23, PT ;  /* 0x0000001706007c0c */ /* 0x000fe4000bf63070 */
[C---:B------:R-:W-:Y:S02]  /*4e00*/  LOP3.LUT R6, R9.reuse, 0xff, RZ, 0xc0, !PT ;  /* 0x000000ff09067812 */ /* 0x040fe400078ec0ff */
[----:B------:R-:W-:Y:S02]  /*4e10*/  LOP3.LUT R10, R9, 0xffff, RZ, 0xc0, !PT ;  /* 0x0000ffff090a7812 */ /* 0x000fe400078ec0ff */
[----:B------:R-:W-:Y:S02]  /*4e20*/  LOP3.LUT R7, R7, 0xffff, RZ, 0xc0, !PT ;  /* 0x0000ffff07077812 */ /* 0x000fe400078ec0ff */
[----:B------:R-:W-:Y:S01]  /*4e30*/  ISETP.LE.U32.AND P4, PT, R6, UR23, PT ;  /* 0x0000001706007c0c */ /* 0x000fe2000bf83070 */
[----:B------:R-:W1:Y:S01]  /*4e40*/  MUFU.EX2 R194, R40 ;  /* 0x0000002800c27308 */ /* 0x000e620000000800 */
[----:B------:R-:W-:Y:S01]  /*4e50*/  ISETP.LE.U32.AND P5, PT, R7, UR23, PT ;  /* 0x0000001707007c0c */ /* 0x000fe2000bfa3070 */
[----:B--2---:R-:W-:Y:S01]  /*4e60*/  @!P2 FADD.FTZ R172, -R172, -RZ ;  /* 0x800000ffacaca221 */ /* 0x004fe20000010100 */
[----:B------:R-:W-:Y:S01]  /*4e70*/  SHF.R.U32.HI R6, RZ, 0x8, R10 ;  /* 0x00000008ff067819 */ /* 0x000fe2000001160a */
[----:B---3--:R-:W-:Y:S01]  /*4e80*/  @!P3 FADD.FTZ R175, -R175, -RZ ;  /* 0x800000ffafafb221 */ /* 0x008fe20000010100 */
[--C-:B------:R-:W-:Y:S02]  /*4e90*/  SHF.R.U32.HI R7, RZ, 0x10, R9.reuse ;  /* 0x00000010ff077819 */ /* 0x100fe40000011609 */
[----:B------:R-:W-:Y:S02]  /*4ea0*/  LOP3.LUT R6, R6, 0xffff, RZ, 0xc0, !PT ;  /* 0x0000ffff06067812 */ /* 0x000fe400078ec0ff */
[--C-:B------:R-:W-:Y:S01]  /*4eb0*/  SHF.R.U32.HI R16, RZ, 0x10, R4.reuse ;  /* 0x00000010ff107819 */ /* 0x100fe20000011604 */
[----:B------:R-:W2:Y:S01]  /*4ec0*/  MUFU.EX2 R174, R45 ;  /* 0x0000002d00ae7308 */ /* 0x000ea20000000800 */
[C---:B------:R-:W-:Y:S02]  /*4ed0*/  LOP3.LUT R13, R4.reuse, 0xffff, RZ, 0xc0, !PT ;  /* 0x0000ffff040d7812 */ /* 0x040fe400078ec0ff */
[----:B------:R-:W-:Y:S01]  /*4ee0*/  LOP3.LUT R14, R4, 0xff, RZ, 0xc0, !PT ;  /* 0x000000ff040e7812 */ /* 0x000fe200078ec0ff */
[----:B------:R-:W-:Y:S01]  /*4ef0*/  @!P5 FADD.FTZ R170, -R170, -RZ ;  /* 0x800000ffaaaad221 */ /* 0x000fe20000010100 */
[----:B------:R-:W-:Y:S01]  /*4f00*/  SHF.R.U32.HI R15, RZ, 0x18, R4 ;  /* 0x00000018ff0f7819 */ /* 0x000fe20000011604 */
[----:B------:R-:W-:Y:S01]  /*4f10*/  IMAD.WIDE.U32 R4, R135, -0x2daee0ad, RZ ;  /* 0xd2511f5387047825 */ /* 0x000fe200078e00ff */
[----:B------:R-:W-:Y:S02]  /*4f20*/  ISETP.LE.U32.AND P2, PT, R6, UR23, PT ;  /* 0x0000001706007c0c */ /* 0x000fe4000bf43070 */
[----:B------:R-:W-:Y:S01]  /*4f30*/  SHF.R.U32.HI R11, RZ, 0x18, R9 ;  /* 0x00000018ff0b7819 */ /* 0x000fe20000011609 */
[----:B------:R-:W3:Y:S01]  /*4f40*/  MUFU.EX2 R173, R44 ;  /* 0x0000002c00ad7308 */ /* 0x000ee20000000800 */
[----:B------:R-:W-:Y:S02]  /*4f50*/  LOP3.LUT R7, R7, 0xff, RZ, 0xc0, !PT ;  /* 0x000000ff07077812 */ /* 0x000fe400078ec0ff */
[----:B------:R-:W-:Y:S01]  /*4f60*/  LOP3.LUT R0, R5, UR9, R22, 0x96, !PT ;  /* 0x0000000905007c12 */ /* 0x000fe2000f8e9616 */
[----:B-1----:R-:W-:Y:S01]  /*4f70*/  @!P4 FADD.FTZ R194, -R194, -RZ ;  /* 0x800000ffc2c2c221 */ /* 0x002fe20000010100 */
[----:B------:R-:W-:Y:S02]  /*4f80*/  ISETP.LE.U32.AND P5, PT, R11, UR23, PT ;  /* 0x000000170b007c0c */ /* 0x000fe4000bfa3070 */
[C---:B------:R-:W-:Y:S02]  /*4f90*/  LOP3.LUT R11, R4.reuse, 0xffff, RZ, 0xc0, !PT ;  /* 0x0000ffff040b7812 */ /* 0x040fe400078ec0ff */
[----:B------:R-:W-:Y:S01]  /*4fa0*/  SHF.R.U32.HI R5, RZ, 0x8, R13 ;  /* 0x00000008ff057819 */ /* 0x000fe2000001160d */
[----:B------:R-:W-:Y:S01]  /*4fb0*/  @!P2 FADD.FTZ R193, -R193, -RZ ;  /* 0x800000ffc1c1a221 */ /* 0x000fe20000010100 */
[----:B------:R-:W-:Y:S01]  /*4fc0*/  ISETP.LE.U32.AND P3, PT, R7, UR23, PT ;  /* 0x0000001707007c0c */ /* 0x000fe2000bf63070 */
[----:B------:R-:W1:Y:S01]  /*4fd0*/  MUFU.EX2 R198, R46 ;  /* 0x0000002e00c67308 */ /* 0x000e620000000800 */
[----:B------:R-:W-:Y:S02]  /*4fe0*/  LOP3.LUT R5, R5, 0xffff, RZ, 0xc0, !PT ;  /* 0x0000ffff05057812 */ /* 0x000fe400078ec0ff */
[----:B------:R-:W-:Y:S02]  /*4ff0*/  LOP3.LUT R10, R4, 0xff, RZ, 0xc0, !PT ;  /* 0x000000ff040a7812 */ /* 0x000fe400078ec0ff */
[----:B------:R-:W-:Y:S02]  /*5000*/  ISETP.LE.U32.AND P2, PT, R5, UR23, PT ;  /* 0x0000001705007c0c */ /* 0x000fe4000bf43070 */
[--C-:B------:R-:W-:Y:S02]  /*5010*/  SHF.R.U32.HI R7, RZ, 0x18, R4.reuse ;  /* 0x00000018ff077819 */ /* 0x100fe40000011604 */
[----:B------:R-:W-:Y:S01]  /*5020*/  SHF.R.U32.HI R9, RZ, 0x10, R4 ;  /* 0x00000010ff097819 */ /* 0x000fe20000011604 */
[----:B------:R-:W4:Y:S01]  /*5030*/  MUFU.EX2 R199, R43 ;  /* 0x0000002b00c77308 */ /* 0x000f220000000800 */
[----:B------:R-:W-:Y:S01]  /*5040*/  LOP3.LUT R4, R16, 0xff, RZ, 0xc0, !PT ;  /* 0x000000ff10047812 */ /* 0x000fe200078ec0ff */
[----:B------:R-:W-:Y:S01]  /*5050*/  @!P3 FADD.FTZ R200, -R200, -RZ ;  /* 0x800000ffc8c8b221 */ /* 0x000fe20000010100 */
[----:B------:R-:W-:Y:S02]  /*5060*/  ISETP.LE.U32.AND P4, PT, R14, UR23, PT ;  /* 0x000000170e007c0c */ /* 0x000fe4000bf83070 */
[----:B------:R-:W-:Y:S02]  /*5070*/  ISETP.LE.U32.AND P3, PT, R4, UR23, PT ;  /* 0x0000001704007c0c */ /* 0x000fe4000bf63070 */
[----:B------:R-:W-:Y:S01]  /*5080*/  SHF.R.U32.HI R4, RZ, 0x8, R33 ;  /* 0x00000008ff047819 */ /* 0x000fe20000011621 */
[----:B--2---:R-:W-:Y:S01]  /*5090*/  @!P2 FADD.FTZ R174, -R174, -RZ ;  /* 0x800000ffaeaea221 */ /* 0x004fe20000010100 */
[----:B------:R-:W-:Y:S01]  /*50a0*/  LOP3.LUT R5, R32, 0xff, RZ, 0xc0, !PT ;  /* 0x000000ff20057812 */ /* 0x000fe200078ec0ff */
[----:B------:R-:W2:Y:S01]  /*50b0*/  MUFU.EX2 R197, R47 ;  /* 0x0000002f00c57308 */ /* 0x000ea20000000800 */
[----:B------:R-:W-:Y:S02]  /*50c0*/  LOP3.LUT R4, R4, 0xffff, RZ, 0xc0, !PT ;  /* 0x0000ffff04047812 */ /* 0x000fe400078ec0ff */
[----:B------:R-:W-:Y:S02]  /*50d0*/  LOP3.LUT R6, R0, 0xff, RZ, 0xc0, !PT ;  /* 0x000000ff00067812 */ /* 0x000fe400078ec0ff */
[----:B------:R-:W-:Y:S01]  /*50e0*/  ISETP.LE.U32.AND P2, PT, R4, UR23, PT ;  /* 0x0000001704007c0c */ /* 0x000fe2000bf43070 */
[----:B---3--:R-:W-:Y:S01]  /*50f0*/  @!P4 FADD.FTZ R173, -R173, -RZ ;  /* 0x800000ffadadc221 */ /* 0x008fe20000010100 */
[----:B------:R-:W-:Y:S01]  /*5100*/  LOP3.LUT R4, R8, 0xffff, RZ, 0xc0, !PT ;  /* 0x0000ffff08047812 */ /* 0x000fe200078ec0ff */
[----:B-1----:R-:W-:Y:S01]  /*5110*/  @!P3 FADD.FTZ R198, -R198, -RZ ;  /* 0x800000ffc6c6b221 */ /* 0x002fe20000010100 */
[----:B------:R-:W-:Y:S02]  /*5120*/  ISETP.LE.U32.AND P4, PT, R5, UR23, PT ;  /* 0x0000001705007c0c */ /* 0x000fe4000bf83070 */
[----:B------:R-:W-:Y:S02]  /*5130*/  SHF.R.U32.HI R4, RZ, 0x8, R4 ;  /* 0x00000008ff047819 */ /* 0x000fe40000011604 */
[----:B------:R-:W-:Y:S01]  /*5140*/  LOP3.LUT R5, R8, 0xff, RZ, 0xc0, !PT ;  /* 0x000000ff08057812 */ /* 0x000fe200078ec0ff */
[----:B----4-:R-:W-:Y:S01]  /*5150*/  @!P5 FADD.FTZ R199, -R199, -RZ ;  /* 0x800000ffc7c7d221 */ /* 0x010fe20000010100 */
[----:B------:R-:W-:Y:S02]  /*5160*/  LOP3.LUT R4, R4, 0xffff, RZ, 0xc0, !PT ;  /* 0x0000ffff04047812 */ /* 0x000fe400078ec0ff */
[----:B------:R-:W-:Y:S01]  /*5170*/  ISETP.LE.U32.AND P3, PT, R5, UR23, PT ;  /* 0x0000001705007c0c */ /* 0x000fe2000bf63070 */
[----:B------:R-:W-:Y:S01]  /*5180*/  @!P2 FADD.FTZ R160, -R160, -RZ ;  /* 0x800000ffa0a0a221 */ /* 0x000fe20000010100 */
[----:B------:R-:W-:Y:S02]  /*5190*/  ISETP.LE.U32.AND P2, PT, R4, UR23, PT ;  /* 0x0000001704007c0c */ /* 0x000fe4000bf43070 */
[--C-:B------:R-:W-:Y:S01]  /*51a0*/  SHF.R.U32.HI R5, RZ, 0x18, R8.reuse ;  /* 0x00000018ff057819 */ /* 0x100fe20000011608 */
[----:B------:R-:W-:Y:S01]  /*51b0*/  @!P4 FADD.FTZ R165, -R165, -RZ ;  /* 0x800000ffa5a5c221 */ /* 0x000fe20000010100 */
[----:B------:R-:W-:Y:S02]  /*51c0*/  LOP3.LUT R4, R0, 0xffff, RZ, 0xc0, !PT ;  /* 0x0000ffff00047812 */ /* 0x000fe400078ec0ff */
[----:B------:R-:W-:Y:S02]  /*51d0*/  SHF.R.U32.HI R8, RZ, 0x10, R8 ;  /* 0x00000010ff087819 */ /* 0x000fe40000011608 */
[----:B------:R-:W-:Y:S02]  /*51e0*/  SHF.R.U32.HI R4, RZ, 0x8, R4 ;  /* 0x00000008ff047819 */ /* 0x000fe40000011604 */
[----:B------:R-:W-:Y:S01]  /*51f0*/  ISETP.LE.U32.AND P5, PT, R15, UR23, PT ;  /* 0x000000170f007c0c */ /* 0x000fe2000bfa3070 */
[----:B------:R-:W-:Y:S01]  /*5200*/  @!P3 FADD.FTZ R157, -R157, -RZ ;  /* 0x800000ff9d9db221 */ /* 0x000fe20000010100 */
[----:B------:R-:W-:Y:S01]  /*5210*/  LOP3.LUT R8, R8, 0xff, RZ, 0xc0, !PT ;  /* 0x000000ff08087812 */ /* 0x000fe200078ec0ff */
[----:B------:R-:W-:Y:S01]  /*5220*/  @!P2 FADD.FTZ R156, -R156, -RZ ;  /* 0x800000ff9c9ca221 */ /* 0x000fe20000010100 */
[----:B------:R-:W-:Y:S02]  /*5230*/  LOP3.LUT R4, R4, 0xffff, RZ, 0xc0, !PT ;  /* 0x0000ffff04047812 */ /* 0x000fe400078ec0ff */
[----:B------:R-:W-:Y:S02]  /*5240*/  ISETP.LE.U32.AND P6, PT, R8, UR23, PT ;  /* 0x0000001708007c0c */ /* 0x000fe4000bfc3070 */
[----:B------:R-:W-:Y:S02]  /*5250*/  ISETP.LE.U32.AND P3, PT, R4, UR23, PT ;  /* 0x0000001704007c0c */ /* 0x000fe4000bf63070 */
[----:B------:R-:W-:Y:S02]  /*5260*/  SHF.R.U32.HI R4, RZ, 0x8, R18 ;  /* 0x00000008ff047819 */ /* 0x000fe40000011612 */
[----:B------:R-:W-:Y:S01]  /*5270*/  ISETP.LE.U32.AND P0, PT, R27, UR23, PT ;  /* 0x000000171b007c0c */ /* 0x000fe2000bf03070 */
[----:B--2---:R-:W-:Y:S01]  /*5280*/  @!P5 FADD.FTZ R197, -R197, -RZ ;  /* 0x800000ffc5c5d221 */ /* 0x004fe20000010100 */
[----:B------:R-:W-:Y:S02]  /*5290*/  ISETP.LE.U32.AND P5, PT, R5, UR23, PT ;  /* 0x0000001705007c0c */ /* 0x000fe4000bfa3070 */
[--C-:B------:R-:W-:Y:S02]  /*52a0*/  SHF.R.U32.HI R5, RZ, 0x10, R0.reuse ;  /* 0x00000010ff057819 */ /* 0x100fe40000011600 */
[----:B------:R-:W-:Y:S01]  /*52b0*/  SHF.R.U32.HI R0, RZ, 0x18, R0 ;  /* 0x00000018ff007819 */ /* 0x000fe20000011600 */
[----:B------:R-:W-:Y:S01]  /*52c0*/  @!P6 FADD.FTZ R162, -R162, -RZ ;  /* 0x800000ffa2a2e221 */ /* 0x000fe20000010100 */
[----:B------:R-:W-:Y:S01]  /*52d0*/  LOP3.LUT R5, R5, 0xff, RZ, 0xc0, !PT ;  /* 0x000000ff05057812 */ /* 0x000fe200078ec0ff */
[----:B------:R-:W-:Y:S01]  /*52e0*/  @!P3 FADD.FTZ R166, -R166, -RZ ;  /* 0x800000ffa6a6b221 */ /* 0x000fe20000010100 */
[----:B------:R-:W-:Y:S02]  /*52f0*/  ISETP.LE.U32.AND P6, PT, R0, UR23, PT ;  /* 0x0000001700007c0c */ /* 0x000fe4000bfc3070 */
[----:B------:R-:W-:Y:S01]  /*5300*/  LOP3.LUT R0, R4, 0xffff, RZ, 0xc0, !PT ;  /* 0x0000ffff04007812 */ /* 0x000fe200078ec0ff */
[----:B------:R-:W-:Y:S01]  /*5310*/  @!P0 FADD.FTZ R164, -R164, -RZ ;  /* 0x800000ffa4a48221 */ /* 0x000fe20000010100 */
[----:B------:R-:W-:Y:S01]  /*5320*/  ISETP.LE.U32.AND P0, PT, R5, UR23, PT ;  /* 0x0000001705007c0c */ /* 0x000fe2000bf03070 */
[----:B------:R-:W-:Y:S01]  /*5330*/  @!P5 FADD.FTZ R159, -R159, -RZ ;  /* 0x800000ff9f9fd221 */ /* 0x000fe20000010100 */
[----:B------:R-:W-:Y:S02]  /*5340*/  ISETP.LE.U32.AND P3, PT, R0, UR23, PT ;  /* 0x0000001700007c0c */ /* 0x000fe4000bf63070 */
[----:B------:R-:W-:Y:S02]  /*5350*/  LOP3.LUT R0, R17, 0xff, RZ, 0xc0, !PT ;  /* 0x000000ff11007812 */ /* 0x000fe400078ec0ff */
[----:B------:R-:W-:Y:S02]  /*5360*/  SHF.R.U32.HI R5, RZ, 0x8, R11 ;  /* 0x00000008ff057819 */ /* 0x000fe4000001160b */
[----:B------:R-:W-:Y:S01]  /*5370*/  ISETP.LE.U32.AND P4, PT, R6, UR23, PT ;  /* 0x0000001706007c0c */ /* 0x000fe2000bf83070 */
[----:B------:R-:W-:Y:S01]  /*5380*/  @!P6 FADD.FTZ R168, -R168, -RZ ;  /* 0x800000ffa8a8e221 */ /* 0x000fe20000010100 */
[----:B------:R-:W-:Y:S02]  /*5390*/  F2FP.RELU.BF16.PACK_AB R6, R208, R211 ;  /* 0x000000d3d006723e */ /* 0x000fe400000018ff */
[----:B------:R-:W-:Y:S01]  /*53a0*/  ISETP.LE.U32.AND P6, PT, R0, UR23, PT ;  /* 0x0000001700007c0c */ /* 0x000fe2000bfc3070 */
[----:B------:R-:W-:Y:S01]  /*53b0*/  @!P0 FADD.FTZ R169, -R169, -RZ ;  /* 0x800000ffa9a98221 */ /* 0x000fe20000010100 */
[----:B------:R-:W-:Y:S01]  /*53c0*/  LOP3.LUT R0, R5, 0xffff, RZ, 0xc0, !PT ;  /* 0x0000ffff05007812 */ /* 0x000fe200078ec0ff */
[----:B------:R-:W-:Y:S01]  /*53d0*/  @!P3 FADD.FTZ R152, -R152, -RZ ;  /* 0x800000ff9898b221 */ /* 0x000fe20000010100 */
[----:B------:R-:W-:Y:S01]  /*53e0*/  F2FP.RELU.BF16.PACK_AB R5, R220, R206 ;  /* 0x000000cedc05723e */ /* 0x000fe200000018ff */
[----:B------:R1:W-:Y:S01]  /*53f0*/  STS [R229+0x1c000], R6 ;  /* 0x01c00006e5007388 */ /* 0x0003e20000000800 */
[----:B------:R-:W-:Y:S02]  /*5400*/  ISETP.LE.U32.AND P3, PT, R0, UR23, PT ;  /* 0x0000001700007c0c */ /* 0x000fe4000bf63070 */
[----:B------:R-:W-:Y:S01]  /*5410*/  F2FP.RELU.BF16.PACK_AB R0, R213, R215 ;  /* 0x000000d7d500723e */ /* 0x000fe200000018ff */
[----:B------:R2:W-:Y:S01]  /*5420*/  STS [R229+0x1c400], R5 ;  /* 0x01c40005e5007388 */ /* 0x0005e20000000800 */
[----:B------:R-:W-:Y:S01]  /*5430*/  ISETP.LE.U32.AND P2, PT, R19, UR23, PT ;  /* 0x0000001713007c0c */ /* 0x000fe2000bf43070 */
[----:B------:R-:W-:Y:S01]  /*5440*/  @!P4 FADD.FTZ R167, -R167, -RZ ;  /* 0x800000ffa7a7c221 */ /* 0x000fe20000010100 */
[----:B------:R-:W-:Y:S01]  /*5450*/  LOP3.LUT R4, R9, 0xff, RZ, 0xc0, !PT ;  /* 0x000000ff09047812 */ /* 0x000fe200078ec0ff */
[----:B------:R3:W-:Y:S01]  /*5460*/  STS [R232+0x1c400], R0 ;  /* 0x01c40000e8007388 */ /* 0x0007e20000000800 */
[----:B------:R-:W-:Y:S01]  /*5470*/  F2FP.RELU.BF16.PACK_AB R2, R199, R200 ;  /* 0x000000c8c702723e */ /* 0x000fe200000018ff */
[----:B------:R-:W-:Y:S01]  /*5480*/  @!P6 FADD.FTZ R151, -R151, -RZ ;  /* 0x800000ff9797e221 */ /* 0x000fe20000010100 */
[----:B------:R-:W-:Y:S02]  /*5490*/  ISETP.LE.U32.AND P5, PT, R20, UR23, PT ;  /* 0x0000001714007c0c */ /* 0x000fe4000bfa3070 */
[----:B------:R-:W-:Y:S01]  /*54a0*/  ISETP.LE.U32.AND P0, PT, R7, UR23, PT ;  /* 0x0000001707007c0c */ /* 0x000fe2000bf03070 */
[----:B------:R-:W-:Y:S01]  /*54b0*/  @!P3 FADD.FTZ R154, -R154, -RZ ;  /* 0x800000ff9a9ab221 */ /* 0x000fe20000010100 */
[----:B------:R-:W-:Y:S02]  /*54c0*/  ISETP.LE.U32.AND P4, PT, R10, UR23, PT ;  /* 0x000000170a007c0c */ /* 0x000fe4000bf83070 */
[----:B------:R-:W-:Y:S01]  /*54d0*/  FSETP.GE.FTZ.AND P3, PT, R211, RZ, PT ;  /* 0x000000ffd300720b */ /* 0x000fe20003f76000 */
[----:B------:R-:W-:Y:S01]  /*54e0*/  @!P2 FADD.FTZ R153, -R153, -RZ ;  /* 0x800000ff9999a221 */ /* 0x000fe20000010100 */
[----:B------:R-:W-:Y:S02]  /*54f0*/  ISETP.LE.U32.AND P2, PT, R4, UR23, PT ;  /* 0x0000001704007c0c */ /* 0x000fe4000bf43070 */
[----:B------:R-:W-:Y:S03]  /*5500*/  F2FP.RELU.BF16.PACK_AB R4, R207, R210 ;  /* 0x000000d2cf04723e */ /* 0x000fe600000018ff */
[----:B------:R-:W-:Y:S01]  /*5510*/  @!P5 FADD.FTZ R150, -R150, -RZ ;  /* 0x800000ff9696d221 */ /* 0x000fe20000010100 */
[----:B-1----:R-:W-:Y:S01]  /*5520*/  F2FP.RELU.BF16.PACK_AB R6, R224, R223 ;  /* 0x000000dfe006723e */ /* 0x002fe200000018ff */
[----:B------:R1:W-:Y:S01]  /*5530*/  STS [R232+0x1c000], R4 ;  /* 0x01c00004e8007388 */ /* 0x0003e20000000800 */
[----:B------:R-:W-:Y:S01]  /*5540*/  @!P0 FADD.FTZ R158, -R158, -RZ ;  /* 0x800000ff9e9e8221 */ /* 0x000fe20000010100 */
[----:B------:R-:W-:Y:S01]  /*5550*/  FSETP.GE.FTZ.AND P5, PT, R196, RZ, PT ;  /* 0x000000ffc400720b */ /* 0x000fe20003fb6000 */
[----:B------:R-:W-:Y:S01]  /*5560*/  @!P4 FADD.FTZ R155, -R155, -RZ ;  /* 0x800000ff9b9bc221 */ /* 0x000fe20000010100 */
[----:B--2---:R-:W-:Y:S01]  /*5570*/  F2FP.RELU.BF16.PACK_AB R5, R227, R228 ;  /* 0x000000e4e305723e */ /* 0x004fe200000018ff */
[----:B------:R2:W-:Y:S01]  /*5580*/  STS [R229+0x1e000], R6 ;  /* 0x01e00006e5007388 */ /* 0x0005e20000000800 */
[----:B------:R-:W-:Y:S01]  /*5590*/  @!P2 FADD.FTZ R163, -R163, -RZ ;  /* 0x800000ffa3a3a221 */ /* 0x000fe20000010100 */
[----:B---3--:R-:W-:Y:S02]  /*55a0*/  F2FP.RELU.BF16.PACK_AB R0, R225, R226 ;  /* 0x000000e2e100723e */ /* 0x008fe400000018ff */
[----:B------:R3:W-:Y:S01]  /*55b0*/  STS [R229+0x1e400], R5 ;  /* 0x01e40005e5007388 */ /* 0x0007e20000000800 */
[----:B------:R-:W-:Y:S02]  /*55c0*/  FSETP.GE.FTZ.AND P2, PT, R208, RZ, PT ;  /* 0x000000ffd000720b */ /* 0x000fe40003f56000 */
[----:B------:R-:W-:Y:S01]  /*55d0*/  FSETP.GE.FTZ.AND P4, PT, R210, RZ, PT ;  /* 0x000000ffd200720b */ /* 0x000fe20003f96000 */
[----:B------:R4:W-:Y:S01]  /*55e0*/  STS [R232+0x1e400], R0 ;  /* 0x01e40000e8007388 */ /* 0x0009e20000000800 */
[----:B-1----:R-:W-:Y:S02]  /*55f0*/  F2FP.RELU.BF16.PACK_AB R4, R221, R222 ;  /* 0x000000dedd04723e */ /* 0x002fe400000018ff */
[----:B--2---:R-:W-:Y:S03]  /*5600*/  F2FP.RELU.BF16.PACK_AB R6, R201, R202 ;  /* 0x000000cac906723e */ /* 0x004fe600000018ff */
[----:B------:R1:W-:Y:S01]  /*5610*/  STS [R232+0x1e000], R4 ;  /* 0x01e00004e8007388 */ /* 0x0003e20000000800 */
[----:B---3--:R-:W-:Y:S03]  /*5620*/  F2FP.RELU.BF16.PACK_AB R5, R203, R205 ;  /* 0x000000cdcb05723e */ /* 0x008fe600000018ff */
[----:B------:R2:W-:Y:S01]  /*5630*/  STS [R236+0x1c000], R6 ;  /* 0x01c00006ec007388 */ /* 0x0005e20000000800 */
[----:B----4-:R-:W-:Y:S03]  /*5640*/  F2FP.RELU.BF16.PACK_AB R0, R189, R195 ;  /* 0x000000c3bd00723e */ /* 0x010fe600000018ff */
[----:B------:R3:W-:Y:S04]  /*5650*/  STS [R236+0x1c400], R5 ;  /* 0x01c40005ec007388 */ /* 0x0007e80000000800 */
[----:B------:R4:W-:Y:S01]  /*5660*/  STS [R235+0x1c400], R0 ;  /* 0x01c40000eb007388 */ /* 0x0009e20000000800 */
[----:B-1----:R-:W-:Y:S02]  /*5670*/  F2FP.RELU.BF16.PACK_AB R4, R192, R196 ;  /* 0x000000c4c004723e */ /* 0x002fe400000018ff */
[----:B--2---:R-:W-:Y:S03]  /*5680*/  F2FP.RELU.BF16.PACK_AB R6, R218, R219 ;  /* 0x000000dbda06723e */ /* 0x004fe600000018ff */
[----:B------:R1:W-:Y:S01]  /*5690*/  STS [R235+0x1c000], R4 ;  /* 0x01c00004eb007388 */ /* 0x0003e20000000800 */
[----:B---3--:R-:W-:Y:S03]  /*56a0*/  F2FP.RELU.BF16.PACK_AB R5, R204, R209 ;  /* 0x000000d1cc05723e */ /* 0x008fe600000018ff */
[----:B------:R2:W-:Y:S01]  /*56b0*/  STS [R236+0x1e400], R6 ;  /* 0x01e40006ec007388 */ /* 0x0005e20000000800 */
[----:B----4-:R-:W-:Y:S05]  /*56c0*/  F2FP.RELU.BF16.PACK_AB R0, R216, R217 ;  /* 0x000000d9d800723e */ /* 0x010fea00000018ff */
[----:B------:R3:W-:Y:S04]  /*56d0*/  STS [R236+0x1e000], R0 ;  /* 0x01e00000ec007388 */ /* 0x0007e80000000800 */
[----:B------:R4:W-:Y:S01]  /*56e0*/  STS [R235+0x1e000], R5 ;  /* 0x01e00005eb007388 */ /* 0x0009e20000000800 */
[----:B-1----:R-:W-:Y:S02]  /*56f0*/  F2FP.RELU.BF16.PACK_AB R4, R212, R214 ;  /* 0x000000d6d404723e */ /* 0x002fe400000018ff */
[----:B--2---:R-:W-:Y:S03]  /*5700*/  F2FP.RELU.BF16.PACK_AB R6, R172, R175 ;  /* 0x000000afac06723e */ /* 0x004fe600000018ff */
[----:B------:R1:W-:Y:S04]  /*5710*/  STS [R235+0x1e400], R4 ;  /* 0x01e40004eb007388 */ /* 0x0003e80000000800 */
[----:B------:R2:W-:Y:S01]  /*5720*/  STS [R230+0x1c400], R6 ;  /* 0x01c40006e6007388 */ /* 0x0005e20000000800 */
[----:B---3--:R-:W-:Y:S02]  /*5730*/  F2FP.RELU.BF16.PACK_AB R0, R170, R171 ;  /* 0x000000abaa00723e */ /* 0x008fe400000018ff */
[----:B----4-:R-:W-:Y:S03]  /*5740*/  F2FP.RELU.BF16.PACK_AB R5, R193, R194 ;  /* 0x000000c2c105723e */ /* 0x010fe600000018ff */
[----:B------:R3:W-:Y:S01]  /*5750*/  STS [R230+0x1c000], R0 ;  /* 0x01c00000e6007388 */ /* 0x0007e20000000800 */
[----:B-1----:R-:W-:Y:S02]  /*5760*/  F2FP.RELU.BF16.PACK_AB R4, R160, R161 ;  /* 0x000000a1a004723e */ /* 0x002fe400000018ff */
[----:B--2---:R-:W-:Y:S03]  /*5770*/  F2FP.RELU.BF16.PACK_AB R6, R174, R173 ;  /* 0x000000adae06723e */ /* 0x004fe600000018ff */
[----:B------:R1:W-:Y:S01]  /*5780*/  STS [R231+0x1c000], R4 ;  /* 0x01c00004e7007388 */ /* 0x0003e20000000800 */
[----:B---3--:R-:W-:Y:S05]  /*5790*/  F2FP.RELU.BF16.PACK_AB R0, R164, R165 ;  /* 0x000000a5a400723e */ /* 0x008fea00000018ff */
[----:B------:R2:W-:Y:S04]  /*57a0*/  STS [R231+0x1c400], R0 ;  /* 0x01c40000e7007388 */ /* 0x0005e80000000800 */
[----:B------:R3:W-:Y:S04]  /*57b0*/  STS [R230+0x1e000], R5 ;  /* 0x01e00005e6007388 */ /* 0x0007e80000000800 */
[----:B------:R4:W-:Y:S04]  /*57c0*/  STS [R230+0x1e400], R2 ;  /* 0x01e40002e6007388 */ /* 0x0009e80000000800 */
[----:B------:R4:W-:Y:S01]  /*57d0*/  STS [R231+0x1e000], R6 ;  /* 0x01e00006e7007388 */ /* 0x0009e20000000800 */
[----:B-1----:R-:W-:Y:S02]  /*57e0*/  F2FP.RELU.BF16.PACK_AB R4, R156, R157 ;  /* 0x0000009d9c04723e */ /* 0x002fe400000018ff */
[----:B--2---:R-:W-:Y:S02]  /*57f0*/  F2FP.RELU.BF16.PACK_AB R0, R152, R153 ;  /* 0x000000999800723e */ /* 0x004fe400000018ff */
[----:B---3--:R-:W-:Y:S02]  /*5800*/  F2FP.RELU.BF16.PACK_AB R5, R197, R198 ;  /* 0x000000c6c505723e */ /* 0x008fe400000018ff */
        /* <DEDUP_REMOVED lines=199> */
[----:B------:R-:W-:Y:S02]  /*6480*/  FSETP.GE.FTZ.AND P4, PT, R222, RZ, PT ;  /* 0x000000ffde00720b */ /* 0x000fe40003f96000 */
[----:B------:R-:W-:Y:S01]  /*6490*/  FSEL R18, R18, R144, P2 ;  /* 0x0000009012127208 */ /* 0x000fe20001000000 */
[----:B------:R-:W-:Y:S01]  /*64a0*/  FADD.FTZ R64, -R146, R64 ;  /* 0x0000004092407221 */ /* 0x000fe20000010100 */
[----:B------:R-:W-:Y:S01]  /*64b0*/  FSETP.GE.FTZ.AND P2, PT, R205, RZ, PT ;  /* 0x000000ffcd00720b */ /* 0x000fe20003f56000 */
[----:B------:R-:W-:Y:S03]  /*64c0*/  FADD.FTZ R5, -R144, R66 ;  /* 0x0000004290057221 */ /* 0x000fe60000010100 */
[----:B------:R-:W-:Y:S01]  /*64d0*/  FSEL R64, R64, R146, P3 ;  /* 0x0000009240407208 */ /* 0x000fe20001800000 */
[----:B------:R-:W-:Y:S01]  /*64e0*/  @P0 FADD.FTZ R146, -R146, R65 ;  /* 0x0000004192920221 */ /* 0x000fe20000010100 */
        /* <DEDUP_REMOVED lines=34> */
[----:B------:R-:W-:Y:S01]  /*6710*/  FADD.FTZ R45, -R2, R45 ;  /* 0x0000002d022d7221 */ /* 0x000fe20000010100 */
[----:B------:R-:W-:Y:S01]  /*6720*/  FSETP.GE.FTZ.AND P2, PT, R150, RZ, PT ;  /* 0x000000ff9600720b */ /* 0x000fe20003f56000 */
[----:B----4-:R-:W-:Y:S01]  /*6730*/  FADD.FTZ R10, -R0, R10 ;  /* 0x0000000a000a7221 */ /* 0x010fe20000010100 */
[----:B------:R-:W-:Y:S01]  /*6740*/  FSEL R4, R4, R2, P0 ;  /* 0x0000000204047208 */ /* 0x000fe20000000000 */
[C---:B------:R-:W-:Y:S01]  /*6750*/  FADD.FTZ R26, -R0.reuse, R26 ;  /* 0x0000001a001a7221 */ /* 0x040fe20000010100 */
        /* <DEDUP_REMOVED lines=155> */
.L_x_981:
        /* <DEDUP_REMOVED lines=190> */
.L_x_982:
        /* <DEDUP_REMOVED lines=23> */
[----:B------:R-:W-:Y:S02]  /*7e60*/  IMAD R149, R149, 0x18, RZ ;  /* 0x0000001895957824 */ /* 0x000fe400078e02ff */
        /* <DEDUP_REMOVED lines=9> */
[----:B------:R-:W3:Y:S04]  /*7f00*/  LDSM.16.MT88.4 R132, [R2+0xd000] ;  /* 0x00d000000284783b */ /* 0x000ee80000004200 */
[-C--:B------:R-:W-:Y:S01]  /*7f10*/  HMMA.16816.F32.BF16 R12, R28, R18.reuse, RZ ;  /* 0x000000121c0c723c */ /* 0x080fe200000418ff */
[----:B------:R-:W-:Y:S05]  /*7f20*/  LDSM.16.M88.4 R136, [R144+0x16000] ;  /* 0x016000009088783b */ /* 0x000fea0000000200 */
[----:B------:R-:W-:Y:S02]  /*7f30*/  LDSM.16.MT88.4 R140, [R2+0xd800] ;  /* 0x00d80000028c783b */ /* 0x000fe40000004200 */
[C---:B------:R-:W-:Y:S08]  /*7f40*/  HMMA.16816.F32.BF16 R16, R32.reuse, R18, RZ ;  /* 0x000000122010723c */ /* 0x040ff000000418ff */
        /* <DEDUP_REMOVED lines=22> */
[-C--:B---3--:R-:W-:Y:S08]  /*80b0*/  HMMA.16816.F32.BF16 R20, R56, R132.reuse, R20 ;  /* 0x000000843814723c */ /* 0x088ff00000041814 */
        /* <DEDUP_REMOVED lines=26> */
[----:B------:R1:W-:Y:S07]  /*8260*/  LDSM.16.MT88.4 R52, [R0+0xf800] ;  /* 0x00f800000034783b */ /* 0x0003ee0000004200 */
[----:B------:R-:W-:Y:S01]  /*8270*/  HMMA.16816.F32.BF16 R32, R40, R62, R32 ;  /* 0x0000003e2820723c */ /* 0x000fe20000041820 */
[----:B------:R-:W4:Y:S05]  /*8280*/  LDSM.16.M88.4 R40, [R144+0x18000] ;  /* 0x018000009028783b */ /* 0x000f2a0000000200 */
[----:B------:R3:W-:Y:S02]  /*8290*/  LDSM.16.MT88.4 R60, [R2+0xf800] ;  /* 0x00f80000023c783b */ /* 0x0007e40000004200 */
[-C--:B--2---:R-:W-:Y:S08]  /*82a0*/  HMMA.16816.F32.BF16 R4, R44, R56.reuse, R4 ;  /* 0x000000382c04723c */ /* 0x084ff00000041804 */
[C---:B------:R-:W-:Y:S01]  /*82b0*/  HMMA.16816.F32.BF16 R8, R64.reuse, R56, R8 ;  /* 0x000000384008723c */ /* 0x040fe20000041808 */
[----:B-1----:R-:W-:Y:S04]  /*82c0*/  IMAD.MOV.U32 R0, RZ, RZ, c[0x0][0x22c] ;  /* 0x00008b00ff007624 */ /* 0x002fe800078e00ff */
[----:B------:R-:W-:Y:S03]  /*82d0*/  IMAD R0, R0, c[0x0][0x1c0], RZ ;  /* 0x0000700000007a24 */ /* 0x000fe600078e02ff */
[-C--:B------:R-:W-:Y:S04]  /*82e0*/  HMMA.16816.F32.BF16 R12, R64, R58.reuse, R12 ;  /* 0x0000003a400c723c */ /* 0x080fe8000004180c */
[----:B------:R-:W-:Y:S02]  /*82f0*/  IMAD.SHL.U32 R0, R0, 0x40, RZ ;  /* 0x0000004000007824 */ /* 0x000fe400078e00ff */
        /* <DEDUP_REMOVED lines=20> */
[CC--:B------:R-:W-:Y:S01]  /*8440*/  LEA R38, P2, R146.reuse, R190.reuse, 0x2 ;  /* 0x000000be92267211 */ /* 0x0c0fe200078410ff */
[-C--:B----4-:R-:W-:Y:S05]  /*8450*/  HMMA.16816.F32.BF16 R4, R40, R52.reuse, R4 ;  /* 0x000000342804723c */ /* 0x090fea0000041804 */
[----:B------:R-:W-:Y:S02]  /*8460*/  LEA.HI.X.SX32 R39, R146, R191, 0x2, P2 ;  /* 0x000000bf92277211 */ /* 0x000fe400010f16ff */
        /* <DEDUP_REMOVED lines=15> */
[----:B------:R-:W-:Y:S01]  /*8560*/  IMAD.SHL.U32 R147, R147, 0x20, RZ ;  /* 0x0000002093937824 */ /* 0x000fe200078e00ff */
        /* <DEDUP_REMOVED lines=13> */
[----:B------:R-:W-:Y:S01]  /*8640*/  IMAD.MOV.U32 R147, RZ, RZ, c[0x0][0x22c] ;  /* 0x00008b00ff937624 */ /* 0x000fe200078e00ff */
[CC--:B-1----:R-:W-:Y:S01]  /*8650*/  LEA R36, P2, R150.reuse, R190.reuse, 0x2 ;  /* 0x000000be96247211 */ /* 0x0c2fe200078410ff */
[----:B------:R1:W-:Y:S01]  /*8660*/  RED.E.ADD.F32.FTZ.RN.STRONG.GPU [R40.64], R7 ;  /* 0x000000072800798e */ /* 0x0003e2000c10e7a6 */
[----:B------:R-:W-:Y:S02]  /*8670*/  IMAD R149, R149, c[0x0][0x1c0], RZ ;  /* 0x0000700095957a24 */ /* 0x000fe400078e02ff */
[-C--:B------:R-:W-:Y:S01]  /*8680*/  LEA.HI.X.SX32 R37, R150, R191.reuse, 0x2, P2 ;  /* 0x000000bf96257211 */ /* 0x080fe200010f16ff */
[----:B------:R-:W-:Y:S01]  /*8690*/  IMAD R147, R147, c[0x0][0x1c0], RZ ;  /* 0x0000700093937a24 */ /* 0x000fe200078e02ff */
        /* <DEDUP_REMOVED lines=11> */
[----:B------:R-:W4:Y:S01]  /*8750*/  LDL R40, [R1+0x10] ;  /* 0x0000100001287983 */ /* 0x000f220000100800 */
[----:B------:R-:W-:Y:S01]  /*8760*/  IMAD.MOV.U32 R149, RZ, RZ, c[0x0][0x22c] ;  /* 0x00008b00ff957624 */ /* 0x000fe200078e00ff */
[-C--:B--2---:R-:W-:Y:S03]  /*8770*/  LEA R4, P2, R147, R190.reuse, 0x2 ;  /* 0x000000be93047211 */ /* 0x084fe600078410ff */
[----:B------:R1:W-:Y:S01]  /*8780*/  RED.E.ADD.F32.FTZ.RN.STRONG.GPU [R6.64], R10 ;  /* 0x0000000a0600798e */ /* 0x0003e2000c10e7a6 */
[CC--:B------:R-:W-:Y:S01]  /*8790*/  LEA R8, P0, R0.reuse, R190.reuse, 0x2 ;  /* 0x000000be00087211 */ /* 0x0c0fe200078010ff */
[----:B------:R-:W-:Y:S01]  /*87a0*/  IMAD R149, R149, c[0x0][0x1c0], RZ ;  /* 0x0000700095957a24 */ /* 0x000fe200078e02ff */
[-C--:B------:R-:W-:Y:S01]  /*87b0*/  LEA.HI.X.SX32 R5, R147, R191.reuse, 0x2, P2 ;  /* 0x000000bf93057211 */ /* 0x080fe200010f16ff */
[----:B------:R-:W-:Y:S01]  /*87c0*/  IMAD.MOV.U32 R147, RZ, RZ, c[0x0][0x22c] ;  /* 0x00008b00ff937624 */ /* 0x000fe200078e00ff */
[-C--:B---3--:R-:W-:Y:S01]  /*87d0*/  LEA.HI.X.SX32 R9, R0, R191.reuse, 0x2, P0 ;  /* 0x000000bf00097211 */ /* 0x088fe200000f16ff */
[----:B------:R-:W2:Y:S01]  /*87e0*/  LDL R37, [R1+0xc] ;  /* 0x00000c0001257983 */ /* 0x000ea20000100800 */
[----:B------:R-:W-:Y:S02]  /*87f0*/  IMAD.MOV.U32 R0, RZ, RZ, c[0x0][0x22c] ;  /* 0x00008b00ff007624 */ /* 0x000fe400078e00ff */
[----:B------:R-:W-:Y:S02]  /*8800*/  IMAD.SHL.U32 R149, R149, 0x10, RZ ;  /* 0x0000001095957824 */ /* 0x000fe400078e00ff */
[----:B------:R3:W-:Y:S01]  /*8810*/  RED.E.ADD.F32.FTZ.RN.STRONG.GPU [R4.64], R11 ;  /* 0x0000000b0400798e */ /* 0x0007e2000c10e7a6 */
[----:B------:R-:W-:Y:S02]  /*8820*/  IMAD R0, R0, c[0x0][0x1c0], RZ ;  /* 0x0000700000007a24 */ /* 0x000fe400078e02ff */
[----:B------:R-:W-:Y:S01]  /*8830*/  IMAD R147, R147, c[0x0][0x1c0], RZ ;  /* 0x0000700093937a24 */ /* 0x000fe200078e02ff */
[----:B------:R-:W-:Y:S01]  /*8840*/  IADD3 R41, R149, 0x20, RZ ;  /* 0x0000002095297810 */ /* 0x000fe20007ffe0ff */
[----:B------:R3:W-:Y:S01]  /*8850*/  RED.E.ADD.F32.FTZ.RN.STRONG.GPU [R8.64], R16 ;  /* 0x000000100800798e */ /* 0x0007e2000c10e7a6 */
[----:B------:R-:W-:Y:S02]  /*8860*/  IMAD R0, R0, 0x58, RZ ;  /* 0x0000005800007824 */ /* 0x000fe400078e02ff */
[----:B------:R-:W-:Y:S02]  /*8870*/  IMAD.SHL.U32 R147, R147, 0x8, RZ ;  /* 0x0000000893937824 */ /* 0x000fe400078e00ff */
[----:B------:R-:W2:Y:S01]  /*8880*/  LDL R36, [R1+0x8] ;  /* 0x0000080001247983 */ /* 0x000ea20000100800 */
        /* <DEDUP_REMOVED lines=20> */
[----:B------:R-:W-:Y:S01]  /*89d0*/  IADD3 R43, R148, 0x20, RZ ;  /* 0x00000020942b7810 */ /* 0x000fe20007ffe0ff */
[----:B------:R1:W-:Y:S01]  /*89e0*/  RED.E.ADD.F32.FTZ.RN.STRONG.GPU [R10.64], R12 ;  /* 0x0000000c0a00798e */ /* 0x0003e2000c10e7a6 */
[-C--:B---3--:R-:W-:Y:S02]  /*89f0*/  LEA R4, P0, R42, R190.reuse, 0x2 ;  /* 0x000000be2a047211 */ /* 0x088fe400078010ff */
[-C--:B------:R-:W-:Y:S01]  /*8a00*/  LEA R8, P3, R0, R190.reuse, 0x2 ;  /* 0x000000be00087211 */ /* 0x080fe200078610ff */
[C---:B------:R-:W-:Y:S01]  /*8a10*/  IMAD.IADD R43, R147.reuse, 0x1, R43 ;  /* 0x00000001932b7824 */ /* 0x040fe200078e022b */
[-C--:B------:R-:W-:Y:S02]  /*8a20*/  LEA.HI.X.SX32 R5, R42, R191.reuse, 0x2, P0 ;  /* 0x000000bf2a057211 */ /* 0x080fe400000f16ff */
[-C--:B------:R-:W-:Y:S02]  /*8a30*/  LEA.HI.X.SX32 R9, R0, R191.reuse, 0x2, P3 ;  /* 0x000000bf00097211 */ /* 0x080fe400018f16ff */
[----:B------:R-:W3:Y:S01]  /*8a40*/  LDL R0, [R1] ;  /* 0x0000000001007983 */ /* 0x000ee20000100800 */
[C---:B------:R-:W-:Y:S04]  /*8a50*/  IADD3 R42, R148.reuse, 0x20, RZ ;  /* 0x00000020942a7810 */ /* 0x040fe80007ffe0ff */
        /* <DEDUP_REMOVED lines=61> */
[----:B------:R-:W-:Y:S01]  /*8e30*/  IMAD.MOV.U32 R0, RZ, RZ, 0x40 ;  /* 0x00000040ff007424 */ /* 0x000fe200078e00ff */
[----:B------:R-:W-:Y:S02]  /*8e40*/  PLOP3.LUT P0, PT, PT, PT, UP2, 0x80, 0x0 ;  /* 0x000000000000781c */ /* 0x000fe40003f0f028 */
[----:B------:R-:W-:Y:S02]  /*8e50*/  LDSM.16.MT88.4 R32, [R3+0x18800] ;  /* 0x018800000320783b */ /* 0x000fe40000004200 */
        /* <DEDUP_REMOVED lines=97> */
.L_x_980:
[----:B-1----:R-:W2:Y:S04]  /*9470*/  LDL R31, [R1+0x1c] ;  /* 0x00001c00011f7983 */ /* 0x002ea80000100800 */
[----:B------:R-:W3:Y:S04]  /*9480*/  LDL R30, [R1+0x18] ;  /* 0x00001800011e7983 */ /* 0x000ee80000100800 */
[----:B------:R-:W1:Y:S01]  /*9490*/  S2R R11, SR_TID.X ;  /* 0x00000000000b7919 */ /* 0x000e620000002100 */
[----:B------:R-:W-:Y:S01]  /*94a0*/  FMUL.FTZ R100, R100, c[0x0][0x2e0] ;  /* 0x0000b80064647a20 */ /* 0x000fe20000410000 */
[----:B------:R-:W-:-:S02]  /*94b0*/  ULDC.64 UR6, c[0x0][0x3a0] ;  /* 0x0000e80000067ab9 */ /* 0x000fc40000000a00 */
[----:B------:R-:W4:Y:S01]  /*94c0*/  LDL R46, [R1+0x4c] ;  /* 0x00004c00012e7983 */ /* 0x000f220000100800 */
[----:B------:R-:W-:Y:S01]  /*94d0*/  FMUL.FTZ R101, R101, c[0x0][0x2e0] ;  /* 0x0000b80065657a20 */ /* 0x000fe20000410000 */
[----:B------:R-:W-:Y:S02]  /*94e0*/  ULDC.64 UR4, c[0x0][0x3a8] ;  /* 0x0000ea0000047ab9 */ /* 0x000fe40000000a00 */
        /* <DEDUP_REMOVED lines=11> */
[----:B------:R-:W1:Y:S04]  /*95a0*/  S2R R6, SR_TID.X ;  /* 0x0000000000067919 */ /* 0x000e680000002100 */
[----:B------:R-:W1:Y:S02]  /*95b0*/  S2R R8, SR_TID.X ;  /* 0x0000000000087919 */ /* 0x000e640000002100 */
[----:B-1----:R-:W-:-:S04]  /*95c0*/  SHF.R.S32.HI R7, RZ, 0x1f, R11 ;  /* 0x0000001fff077819 */ /* 0x002fc8000001140b */
[----:B------:R-:W-:-:S04]  /*95d0*/  LEA.HI R4, R7, R11, RZ, 0x2 ;  /* 0x0000000b07047211 */ /* 0x000fc800078f10ff */
[--C-:B------:R-:W-:Y:S02]  /*95e0*/  SHF.R.S32.HI R5, RZ, 0x2, R4.reuse ;  /* 0x00000002ff057819 */ /* 0x100fe40000011404 */
[----:B------:R-:W-:-:S04]  /*95f0*/  SHF.R.S32.HI R0, RZ, 0x1f, R4 ;  /* 0x0000001fff007819 */ /* 0x000fc80000011404 */
[----:B------:R-:W-:Y:S01]  /*9600*/  LEA.HI R0, R0, R5, RZ, 0x3 ;  /* 0x0000000500007211 */ /* 0x000fe200078f18ff */
[----:B------:R-:W1:Y:S01]  /*9610*/  S2R R33, SR_CTAID.Y ;  /* 0x0000000000217919 */ /* 0x000e620000002600 */
[----:B------:R-:W-:Y:S02]  /*9620*/  LEA.HI R7, R7, R11, RZ, 0x3 ;  /* 0x0000000b07077211 */ /* 0x000fe400078f18ff */
[----:B------:R-:W-:Y:S02]  /*9630*/  LOP3.LUT R2, R0, 0xfffffff8, RZ, 0xc0, !PT ;  /* 0xfffffff800027812 */ /* 0x000fe400078ec0ff */
[----:B------:R-:W-:Y:S02]  /*9640*/  SHF.R.S32.HI R6, RZ, 0x1f, R6 ;  /* 0x0000001fff067819 */ /* 0x000fe40000011406 */
[----:B------:R-:W-:Y:S02]  /*9650*/  IADD3 R2, R5, -R2, RZ ;  /* 0x8000000205027210 */ /* 0x000fe40007ffe0ff */
[----:B------:R-:W-:-:S02]  /*9660*/  LEA.HI R6, R6, R8, RZ, 0x7 ;  /* 0x0000000806067211 */ /* 0x000fc400078f38ff */
[----:B------:R-:W-:Y:S02]  /*9670*/  SHF.R.S32.HI R0, RZ, 0x3, R7 ;  /* 0x00000003ff007819 */ /* 0x000fe40000011407 */
[----:B------:R-:W-:Y:S02]  /*9680*/  LOP3.LUT R4, R4, 0x7ffffffc, RZ, 0xc0, !PT ;  /* 0x7ffffffc04047812 */ /* 0x000fe400078ec0ff */
[----:B------:R-:W-:Y:S02]  /*9690*/  SHF.R.S32.HI R6, RZ, 0x7, R6 ;  /* 0x00000007ff067819 */ /* 0x000fe40000011406 */
[----:B------:R-:W-:Y:S01]  /*96a0*/  SHF.L.U32 R2, R2, 0x6, RZ ;  /* 0x0000000602027819 */ /* 0x000fe200000006ff */
[----:B------:R-:W-:Y:S01]  /*96b0*/  IMAD.IADD R4, R11, 0x1, -R4 ;  /* 0x000000010b047824 */ /* 0x000fe200078e0a04 */
[----:B------:R-:W-:Y:S02]  /*96c0*/  SHF.R.S32.HI R10, RZ, 0x1f, R0 ;  /* 0x0000001fff0a7819 */ /* 0x000fe40000011400 */
[----:B------:R-:W-:-:S02]  /*96d0*/  SHF.L.U32 R5, R6, 0x3, RZ ;  /* 0x0000000306057819 */ /* 0x000fc400000006ff */
[----:B------:R-:W-:Y:S01]  /*96e0*/  LOP3.LUT R2, R2, 0x1c0, RZ, 0xc0, !PT ;  /* 0x000001c002027812 */ /* 0x000fe200078ec0ff */
[----:B------:R-:W-:Y:S01]  /*96f0*/  IMAD R8, R10, c[0x0][0x3a0], RZ ;  /* 0x0000e8000a087a24 */ /* 0x000fe200078e02ff */
[----:B------:R-:W-:Y:S02]  /*9700*/  LOP3.LUT R5, R5, 0x8, RZ, 0xc0, !PT ;  /* 0x0000000805057812 */ /* 0x000fe400078ec0ff */
[----:B------:R-:W-:Y:S02]  /*9710*/  SHF.R.U32.HI R6, RZ, 0x3, R2 ;  /* 0x00000003ff067819 */ /* 0x000fe40000011602 */
[----:B------:R-:W-:Y:S01]  /*9720*/  SHF.L.U32 R4, R4, 0x1, RZ ;  /* 0x0000000104047819 */ /* 0x000fe200000006ff */
[----:B------:R-:W-:Y:S01]  /*9730*/  IMAD.WIDE.U32 R12, R0, c[0x0][0x3a0], RZ ;  /* 0x0000e800000c7a25 */ /* 0x000fe200078e00ff */
[----:B------:R-:W-:-:S03]  /*9740*/  LOP3.LUT R2, R6, R2, R5, 0x1e, !PT ;  /* 0x0000000206027212 */ /* 0x000fc600078e1e05 */
[----:B------:R-:W-:Y:S01]  /*9750*/  IMAD R8, R0, c[0x0][0x3a4], R8 ;  /* 0x0000e90000087a24 */ /* 0x000fe200078e0208 */
[----:B-1----:R-:W-:Y:S01]  /*9760*/  SHF.R.S32.HI R6, RZ, 0x1f, R33 ;  /* 0x0000001fff067819 */ /* 0x002fe20000011421 */
[----:B------:R-:W-:Y:S01]  /*9770*/  FMUL.FTZ R102, R102, c[0x0][0x2e0] ;  /* 0x0000b80066667a20 */ /* 0x000fe20000410000 */
[----:B------:R-:W-:Y:S02]  /*9780*/  LOP3.LUT R7, R7, 0xfffffff8, RZ, 0xc0, !PT ;  /* 0xfffffff807077812 */ /* 0x000fe400078ec0ff */
[----:B------:R-:W-:Y:S01]  /*9790*/  IADD3 R9, R13, R8, RZ ;  /* 0x000000080d097210 */ /* 0x000fe20007ffe0ff */
[----:B------:R-:W-:Y:S02]  /*97a0*/  IMAD.MOV.U32 R8, RZ, RZ, R12 ;  /* 0x000000ffff087224 */ /* 0x000fe400078e000c */
[----:B------:R-:W-:Y:S02]  /*97b0*/  FMUL.FTZ R103, R103, c[0x0][0x2e0] ;  /* 0x0000b80067677a20 */ /* 0x000fe40000410000 */
        /* <DEDUP_REMOVED lines=8> */
[----:B------:R-:W-:Y:S01]  /*9840*/  IMAD R32, R6, c[0x0][0x390], RZ ;  /* 0x0000e40006207a24 */ /* 0x000fe200078e02ff */
[----:B------:R-:W-:Y:S01]  /*9850*/  F2FP.BF16.PACK_AB R100, R101, R100 ;  /* 0x000000646564723e */ /* 0x000fe200000010ff */
[----:B------:R-:W-:Y:S01]  /*9860*/  FMUL.FTZ R108, R108, c[0x0][0x2e0] ;  /* 0x0000b8006c6c7a20 */ /* 0x000fe20000410000 */
[----:B------:R-:W-:Y:S01]  /*9870*/  F2FP.BF16.PACK_AB R102, R103, R102 ;  /* 0x000000666766723e */ /* 0x000fe200000010ff */
        /* <DEDUP_REMOVED lines=31> */
[----:B------:R-:W-:Y:S02]  /*9a70*/  FMUL.FTZ R29, R69, c[0x0][0x2dc] ;  /* 0x0000b700451d7a20 */ /* 0x000fe40000410000 */
        /* <DEDUP_REMOVED lines=49> */
[----:B------:R-:W-:Y:S01]  /*9d90*/  MOV R13, UR40 ;  /* 0x00000028000d7c02 */ /* 0x000fe20008000f00 */
[----:B--2---:R-:W-:Y:S01]  /*9da0*/  IMAD R5, R31, 0x400, R4 ;  /* 0x000004001f057824 */ /* 0x004fe200078e0204 */
[----:B------:R-:W-:-:S04]  /*9db0*/  IADD3 R4, -R7, R11, RZ ;  /* 0x0000000b07047210 */ /* 0x000fc80007ffe1ff */
[----:B------:R-:W-:Y:S01]  /*9dc0*/  IADD3 R12, R5, R2, RZ ;  /* 0x00000002050c7210 */ /* 0x000fe20007ffe0ff */
[----:B------:R-:W-:Y:S02]  /*9dd0*/  IMAD R2, R10, c[0x0][0x3a8], RZ ;  /* 0x0000ea000a027a24 */ /* 0x000fe400078e02ff */
[----:B------:R-:W-:Y:S02]  /*9de0*/  IMAD R31, R6, c[0x0][0x388], RZ ;  /* 0x0000e200061f7a24 */ /* 0x000fe400078e02ff */
[C---:B------:R-:W-:Y:S02]  /*9df0*/  IMAD R2, R0.reuse, c[0x0][0x3ac], R2 ;  /* 0x0000eb0000027a24 */ /* 0x040fe400078e0202 */
[----:B------:R-:W-:Y:S01]  /*9e00*/  IMAD.WIDE.U32 R6, R0, c[0x0][0x3a8], RZ ;  /* 0x0000ea0000067a25 */ /* 0x000fe200078e00ff */
[----:B------:R-:W-:Y:S01]  /*9e10*/  LEA R0, R12, 0xc000, 0x1 ;  /* 0x0000c0000c007811 */ /* 0x000fe200078e08ff */
[----:B------:R-:W-:Y:S01]  /*9e20*/  BAR.SYNC.DEFER_BLOCKING 0x0 ;  /* 0x0000000000007b1d */ /* 0x000fe20000010000 */
[----:B---3--:R-:W-:-:S05]  /*9e30*/  MOV R34, R30 ;  /* 0x0000001e00227202 */ /* 0x008fca0000000f00 */
[----:B------:R-:W-:Y:S04]  /*9e40*/  STS [R0], R100 ;  /* 0x0000006400007388 */ /* 0x000fe80000000800 */
[----:B------:R-:W-:Y:S04]  /*9e50*/  STS [R0+0x400], R102 ;  /* 0x0004006600007388 */ /* 0x000fe80000000800 */
[----:B----4-:R-:W-:Y:S04]  /*9e60*/  STS [R46], R112 ;  /* 0x000000702e007388 */ /* 0x010fe80000000800 */
[----:B------:R-:W-:Y:S04]  /*9e70*/  STS [R45], R114 ;  /* 0x000000722d007388 */ /* 0x000fe80000000800 */
[----:B------:R-:W-:Y:S04]  /*9e80*/  STS [R0+0x2000], R104 ;  /* 0x0020006800007388 */ /* 0x000fe80000000800 */
[----:B------:R-:W-:Y:S04]  /*9e90*/  STS [R0+0x2400], R106 ;  /* 0x0024006a00007388 */ /* 0x000fe80000000800 */
[----:B------:R-:W-:Y:S04]  /*9ea0*/  STS [R44], R108 ;  /* 0x0000006c2c007388 */ /* 0x000fe80000000800 */
        /* <DEDUP_REMOVED lines=14> */
[----:B------:R1:W-:Y:S04]  /*9f90*/  STS [R0+0x6400], R26 ;  /* 0x0064001a00007388 */ /* 0x0003e80000000800 */
[----:B------:R-:W-:Y:S04]  /*9fa0*/  STS [R44+0x4000], R23 ;  /* 0x004000172c007388 */ /* 0x000fe80000000800 */
[----:B------:R-:W-:Y:S01]  /*9fb0*/  STS [R43+0x4000], R22 ;  /* 0x004000162b007388 */ /* 0x000fe20000000800 */
[----:B------:R-:W-:-:S03]  /*9fc0*/  IMAD.U32 R30, RZ, RZ, UR40 ;  /* 0x00000028ff1e7e24 */ /* 0x000fc6000f8e00ff */
[----:B------:R-:W-:Y:S01]  /*9fd0*/  STS [R42+0x4000], R21 ;  /* 0x004000152a007388 */ /* 0x000fe20000000800 */
[----:B------:R-:W-:-:S03]  /*9fe0*/  IADD3 R7, R7, R2, RZ ;  /* 0x0000000207077210 */ /* 0x000fc60007ffe0ff */
[----:B------:R-:W-:Y:S04]  /*9ff0*/  STS [R41+0x4000], R20 ;  /* 0x0040001429007388 */ /* 0x000fe80000000800 */
[----:B------:R-:W-:Y:S04]  /*a000*/  STS [R40+0x4000], R17 ;  /* 0x0040001128007388 */ /* 0x000fe80000000800 */
[----:B------:R-:W-:Y:S01]  /*a010*/  STS [R39+0x4000], R16 ;  /* 0x0040001027007388 */ /* 0x000fe20000000800 */
[----:B------:R-:W-:-:S03]  /*a020*/  IMAD.WIDE.U32 R12, R13, c[0x0][0x3a0], R8 ;  /* 0x0000e8000d0c7a25 */ /* 0x000fc600078e0008 */
[----:B------:R-:W-:Y:S01]  /*a030*/  STS [R38+0x4000], R19 ;  /* 0x0040001326007388 */ /* 0x000fe20000000800 */
[----:B------:R-:W-:-:S03]  /*a040*/  IMAD.WIDE.U32 R8, R30, c[0x0][0x3a8], R6 ;  /* 0x0000ea001e087a25 */ /* 0x000fc600078e0006 */
[----:B------:R-:W-:Y:S04]  /*a050*/  STS [R37+0x4000], R18 ;  /* 0x0040001225007388 */ /* 0x000fe80000000800 */
[----:B------:R-:W-:Y:S04]  /*a060*/  STS [R36+0x4000], R15 ;  /* 0x0040000f24007388 */ /* 0x000fe80000000800 */
[----:B------:R-:W-:Y:S04]  /*a070*/  STS [R35+0x4000], R14 ;  /* 0x0040000e23007388 */ /* 0x000fe80000000800 */
[----:B------:R-:W2:Y:S01]  /*a080*/  S2R R30, SR_CTAID.Z ;  /* 0x00000000001e7919 */ /* 0x000ea20000002700 */
[----:B------:R-:W-:-:S02]  /*a090*/  SHF.L.U32 R4, R4, 0x3, RZ ;  /* 0x0000000304047819 */ /* 0x000fc400000006ff */
[----:B-1----:R-:W-:Y:S01]  /*a0a0*/  SHF.L.U32 R0, R34, 0x1, RZ ;  /* 0x0000000122007819 */ /* 0x002fe200000006ff */
[----:B------:R-:W-:Y:S01]  /*a0b0*/  BAR.SYNC.DEFER_BLOCKING 0x0 ;  /* 0x0000000000007b1d */ /* 0x000fe20000010000 */
[----:B------:R-:W-:Y:S01]  /*a0c0*/  SHF.R.S32.HI R5, RZ, 0x1f, R4 ;  /* 0x0000001fff057819 */ /* 0x000fe20000011404 */
[----:B------:R-:W-:-:S04]  /*a0d0*/  IMAD R31, R33, c[0x0][0x38c], R31 ;  /* 0x0000e300211f7a24 */ /* 0x000fc800078e021f */
[----:B------:R-:W-:-:S04]  /*a0e0*/  IMAD.WIDE.U32 R10, R33, c[0x0][0x388], R4 ;  /* 0x0000e200210a7a25 */ /* 0x000fc800078e0004 */
[C---:B------:R-:W-:Y:S02]  /*a0f0*/  IMAD R32, R33.reuse, c[0x0][0x394], R32 ;  /* 0x0000e50021207a24 */ /* 0x040fe400078e0220 */
[----:B------:R-:W-:Y:S01]  /*a100*/  IMAD.WIDE.U32 R4, R33, c[0x0][0x390], R4 ;  /* 0x0000e40021047a25 */ /* 0x000fe200078e0004 */
[----:B------:R-:W-:Y:S02]  /*a110*/  MOV R6, R10 ;  /* 0x0000000a00067202 */ /* 0x000fe40000000f00 */
[----:B------:R-:W-:Y:S02]  /*a120*/  IADD3 R7, R11, R31, RZ ;  /* 0x0000001f0b077210 */ /* 0x000fe40007ffe0ff */
[----:B--2---:R-:W-:Y:S01]  /*a130*/  SHF.R.S32.HI R2, RZ, 0x1f, R30 ;  /* 0x0000001fff027819 */ /* 0x004fe2000001141e */
[----:B------:R-:W1:Y:S04]  /*a140*/  LDS.128 R36, [R0+0xc000] ;  /* 0x00c0000000247984 */ /* 0x000e680000000c00 */
[----:B------:R-:W-:Y:S01]  /*a150*/  IMAD R10, R2, c[0x0][0x3b8], RZ ;  /* 0x0000ee00020a7a24 */ /* 0x000fe200078e02ff */
[----:B------:R-:W2:Y:S01]  /*a160*/  LDS.128 R44, [R0+0xd000] ;  /* 0x00d00000002c7984 */ /* 0x000ea20000000c00 */
[----:B------:R-:W-:-:S03]  /*a170*/  IMAD.IADD R5, R5, 0x1, R32 ;  /* 0x0000000105057824 */ /* 0x000fc600078e0220 */
[----:B------:R-:W3:Y:S01]  /*a180*/  LDS.128 R40, [R0+0xe000] ;  /* 0x00e0000000287984 */ /* 0x000ee20000000c00 */
[----:B------:R-:W-:Y:S02]  /*a190*/  IMAD R11, R2, c[0x0][0x3c0], RZ ;  /* 0x0000f000020b7a24 */ /* 0x000fe400078e02ff */
[C---:B------:R-:W-:Y:S01]  /*a1a0*/  IMAD R2, R30.reuse, c[0x0][0x3bc], R10 ;  /* 0x0000ef001e027a24 */ /* 0x040fe200078e020a */
[----:B------:R-:W4:Y:S01]  /*a1b0*/  LDS.128 R32, [R0+0xf000] ;  /* 0x00f0000000207984 */ /* 0x000f220000000c00 */
[C---:B------:R-:W-:Y:S01]  /*a1c0*/  IMAD.WIDE.U32 R6, R30.reuse, c[0x0][0x3b8], R6 ;  /* 0x0000ee001e067a25 */ /* 0x040fe200078e0006 */
[----:B------:R-:W-:Y:S02]  /*a1d0*/  UIMAD UR8, UR48, UR6, URZ ;  /* 0x00000006300872a4 */ /* 0x000fe4000f8e023f */
[----:B------:R-:W-:Y:S01]  /*a1e0*/  LDS.128 R24, [R0+0x11000] ;  /* 0x0110000000187984 */ /* 0x000fe20000000c00 */
[C---:B------:R-:W-:Y:S02]  /*a1f0*/  IMAD R10, R30.reuse, c[0x0][0x3c4], R11 ;  /* 0x0000f1001e0a7a24 */ /* 0x040fe400078e020b */
[----:B------:R-:W-:Y:S01]  /*a200*/  IMAD.WIDE.U32 R4, R30, c[0x0][0x3c0], R4 ;  /* 0x0000f0001e047a25 */ /* 0x000fe200078e0004 */
[----:B------:R-:W-:Y:S04]  /*a210*/  LDS.128 R20, [R0+0x12000] ;  /* 0x0120000000147984 */ /* 0x000fe80000000c00 */
[----:B------:R-:W3:Y:S01]  /*a220*/  LDS.128 R28, [R0+0x10000] ;  /* 0x01000000001c7984 */ /* 0x000ee20000000c00 */
[----:B------:R-:W-:-:S03]  /*a230*/  UIMAD UR8, UR40, UR7, UR8 ;  /* 0x00000007280872a4 */ /* 0x000fc6000f8e0208 */
[----:B------:R-:W4:Y:S01]  /*a240*/  LDS.128 R16, [R0+0x13000] ;  /* 0x0130000000107984 */ /* 0x000f220000000c00 */
[----:B------:R-:W-:Y:S01]  /*a250*/  IADD3 R7, R7, R2, RZ ;  /* 0x0000000207077210 */ /* 0x000fe20007ffe0ff */
[----:B------:R-:W-:Y:S01]  /*a260*/  UIMAD UR48, UR48, UR4, URZ ;  /* 0x00000004303072a4 */ /* 0x000fe2000f8e023f */
[----:B------:R-:W-:Y:S02]  /*a270*/  IADD3 R2, P1, R6, R12, RZ ;  /* 0x0000000c06027210 */ /* 0x000fe40007f3e0ff */
[----:B------:R-:W-:Y:S01]  /*a280*/  IADD3 R6, P0, R4, R8, RZ ;  /* 0x0000000804067210 */ /* 0x000fe20007f1e0ff */
[----:B------:R-:W-:Y:S01]  /*a290*/  UIMAD UR48, UR40, UR5, UR48 ;  /* 0x00000005283072a4 */ /* 0x000fe2000f8e0230 */
        /* <DEDUP_REMOVED lines=31> */
.L_x_977:
        /* <DEDUP_REMOVED lines=11> */
.L_x_984:
[----:B------:R-:W-:Y:S05]  /*a540*/  EXIT ;  /* 0x000000000000794d */ /* 0x000fea0003800000 */
.L_x_986:
        /* <DEDUP_REMOVED lines=11> */
.L_x_1273:


//--------------------- .text._ZN5flash44flash_bwd_dq_dk_dv_loop_seqk_parallel_kernelI23Flash_bwd_kernel_traitsILi64ELi128ELi128ELi8ELi4ELi4ELi4ELb0ELb0EN7cutlass10bfloat16_tE19Flash_kernel_traitsILi64ELi128ELi128ELi8ES3_EELb0ELb1ELb0ELb0ELb1ELb1ELb1EEEvNS_16Flash_bwd_paramsE --------------------------
	.section	.text._ZN5flash44flash_bwd_dq_dk_dv_loop_seqk_parallel_kernelI23Flash_bwd_kernel_traitsILi64ELi128ELi128ELi8ELi4ELi4ELi4ELb0ELb0EN7cutlass10bfloat16_tE19Flash_kernel_traitsILi64ELi128ELi128ELi8ES3_EELb0ELb1ELb0ELb0ELb1ELb1ELb1EEEvNS_16Flash_bwd_paramsE,"ax",@progbits
	.sectioninfo	@"SHI_REGISTERS=255"
	.align	128
        .global         _ZN5flash44flash_bwd_dq_dk_dv_loop_seqk_parallel_kernelI23Flash_bwd_kernel_traitsILi64ELi128ELi128ELi8ELi4ELi4ELi4ELb0ELb0EN7cutlass10bfloat16_tE19Flash_kernel_traitsILi64ELi128ELi128ELi8ES3_EELb0ELb1ELb0ELb0ELb1ELb1ELb1EEEvNS_16Flash_bwd_paramsE
        .type           _ZN5flash44flash_bwd_dq_dk_dv_loop_seqk_parallel_kernelI23Flash_bwd_kernel_traitsILi64ELi128ELi128ELi8ELi4ELi4ELi4ELb0ELb0EN7cutlass10bfloat16_tE19Flash_kernel_traitsILi64ELi128ELi128ELi8ES3_EELb0ELb1ELb0ELb0ELb1ELb1ELb1EEEvNS_16Flash_bwd_paramsE,@function
        .size           _ZN5flash44flash_bwd_dq_dk_dv_loop_seqk_parallel_kernelI23Flash_bwd_kernel_traitsILi64ELi128ELi128ELi8ELi4ELi4ELi4ELb0ELb0EN7cutlass10bfloat16_tE19Flash_kernel_traitsILi64ELi128ELi128ELi8ES3_EELb0ELb1ELb0ELb0ELb1ELb1ELb1EEEvNS_16Flash_bwd_paramsE,(.L_x_1274 - _ZN5flash44flash_bwd_dq_dk_dv_loop_seqk_parallel_kernelI23Flash_bwd_kernel_traitsILi64ELi128ELi128ELi8ELi4ELi4ELi4ELb0ELb0EN7cutlass10bfloat16_tE19Flash_kernel_traitsILi64ELi128ELi128ELi8ES3_EELb0ELb1ELb0ELb0ELb1ELb1ELb1EEEvNS_16Flash_bwd_paramsE)
        .other          _ZN5flash44flash_bwd_dq_dk_dv_loop_seqk_parallel_kernelI23Flash_bwd_kernel_traitsILi64ELi128ELi128ELi8ELi4ELi4ELi4ELb0ELb0EN7cutlass10bfloat16_tE19Flash_kernel_traitsILi64ELi128ELi128ELi8ES3_EELb0ELb1ELb0ELb0ELb1ELb1ELb1EEEvNS_16Flash_bwd_paramsE,@"STO_CUDA_ENTRY STV_DEFAULT"
_ZN5flash44flash_bwd_dq_dk_dv_loop_seqk_parallel_kernelI23Flash_bwd_kernel_traitsILi64ELi128ELi128ELi8ELi4ELi4ELi4ELb0ELb0EN7cutlass10bfloat16_tE19Flash_kernel_traitsILi64ELi128ELi128ELi8ES3_EELb0ELb1ELb0ELb0ELb1ELb1ELb1EEEvNS_16Flash_bwd_paramsE:
.text._ZN5flash44flash_bwd_dq_dk_dv_loop_seqk_parallel_kernelI23Flash_bwd_kernel_traitsILi64ELi128ELi128ELi8ELi4ELi4ELi4ELb0ELb0EN7cutlass10bfloat16_tE19Flash_kernel_traitsILi64ELi128ELi128ELi8ES3_EELb0ELb1ELb0ELb0ELb1ELb1ELb1EEEvNS_16Flash_bwd_paramsE:
        /* <DEDUP_REMOVED lines=30> */
[----:B------:R-:W-:Y:S01]  /*01e0*/  LEA.HI R5, R13, R14, RZ, 0x5 ;  /* 0x0000000e0d057211 */ /* 0x000fe200078f28ff */
        /* <DEDUP_REMOVED lines=23> */
[--C-:B------:R-:W-:Y:S01]  /*0360*/  SHF.R.S32.HI R7, RZ, 0x2, R15.reuse ;  /* 0x00000002ff077819 */ /* 0x100fe2000001140f */
        /* <DEDUP_REMOVED lines=25> */
[----:B------:R-:W-:Y:S01]  /*0500*/  LOP3.LUT R4, R6, R4, RZ, 0x3c, !PT ;  /* 0x0000000406047212 */ /* 0x000fe200078e3cff */
[----:B------:R-:W-:Y:S01]  /*0510*/  IMAD.SHL.U32 R6, R11, 0x200, RZ ;  /* 0x000002000b067824 */ /* 0x000fe200078e00ff */
[----:B------:R-:W-:Y:S01]  /*0520*/  LOP3.LUT P4, RZ, R0, 0x2, RZ, 0xc0, !PT ;  /* 0x0000000200ff7812 */ /* 0x000fe2000788c0ff */
[----:B------:R-:W-:Y:S01]  /*0530*/  IMAD.IADD R12, R2, 0x1, -R3 ;  /* 0x00000001020c7824 */ /* 0x000fe200078e0a03 */
[----:B------:R-:W-:-:S02]  /*0540*/  LOP3.LUT R2, R4, 0xfffffe00, R5, 0xf8, !PT ;  /* 0xfffffe0004027812 */ /* 0x000fc400078ef805 */
[C---:B------:R-:W-:Y:S01]  /*0550*/  LOP3.LUT P3, RZ, R0.reuse, 0x4, RZ, 0xc0, !PT ;  /* 0x0000000400ff7812 */ /* 0x040fe2000786c0ff */
[----:B------:R-:W-:Y:S01]  /*0560*/  IMAD.SHL.U32 R0, R0, 0x40, RZ ;  /* 0x0000004000007824 */ /* 0x000fe200078e00ff */
[----:B------:R-:W-:Y:S01]  /*0570*/  LEA.HI R4, R13, R14, RZ, 0x7 ;  /* 0x0000000e0d047211 */ /* 0x000fe200078f38ff */
[----:B------:R1:W-:Y:S01]  /*0580*/  STL [R1+0x38], R2 ;  /* 0x0000380201007387 */ /* 0x0003e20000100800 */
[----:B------:R-:W-:Y:S02]  /*0590*/  SEL R184, R198, 0xffffffe0, !P4 ;  /* 0xffffffe0c6b87807 */ /* 0x000fe40006000000 */
[----:B------:R-:W-:Y:S02]  /*05a0*/  LOP3.LUT R0, R0, 0x1c0, RZ, 0xc0, !PT ;  /* 0x000001c000007812 */ /* 0x000fe400078ec0ff */
[----:B------:R-:W-:Y:S02]  /*05b0*/  SHF.R.S32.HI R4, RZ, 0x7, R4 ;  /* 0x00000007ff047819 */ /* 0x000fe40000011404 */
[----:B------:R-:W-:-:S02]  /*05c0*/  LOP3.LUT R182, R0, 0x8, R16, 0xf8, !PT ;  /* 0x0000000800b67812 */ /* 0x000fc400078ef810 */
[----:B------:R-:W-:-:S04]  /*05d0*/  SHF.R.U32.HI R5, RZ, 0x3, R0 ;  /* 0x00000003ff057819 */ /* 0x000fc80000011600 */
[----:B------:R-:W-:Y:S02]  /*05e0*/  LOP3.LUT R182, R182, R5, RZ, 0x3c, !PT ;  /* 0x00000005b6b67212 */ /* 0x000fe400078e3cff */
[----:B-1----:R-:W-:-:S04]  /*05f0*/  LOP3.LUT R2, R7, 0x1, RZ, 0xc0, !PT ;  /* 0x0000000107027812 */ /* 0x002fc800078ec0ff */
[----:B------:R-:W-:Y:S01]  /*0600*/  ISETP.NE.U32.AND P0, PT, R2, 0x1, PT ;  /* 0x000000010200780c */ /* 0x000fe20003f05070 */
[----:B------:R-:W-:-:S03]  /*0610*/  IMAD.SHL.U32 R2, R191, 0x10, RZ ;  /* 0x00000010bf027824 */ /* 0x000fc600078e00ff */
[C---:B------:R-:W-:Y:S02]  /*0620*/  R2P PR, R7.reuse, 0x6 ;  /* 0x0000000607007804 */ /* 0x040fe40000000000 */
        /* <DEDUP_REMOVED lines=9> */
[C---:B------:R-:W-:Y:S01]  /*06c0*/  IMAD.SHL.U32 R6, R14.reuse, 0x2, RZ ;  /* 0x000000020e067824 */ /* 0x040fe200078e00ff */
[----:B------:R-:W-:Y:S01]  /*06d0*/  STL [R1+0x58], R17 ;  /* 0x0000581101007387 */ /* 0x000fe20000100800 */
[----:B------:R-:W-:Y:S01]  /*06e0*/  IMAD.IADD R0, R14, 0x1, -R0 ;  /* 0x000000010e007824 */ /* 0x000fe200078e0a00 */
[----:B------:R-:W-:Y:S01]  /*06f0*/  SEL R198, R198, 0xffffffe0, !P1 ;  /* 0xffffffe0c6c67807 */ /* 0x000fe20004800000 */
[----:B------:R-:W-:Y:S01]  /*0700*/  IMAD.SHL.U32 R5, R4, 0x8, RZ ;  /* 0x0000000804057824 */ /* 0x000fe200078e00ff */
[----:B------:R-:W-:Y:S01]  /*0710*/  LOP3.LUT R6, R6, 0x6, RZ, 0xc0, !PT ;  /* 0x0000000606067812 */ /* 0x000fe200078ec0ff */
[----:B------:R-:W-:Y:S01]  /*0720*/  IMAD.SHL.U32 R8, R0, 0x2, RZ ;  /* 0x0000000200087824 */ /* 0x000fe200078e00ff */
[----:B------:R-:W-:Y:S01]  /*0730*/  LOP3.LUT R0, R2, 0x1c0, RZ, 0xc0, !PT ;  /* 0x000001c002007812 */ /* 0x000fe200078ec0ff */
[----:B------:R-:W-:Y:S01]  /*0740*/  IMAD.SHL.U32 R182, R182, 0x2, RZ ;  /* 0x00000002b6b67824 */ /* 0x000fe200078e00ff */
[----:B------:R-:W-:Y:S01]  /*0750*/  LOP3.LUT R2, R5, 0x8, RZ, 0xc0, !PT ;  /* 0x0000000805027812 */ /* 0x000fe200078ec0ff */
[----:B------:R-:W-:Y:S01]  /*0760*/  IMAD R6, R4, 0x40, R6 ;  /* 0x0000004004067824 */ /* 0x000fe200078e0206 */
[----:B------:R-:W-:Y:S01]  /*0770*/  SEL R196, R196, 0x10, !P0 ;  /* 0x00000010c4c47807 */ /* 0x000fe20004000000 */
[----:B------:R-:W-:Y:S01]  /*0780*/  IMAD R5, R4, 0x2000, R8 ;  /* 0x0000200004057824 */ /* 0x000fe200078e0208 */
[----:B------:R-:W-:Y:S01]  /*0790*/  SHF.R.U32.HI R4, RZ, 0x3, R0 ;  /* 0x00000003ff047819 */ /* 0x000fe20000011600 */
[----:B------:R-:W-:Y:S01]  /*07a0*/  IMAD.IADD R185, R182, 0x1, R184 ;  /* 0x00000001b6b97824 */ /* 0x000fe200078e02b8 */
[----:B------:R-:W-:Y:S01]  /*07b0*/  LOP3.LUT R9, R2, 0x10, R7, 0xf8, !PT ;  /* 0x0000001002097812 */ /* 0x000fe200078ef807 */
[----:B------:R1:W-:Y:S01]  /*07c0*/  STL [R1+0x50], R6 ;  /* 0x0000500601007387 */ /* 0x0003e20000100800 */
[----:B------:R-:W-:Y:S01]  /*07d0*/  LOP3.LUT R7, R4, R0, R2, 0x1e, !PT ;  /* 0x0000000004077212 */ /* 0x000fe200078e1e02 */
[----:B------:R-:W-:-:S02]  /*07e0*/  IMAD.SHL.U32 R2, R12, 0x40, RZ ;  /* 0x000000400c027824 */ /* 0x000fc400078e00ff */
[----:B------:R-:W-:Y:S02]  /*07f0*/  IMAD R5, R191, 0x400, R5 ;  /* 0x00000400bf057824 */ /* 0x000fe400078e0205 */
[----:B------:R-:W-:Y:S01]  /*0800*/  IMAD.SHL.U32 R3, R3, 0x2, RZ ;  /* 0x0000000203037824 */ /* 0x000fe200078e00ff */
[----:B------:R-:W-:Y:S02]  /*0810*/  LOP3.LUT R2, R2, 0x1c0, RZ, 0xc0, !PT ;  /* 0x000001c002027812 */ /* 0x000fe400078ec0ff */
[----:B-1----:R-:W-:Y:S01]  /*0820*/  LOP3.LUT R6, R4, R0, RZ, 0xfc, !PT ;  /* 0x0000000004067212 */ /* 0x002fe200078efcff */
[----:B------:R-:W-:Y:S01]  /*0830*/  IMAD.SHL.U32 R0, R10, 0x40, RZ ;  /* 0x000000400a007824 */ /* 0x000fe200078e00ff */
[----:B------:R-:W-:-:S03]  /*0840*/  SHF.R.U32.HI R4, RZ, 0x3, R2 ;  /* 0x00000003ff047819 */ /* 0x000fc60000011602 */
[----:B------:R-:W-:Y:S01]  /*0850*/  IMAD.IADD R194, R6, 0x1, R5 ;  /* 0x0000000106c27824 */ /* 0x000fe200078e0205 */
[----:B------:R-:W-:Y:S01]  /*0860*/  LOP3.LUT R0, R0, 0xfffffe00, RZ, 0xc0, !PT ;  /* 0xfffffe0000007812 */ /* 0x000fe200078ec0ff */
[----:B------:R-:W-:Y:S02]  /*0870*/  IMAD.SHL.U32 R5, R11, 0x8, RZ ;  /* 0x000000080b057824 */ /* 0x000fe400078e00ff */
[C---:B------:R-:W-:Y:S02]  /*0880*/  IMAD R6, R191.reuse, 0x400, R8 ;  /* 0x00000400bf067824 */ /* 0x040fe400078e0208 */
[----:B------:R-:W-:Y:S01]  /*0890*/  IMAD R191, R191, 0x400, R0 ;  /* 0x00000400bfbf7824 */ /* 0x000fe200078e0200 */
[----:B------:R-:W-:Y:S01]  /*08a0*/  LOP3.LUT R5, R2, 0x8, R5, 0xf8, !PT ;  /* 0x0000000802057812 */ /* 0x000fe200078ef805 */
[----:B------:R-:W-:Y:S01]  /*08b0*/  IMAD.IADD R6, R6, 0x1, R7 ;  /* 0x0000000106067824 */ /* 0x000fe200078e0207 */
[----:B------:R-:W-:Y:S01]  /*08c0*/  LOP3.LUT R2, R4, R9, R2, 0x1e, !PT ;  /* 0x0000000904027212 */ /* 0x000fe200078e1e02 */
[----:B------:R-:W-:Y:S01]  /*08d0*/  IMAD.MOV.U32 R7, RZ, RZ, 0x1 ;  /* 0x00000001ff077424 */ /* 0x000fe200078e00ff */
[----:B------:R-:W-:Y:S01]  /*08e0*/  LOP3.LUT R5, R5, R4, RZ, 0x3c, !PT ;  /* 0x0000000405057212 */ /* 0x000fe200078e3cff */
[----:B------:R-:W-:Y:S01]  /*08f0*/  IMAD.MOV.U32 R4, RZ, RZ, 0x40 ;  /* 0x00000040ff047424 */ /* 0x000fe200078e00ff */
[----:B------:R-:W-:Y:S01]  /*0900*/  LOP3.LUT R190, R2, R0, RZ, 0xfc, !PT ;  /* 0x0000000002be7212 */ /* 0x000fe200078efcff */
[----:B------:R-:W-:Y:S01]  /*0910*/  IMAD.SHL.U32 R194, R194, 0x2, RZ ;  /* 0x00000002c2c27824 */ /* 0x000fe200078e00ff */
[----:B------:R-:W-:Y:S01]  /*0920*/  IADD3 R0, R17, -0x80, RZ ;  /* 0xffffff8011007810 */ /* 0x000fe20007ffe0ff */
[----:B------:R-:W-:Y:S01]  /*0930*/  IMAD.IADD R191, R191, 0x1, R5 ;  /* 0x00000001bfbf7824 */ /* 0x000fe200078e0205 */
[----:B------:R-:W-:Y:S01]  /*0940*/  SEL R183, R4, 0xffffffc0, !P3 ;  /* 0xffffffc004b77807 */ /* 0x000fe20005800000 */
[----:B------:R-:W-:Y:S01]  /*0950*/  IMAD.MOV.U32 R5, RZ, RZ, 0x440 ;  /* 0x00000440ff057424 */ /* 0x000fe200078e00ff */
[----:B------:R-:W-:Y:S01]  /*0960*/  SHF.R.S32.HI R2, RZ, 0x1f, R0 ;  /* 0x0000001fff027819 */ /* 0x000fe20000011400 */
[----:B------:R-:W-:Y:S01]  /*0970*/  IMAD.IADD R197, R194, 0x1, R196 ;  /* 0x00000001c2c57824 */ /* 0x000fe200078e02c4 */
[----:B------:R-:W-:Y:S01]  /*0980*/  IADD3 R7, R17, -c[0x0][0x214], R7 ;  /* 0x8000850011077a10 */ /* 0x000fe20007ffe007 */
[----:B------:R-:W-:Y:S01]  /*0990*/  IMAD.IADD R183, R182, 0x1, R183 ;  /* 0x00000001b6b77824 */ /* 0x000fe200078e02b7 */
[----:B------:R-:W-:Y:S01]  /*09a0*/  SEL R4, R4, 0xffffffc0, !P2 ;  /* 0xffffffc004047807 */ /* 0x000fe20005000000 */
[----:B------:R-:W-:Y:S01]  /*09b0*/  IMAD.IADD R201, R194, 0x1, R198 ;  /* 0x00000001c2c97824 */ /* 0x000fe200078e02c6 */
[----:B------:R-:W-:Y:S01]  /*09c0*/  LEA R8, R6, 0xc000, 0x1 ;  /* 0x0000c00006087811 */ /* 0x000fe200078e08ff */
[----:B------:R1:W-:Y:S01]  /*09d0*/  STL [R1+0x4c], R7 ;  /* 0x00004c0701007387 */ /* 0x0003e20000100800 */
[C---:B------:R-:W-:Y:S01]  /*09e0*/  SHF.L.U64.HI R2, R0.reuse, 0x2, R2 ;  /* 0x0000000200027819 */ /* 0x040fe20000010202 */
[----:B------:R-:W-:Y:S01]  /*09f0*/  IMAD.SHL.U32 R0, R0, 0x4, RZ ;  /* 0x0000000400007824 */ /* 0x000fe200078e00ff */
[----:B------:R-:W-:Y:S01]  /*0a00*/  SEL R5, R5, 0x3c0, !P2 ;  /* 0x000003c005057807 */ /* 0x000fe20005000000 */
[----:B------:R-:W-:Y:S01]  /*0a10*/  IMAD.IADD R6, R198, 0x1, R8 ;  /* 0x00000001c6067824 */ /* 0x000fe200078e0208 */
[C---:B------:R-:W-:Y:S01]  /*0a20*/  IADD3 R11, R8.reuse, 0x420, RZ ;  /* 0x00000420080b7810 */ /* 0x040fe20007ffe0ff */
[----:B------:R2:W-:Y:S01]  /*0a30*/  STL [R1+0x48], R2 ;  /* 0x0000480201007387 */ /* 0x0005e20000100800 */
[----:B------:R-:W-:Y:S01]  /*0a40*/  @P1 IADD3 R11, R8, 0x3e0, RZ ;  /* 0x000003e0080b1810 */ /* 0x000fe20007ffe0ff */
[----:B------:R-:W-:Y:S01]  /*0a50*/  IMAD.IADD R195, R194, 0x1, R4 ;  /* 0x00000001c2c37824 */ /* 0x000fe200078e0204 */
[C---:B------:R-:W-:Y:S01]  /*0a60*/  IADD3 R10, R8.reuse, 0x2420, RZ ;  /* 0x00002420080a7810 */ /* 0x040fe20007ffe0ff */
[----:B------:R3:W-:Y:S01]  /*0a70*/  STL [R1+0x44], R0 ;  /* 0x0000440001007387 */ /* 0x0007e20000100800 */
[----:B------:R-:W-:Y:S01]  /*0a80*/  IADD3 R9, R8, 0x2040, RZ ;  /* 0x0000204008097810 */ /* 0x000fe20007ffe0ff */
[----:B------:R-:W-:Y:S01]  /*0a90*/  IMAD.IADD R196, R196, 0x1, R195 ;  /* 0x00000001c4c47824 */ /* 0x000fe200078e02c3 */
[C---:B------:R-:W-:Y:S01]  /*0aa0*/  @P1 IADD3 R10, R8.reuse, 0x23e0, RZ ;  /* 0x000023e0080a1810 */ /* 0x040fe20007ffe0ff */
[----:B------:R-:W-:Y:S01]  /*0ab0*/  STL [R1+0x54], R8 ;  /* 0x0000540801007387 */ /* 0x000fe20000100800 */
[----:B------:R-:W-:Y:S01]  /*0ac0*/  @P2 IADD3 R9, R8, 0x1fc0, RZ ;  /* 0x00001fc008092810 */ /* 0x000fe20007ffe0ff */
[----:B------:R-:W-:-:S02]  /*0ad0*/  IMAD.IADD R200, R197, 0x1, R198 ;  /* 0x00000001c5c87824 */ /* 0x000fc400078e02c6 */
[----:B------:R-:W-:Y:S02]  /*0ae0*/  IMAD.IADD R199, R198, 0x1, R195 ;  /* 0x00000001c6c77824 */ /* 0x000fe400078e02c3 */
[----:B------:R-:W-:Y:S02]  /*0af0*/  IMAD.IADD R184, R184, 0x1, R183 ;  /* 0x00000001b8b87824 */ /* 0x000fe400078e02b7 */
[----:B-1----:R-:W-:-:S05]  /*0b00*/  IMAD.IADD R7, R4, 0x1, R8 ;  /* 0x0000000104077824 */ /* 0x002fca00078e0208 */
[----:B------:R-:W-:Y:S01]  /*0b10*/  STL [R1+0x6c], R7 ;  /* 0x00006c0701007387 */ /* 0x000fe20000100800 */
[C---:B--2---:R-:W-:Y:S02]  /*0b20*/  IADD3 R2, R8.reuse, 0x2020, RZ ;  /* 0x0000202008027810 */ /* 0x044fe40007ffe0ff */
[C---:B------:R-:W-:Y:S01]  /*0b30*/  @P1 IADD3 R2, R8.reuse, 0x1fe0, RZ ;  /* 0x00001fe008021810 */ /* 0x040fe20007ffe0ff */
[----:B------:R1:W-:Y:S01]  /*0b40*/  STL [R1+0x88], R6 ;  /* 0x0000880601007387 */ /* 0x0003e20000100800 */
[----:B---3--:R-:W-:-:S03]  /*0b50*/  IMAD.IADD R0, R8, 0x1, R5 ;  /* 0x0000000108007824 */ /* 0x008fc600078e0205 */
[----:B------:R-:W-:Y:S02]  /*0b60*/  IMAD.IADD R4, R4, 0x1, R2 ;  /* 0x0000000104047824 */ /* 0x000fe400078e0202 */
[----:B------:R2:W-:Y:S04]  /*0b70*/  STL [R1+0x68], R0 ;  /* 0x0000680001007387 */ /* 0x0005e80000100800 */
[----:B------:R-:W-:Y:S04]  /*0b80*/  STL [R1+0x74], R11 ;  /* 0x0000740b01007387 */ /* 0x000fe80000100800 */
[----:B------:R-:W-:Y:S04]  /*0b90*/  STL [R1+0x5c], R2 ;  /* 0x00005c0201007387 */ /* 0x000fe80000100800 */
[----:B------:R-:W-:Y:S04]  /*0ba0*/  STL [R1+0x70], R10 ;  /* 0x0000700a01007387 */ /* 0x000fe80000100800 */
[----:B------:R-:W-:Y:S01]  /*0bb0*/  STL [R1+0x64], R9 ;  /* 0x0000640901007387 */ /* 0x000fe20000100800 */
[----:B-1----:R-:W-:-:S02]  /*0bc0*/  IADD3 R6, R8, 0x2440, RZ ;  /* 0x0000244008067810 */ /* 0x002fc40007ffe0ff */
[----:B------:R-:W-:Y:S01]  /*0bd0*/  @P2 IADD3 R6, R8, 0x23c0, RZ ;  /* 0x000023c008062810 */ /* 0x000fe20007ffe0ff */
[----:B--2---:R-:W-:-:S04]  /*0be0*/  IMAD.IADD R0, R198, 0x1, R0 ;  /* 0x00000001c6007824 */ /* 0x004fc800078e0200 */
[----:B------:R1:W-:Y:S02]  /*0bf0*/  STL [R1+0x60], R6 ;  /* 0x0000600601007387 */ /* 0x0003e40000100800 */
[C---:B-1----:R-:W-:Y:S02]  /*0c00*/  IMAD.IADD R6, R198.reuse, 0x1, R7 ;  /* 0x00000001c6067824 */ /* 0x042fe400078e0207 */
[----:B------:R-:W-:-:S03]  /*0c10*/  IMAD.IADD R198, R198, 0x1, R196 ;  /* 0x00000001c6c67824 */ /* 0x000fc600078e02c4 */
[----:B------:R-:W-:Y:S04]  /*0c20*/  STL [R1+0x84], R6 ;  /* 0x0000840601007387 */ /* 0x000fe80000100800 */
[----:B------:R1:W-:Y:S04]  /*0c30*/  STL [R1+0x80], R0 ;  /* 0x0000800001007387 */ /* 0x0003e80000100800 */
[----:B------:R2:W-:Y:S01]  /*0c40*/  STL [R1+0x7c], R4 ;  /* 0x00007c0401007387 */ /* 0x0005e20000100800 */
[----:B-1----:R-:W-:-:S05]  /*0c50*/  IMAD.IADD R0, R5, 0x1, R2 ;  /* 0x0000000105007824 */ /* 0x002fca00078e0202 */
[----:B------:R2:W-:Y:S02]  /*0c60*/  STL [R1+0x78], R0 ;  /* 0x0000780001007387 */ /* 0x0005e40000100800 */
.L_x_995:
        /* <DEDUP_REMOVED lines=31> */
[----:B------:R-:W-:Y:S05]  /*0e60*/  @P0 BRA `(.L_x_987) ;  /* 0x0000945000000947 */ /* 0x000fea0003800000 */
        /* <DEDUP_REMOVED lines=73> */
.L_x_988:
[----:B------:R-:W-:-:S04]  /*1300*/  UIMAD UR41, UR10, UR18, UR45 ;  /* 0x000000120a2972a4 */ /* 0x000fc8000f8e022d */
[----:B------:R-:W-:Y:S02]  /*1310*/  UIMAD UR41, UR41, UR17, URZ ;  /* 0x00000011292972a4 */ /* 0x000fe4000f8e023f */
.L_x_989:
[----:B------:R-:W1:Y:S01]  /*1320*/  S2R R22, SR_TID.X ;  /* 0x0000000000167919 */ /* 0x000e620000002100 */
[----:B------:R-:W-:-:S03]  /*1330*/  IMAD.U32 R8, RZ, RZ, UR5 ;  /* 0x00000005ff087e24 */ /* 0x000fc6000f8e00ff */
[----:B------:R-:W2:Y:S01]  /*1340*/  LDL R25, [R1+0x38] ;  /* 0x0000380001197983 */ /* 0x000ea20000100800 */
[----:B------:R-:W-:Y:S01]  /*1350*/  IMAD.U32 R5, RZ, RZ, UR4 ;  /* 0x00000004ff057e24 */ /* 0x000fe2000f8e00ff */
[----:B------:R-:W-:Y:S01]  /*1360*/  UIADD3 UR38, UP0, UR39, UR38, URZ ;  /* 0x0000002627267290 */ /* 0x000fe2000ff1e03f */
[----:B------:R-:W-:Y:S01]  /*1370*/  IMAD.U32 R15, RZ, RZ, UR35 ;  /* 0x00000023ff0f7e24 */ /* 0x000fe2000f8e00ff */
        /* <DEDUP_REMOVED lines=32> */
[----:B------:R-:W-:Y:S02]  /*1580*/  IMAD R6, R10, c[0x0][0x1a4], R6 ;  /* 0x000069000a067a24 */ /* 0x000fe400078e0206 */
[----:B------:R-:W-:Y:S01]  /*1590*/  IMAD.X R9, R2, 0x1, R9, P0 ;  /* 0x0000000102097824 */ /* 0x000fe200000e0609 */
[----:B------:R-:W-:Y:S01]  /*15a0*/  LOP3.LUT R2, R11, 0xfffffff8, RZ, 0xc0, !PT ;  /* 0xfffffff80b027812 */ /* 0x000fe200078ec0ff */
[----:B------:R-:W-:Y:S02]  /*15b0*/  IMAD.IADD R5, R17, 0x1, R4 ;  /* 0x0000000111057824 */ /* 0x000fe400078e0204 */
[----:B------:R-:W-:Y:S02]  /*15c0*/  IMAD.IADD R7, R13, 0x1, R6 ;  /* 0x000000010d077824 */ /* 0x000fe400078e0206 */
[----:B------:R-:W-:Y:S02]  /*15d0*/  IMAD.MOV.U32 R4, RZ, RZ, R16 ;  /* 0x000000ffff047224 */ /* 0x000fe400078e0010 */
[----:B------:R-:W-:-:S02]  /*15e0*/  IMAD.U32 R11, RZ, RZ, UR38 ;  /* 0x00000026ff0b7e24 */ /* 0x000fc4000f8e00ff */
[----:B------:R-:W-:Y:S01]  /*15f0*/  IMAD.MOV.U32 R6, RZ, RZ, R12 ;  /* 0x000000ffff067224 */ /* 0x000fe200078e000c */
[----:B------:R-:W-:Y:S01]  /*1600*/  IADD3 R12, P0, R10, UR48, RZ ;  /* 0x000000300a0c7c10 */ /* 0x000fe2000ff1e0ff */
[----:B------:R-:W-:Y:S02]  /*1610*/  IMAD.IADD R2, R22, 0x1, -R2 ;  /* 0x0000000116027824 */ /* 0x000fe400078e0a02 */
[----:B------:R-:W-:Y:S01]  /*1620*/  IMAD.WIDE.U32 R18, R11, c[0x0][0x198], R4 ;  /* 0x000066000b127a25 */ /* 0x000fe200078e0004 */
[----:B------:R-:W-:Y:S01]  /*1630*/  IADD3.X R20, R14, UR49, RZ, P0, !PT ;  /* 0x000000310e147c10 */ /* 0x000fe200087fe4ff */
[----:B------:R-:W-:Y:S02]  /*1640*/  UIADD3 UR49, UP1, UR52, UR7, URZ ;  /* 0x0000000734317290 */ /* 0x000fe4000ff3e03f */
[----:B------:R-:W-:Y:S02]  /*1650*/  IMAD.SHL.U32 R4, R2, 0x8, RZ ;  /* 0x0000000802047824 */ /* 0x000fe400078e00ff */
[----:B------:R-:W-:Y:S01]  /*1660*/  IMAD R2, R20, c[0x0][0x190], RZ ;  /* 0x0000640014027a24 */ /* 0x000fe200078e02ff */
[----:B------:R-:W-:Y:S01]  /*1670*/  UIADD3.X UR50, UR53, UR50, URZ, UP1, !UPT ;  /* 0x0000003235327290 */ /* 0x000fe20008ffe43f */
[----:B------:R-:W-:Y:S01]  /*1680*/  IMAD.U32 R14, RZ, RZ, UR34 ;  /* 0x00000022ff0e7e24 */ /* 0x000fe2000f8e00ff */
[----:B------:R-:W-:Y:S01]  /*1690*/  SHF.R.S32.HI R5, RZ, 0x1f, R4 ;  /* 0x0000001fff057819 */ /* 0x000fe20000011404 */
[----:B------:R-:W-:Y:S01]  /*16a0*/  IMAD.U32 R13, RZ, RZ, UR38 ;  /* 0x00000026ff0d7e24 */ /* 0x000fe2000f8e00ff */
[----:B------:R-:W-:Y:S01]  /*16b0*/  UIMAD UR51, UR51, UR49, URZ ;  /* 0x00000031333372a4 */ /* 0x000fe2000f8e023f */
[----:B------:R-:W-:-:S02]  /*16c0*/  IMAD R2, R12, c[0x0][0x194], R2 ;  /* 0x000065000c027a24 */ /* 0x000fc400078e0202 */
[----:B------:R-:W-:Y:S01]  /*16d0*/  IMAD.WIDE.U32 R10, R12, c[0x0][0x190], R4 ;  /* 0x000064000c0a7a25 */ /* 0x000fe200078e0004 */
[----:B------:R-:W-:-:S03]  /*16e0*/  UIMAD UR50, UR50, UR34, UR51 ;  /* 0x00000022323272a4 */ /* 0x000fc6000f8e0233 */
[----:B------:R-:W-:-:S04]  /*16f0*/  IMAD.WIDE.U32 R14, R14, UR49, R8 ;  /* 0x000000310e0e7c25 */ /* 0x000fc8000f8e0008 */
[----:B---3--:R-:W-:Y:S01]  /*1700*/  IMAD.WIDE.U32 R8, R24, c[0x0][0x368], R4 ;  /* 0x0000da0018087a25 */ /* 0x008fe200078e0004 */
[----:B------:R-:W-:-:S03]  /*1710*/  LEA R192, P0, R14, c[0x0][0x350], 0x2 ;  /* 0x0000d4000ec07a11 */ /* 0x000fc600078010ff */
[----:B------:R-:W-:Y:S01]  /*1720*/  IMAD.WIDE.U32 R16, R13, c[0x0][0x1a0], R6 ;  /* 0x000068000d107a25 */ /* 0x000fe200078e0006 */
[----:B------:R-:W-:Y:S01]  /*1730*/  IADD3 R9, R9, UR6, RZ ;  /* 0x0000000609097c10 */ /* 0x000fe2000fffe0ff */
[----:B------:R-:W-:Y:S02]  /*1740*/  ULDC.64 UR6, c[0x0][0x198] ;  /* 0x0000660000067ab9 */ /* 0x000fe40000000a00 */
[----:B------:R-:W-:Y:S02]  /*1750*/  IMAD.IADD R11, R11, 0x1, R2 ;  /* 0x000000010b0b7824 */ /* 0x000fe400078e0202 */
[----:B------:R-:W-:-:S04]  /*1760*/  IMAD.WIDE.U32 R6, R24, c[0x0][0x180], R4 ;  /* 0x0000600018067a25 */ /* 0x000fc800078e0004 */
[----:B------:R-:W-:Y:S01]  /*1770*/  IMAD R2, R20, c[0x0][0x370], RZ ;  /* 0x0000dc0014027a24 */ /* 0x000fe200078e02ff */
[----:B------:R-:W-:Y:S01]  /*1780*/  IADD3 R7, R7, UR8, RZ ;  /* 0x0000000807077c10 */ /* 0x000fe2000fffe0ff */
[----:B------:R-:W-:Y:S01]  /*1790*/  IMAD.WIDE.U32 R4, R24, c[0x0][0x188], R4 ;  /* 0x0000620018047a25 */ /* 0x000fe200078e0004 */
[----:B------:R-:W-:Y:S02]  /*17a0*/  ULDC.64 UR8, c[0x0][0x178] ;  /* 0x00005e0000087ab9 */ /* 0x000fe40000000a00 */
[----:B------:R-:W-:Y:S01]  /*17b0*/  UIMAD UR49, UR11, UR8, URZ ;  /* 0x000000080b3172a4 */ /* 0x000fe2000f8e023f */
[C---:B------:R-:W-:Y:S01]  /*17c0*/  IMAD R20, R12.reuse, c[0x0][0x374], R2 ;  /* 0x0000dd000c147a24 */ /* 0x040fe200078e0202 */
[----:B------:R-:W-:Y:S01]  /*17d0*/  IADD3 R5, R5, UR5, RZ ;  /* 0x0000000505057c10 */ /* 0x000fe2000fffe0ff */
[----:B------:R-:W-:Y:S01]  /*17e0*/  IMAD R2, R21, c[0x0][0x1b8], RZ ;  /* 0x00006e0015027a24 */ /* 0x000fe200078e02ff */
[----:B------:R-:W-:Y:S01]  /*17f0*/  ULDC.64 UR4, c[0x0][0x1a0] ;  /* 0x0000680000047ab9 */ /* 0x000fe20000000a00 */
[----:B------:R-:W-:Y:S01]  /*1800*/  IMAD.WIDE.U32 R8, R12, c[0x0][0x370], R8 ;  /* 0x0000dc000c087a25 */ /* 0x000fe200078e0008 */
[----:B------:R-:W-:-:S02]  /*1810*/  UIMAD UR47, UR44, UR4, URZ ;  /* 0x000000042c2f72a4 */ /* 0x000fc4000f8e023f */
[----:B------:R-:W-:Y:S01]  /*1820*/  UIMAD UR8, UR44, UR6, URZ ;  /* 0x000000062c0872a4 */ /* 0x000fe2000f8e023f */
[----:B------:R-:W-:Y:S01]  /*1830*/  IMAD R12, R21, c[0x0][0x1b0], RZ ;  /* 0x00006c00150c7a24 */ /* 0x000fe200078e02ff */
[----:B------:R-:W-:Y:S01]  /*1840*/  UIMAD UR47, UR38, UR5, UR47 ;  /* 0x00000005262f72a4 */ /* 0x000fe2000f8e022f */
[C---:B------:R-:W-:Y:S01]  /*1850*/  IMAD R13, R0.reuse, c[0x0][0x1bc], R2 ;  /* 0x00006f00000d7a24 */ /* 0x040fe200078e0202 */
[----:B------:R-:W-:Y:S01]  /*1860*/  IADD3 R2, R15, UR50, RZ ;  /* 0x000000320f027c10 */ /* 0x000fe2000fffe0ff */
[----:B------:R-:W-:Y:S01]  /*1870*/  IMAD.WIDE.U32 R6, R0, c[0x0][0x1b0], R6 ;  /* 0x00006c0000067a25 */ /* 0x000fe200078e0006 */
[----:B------:R-:W-:Y:S01]  /*1880*/  UIMAD UR8, UR38, UR7, UR8 ;  /* 0x00000007260872a4 */ /* 0x000fe2000f8e0208 */
[----:B------:R-:W1:Y:S01]  /*1890*/  S2R R21, SR_CTAID.Z ;  /* 0x0000000000157919 */ /* 0x000e620000002700 */
[----:B------:R-:W-:Y:S01]  /*18a0*/  LEA.HI.X R193, R14, c[0x0][0x354], R2, 0x2, P0 ;  /* 0x0000d5000ec17a11 */ /* 0x000fe200000f1402 */
[----:B------:R-:W-:Y:S01]  /*18b0*/  IMAD.WIDE.U32 R4, R0, c[0x0][0x1b8], R4 ;  /* 0x00006e0000047a25 */ /* 0x000fe200078e0004 */
[----:B------:R-:W-:Y:S01]  /*18c0*/  IADD3 R2, P2, R6, R18, RZ ;  /* 0x0000001206027210 */ /* 0x000fe20007f5e0ff */
[----:B------:R-:W-:-:S02]  /*18d0*/  UIMAD UR49, UR10, UR9, UR49 ;  /* 0x000000090a3172a4 */ /* 0x000fc4000f8e0231 */
[----:B------:R-:W-:Y:S01]  /*18e0*/  IMAD R12, R0, c[0x0][0x1b4], R12 ;  /* 0x00006d00000c7a24 */ /* 0x000fe200078e020c */
[----:B------:R-:W-:Y:S01]  /*18f0*/  IADD3 R15, P0, R4, R16, RZ ;  /* 0x00000010040f7210 */ /* 0x000fe20007f1e0ff */
[----:B------:R-:W-:Y:S01]  /*1900*/  IMAD.IADD R6, R5, 0x1, R13 ;  /* 0x0000000105067824 */ /* 0x000fe200078e020d */
[----:B------:R-:W-:Y:S01]  /*1910*/  ULDC.64 UR10, c[0x0][0x1a8] ;  /* 0x00006a00000a7ab9 */ /* 0x000fe20000000a00 */
[----:B------:R-:W-:Y:S01]  /*1920*/  IMAD.IADD R0, R7, 0x1, R12 ;  /* 0x0000000107007824 */ /* 0x000fe200078e020c */
[----:B------:R-:W-:Y:S01]  /*1930*/  UIMAD UR10, UR46, UR10, URZ ;  /* 0x0000000a2e0a72a4 */ /* 0x000fe2000f8e023f */
[----:B------:R-:W-:Y:S01]  /*1940*/  IMAD.WIDE.U32 R10, R24, c[0x0][0x178], R10 ;  /* 0x00005e00180a7a25 */ /* 0x000fe200078e000a */
[----:B------:R-:W-:Y:S02]  /*1950*/  IADD3.X R16, R6, UR47, R17, P0, !PT ;  /* 0x0000002f06107c10 */ /* 0x000fe400087fe411 */
[----:B------:R-:W-:Y:S01]  /*1960*/  IADD3.X R18, R0, UR8, R19, P2, !PT ;  /* 0x0000000800127c10 */ /* 0x000fe200097fe413 */
[----:B------:R-:W-:Y:S01]  /*1970*/  ULDC.64 UR8, c[0x0][0x378] ;  /* 0x0000de0000087ab9 */ /* 0x000fe20000000a00 */
[C---:B------:R-:W-:Y:S01]  /*1980*/  LEA R12, P0, R2.reuse, c[0x0][0x168], 0x1 ;  /* 0x00005a00020c7a11 */ /* 0x040fe200078008ff */
[----:B------:R-:W-:Y:S01]  /*1990*/  UIMAD UR8, UR46, UR8, URZ ;  /* 0x000000082e0872a4 */ /* 0x000fe2000f8e023f */
[----:B------:R-:W-:Y:S01]  /*19a0*/  IMAD.IADD R5, R9, 0x1, R20 ;  /* 0x0000000109057824 */ /* 0x000fe200078e0214 */
[----:B------:R-:W-:Y:S01]  /*19b0*/  IADD3 R7, R11, UR49, RZ ;  /* 0x000000310b077c10 */ /* 0x000fe2000fffe0ff */
[----:B------:R-:W-:Y:S01]  /*19c0*/  IMAD.MOV.U32 R4, RZ, RZ, R8 ;  /* 0x000000ffff047224 */ /* 0x000fe200078e0008 */
[----:B------:R-:W-:Y:S01]  /*19d0*/  LEA.HI.X R13, R2, c[0x0][0x16c], R18, 0x1, P0 ;  /* 0x00005b00020d7a11 */ /* 0x000fe200000f0c12 */
[----:B------:R-:W-:Y:S01]  /*19e0*/  UIMAD UR8, UR45, UR9, UR8 ;  /* 0x000000092d0872a4 */ /* 0x000fe2000f8e0208 */
[----:B------:R-:W-:Y:S01]  /*19f0*/  LEA R14, P0, R15, c[0x0][0x170], 0x1 ;  /* 0x00005c000f0e7a11 */ /* 0x000fe200078008ff */
[----:B-1----:R-:W-:Y:S01]  /*1a00*/  IMAD.WIDE.U32 R4, R21, c[0x0][0x378], R4 ;  /* 0x0000de0015047a25 */ /* 0x002fe200078e0004 */
[----:B------:R-:W-:-:S02]  /*1a10*/  UIMAD UR11, UR45, UR11, UR10 ;  /* 0x0000000b2d0b72a4 */ /* 0x000fc4000f8e020a */
[----:B------:R-:W-:Y:S01]  /*1a20*/  LEA.HI.X R15, R15, c[0x0][0x174], R16, 0x1, P0 ;  /* 0x00005d000f0f7a11 */ /* 0x000fe200000f0c10 */
[----:B------:R-:W-:Y:S01]  /*1a30*/  IMAD.MOV.U32 R6, RZ, RZ, R10 ;  /* 0x000000ffff067224 */ /* 0x000fe200078e000a */
[----:B------:R-:W3:Y:S01]  /*1a40*/  LDL R16, [R1+0x58] ;  /* 0x0000580001107983 */ /* 0x000ee20000100800 */
[----:B------:R-:W-:Y:S01]  /*1a50*/  IADD3 R0, R5, UR8, RZ ;  /* 0x0000000805007c10 */ /* 0x000fe2000fffe0ff */
[----:B------:R-:W-:Y:S01]  /*1a60*/  ULDC.64 UR8, c[0x0][0x370] ;  /* 0x0000dc0000087ab9 */ /* 0x000fe20000000a00 */
[----:B------:R-:W-:Y:S01]  /*1a70*/  IMAD.WIDE.U32 R6, R21, c[0x0][0x1a8], R6 ;  /* 0x00006a0015067a25 */ /* 0x000fe200078e0006 */
[C---:B------:R-:W-:Y:S01]  /*1a80*/  LEA R204, P2, R4.reuse, c[0x0][0x330], 0x1 ;  /* 0x0000cc0004cc7a11 */ /* 0x040fe200078408ff */
[----:B------:R-:W-:Y:S02]  /*1a90*/  UIADD3 UR10, UR43, -0x1, URZ ;  /* 0xffffffff2b0a7890 */ /* 0x000fe4000fffe03f */
[----:B------:R-:W-:Y:S01]  /*1aa0*/  USHF.L.U64.HI UR45, UR8, UR22, UR9 ;  /* 0x00000016082d7299 */ /* 0x000fe20008010209 */
[----:B------:R-:W-:Y:S01]  /*1ab0*/  LEA.HI.X R205, R4, c[0x0][0x334], R0, 0x1, P2 ;  /* 0x0000cd0004cd7a11 */ /* 0x000fe200010f0c00 */
[----:B------:R-:W-:Y:S01]  /*1ac0*/  ULEA.HI UR46, UR10, UR10, URZ, 0x1 ;  /* 0x0000000a0a2e7291 */ /* 0x000fe2000f8f083f */
[----:B------:R-:W-:Y:S01]  /*1ad0*/  IADD3 R0, R7, UR11, RZ ;  /* 0x0000000b07007c10 */ /* 0x000fe2000fffe0ff */
[----:B------:R-:W-:Y:S01]  /*1ae0*/  USHF.L.U32 UR11, UR8, 0x6, URZ ;  /* 0x00000006080b7899 */ /* 0x000fe2000800063f */
[----:B------:R-:W-:Y:S01]  /*1af0*/  LEA R202, P2, R6, c[0x0][0x160], 0x1 ;  /* 0x0000580006ca7a11 */ /* 0x000fe200078408ff */
[----:B------:R-:W-:-:S02]  /*1b00*/  ULOP3.LUT UR46, UR46, 0xfffffffe, URZ, 0xc0, !UPT ;  /* 0xfffffffe2e2e7892 */ /* 0x000fc4000f8ec03f */
[----:B------:R-:W-:Y:S01]  /*1b10*/  ULDC.64 UR8, c[0x0][0x190] ;  /* 0x0000640000087ab9 */ /* 0x000fe20000000a00 */
[----:B------:R-:W-:Y:S01]  /*1b20*/  LEA.HI.X R203, R6, c[0x0][0x164], R0, 0x1, P2 ;  /* 0x0000590006cb7a11 */ /* 0x000fe200010f0c00 */
[----:B------:R-:W-:Y:S01]  /*1b30*/  UIADD3 UR46, UR10, -UR46, URZ ;  /* 0x8000002e0a2e7290 */ /* 0x000fe2000fffe03f */
[----:B------:R-:W-:Y:S01]  /*1b40*/  IADD3 R4, P0, R204, UR11, RZ ;  /* 0x0000000bcc047c10 */ /* 0x000fe2000ff1e0ff */
[----:B------:R-:W-:Y:S02]  /*1b50*/  USHF.L.U64.HI UR9, UR8, UR22, UR9 ;  /* 0x0000001608097299 */ /* 0x000fe40008010209 */
[----:B------:R-:W-:Y:S01]  /*1b60*/  USHF.L.U32 UR8, UR8, 0x6, URZ ;  /* 0x0000000608087899 */ /* 0x000fe2000800063f */
[----:B------:R-:W-:Y:S01]  /*1b70*/  IADD3.X R5, R205, UR45, RZ, P0, !PT ;  /* 0x0000002dcd057c10 */ /* 0x000fe200087fe4ff */
[----:B------:R-:W-:Y:S01]  /*1b80*/  UISETP.NE.AND UP0, UPT, UR46, 0x1, UPT ;  /* 0x000000012e00788c */ /* 0x000fe2000bf05270 */
[----:B------:R-:W-:-:S04]  /*1b90*/  IADD3 R8, P0, R4, UR11, RZ ;  /* 0x0000000b04087c10 */ /* 0x000fc8000ff1e0ff */
[----:B------:R-:W-:Y:S02]  /*1ba0*/  IADD3.X R9, R5, UR45, RZ, P0, !PT ;  /* 0x0000002d05097c10 */ /* 0x000fe400087fe4ff */
[----:B------:R-:W-:Y:S02]  /*1bb0*/  IADD3 R6, P0, R202, UR8, RZ ;  /* 0x00000008ca067c10 */ /* 0x000fe4000ff1e0ff */
[----:B------:R-:W-:Y:S02]  /*1bc0*/  PLOP3.LUT P2, PT, PT, PT, UP0, 0x80, 0x0 ;  /* 0x000000000000781c */ /* 0x000fe40003f4f008 */
        /* <DEDUP_REMOVED lines=100> */
[----:B------:R1:W2:Y:S04]  /*2210*/  LDG.E R9, [R4.64] ;  /* 0x0000002404097981 */ /* 0x0002a8000c1e1900 */
[----:B------:R1:W3:Y:S04]  /*2220*/  LDG.E R8, [R4.64+0x20] ;  /* 0x0000202404087981 */ /* 0x0002e8000c1e1900 */
[----:B------:R1:W4:Y:S04]  /*2230*/  LDG.E R7, [R4.64+0x100] ;  /* 0x0001002404077981 */ /* 0x000328000c1e1900 */
[----:B-1----:R1:W5:Y:S01]  /*2240*/  LDG.E R5, [R4.64+0x120] ;  /* 0x0001202404057981 */ /* 0x002362000c1e1900 */
[----:B------:R-:W-:Y:S01]  /*2250*/  LEA.HI R0, R23, R22, RZ, 0x4 ;  /* 0x0000001617007211 */ /* 0x000fe200078f20ff */
[----:B------:R-:W-:Y:S01]  /*2260*/  IMAD.MOV.U32 R206, RZ, RZ, R2 ;  /* 0x000000ffffce7224 */ /* 0x000fe200078e0002 */
[----:B------:R-:W-:Y:S01]  /*2270*/  IADD3 R2, R191, 0x2000, RZ ;  /* 0x00002000bf027810 */ /* 0x000fe20007ffe0ff */
[----:B------:R-:W-:Y:S01]  /*2280*/  IMAD.MOV.U32 R189, RZ, RZ, 0x20 ;  /* 0x00000020ffbd7424 */ /* 0x000fe200078e00ff */
[----:B------:R-:W-:Y:S01]  /*2290*/  LOP3.LUT R0, R0, 0xfffffff0, RZ, 0xc0, !PT ;  /* 0xfffffff000007812 */ /* 0x000fe200078ec0ff */
[----:B------:R-:W-:Y:S01]  /*22a0*/  IMAD.MOV.U32 R181, RZ, RZ, 0x40 ;  /* 0x00000040ffb57424 */ /* 0x000fe200078e00ff */
[----:B------:R-:W-:Y:S01]  /*22b0*/  SEL R2, R2, R191, !P2 ;  /* 0x000000bf02027207 */ /* 0x000fe20005000000 */
[----:B------:R-:W-:Y:S01]  /*22c0*/  UIADD3 UR9, UR39, UR12, URZ ;  /* 0x0000000c27097290 */ /* 0x000fe2000fffe03f */
[----:B------:R-:W-:Y:S01]  /*22d0*/  IMAD.MOV.U32 R127, RZ, RZ, RZ ;  /* 0x000000ffff7f7224 */ /* 0x000fe200078e00ff */
[----:B------:R-:W-:Y:S01]  /*22e0*/  UMOV UR8, UR42 ;  /* 0x0000002a00087c82 */ /* 0x000fe20008000000 */
[----:B------:R-:W-:Y:S01]  /*22f0*/  IMAD.IADD R0, R22, 0x1, -R0 ;  /* 0x0000000116007824 */ /* 0x000fe200078e0a00 */
[----:B------:R-:W-:Y:S01]  /*2300*/  UIADD3 UR9, -UR40, 0x80, UR9 ;  /* 0x0000008028097890 */ /* 0x000fe2000fffe109 */
[----:B------:R-:W-:Y:S01]  /*2310*/  IMAD.SHL.U32 R188, R2, 0x2, RZ ;  /* 0x0000000202bc7824 */ /* 0x000fe200078e00ff */
[----:B------:R-:W-:-:S02]  /*2320*/  UMOV UR11, UR43 ;  /* 0x0000002b000b7c82 */ /* 0x000fc40008000000 */
        /* <DEDUP_REMOVED lines=10> */
[----:B------:R-:W-:Y:S01]  /*23d0*/  IMAD.SHL.U32 R180, R0, 0x2, RZ ;  /* 0x0000000200b47824 */ /* 0x000fe200078e00ff */
[----:B-----5:R1:W-:Y:S04]  /*23e0*/  STL [R1], R5 ;  /* 0x0000000501007387 */ /* 0x0203e80000100800 */
[----:B--2---:R1:W-:Y:S04]  /*23f0*/  STL [R1+0xc], R9 ;  /* 0x00000c0901007387 */ /* 0x0043e80000100800 */
[----:B----4-:R1:W-:Y:S04]  /*2400*/  STL [R1+0x4], R7 ;  /* 0x0000040701007387 */ /* 0x0103e80000100800 */
[----:B---3--:R1:W-:Y:S02]  /*2410*/  STL [R1+0x8], R8 ;  /* 0x0000080801007387 */ /* 0x0083e40000100800 */
[----:B------:R-:W-:Y:S01]  /*2420*/  IMAD.MOV.U32 R0, RZ, RZ, c[0x0][0x22c] ;  /* 0x00008b00ff007624 */ /* 0x000fe200078e00ff */
[----:B------:R-:W-:-:S03]  /*2430*/  SHF.L.U32 R186, R191, 0x1, RZ ;  /* 0x00000001bfba7819 */ /* 0x000fc600000006ff */
[----:B------:R-:W-:Y:S01]  /*2440*/  IMAD R0, R0, c[0x0][0x1c0], RZ ;  /* 0x0000700000007a24 */ /* 0x000fe200078e02ff */
[----:B------:R-:W-:-:S03]  /*2450*/  IADD3 R187, R189, R186, RZ ;  /* 0x000000babdbb7210 */ /* 0x000fc60007ffe0ff */
[C---:B------:R-:W-:Y:S01]  /*2460*/  IMAD.SHL.U32 R4, R0.reuse, 0x8, RZ ;  /* 0x0000000800047824 */ /* 0x040fe200078e00ff */
[----:B------:R-:W-:-:S04]  /*2470*/  SHF.L.U32 R2, R0, 0x4, RZ ;  /* 0x0000000400027819 */ /* 0x000fc800000006ff */
[----:B------:R-:W-:-:S04]  /*2480*/  IADD3 R2, R2, 0x20, RZ ;  /* 0x0000002002027810 */ /* 0x000fc80007ffe0ff */
[----:B------:R-:W-:Y:S02]  /*2490*/  IADD3 R0, R4, R2, RZ ;  /* 0x0000000204007210 */ /* 0x000fe40007ffe0ff */
[----:B------:R-:W-:-:S03]  /*24a0*/  SHF.L.U64.HI R2, R16, 0x2, R6 ;  /* 0x0000000210027819 */ /* 0x000fc60000010206 */
[----:B------:R-:W-:-:S05]  /*24b0*/  IMAD.IADD R0, R4, 0x1, R0 ;  /* 0x0000000104007824 */ /* 0x000fca00078e0200 */
[----:B------:R-:W-:-:S05]  /*24c0*/  IADD3 R0, R4, R0, RZ ;  /* 0x0000000004007210 */ /* 0x000fca0007ffe0ff */
[----:B------:R-:W-:-:S05]  /*24d0*/  IMAD.IADD R0, R4, 0x1, R0 ;  /* 0x0000000104007824 */ /* 0x000fca00078e0200 */
[----:B------:R2:W-:Y:S02]  /*24e0*/  STL [R1+0x30], R0 ;  /* 0x0000300001007387 */ /* 0x0005e40000100800 */
[----:B--2---:R-:W-:-:S05]  /*24f0*/  IADD3 R0, R4, R0, RZ ;  /* 0x0000000004007210 */ /* 0x004fca0007ffe0ff */
[----:B------:R2:W-:Y:S02]  /*2500*/  STL [R1+0x2c], R0 ;  /* 0x00002c0001007387 */ /* 0x0005e40000100800 */
[----:B--2---:R-:W-:-:S05]  /*2510*/  IMAD.IADD R0, R4, 0x1, R0 ;  /* 0x0000000104007824 */ /* 0x004fca00078e0200 */
[----:B------:R2:W-:Y:S04]  /*2520*/  STL [R1+0x28], R0 ;  /* 0x0000280001007387 */ /* 0x0005e80000100800 */
[----:B------:R3:W-:Y:S01]  /*2530*/  STL [R1+0x3c], R2 ;  /* 0x00003c0201007387 */ /* 0x0007e20000100800 */
[----:B--2---:R-:W-:Y:S01]  /*2540*/  IMAD.IADD R0, R4, 0x1, R0 ;  /* 0x0000000104007824 */ /* 0x004fe200078e0200 */
[----:B---3--:R-:W-:-:S03]  /*2550*/  SHF.L.U32 R2, R16, 0x2, RZ ;  /* 0x0000000210027819 */ /* 0x008fc600000006ff */
[C---:B-1----:R-:W-:Y:S01]  /*2560*/  IMAD.IADD R5, R4.reuse, 0x1, R0 ;  /* 0x0000000104057824 */ /* 0x042fe200078e0200 */
[----:B------:R-:W-:Y:S04]  /*2570*/  STL [R1+0x24], R0 ;  /* 0x0000240001007387 */ /* 0x000fe80000100800 */
[----:B------:R1:W-:Y:S04]  /*2580*/  STL [R1+0x40], R2 ;  /* 0x0000400201007387 */ /* 0x0003e80000100800 */
[----:B------:R-:W-:Y:S01]  /*2590*/  STL [R1+0x20], R5 ;  /* 0x0000200501007387 */ /* 0x000fe20000100800 */
[----:B-1----:R-:W-:-:S05]  /*25a0*/  IMAD.IADD R2, R4, 0x1, R5 ;  /* 0x0000000104027824 */ /* 0x002fca00078e0205 */
[----:B------:R1:W-:Y:S02]  /*25b0*/  STL [R1+0x1c], R2 ;  /* 0x00001c0201007387 */ /* 0x0003e40000100800 */
[----:B-1----:R-:W-:-:S05]  /*25c0*/  IADD3 R2, R4, R2, RZ ;  /* 0x0000000204027210 */ /* 0x002fca0007ffe0ff */
[----:B------:R1:W-:Y:S02]  /*25d0*/  STL [R1+0x18], R2 ;  /* 0x0000180201007387 */ /* 0x0003e40000100800 */
[----:B-1----:R-:W-:-:S05]  /*25e0*/  IMAD.IADD R2, R4, 0x1, R2 ;  /* 0x0000000104027824 */ /* 0x002fca00078e0202 */
[----:B------:R1:W-:Y:S02]  /*25f0*/  STL [R1+0x14], R2 ;  /* 0x0000140201007387 */ /* 0x0003e40000100800 */
[----:B-1----:R-:W-:-:S05]  /*2600*/  IADD3 R2, R4, R2, RZ ;  /* 0x0000000204027210 */ /* 0x002fca0007ffe0ff */
[----:B------:R-:W-:Y:S01]  /*2610*/  IMAD.IADD R0, R4, 0x1, R2 ;  /* 0x0000000104007824 */ /* 0x000fe200078e0202 */
[----:B------:R1:W-:Y:S04]  /*2620*/  STL [R1+0x10], R2 ;  /* 0x0000100201007387 */ /* 0x0003e80000100800 */
[----:B------:R1:W-:Y:S02]  /*2630*/  STL [R1+0x34], R0 ;  /* 0x0000340001007387 */ /* 0x0003e40000100800 */
.L_x_993:
[----:B------:R-:W0:Y:S01]  /*2640*/  LDGDEPBAR ;  /* 0x00000000000079af */ /* 0x000e220000000000 */
[C---:B-1----:R-:W-:Y:S01]  /*2650*/  IADD3 R0, R188.reuse, R189, RZ ;  /* 0x000000bdbc007210 */ /* 0x042fe20007ffe0ff */
[----:B------:R-:W-:Y:S01]  /*2660*/  USHF.L.U32 UR7, UR10, 0x7, URZ ;  /* 0x000000070a077899 */ /* 0x000fe2000800063f */
[-C--:B------:R-:W-:Y:S01]  /*2670*/  IADD3 R164, R188, R181.reuse, RZ ;  /* 0x000000b5bca47210 */ /* 0x080fe20007ffe0ff */
[----:B------:R-:W-:Y:S02]  /*2680*/  UISETP.GT.AND UP3, UPT, UR10, UR4, UPT ;  /* 0x000000040a00728c */ /* 0x000fe4000bf64270 */
[----:B------:R-:W-:Y:S02]  /*2690*/  UISETP.GE.AND UP0, UPT, UR7, UR9, UPT ;  /* 0x000000090700728c */ /* 0x000fe4000bf06270 */
[----:B------:R-:W2:Y:S01]  /*26a0*/  LDL R210, [R1+0x4c] ;  /* 0x00004c0001d27983 */ /* 0x000ea20000100800 */
[----:B------:R-:W-:Y:S03]  /*26b0*/  MOV R2, UR7 ;  /* 0x0000000700027c02 */ /* 0x000fe60008000f00 */
[----:B------:R-:W3:Y:S01]  /*26c0*/  LDL R208, [R1+0xc] ;  /* 0x00000c0001d07983 */ /* 0x000ee20000100800 */
[----:B------:R-:W-:Y:S03]  /*26d0*/  PLOP3.LUT P0, PT, PT, PT, UP0, 0x80, 0x0 ;  /* 0x000000000000781c */ /* 0x000fe60003f0f008 */
[----:B------:R-:W4:Y:S04]  /*26e0*/  LDL R209, [R1+0x50] ;  /* 0x0000500001d17983 */ /* 0x000f280000100800 */
[----:B------:R-:W4:Y:S04]  /*26f0*/  LDL R207, [R1+0x8] ;  /* 0x0000080001cf7983 */ /* 0x000f280000100800 */
        /* <DEDUP_REMOVED lines=50> */
[----:B------:R1:W-:Y:S04]  /*2a20*/  STL [R1+0x8c], R3 ;  /* 0x00008c0301007387 */ /* 0x0003e80000100800 */
[----:B-1----:R-:W4:Y:S01]  /*2a30*/  LDL R3, [R1] ;  /* 0x0000000001037983 */ /* 0x002f220000100800 */
[----:B------:R-:W-:Y:S04]  /*2a40*/  DEPBAR.LE SB0, 0x0 ;  /* 0x000080000000791a */ /* 0x000fe80000000000 */
[----:B------:R-:W-:Y:S08]  /*2a50*/  BAR.SYNC.DEFER_BLOCKING 0x0 ;  /* 0x0000000000007b1d */ /* 0x000ff00000010000 */
[----:B------:R-:W-:Y:S08]  /*2a60*/  LDSM.16.M88.4 R64, [R188] ;  /* 0x00000000bc40783b */ /* 0x000ff00000000200 */
[----:B------:R-:W1:Y:S08]  /*2a70*/  LDSM.16.M88.4 R16, [R182+0xc000] ;  /* 0x00c00000b610783b */ /* 0x000e700000000200 */
[----:B------:R-:W1:Y:S08]  /*2a80*/  LDSM.16.M88.4 R60, [R188+0x2000] ;  /* 0x00200000bc3c783b */ /* 0x000e700000000200 */
[----:B------:R-:W1:Y:S01]  /*2a90*/  LDSM.16.M88.4 R32, [R182+0xc800] ;  /* 0x00c80000b620783b */ /* 0x000e620000000200 */
[----:B--2---:R-:W-:Y:S07]  /*2aa0*/  @!P0 IADD3 R2, R2, UR40, R210 ;  /* 0x0000002802028c10 */ /* 0x004fee000fffe0d2 */
[----:B------:R-:W2:Y:S01]  /*2ab0*/  LDSM.16.M88.4 R48, [R182+0xd000] ;  /* 0x00d00000b630783b */ /* 0x000ea20000000200 */
[----:B---3--:R-:W-:Y:S07]  /*2ac0*/  FSETP.NEU.FTZ.AND P2, PT, R208, -INF , PT ;  /* 0xff800000d000780b */ /* 0x008fee0003f5d000 */
[----:B------:R-:W3:Y:S01]  /*2ad0*/  LDSM.16.M88.4 R132, [R182+0xd800] ;  /* 0x00d80000b684783b */ /* 0x000ee20000000200 */
[-C--:B-1----:R-:W-:Y:S07]  /*2ae0*/  HMMA.16816.F32.BF16 R4, R64, R16.reuse, RZ ;  /* 0x000000104004723c */ /* 0x082fee00000418ff */
[----:B------:R-:W-:Y:S01]  /*2af0*/  LDSM.16.M88.4 R136, [R0] ;  /* 0x000000000088783b */ /* 0x000fe20000000200 */
[C---:B------:R-:W-:Y:S07]  /*2b00*/  HMMA.16816.F32.BF16 R8, R60.reuse, R16, RZ ;  /* 0x000000103c08723c */ /* 0x040fee00000418ff */
        /* <DEDUP_REMOVED lines=8> */
[----:B------:R-:W-:Y:S01]  /*2b90*/  LDSM.16.M88.4 R156, [R164] ;  /* 0x00000000a49c783b */ /* 0x000fe20000000200 */
[----:B--2---:R-:W-:Y:S01]  /*2ba0*/  IADD3 R0, R0, R181, RZ ;  /* 0x000000b500007210 */ /* 0x004fe20007ffe0ff */
[-C--:B------:R-:W-:Y:S06]  /*2bb0*/  HMMA.16816.F32.BF16 R28, R60, R34.reuse, RZ ;  /* 0x000000223c1c723c */ /* 0x080fec00000418ff */
[----:B------:R-:W-:Y:S02]  /*2bc0*/  LDSM.16.M88.4 R160, [R183+0xc000] ;  /* 0x00c00000b7a0783b */ /* 0x000fe40000000200 */
[C---:B------:R-:W-:Y:S06]  /*2bd0*/  HMMA.16816.F32.BF16 R32, R64.reuse, R34, RZ ;  /* 0x000000224020723c */ /* 0x040fec00000418ff */
[----:B------:R-:W-:Y:S02]  /*2be0*/  LDSM.16.M88.4 R164, [R164+0x2000] ;  /* 0x00200000a4a4783b */ /* 0x000fe40000000200 */
[-C--:B------:R-:W-:Y:S06]  /*2bf0*/  HMMA.16816.F32.BF16 R36, R64, R48.reuse, RZ ;  /* 0x000000304024723c */ /* 0x080fec00000418ff */
[----:B------:R-:W-:Y:S02]  /*2c00*/  LDSM.16.M88.4 R168, [R183+0xd000] ;  /* 0x00d00000b7a8783b */ /* 0x000fe40000000200 */
[C---:B------:R-:W-:Y:S06]  /*2c10*/  HMMA.16816.F32.BF16 R40, R60.reuse, R48, RZ ;  /* 0x000000303c28723c */ /* 0x040fec00000418ff */
[----:B------:R-:W-:Y:S02]  /*2c20*/  LDSM.16.M88.4 R172, [R183+0xd800] ;  /* 0x00d80000b7ac783b */ /* 0x000fe40000000200 */
[-C--:B------:R-:W-:Y:S06]  /*2c30*/  HMMA.16816.F32.BF16 R44, R60, R50.reuse, RZ ;  /* 0x000000323c2c723c */ /* 0x080fec00000418ff */
[----:B------:R-:W-:Y:S02]  /*2c40*/  LDSM.16.M88.4 R176, [R184+0xc000] ;  /* 0x00c00000b8b0783b */ /* 0x000fe40000000200 */
[C---:B------:R-:W-:Y:S08]  /*2c50*/  HMMA.16816.F32.BF16 R48, R64.reuse, R50, RZ ;  /* 0x000000324030723c */ /* 0x040ff000000418ff */
[-C--:B---3--:R-:W-:Y:S08]  /*2c60*/  HMMA.16816.F32.BF16 R52, R64, R132.reuse, RZ ;  /* 0x000000844034723c */ /* 0x088ff000000418ff */
        /* <DEDUP_REMOVED lines=18> */
[----:B------:R2:W1:Y:S07]  /*2d90*/  LDSM.16.M88.4 R132, [R0+0x2000] ;  /* 0x002000000084783b */ /* 0x00046e0000000200 */
[-C--:B------:R-:W-:Y:S08]  /*2da0*/  HMMA.16816.F32.BF16 R52, R136, R152.reuse, R52 ;  /* 0x000000988834723c */ /* 0x080ff00000041834 */
[C---:B------:R-:W-:Y:S08]  /*2db0*/  HMMA.16816.F32.BF16 R56, R144.reuse, R152, R56 ;  /* 0x000000989038723c */ /* 0x040ff00000041838 */
[-C--:B------:R-:W-:Y:S01]  /*2dc0*/  HMMA.16816.F32.BF16 R60, R144, R154.reuse, R60 ;  /* 0x0000009a903c723c */ /* 0x080fe2000004183c */
[----:B--2---:R-:W-:Y:S04]  /*2dd0*/  MOV R0, UR29 ;  /* 0x0000001d00007c02 */ /* 0x004fe80008000f00 */
[----:B----4-:R-:W-:Y:S03]  /*2de0*/  @!P0 LEA R0, R0, R209, 0x7 ;  /* 0x000000d100008211 */ /* 0x010fe600078e38ff */
        /* <DEDUP_REMOVED lines=18> */
[C---:B------:R-:W-:Y:S08]  /*2f10*/  HMMA.16816.F32.BF16 R8, R132.reuse, R176, R8 ;  /* 0x000000b08408723c */ /* 0x040ff00000041808 */
        /* <DEDUP_REMOVED lines=21> */
[----:B------:R-:W2:Y:S10]  /*3070*/  MUFU.TANH R244, R6 ;  /* 0x0000000600f47308 */ /* 0x000eb40000002400 */
[----:B------:R1:W-:Y:S01]  /*3080*/  MUFU.TANH R217, R16 ;  /* 0x0000001000d97308 */ /* 0x0003e20000002400 */
[----:B---3--:R-:W-:Y:S04]  /*3090*/  @!P0 IMNMX R14, R2, UR40, PT ;  /* 0x00000028020e8c17 */ /* 0x008fe8000b800200 */
[-C--:B------:R-:W-:Y:S05]  /*30a0*/  @!P0 ISETP.GE.AND P3, PT, R0, R14.reuse, PT ;  /* 0x0000000e0000820c */ /* 0x080fea0003f66270 */
[----:B------:R3:W2:Y:S10]  /*30b0*/  MUFU.TANH R243, R7 ;  /* 0x0000000700f37308 */ /* 0x0006b40000002400 */
[----:B------:R2:W-:Y:S01]  /*30c0*/  MUFU.TANH R107, R12 ;  /* 0x0000000c006b7308 */ /* 0x0005e20000002400 */
[----:B-1----:R-:W4:Y:S09]  /*30d0*/  LDL R16, [R1+0x4] ;  /* 0x0000040001107983 */ /* 0x002f320000100800 */
[----:B------:R-:W-:Y:S01]  /*30e0*/  MUFU.TANH R236, R19 ;  /* 0x0000001300ec7308 */ /* 0x000fe20000002400 */
[----:B---3--:R-:W1:Y:S09]  /*30f0*/  LDSM.16.M88.4 R4, [R184+0xc800] ;  /* 0x00c80000b804783b */ /* 0x008e720000000200 */
[----:B------:R3:W-:Y:S01]  /*3100*/  MUFU.TANH R86, R15 ;  /* 0x0000000f00567308 */ /* 0x0007e20000002400 */
[----:B--2---:R-:W-:Y:S05]  /*3110*/  FMUL.FTZ R12, R208, 1.4426950216293334961 ;  /* 0x3fb8aa3bd00c7820 */ /* 0x004fea0000410000 */
[----:B------:R-:W-:Y:S04]  /*3120*/  FSEL R12, R12, RZ, P2 ;  /* 0x000000ff0c0c7208 */ /* 0x000fe80001000000 */
[----:B------:R2:W-:Y:S10]  /*3130*/  MUFU.TANH R109, R8 ;  /* 0x00000008006d7308 */ /* 0x0005f40000002400 */
[----:B------:R2:W2:Y:S01]  /*3140*/  MUFU.TANH R108, R9 ;  /* 0x00000009006c7308 */ /* 0x0004a20000002400 */
[----:B---3--:R-:W-:Y:S04]  /*3150*/  @!P0 IADD3 R15, R0, 0x1, RZ ;  /* 0x00000001000f8810 */ /* 0x008fe80007ffe0ff */
[----:B------:R-:W-:Y:S05]  /*3160*/  @!P0 ISETP.GE.AND P2, PT, R15, R14, PT ;  /* 0x0000000e0f00820c */ /* 0x000fea0003f46270 */
[----:B------:R3:W-:Y:S01]  /*3170*/  MUFU.TANH R106, R13 ;  /* 0x0000000d006a7308 */ /* 0x0007e20000002400 */
[-C--:B-1----:R-:W-:Y:S01]  /*3180*/  HMMA.16816.F32.BF16 R20, R148, R4.reuse, R20 ;  /* 0x000000049414723c */ /* 0x082fe20000041814 */
[----:B--2---:R-:W-:Y:S02]  /*3190*/  MOV R8, R152 ;  /* 0x0000009800087202 */ /* 0x004fe40000000f00 */
[----:B------:R-:W-:Y:S06]  /*31a0*/  @!P0 FSEL R8, R152, -INF , !P3 ;  /* 0xff80000098088808 */ /* 0x000fec0005800000 */
[----:B------:R1:W-:Y:S01]  /*31b0*/  MUFU.TANH R88, R11 ;  /* 0x0000000b00587308 */ /* 0x0003e20000002400 */
[C---:B------:R-:W-:Y:S02]  /*31c0*/  HMMA.16816.F32.BF16 R24, R132.reuse, R4, R24 ;  /* 0x000000048418723c */ /* 0x040fe40000041818 */
[--C-:B------:R-:W-:Y:S01]  /*31d0*/  FFMA.FTZ R9, R8, c[0x0][0x23c], -R12.reuse ;  /* 0x00008f0008097a23 */ /* 0x100fe2000001080c */
[----:B------:R-:W-:Y:S02]  /*31e0*/  MOV R8, R156 ;  /* 0x0000009c00087202 */ /* 0x000fe40000000f00 */
[----:B------:R-:W-:Y:S04]  /*31f0*/  @!P0 FSEL R8, R156, -INF , !P2 ;  /* 0xff8000009c088808 */ /* 0x000fe80005000000 */
[----:B------:R2:W2:Y:S01]  /*3200*/  MUFU.TANH R89, R10 ;  /* 0x0000000a00597308 */ /* 0x0004a20000002400 */
[----:B------:R-:W-:Y:S01]  /*3210*/  FSETP.NEU.FTZ.AND P2, PT, R207, -INF , PT ;  /* 0xff800000cf00780b */ /* 0x000fe20003f5d000 */
[-C--:B------:R-:W-:Y:S01]  /*3220*/  HMMA.16816.F32.BF16 R28, R132, R6.reuse, R28 ;  /* 0x00000006841c723c */ /* 0x080fe2000004181c */
[----:B------:R-:W-:Y:S01]  /*3230*/  FFMA.FTZ R5, R8, c[0x0][0x23c], -R12 ;  /* 0x00008f0008057a23 */ /* 0x000fe2000001080c */
[----:B---3--:R-:W-:Y:S02]  /*3240*/  @!P0 IADD3 R13, R2, 0x8, RZ ;  /* 0x00000008020d8810 */ /* 0x008fe40007ffe0ff */
[----:B------:R-:W-:Y:S01]  /*3250*/  MOV R4, R244 ;  /* 0x000000f400047202 */ /* 0x000fe20000000f00 */
[----:B------:R-:W-:Y:S01]  /*3260*/  FMUL.FTZ R21, R21, c[0x0][0x2ec] ;  /* 0x0000bb0015157a20 */ /* 0x000fe20000410000 */
[----:B------:R-:W-:Y:S02]  /*3270*/  @!P0 IMNMX R13, R13, UR40, PT ;  /* 0x000000280d0d8c17 */ /* 0x000fe4000b800200 */
[----:B------:R3:W-:Y:S01]  /*3280*/  MUFU.EX2 R157, R5 ;  /* 0x00000005009d7308 */ /* 0x0007e20000000800 */
[C---:B------:R-:W-:Y:S01]  /*3290*/  HMMA.16816.F32.BF16 R32, R148.reuse, R6, R32 ;  /* 0x000000069420723c */ /* 0x040fe20000041820 */
[-C--:B------:R-:W-:Y:S02]  /*32a0*/  @!P0 ISETP.GE.AND P3, PT, R0, R13.reuse, PT ;  /* 0x0000000d0000820c */ /* 0x080fe40003f66270 */
[----:B-1----:R-:W-:Y:S02]  /*32b0*/  FMUL.FTZ R11, R207, 1.4426950216293334961 ;  /* 0x3fb8aa3bcf0b7820 */ /* 0x002fe40000410000 */
[----:B------:R-:W-:Y:S01]  /*32c0*/  FMUL.FTZ R24, R24, c[0x0][0x2ec] ;  /* 0x0000bb0018187a20 */ /* 0x000fe20000410000 */
[----:B------:R-:W-:Y:S01]  /*32d0*/  @!P0 FSEL R4, R244, -INF , !P3 ;  /* 0xff800000f4048808 */ /* 0x000fe20005800000 */
[----:B------:R-:W-:Y:S01]  /*32e0*/  FMUL.FTZ R25, R25, c[0x0][0x2ec] ;  /* 0x0000bb0019197a20 */ /* 0x000fe20000410000 */
[----:B------:R-:W-:Y:S01]  /*32f0*/  FSEL R11, R11, RZ, P2 ;  /* 0x000000ff0b0b7208 */ /* 0x000fe20001000000 */
[----:B------:R1:W-:Y:S01]  /*3300*/  MUFU.EX2 R239, R9 ;  /* 0x0000000900ef7308 */ /* 0x0003e20000000800 */
[----:B------:R-:W-:Y:S02]  /*3310*/  @!P0 ISETP.GE.AND P2, PT, R15, R13, PT ;  /* 0x0000000d0f00820c */ /* 0x000fe40003f46270 */
[----:B------:R-:W-:Y:S01]  /*3320*/  FMUL.FTZ R20, R20, c[0x0][0x2ec] ;  /* 0x0000bb0014147a20 */ /* 0x000fe20000410000 */
[----:B--2---:R-:W-:Y:S01]  /*3330*/  @!P0 IADD3 R10, R2, 0x40, RZ ;  /* 0x00000040020a8810 */ /* 0x004fe20007ffe0ff */
        /* <DEDUP_REMOVED lines=8> */
[--C-:B---3--:R-:W-:Y:S01]  /*33c0*/  FFMA.FTZ R5, R4, c[0x0][0x23c], -R11.reuse ;  /* 0x00008f0004057a23 */ /* 0x108fe2000001080b */
[----:B------:R-:W-:Y:S01]  /*33d0*/  MOV R4, R243 ;  /* 0x000000f300047202 */ /* 0x000fe20000000f00 */
[----:B------:R-:W-:Y:S01]  /*33e0*/  FMUL.FTZ R32, R32, c[0x0][0x2ec] ;  /* 0x0000bb0020207a20 */ /* 0x000fe20000410000 */
[----:B------:R-:W-:Y:S01]  /*33f0*/  @!P0 FSEL R4, R243, -INF , !P2 ;  /* 0xff800000f3048808 */ /* 0x000fe20005000000 */
[----:B------:R-:W-:Y:S01]  /*3400*/  FMUL.FTZ R33, R33, c[0x0][0x2ec] ;  /* 0x0000bb0021217a20 */ /* 0x000fe20000410000 */
[----:B------:R2:W-:Y:S01]  /*3410*/  MUFU.EX2 R20, R5 ;  /* 0x0000000500147308 */ /* 0x0005e20000000800 */
[----:B------:R-:W-:Y:S02]  /*3420*/  FMUL.FTZ R34, R34, c[0x0][0x2ec] ;  /* 0x0000bb0022227a20 */ /* 0x000fe40000410000 */
[--C-:B------:R-:W-:Y:S01]  /*3430*/  FFMA.FTZ R4, R4, c[0x0][0x23c], -R11.reuse ;  /* 0x00008f0004047a23 */ /* 0x100fe2000001080b */
[----:B-1----:R-:W-:Y:S01]  /*3440*/  @!P0 IADD3 R9, R2, 0x48, RZ ;  /* 0x0000004802098810 */ /* 0x002fe20007ffe0ff */
[----:B------:R-:W-:Y:S01]  /*3450*/  FMUL.FTZ R35, R35, c[0x0][0x2ec] ;  /* 0x0000bb0023237a20 */ /* 0x000fe20000410000 */
[----:B------:R-:W-:Y:S01]  /*3460*/  MOV R2, R108 ;  /* 0x0000006c00027202 */ /* 0x000fe20000000f00 */
[----:B------:R-:W-:Y:S01]  /*3470*/  FMUL.FTZ R28, R28, c[0x0][0x2ec] ;  /* 0x0000bb001c1c7a20 */ /* 0x000fe20000410000 */
[----:B------:R-:W-:Y:S01]  /*3480*/  @!P0 IMNMX R9, R9, UR40, PT ;  /* 0x0000002809098c17 */ /* 0x000fe2000b800200 */
[----:B------:R-:W-:Y:S01]  /*3490*/  FMUL.FTZ R23, R23, c[0x0][0x2ec] ;  /* 0x0000bb0017177a20 */ /* 0x000fe20000410000 */
[----:B------:R1:W3:Y:S01]  /*34a0*/  MUFU.TANH R155, R17 ;  /* 0x00000011009b7308 */ /* 0x0002e20000002400 */
[----:B------:R-:W-:Y:S09]  /*34b0*/  FMUL.FTZ R29, R29, c[0x0][0x2ec] ;  /* 0x0000bb001d1d7a20 */ /* 0x000ff20000410000 */
[----:B------:R3:W-:Y:S01]  /*34c0*/  MUFU.EX2 R19, R4 ;  /* 0x0000000400137308 */ /* 0x0007e20000000800 */
[----:B--2---:R-:W-:Y:S09]  /*34d0*/  FMUL.FTZ R5, R3, 1.4426950216293334961 ;  /* 0x3fb8aa3b03057820 */ /* 0x004ff20000410000 */
[----:B------:R-:W2:Y:S01]  /*34e0*/  MUFU.TANH R237, R18 ;  /* 0x0000001200ed7308 */ /* 0x000ea20000002400 */
[----:B-1----:R-:W-:Y:S09]  /*34f0*/  MOV R17, R217 ;  /* 0x000000d900117202 */ /* 0x002ff20000000f00 */
[----:B------:R-:W-:Y:S01]  /*3500*/  MUFU.TANH R177, R32 ;  /* 0x0000002000b17308 */ /* 0x000fe20000002400 */
[----:B---3--:R-:W-:Y:S02]  /*3510*/  MOV R4, R109 ;  /* 0x0000006d00047202 */ /* 0x008fe40000000f00 */
[----:B------:R-:W-:Y:S02]  /*3520*/  @!P0 FSEL R4, R109, -INF , !P3 ;  /* 0xff8000006d048808 */ /* 0x000fe40005800000 */
[-C--:B------:R-:W-:Y:S05]  /*3530*/  @!P0 ISETP.GE.AND P3, PT, R0, R9.reuse, PT ;  /* 0x000000090000820c */ /* 0x080fea0003f66270 */
[----:B------:R-:W1:Y:S10]  /*3540*/  MUFU.TANH R153, R21 ;  /* 0x0000001500997308 */ /* 0x000e740000002400 */
[----:B------:R-:W-:Y:S10]  /*3550*/  MUFU.TANH R176, R33 ;  /* 0x0000002100b07308 */ /* 0x000ff40000002400 */
[----:B------:R-:W3:Y:S10]  /*3560*/  MUFU.TANH R235, R22 ;  /* 0x0000001600eb7308 */ /* 0x000ef40000002400 */
        /* <DEDUP_REMOVED lines=12> */
[----:B------:R-:W-:Y:S04]  /*3630*/  FSETP.NEU.FTZ.AND P2, PT, R16, -INF , PT ;  /* 0xff8000001000780b */ /* 0x000fe80003f5d000 */
[----:B------:R-:W-:Y:S02]  /*3640*/  FSEL R8, R8, RZ, P2 ;  /* 0x000000ff08087208 */ /* 0x000fe40001000000 */
[----:B------:R-:W-:Y:S03]  /*3650*/  @!P0 ISETP.GE.AND P2, PT, R15, R10, PT ;  /* 0x0000000a0f00820c */ /* 0x000fe60003f46270 */
[--C-:B------:R-:W-:Y:S01]  /*3660*/  FFMA.FTZ R4, R4, c[0x0][0x23c], -R8.reuse ;  /* 0x00008f0004047a23 */ /* 0x100fe20000010808 */
[----:B------:R-:W-:Y:S02]  /*3670*/  @!P0 FSEL R2, R108, -INF , !P2 ;  /* 0xff8000006c028808 */ /* 0x000fe40005000000 */
[----:B------:R-:W-:Y:S01]  /*3680*/  FSETP.NEU.FTZ.AND P2, PT, R3, -INF , PT ;  /* 0xff8000000300780b */ /* 0x000fe20003f5d000 */
[----:B------:R4:W-:Y:S02]  /*3690*/  MUFU.EX2 R113, R4 ;  /* 0x0000000400717308 */ /* 0x0009e40000000800 */
[----:B------:R-:W-:Y:S01]  /*36a0*/  FFMA.FTZ R16, R2, c[0x0][0x23c], -R8 ;  /* 0x00008f0002107a23 */ /* 0x000fe20000010808 */
[----:B------:R-:W-:Y:S02]  /*36b0*/  FSEL R2, R5, RZ, P2 ;  /* 0x000000ff05027208 */ /* 0x000fe40001000000 */
[----:B------:R-:W-:Y:S02]  /*36c0*/  @!P0 ISETP.GE.AND P2, PT, R15, R9, PT ;  /* 0x000000090f00820c */ /* 0x000fe40003f46270 */
[----:B------:R-:W-:Y:S03]  /*36d0*/  @!P0 IADD3 R15, R0, 0x8, RZ ;  /* 0x00000008000f8810 */ /* 0x000fe60007ffe0ff */
[----:B------:R1:W-:Y:S01]  /*36e0*/  MUFU.EX2 R112, R16 ;  /* 0x0000001000707308 */ /* 0x0003e20000000800 */
[----:B----4-:R-:W-:Y:S02]  /*36f0*/  MOV R4, R89 ;  /* 0x0000005900047202 */ /* 0x010fe40000000f00 */
[----:B------:R-:W-:Y:S05]  /*3700*/  @!P0 FSEL R4, R89, -INF , !P3 ;  /* 0xff80000059048808 */ /* 0x000fea0005800000 */
[--C-:B------:R-:W-:Y:S01]  /*3710*/  FFMA.FTZ R5, R4, c[0x0][0x23c], -R2.reuse ;  /* 0x00008f0004057a23 */ /* 0x100fe20000010802 */
[----:B------:R-:W-:Y:S02]  /*3720*/  MOV R4, R88 ;  /* 0x0000005800047202 */ /* 0x000fe40000000f00 */
[----:B------:R-:W-:Y:S01]  /*3730*/  @!P0 FSEL R4, R88, -INF , !P2 ;  /* 0xff80000058048808 */ /* 0x000fe20005000000 */
[----:B------:R-:W-:Y:S01]  /*3740*/  MUFU.EX2 R93, R5 ;  /* 0x00000005005d7308 */ /* 0x000fe20000000800 */
[-C--:B------:R-:W-:Y:S02]  /*3750*/  @!P0 ISETP.GE.AND P2, PT, R15, R10.reuse, PT ;  /* 0x0000000a0f00820c */ /* 0x080fe40003f46270 */
        /* <DEDUP_REMOVED lines=10> */
[----:B------:R-:W-:Y:S03]  /*3800*/  @!P0 ISETP.GE.AND P2, PT, R15, R9, PT ;  /* 0x000000090f00820c */ /* 0x000fe60003f46270 */
        /* <DEDUP_REMOVED lines=18> */
[----:B--2---:R-:W-:Y:S01]  /*3930*/  MOV R15, R237 ;  /* 0x000000ed000f7202 */ /* 0x004fe20000000f00 */
        /* <DEDUP_REMOVED lines=12> */
[C---:B--2---:R-:W-:Y:S02]  /*3a00*/  @!P0 IADD3 R16, R0.reuse, 0x11, RZ ;  /* 0x0000001100108810 */ /* 0x044fe40007ffe0ff */
[----:B----4-:R-:W-:Y:S02]  /*3a10*/  MOV R17, R154 ;  /* 0x0000009a00117202 */ /* 0x010fe40000000f00 */
[----:B-1----:R-:W-:Y:S01]  /*3a20*/  @!P0 IADD3 R15, R0, 0x10, RZ ;  /* 0x00000010000f8810 */ /* 0x002fe20007ffe0ff */
[-C--:B------:R-:W-:Y:S03]  /*3a30*/  HMMA.16816.F32.BF16 R36, R148, R4.reuse, R36 ;  /* 0x000000049424723c */ /* 0x080fe60000041824 */
[-C--:B------:R-:W-:Y:S04]  /*3a40*/  @!P0 ISETP.GE.AND P2, PT, R15, R14.reuse, PT ;  /* 0x0000000e0f00820c */ /* 0x080fe80003f46270 */
[----:B------:R-:W-:Y:S01]  /*3a50*/  @!P0 FSEL R17, R154, -INF , !P2 ;  /* 0xff8000009a118808 */ /* 0x000fe20005000000 */
[C---:B------:R-:W-:Y:S01]  /*3a60*/  HMMA.16816.F32.BF16 R40, R132.reuse, R4, R40 ;  /* 0x000000048428723c */ /* 0x040fe20000041828 */
[----:B------:R-:W-:Y:S03]  /*3a70*/  @!P0 ISETP.GE.AND P2, PT, R16, R14, PT ;  /* 0x0000000e1000820c */ /* 0x000fe60003f46270 */
[--C-:B------:R-:W-:Y:S01]  /*3a80*/  FFMA.FTZ R18, R17, c[0x0][0x23c], -R12.reuse ;  /* 0x00008f0011127a23 */ /* 0x100fe2000001080c */
[----:B------:R-:W-:Y:S02]  /*3a90*/  MOV R17, R153 ;  /* 0x0000009900117202 */ /* 0x000fe40000000f00 */
[----:B------:R-:W-:Y:S01]  /*3aa0*/  @!P0 FSEL R17, R153, -INF , !P2 ;  /* 0xff80000099118808 */ /* 0x000fe20005000000 */
[----:B------:R-:W-:Y:S01]  /*3ab0*/  MUFU.EX2 R240, R18 ;  /* 0x0000001200f07308 */ /* 0x000fe20000000800 */
[-C--:B------:R-:W-:Y:S01]  /*3ac0*/  HMMA.16816.F32.BF16 R44, R132, R6.reuse, R44 ;  /* 0x00000006842c723c */ /* 0x080fe2000004182c */
[----:B------:R-:W-:Y:S02]  /*3ad0*/  @!P0 ISETP.GE.AND P2, PT, R15, R13, PT ;  /* 0x0000000d0f00820c */ /* 0x000fe40003f46270 */
[----:B------:R-:W-:Y:S01]  /*3ae0*/  FFMA.FTZ R5, R17, c[0x0][0x23c], -R12 ;  /* 0x00008f0011057a23 */ /* 0x000fe2000001080c */
[----:B---3--:R-:W-:Y:S02]  /*3af0*/  MOV R4, R235 ;  /* 0x000000eb00047202 */ /* 0x008fe40000000f00 */
        /* <DEDUP_REMOVED lines=24> */
[-C--:B------:R-:W-:Y:S01]  /*3c80*/  @!P0 ISETP.GE.AND P2, PT, R15, R10.reuse, PT ;  /* 0x0000000a0f00820c */ /* 0x080fe20003f46270 */
        /* <DEDUP_REMOVED lines=14> */
[----:B------:R-:W-:Y:S02]  /*3d70*/  @!P0 ISETP.GE.AND P2, PT, R15, R9, PT ;  /* 0x000000090f00820c */ /* 0x000fe40003f46270 */
        /* <DEDUP_REMOVED lines=26> */
[----:B------:R-:W-:Y:S04]  /*3f20*/  @!P0 ISETP.GE.AND P2, PT, R15, R9, PT ;  /* 0x000000090f00820c */ /* 0x000fe80003f46270 */
        /* <DEDUP_REMOVED lines=8> */
[----:B------:R-:W2:Y:S10]  /*3fb0*/  MUFU.TANH R230, R41 ;  /* 0x0000002900e67308 */ /* 0x000eb40000002400 */
        /* <DEDUP_REMOVED lines=8> */
[----:B------:R-:W-:Y:S03]  /*4040*/  @!P0 ISETP.GE.AND P2, PT, R16, R14, PT ;  /* 0x0000000e1000820c */ /* 0x000fe60003f46270 */
        /* <DEDUP_REMOVED lines=26> */
[C---:B------:R-:W-:Y:S03]  /*41f0*/  @!P0 ISETP.GE.AND P2, PT, R16.reuse, R14, PT ;  /* 0x0000000e1000820c */ /* 0x040fe60003f46270 */
        /* <DEDUP_REMOVED lines=19> */
[----:B------:R-:W-:Y:S01]  /*4330*/  MOV R150, R19 ;  /* 0x0000001300967202 */ /* 0x000fe20000000f00 */
[----:B------:R-:W-:Y:S01]  /*4340*/  FMUL.FTZ R56, R56, c[0x0][0x2ec] ;  /* 0x0000bb0038387a20 */ /* 0x000fe20000410000 */
[----:B------:R-:W-:Y:S03]  /*4350*/  MOV R6, R71 ;  /* 0x0000004700067202 */ /* 0x000fe60000000f00 */
[----:B------:R-:W-:Y:S01]  /*4360*/  FMUL.FTZ R57, R57, c[0x0][0x2ec] ;  /* 0x0000bb0039397a20 */ /* 0x000fe20000410000 */
[----:B------:R-:W-:Y:S01]  /*4370*/  MOV R151, R20 ;  /* 0x0000001400977202 */ /* 0x000fe20000000f00 */
[----:B------:R-:W-:Y:S01]  /*4380*/  FMUL.FTZ R58, R58, c[0x0][0x2ec] ;  /* 0x0000bb003a3a7a20 */ /* 0x000fe20000410000 */
[----:B------:R-:W2:Y:S01]  /*4390*/  MUFU.TANH R160, R53 ;  /* 0x0000003500a07308 */ /* 0x000ea20000002400 */
[----:B------:R-:W-:Y:S01]  /*43a0*/  FMUL.FTZ R60, R60, c[0x0][0x2ec] ;  /* 0x0000bb003c3c7a20 */ /* 0x000fe20000410000 */
[----:B------:R-:W-:Y:S01]  /*43b0*/  MOV R149, R3 ;  /* 0x0000000300957202 */ /* 0x000fe20000000f00 */
        /* <DEDUP_REMOVED lines=32> */
[-C--:B------:R-:W-:Y:S04]  /*45c0*/  @!P0 ISETP.GE.AND P2, PT, R16, R9.reuse, PT ;  /* 0x000000091000820c */ /* 0x080fe80003f46270 */
        /* <DEDUP_REMOVED lines=17> */
[----:B------:R-:W-:Y:S01]  /*46e0*/  MOV R15, R226 ;  /* 0x000000e2000f7202 */ /* 0x000fe20000000f00 */
        /* <DEDUP_REMOVED lines=9> */
[--C-:B-1----:R-:W-:Y:S01]  /*4780*/  FFMA.FTZ R7, R6, c[0x0][0x23c], -R2.reuse ;  /* 0x00008f0006077a23 */ /* 0x102fe20000010802 */
[----:B----4-:R-:W-:Y:S02]  /*4790*/  MOV R6, R252 ;  /* 0x000000fc00067202 */ /* 0x010fe40000000f00 */
[----:B------:R-:W-:Y:S02]  /*47a0*/  @!P0 FSEL R6, R252, -INF , !P2 ;  /* 0xff800000fc068808 */ /* 0x000fe40005000000 */
[-C--:B------:R-:W-:Y:S04]  /*47b0*/  @!P0 ISETP.GE.AND P2, PT, R5, R14.reuse, PT ;  /* 0x0000000e0500820c */ /* 0x080fe80003f46270 */
[----:B------:R-:W-:Y:S01]  /*47c0*/  MUFU.EX2 R75, R7 ;  /* 0x00000007004b7308 */ /* 0x000fe20000000800 */
[----:B------:R-:W-:Y:S09]  /*47d0*/  FFMA.FTZ R6, R6, c[0x0][0x23c], -R2 ;  /* 0x00008f0006067a23 */ /* 0x000ff20000010802 */
[----:B------:R1:W-:Y:S10]  /*47e0*/  MUFU.EX2 R74, R6 ;  /* 0x00000006004a7308 */ /* 0x0003f40000000800 */
[----:B------:R-:W4:Y:S10]  /*47f0*/  MUFU.TANH R234, R58 ;  /* 0x0000003a00ea7308 */ /* 0x000f340000002400 */
[----:B------:R-:W2:Y:S01]  /*4800*/  MUFU.TANH R233, R59 ;  /* 0x0000003b00e97308 */ /* 0x000ea20000002400 */
[----:B-1----:R-:W-:Y:S02]  /*4810*/  MOV R6, R165 ;  /* 0x000000a500067202 */ /* 0x002fe40000000f00 */
[----:B------:R-:W-:Y:S02]  /*4820*/  @!P0 FSEL R6, R165, -INF , !P2 ;  /* 0xff800000a5068808 */ /* 0x000fe40005000000 */
[----:B------:R-:W-:Y:S05]  /*4830*/  @!P0 ISETP.GE.AND P2, PT, R4, R14, PT ;  /* 0x0000000e0400820c */ /* 0x000fea0003f46270 */
[----:B------:R-:W-:Y:S01]  /*4840*/  MUFU.EX2 R97, R16 ;  /* 0x0000001000617308 */ /* 0x000fe20000000800 */
[--C-:B------:R-:W-:Y:S01]  /*4850*/  FFMA.FTZ R7, R6, c[0x0][0x23c], -R12.reuse ;  /* 0x00008f0006077a23 */ /* 0x100fe2000001080c */
[----:B------:R-:W-:Y:S02]  /*4860*/  MOV R6, R164 ;  /* 0x000000a400067202 */ /* 0x000fe40000000f00 */
[----:B------:R-:W-:Y:S02]  /*4870*/  @!P0 FSEL R6, R164, -INF , !P2 ;  /* 0xff800000a4068808 */ /* 0x000fe40005000000 */
[----:B------:R-:W-:Y:S02]  /*4880*/  @!P0 ISETP.GE.AND P2, PT, R5, R13, PT ;  /* 0x0000000d0500820c */ /* 0x000fe40003f46270 */
[----:B------:R-:W-:Y:S01]  /*4890*/  MOV R5, R179 ;  /* 0x000000b300057202 */ /* 0x000fe20000000f00 */
[--C-:B------:R-:W-:Y:S01]  /*48a0*/  FFMA.FTZ R6, R6, c[0x0][0x23c], -R12.reuse ;  /* 0x00008f0006067a23 */ /* 0x100fe2000001080c */
[----:B------:R1:W-:Y:S01]  /*48b0*/  MUFU.EX2 R172, R7 ;  /* 0x0000000700ac7308 */ /* 0x0003e20000000800 */
[----:B------:R-:W-:Y:S02]  /*48c0*/  @!P0 FSEL R5, R179, -INF , !P2 ;  /* 0xff800000b3058808 */ /* 0x000fe40005000000 */
[----:B------:R-:W-:Y:S02]  /*48d0*/  @!P0 ISETP.GE.AND P2, PT, R4, R13, PT ;  /* 0x0000000d0400820c */ /* 0x000fe40003f46270 */
[----:B------:R-:W-:Y:S02]  /*48e0*/  MOV R4, R178 ;  /* 0x000000b200047202 */ /* 0x000fe40000000f00 */
[----:B------:R-:W-:Y:S03]  /*48f0*/  @!P0 FSEL R4, R178, -INF , !P2 ;  /* 0xff800000b2048808 */ /* 0x000fe60005000000 */
[----:B------:R3:W2:Y:S02]  /*4900*/  MUFU.EX2 R170, R6 ;  /* 0x0000000600aa7308 */ /* 0x0006a40000000800 */
[--C-:B-1----:R-:W-:Y:S01]  /*4910*/  FFMA.FTZ R7, R4, c[0x0][0x23c], -R11.reuse ;  /* 0x00008f0004077a23 */ /* 0x102fe2000001080b */
[C---:B------:R-:W-:Y:S07]  /*4920*/  @!P0 IADD3 R4, R0.reuse, 0x31, RZ ;  /* 0x0000003100048810 */ /* 0x040fee0007ffe0ff */
[----:B------:R-:W-:Y:S01]  /*4930*/  MUFU.EX2 R223, R7 ;  /* 0x0000000700df7308 */ /* 0x000fe20000000800 */
[--C-:B---3--:R-:W-:Y:S01]  /*4940*/  FFMA.FTZ R6, R5, c[0x0][0x23c], -R11.reuse ;  /* 0x00008f0005067a23 */ /* 0x108fe2000001080b */
        /* <DEDUP_REMOVED lines=10> */
[----:B------:R-:W-:Y:S03]  /*49f0*/  @!P0 ISETP.GE.AND P2, PT, R5, R13, PT ;  /* 0x0000000d0500820c */ /* 0x000fe60003f46270 */
        /* <DEDUP_REMOVED lines=13> */
[----:B------:R2:W3:Y:S01]  /*4ad0*/  MUFU.EX2 R221, R7 ;  /* 0x0000000700dd7308 */ /* 0x0004e20000000800 */
[----:B------:R-:W-:Y:S01]  /*4ae0*/  @!P0 ISETP.GE.AND P2, PT, R4, R10, PT ;  /* 0x0000000a0400820c */ /* 0x000fe20003f46270 */
[--C-:B--2---:R-:W-:Y:S01]  /*4af0*/  FFMA.FTZ R7, R6, c[0x0][0x23c], -R8.reuse ;  /* 0x00008f0006077a23 */ /* 0x104fe20000010808 */
[----:B------:R-:W-:Y:S02]  /*4b00*/  MOV R6, R212 ;  /* 0x000000d400067202 */ /* 0x000fe40000000f00 */
[----:B------:R-:W-:Y:S05]  /*4b10*/  @!P0 FSEL R6, R212, -INF , !P2 ;  /* 0xff800000d4068808 */ /* 0x000fea0005000000 */
[----:B------:R-:W-:Y:S01]  /*4b20*/  MUFU.EX2 R95, R7 ;  /* 0x00000007005f7308 */ /* 0x000fe20000000800 */
[-C--:B------:R-:W-:Y:S02]  /*4b30*/  @!P0 ISETP.GE.AND P2, PT, R5, R9.reuse, PT ;  /* 0x000000090500820c */ /* 0x080fe40003f46270 */
[----:B----4-:R-:W-:Y:S01]  /*4b40*/  MOV R5, R234 ;  /* 0x000000ea00057202 */ /* 0x010fe20000000f00 */
        /* <DEDUP_REMOVED lines=30> */
[----:B----4-:R-:W-:Y:S05]  /*4d30*/  F2FP.BF16.PACK_AB R4, R92, R93 ;  /* 0x0000005d5c04723e */ /* 0x010fea00000010ff */
        /* <DEDUP_REMOVED lines=19> */
[----:B----4-:R-:W-:Y:S02]  /*4e70*/  F2FP.BF16.PACK_AB R6, R115, R116 ;  /* 0x000000747306723e */ /* 0x010fe400000010ff */
[----:B------:R-:W-:Y:S01]  /*4e80*/  MOV R7, R163 ;  /* 0x000000a300077202 */ /* 0x000fe20000000f00 */
[----:B------:R4:W-:Y:S01]  /*4e90*/  STS [R194+0x1e400], R4 ;  /* 0x01e40004c2007388 */ /* 0x0009e20000000800 */
[----:B------:R-:W-:Y:S01]  /*4ea0*/  @!P0 FSEL R7, R163, -INF , !P4 ;  /* 0xff800000a3078808 */ /* 0x000fe20006000000 */
[----:B------:R-:W3:Y:S04]  /*4eb0*/  MUFU.EX2 R166, R12 ;  /* 0x0000000c00a67308 */ /* 0x000ee80000000800 */
        /* <DEDUP_REMOVED lines=11> */
[----:B----4-:R-:W-:Y:S01]  /*4f70*/  F2FP.BF16.PACK_AB R4, R90, R91 ;  /* 0x0000005b5a04723e */ /* 0x010fe200000010ff */
[----:B------:R2:W-:Y:S04]  /*4f80*/  STS [R197+0x1e000], R5 ;  /* 0x01e00005c5007388 */ /* 0x0005e80000000800 */
[----:B------:R4:W-:Y:S02]  /*4f90*/  STS [R197+0x1e400], R4 ;  /* 0x01e40004c5007388 */ /* 0x0009e40000000800 */
[----:B------:R1:W1:Y:S02]  /*4fa0*/  MUFU.EX2 R3, R2 ;  /* 0x0000000200037308 */ /* 0x0002640000000800 */
[----:B------:R3:W-:Y:S04]  /*4fb0*/  STS [R201+0x1c000], R0 ;  /* 0x01c00000c9007388 */ /* 0x0007e80000000800 */
[----:B------:R3:W-:Y:S01]  /*4fc0*/  STS [R201+0x1c400], R6 ;  /* 0x01c40006c9007388 */ /* 0x0007e20000000800 */
[----:B--2---:R-:W-:Y:S02]  /*4fd0*/  F2FP.BF16.PACK_AB R5, R104, R105 ;  /* 0x000000696805723e */ /* 0x004fe400000010ff */
[----:B----4-:R-:W-:Y:S02]  /*4fe0*/  F2FP.BF16.PACK_AB R4, R220, R225 ;  /* 0x000000e1dc04723e */ /* 0x010fe400000010ff */
[----:B-1----:R-:W-:Y:S02]  /*4ff0*/  F2FP.BF16.PACK_AB R2, R170, R172 ;  /* 0x000000acaa02723e */ /* 0x002fe400000010ff */
[----:B---3--:R-:W-:Y:S01]  /*5000*/  F2FP.BF16.PACK_AB R0, R251, R114 ;  /* 0x00000072fb00723e */ /* 0x008fe200000010ff */
        /* <DEDUP_REMOVED lines=38> */
[----:B------:R1:W-:Y:S04]  /*5270*/  STS [R198+0x1e000], R2 ;  /* 0x01e00002c6007388 */ /* 0x0003e80000000800 */
[----:B------:R-:W-:Y:S04]  /*5280*/  STS [R198+0x1e400], R0 ;  /* 0x01e40000c6007388 */ /* 0x000fe80000000800 */
[----:B------:R-:W-:Y:S08]  /*5290*/  LDSM.16.M88.4 R64, [R186+0x8000] ;  /* 0x00800000ba40783b */ /* 0x000ff00000000200 */
[----:B------:R-:W2:Y:S08]  /*52a0*/  LDSM.16.M88.4 R16, [R182+0x10000] ;  /* 0x01000000b610783b */ /* 0x000eb00000000200 */
[----:B------:R-:W3:Y:S08]  /*52b0*/  LDSM.16.M88.4 R60, [R186+0xa000] ;  /* 0x00a00000ba3c783b */ /* 0x000ef00000000200 */
[----:B-1----:R-:W4:Y:S04]  /*52c0*/  LDL R2, [R1+0x40] ;  /* 0x0000400001027983 */ /* 0x002f280000100800 */
[----:B------:R-:W1:Y:S08]  /*52d0*/  LDSM.16.M88.4 R32, [R182+0x10800] ;  /* 0x01080000b620783b */ /* 0x000e700000000200 */
[----:B------:R-:W1:Y:S08]  /*52e0*/  LDSM.16.M88.4 R48, [R182+0x11000] ;  /* 0x01100000b630783b */ /* 0x000e700000000200 */
[----:B------:R-:W1:Y:S01]  /*52f0*/  LDSM.16.M88.4 R132, [R182+0x11800] ;  /* 0x01180000b684783b */ /* 0x000e620000000200 */
[-C--:B--2---:R-:W-:Y:S07]  /*5300*/  HMMA.16816.F32.BF16 R4, R64, R16.reuse, RZ ;  /* 0x000000104004723c */ /* 0x084fee00000418ff */
[----:B------:R-:W-:Y:S01]  /*5310*/  LDSM.16.M88.4 R136, [R187+0x8000] ;  /* 0x00800000bb88783b */ /* 0x000fe20000000200 */
[C---:B---3--:R-:W-:Y:S07]  /*5320*/  HMMA.16816.F32.BF16 R8, R60.reuse, R16, RZ ;  /* 0x000000103c08723c */ /* 0x048fee00000418ff */
[----:B------:R-:W2:Y:S01]  /*5330*/  LDSM.16.M88.4 R140, [R185+0x10000] ;  /* 0x01000000b98c783b */ /* 0x000ea20000000200 */
[-C--:B------:R-:W-:Y:S07]  /*5340*/  HMMA.16816.F32.BF16 R12, R60, R18.reuse, RZ ;  /* 0x000000123c0c723c */ /* 0x080fee00000418ff */
[----:B------:R-:W3:Y:S01]  /*5350*/  LDSM.16.M88.4 R144, [R187+0xa000] ;  /* 0x00a00000bb90783b */ /* 0x000ee20000000200 */
[C---:B------:R-:W-:Y:S08]  /*5360*/  HMMA.16816.F32.BF16 R16, R64.reuse, R18, RZ ;  /* 0x000000124010723c */ /* 0x040ff000000418ff */
[-C--:B-1----:R-:W-:Y:S08]  /*5370*/  HMMA.16816.F32.BF16 R20, R64, R32.reuse, RZ ;  /* 0x000000204014723c */ /* 0x082ff000000418ff */
        /* <DEDUP_REMOVED lines=11> */
[----:B------:R-:W1:Y:S07]  /*5430*/  LDSM.16.M88.4 R132, [R185+0x10800] ;  /* 0x01080000b984783b */ /* 0x000e6e0000000200 */
[-C--:B--2---:R-:W-:Y:S08]  /*5440*/  HMMA.16816.F32.BF16 R4, R136, R140.reuse, R4 ;  /* 0x0000008c8804723c */ /* 0x084ff00000041804 */
[C---:B---3--:R-:W-:Y:S08]  /*5450*/  HMMA.16816.F32.BF16 R8, R144.reuse, R140, R8 ;  /* 0x0000008c9008723c */ /* 0x048ff00000041808 */
[-C--:B------:R-:W-:Y:S08]  /*5460*/  HMMA.16816.F32.BF16 R12, R144, R142.reuse, R12 ;  /* 0x0000008e900c723c */ /* 0x080ff0000004180c */
[C---:B------:R-:W-:Y:S01]  /*5470*/  HMMA.16816.F32.BF16 R16, R136.reuse, R142, R16 ;  /* 0x0000008e8810723c */ /* 0x040fe20000041810 */
[----:B------:R-:W2:Y:S07]  /*5480*/  LDSM.16.M88.4 R140, [R185+0x11000] ;  /* 0x01100000b98c783b */ /* 0x000eae0000000200 */
[-C--:B-1----:R-:W-:Y:S08]  /*5490*/  HMMA.16816.F32.BF16 R20, R136, R132.reuse, R20 ;  /* 0x000000848814723c */ /* 0x082ff00000041814 */
[C---:B------:R-:W-:Y:S08]  /*54a0*/  HMMA.16816.F32.BF16 R24, R144.reuse, R132, R24 ;  /* 0x000000849018723c */ /* 0x040ff00000041818 */
[-C--:B------:R-:W-:Y:S08]  /*54b0*/  HMMA.16816.F32.BF16 R28, R144, R134.reuse, R28 ;  /* 0x00000086901c723c */ /* 0x080ff0000004181c */
[C---:B------:R-:W-:Y:S01]  /*54c0*/  HMMA.16816.F32.BF16 R32, R136.reuse, R134, R32 ;  /* 0x000000868820723c */ /* 0x040fe20000041820 */
[----:B------:R-:W1:Y:S07]  /*54d0*/  LDSM.16.M88.4 R132, [R185+0x11800] ;  /* 0x01180000b984783b */ /* 0x000e6e0000000200 */
[-C--:B--2---:R-:W-:Y:S08]  /*54e0*/  HMMA.16816.F32.BF16 R36, R136, R140.reuse, R36 ;  /* 0x0000008c8824723c */ /* 0x084ff00000041824 */
[C---:B------:R-:W-:Y:S08]  /*54f0*/  HMMA.16816.F32.BF16 R40, R144.reuse, R140, R40 ;  /* 0x0000008c9028723c */ /* 0x040ff00000041828 */
[-C--:B------:R-:W-:Y:S08]  /*5500*/  HMMA.16816.F32.BF16 R44, R144, R142.reuse, R44 ;  /* 0x0000008e902c723c */ /* 0x080ff0000004182c */
[C---:B------:R-:W-:Y:S08]  /*5510*/  HMMA.16816.F32.BF16 R48, R136.reuse, R142, R48 ;  /* 0x0000008e8830723c */ /* 0x040ff00000041830 */
[-C--:B-1----:R-:W-:Y:S08]  /*5520*/  HMMA.16816.F32.BF16 R52, R136, R132.reuse, R52 ;  /* 0x000000848834723c */ /* 0x082ff00000041834 */
[C---:B------:R-:W-:Y:S08]  /*5530*/  HMMA.16816.F32.BF16 R56, R144.reuse, R132, R56 ;  /* 0x000000849038723c */ /* 0x040ff00000041838 */
[-C--:B------:R-:W-:Y:S07]  /*5540*/  HMMA.16816.F32.BF16 R60, R144, R134.reuse, R60 ;  /* 0x00000086903c723c */ /* 0x080fee000004183c */
[----:B------:R-:W-:Y:S01]  /*5550*/  IADD3 R145, R181, R186, RZ ;  /* 0x000000bab5917210 */ /* 0x000fe20007ffe0ff */
[----:B------:R-:W-:Y:S01]  /*5560*/  HMMA.16816.F32.BF16 R64, R136, R134, R64 ;  /* 0x000000868840723c */ /* 0x000fe20000041840 */
[----:B------:R-:W-:Y:S03]  /*5570*/  LDSM.16.M88.4 R132, [R183+0x10000] ;  /* 0x01000000b784783b */ /* 0x000fe60000000200 */
[----:B------:R-:W-:Y:S05]  /*5580*/  IADD3 R0, R189, R145, RZ ;  /* 0x00000091bd007210 */ /* 0x000fea0007ffe0ff */
[----:B------:R-:W1:Y:S08]  /*5590*/  LDSM.16.M88.4 R140, [R145+0x8000] ;  /* 0x00800000918c783b */ /* 0x000e700000000200 */
[----:B------:R-:W2:Y:S01]  /*55a0*/  LDSM.16.M88.4 R136, [R145+0xa000] ;  /* 0x00a000009188783b */ /* 0x000ea20000000200 */
[----:B----4-:R-:W-:Y:S04]  /*55b0*/  IADD3 R146, P0, R2, UR8, RZ ;  /* 0x0000000802927c10 */ /* 0x010fe8000ff1e0ff */
[----:B------:R-:W-:Y:S05]  /*55c0*/  IADD3.X R147, R148, UR11, RZ, P0, !PT ;  /* 0x0000000b94937c10 */ /* 0x000fea00087fe4ff */
[----:B------:R-:W3:Y:S04]  /*55d0*/  LDG.E R144, [R146.64] ;  /* 0x0000002492907981 */ /* 0x000ee8000c1e1900 */
[----:B------:R4:W4:Y:S01]  /*55e0*/  LDG.E R2, [R146.64+0x100] ;  /* 0x0001002492027981 */ /* 0x000922000c1e1900 */
        /* <DEDUP_REMOVED lines=21> */
[----:B------:R2:W1:Y:S03]  /*5740*/  LDSM.16.M88.4 R140, [R0+0xa000] ;  /* 0x00a00000008c783b */ /* 0x0004660000000200 */
[----:B--2---:R-:W-:Y:S04]  /*5750*/  FFMA.FTZ R0, -R152, R152, 1 ;  /* 0x3f80000098007423 */ /* 0x004fe80000010198 */
[----:B------:R-:W-:Y:S01]  /*5760*/  FMUL.FTZ R0, R0, c[0x0][0x2ec] ;  /* 0x0000bb0000007a20 */ /* 0x000fe20000410000 */
[-C--:B-1----:R-:W-:Y:S08]  /*5770*/  HMMA.16816.F32.BF16 R4, R132, R136.reuse, R4 ;  /* 0x000000888404723c */ /* 0x082ff00000041804 */
[C---:B------:R-:W-:Y:S08]  /*5780*/  HMMA.16816.F32.BF16 R8, R140.reuse, R136, R8 ;  /* 0x000000888c08723c */ /* 0x040ff00000041808 */
[-C--:B------:R-:W-:Y:S08]  /*5790*/  HMMA.16816.F32.BF16 R12, R140, R138.reuse, R12 ;  /* 0x0000008a8c0c723c */ /* 0x080ff0000004180c */
[C---:B------:R-:W-:Y:S01]  /*57a0*/  HMMA.16816.F32.BF16 R16, R132.reuse, R138, R16 ;  /* 0x0000008a8410723c */ /* 0x040fe20000041810 */
[----:B------:R-:W1:Y:S03]  /*57b0*/  LDSM.16.M88.4 R136, [R184+0x10800] ;  /* 0x01080000b888783b */ /* 0x000e660000000200 */
[C---:B---3--:R-:W-:Y:S02]  /*57c0*/  FADD.FTZ R4, -R144.reuse, R4 ;  /* 0x0000000490047221 */ /* 0x048fe40000010100 */
[----:B------:R-:W-:Y:S02]  /*57d0*/  FADD.FTZ R5, -R144, R5 ;  /* 0x0000000590057221 */ /* 0x000fe40000010100 */
[----:B------:R-:W-:Y:S01]  /*57e0*/  FMUL.FTZ R4, R239, R4 ;  /* 0x00000004ef047220 */ /* 0x000fe20000410000 */
[----:B------:R-:W-:Y:S03]  /*57f0*/  MOV R239, c[0x0][0x1c0] ;  /* 0x0000700000ef7a02 */ /* 0x000fe60000000f00 */
[----:B------:R-:W-:Y:S02]  /*5800*/  FMUL.FTZ R148, R157, R5 ;  /* 0x000000059d947220 */ /* 0x000fe40000410000 */
[----:B------:R-:W-:Y:S02]  /*5810*/  FMUL.FTZ R157, R4, R0 ;  /* 0x00000000049d7220 */ /* 0x000fe40000410000 */
[----:B------:R-:W-:Y:S01]  /*5820*/  FFMA.FTZ R5, -R156, R156, 1 ;  /* 0x3f8000009c057423 */ /* 0x000fe2000001019c */
[----:B------:R4:W2:Y:S01]  /*5830*/  LDG.E R4, [R146.64+0x20] ;  /* 0x0000202492047981 */ /* 0x0008a2000c1e1900 */
[----:B------:R-:W-:Y:S02]  /*5840*/  IMAD R239, R239, c[0x0][0x22c], RZ ;  /* 0x00008b00efef7a24 */ /* 0x000fe400078e02ff */
[----:B------:R-:W-:Y:S01]  /*5850*/  FMUL.FTZ R5, R5, c[0x0][0x2ec] ;  /* 0x0000bb0005057a20 */ /* 0x000fe20000410000 */
[----:B------:R4:W3:Y:S02]  /*5860*/  LDG.E R0, [R146.64+0x120] ;  /* 0x0001202492007981 */ /* 0x0008e4000c1e1900 */
[----:B------:R-:W-:Y:S01]  /*5870*/  LEA R239, -R239, RZ, 0x7 ;  /* 0x000000ffefef7211 */ /* 0x000fe200078e39ff */
[C---:B------:R-:W-:Y:S02]  /*5880*/  FADD.FTZ R16, -R144.reuse, R16 ;  /* 0x0000001090107221 */ /* 0x040fe40000010100 */
[----:B------:R-:W-:Y:S01]  /*5890*/  FADD.FTZ R17, -R144, R17 ;  /* 0x0000001190117221 */ /* 0x000fe20000010100 */
[----:B------:R-:W-:Y:S01]  /*58a0*/  LEA R192, P0, R239, R192, 0x2 ;  /* 0x000000c0efc07211 */ /* 0x000fe200078010ff */
[----:B------:R-:W-:Y:S02]  /*58b0*/  FMUL.FTZ R156, R148, R5 ;  /* 0x00000005949c7220 */ /* 0x000fe40000410000 */
[----:B------:R-:W-:Y:S01]  /*58c0*/  FFMA.FTZ R5, -R155, R155, 1 ;  /* 0x3f8000009b057423 */ /* 0x000fe2000001019b */
[----:B------:R-:W-:Y:S02]  /*58d0*/  LEA.HI.X.SX32 R193, R239, R193, 0x2, P0 ;  /* 0x000000c1efc17211 */ /* 0x000fe400000f16ff */
[----:B------:R-:W-:Y:S01]  /*58e0*/  MOV R239, R149 ;  /* 0x0000009500ef7202 */ /* 0x000fe20000000f00 */
[----:B------:R-:W-:Y:S01]  /*58f0*/  FMUL.FTZ R5, R5, c[0x0][0x2ec] ;  /* 0x0000bb0005057a20 */ /* 0x000fe20000410000 */
[----:B------:R-:W-:Y:S01]  /*5900*/  PLOP3.LUT P0, PT, PT, PT, UP3, 0x80, 0x0 ;  /* 0x000000000000781c */ /* 0x000fe20003f0f038 */
        /* <DEDUP_REMOVED lines=18> */
[C---:B------:R-:W-:Y:S07]  /*5a30*/  HMMA.16816.F32.BF16 R56, R140.reuse, R136, R56 ;  /* 0x000000888c38723c */ /* 0x040fee0000041838 */
[----:B------:R-:W-:Y:S01]  /*5a40*/  MOV R137, R150 ;  /* 0x0000009600897202 */ /* 0x000fe20000000f00 */
[-C--:B------:R-:W-:Y:S01]  /*5a50*/  HMMA.16816.F32.BF16 R60, R140, R138.reuse, R60 ;  /* 0x0000008a8c3c723c */ /* 0x080fe2000004183c */
[----:B------:R-:W-:Y:S07]  /*5a60*/  MOV R136, R151 ;  /* 0x0000009700887202 */ /* 0x000fee0000000f00 */
        /* <DEDUP_REMOVED lines=15> */
[C---:B------:R-:W-:Y:S02]  /*5b60*/  FADD.FTZ R21, -R144.reuse, R37 ;  /* 0x0000002590157221 */ /* 0x040fe40000010100 */
        /* <DEDUP_REMOVED lines=22> */
[----:B------:R-:W-:Y:S02]  /*5cd0*/  FMUL.FTZ R16, R16, c[0x0][0x2ec] ;  /* 0x0000bb0010107a20 */ /* 0x000fe40000410000 */
[----:B------:R-:W-:Y:S02]  /*5ce0*/  FADD.FTZ R21, -R144, R65 ;  /* 0x0000004190157221 */ /* 0x000fe40000010100 */
[----:B----4-:R-:W-:Y:S02]  /*5cf0*/  FMUL.FTZ R146, R17, R5 ;  /* 0x0000000511927220 */ /* 0x010fe40000410000 */
        /* <DEDUP_REMOVED lines=8> */
[----:B------:R-:W-:Y:S02]  /*5d80*/  FMUL.FTZ R141, R21, R5 ;  /* 0x00000005158d7220 */ /* 0x000fe40000410000 */
[----:B------:R-:W-:Y:S02]  /*5d90*/  FFMA.FTZ R5, -R243, R243, 1 ;  /* 0x3f800000f3057423 */ /* 0x000fe400000101f3 */
[----:B------:R-:W-:Y:S02]  /*5da0*/  FADD.FTZ R33, -R144, R53 ;  /* 0x0000003590217221 */ /* 0x000fe40000010100 */
[----:B------:R-:W-:Y:S02]  /*5db0*/  FFMA.FTZ R17, -R160, R160, 1 ;  /* 0x3f800000a0117423 */ /* 0x000fe400000101a0 */
[----:B------:R-:W-:Y:S02]  /*5dc0*/  FMUL.FTZ R142, R32, R16 ;  /* 0x00000010208e7220 */ /* 0x000fe40000410000 */
[----:B------:R-:W-:Y:S02]  /*5dd0*/  FMUL.FTZ R5, R5, c[0x0][0x2ec] ;  /* 0x0000bb0005057a20 */ /* 0x000fe40000410000 */
[----:B------:R-:W-:Y:S02]  /*5de0*/  FADD.FTZ R36, -R144, R52 ;  /* 0x0000003490247221 */ /* 0x000fe40000010100 */
[----:B------:R-:W-:Y:S02]  /*5df0*/  FMUL.FTZ R33, R168, R33 ;  /* 0x00000021a8217220 */ /* 0x000fe40000410000 */
[----:B------:R-:W-:Y:S02]  /*5e00*/  FFMA.FTZ R20, -R161, R161, 1 ;  /* 0x3f800000a1147423 */ /* 0x000fe400000101a1 */
[C---:B--2---:R-:W-:Y:S02]  /*5e10*/  FADD.FTZ R7, -R4.reuse, R7 ;  /* 0x0000000704077221 */ /* 0x044fe40000010100 */
[----:B------:R-:W-:Y:S02]  /*5e20*/  FADD.FTZ R16, -R4, R6 ;  /* 0x0000000604107221 */ /* 0x000fe40000010100 */
[----:B------:R-:W-:Y:S02]  /*5e30*/  FFMA.FTZ R6, -R244, R244, 1 ;  /* 0x3f800000f4067423 */ /* 0x000fe400000101f4 */
[----:B------:R-:W-:Y:S02]  /*5e40*/  FMUL.FTZ R7, R137, R7 ;  /* 0x0000000789077220 */ /* 0x000fe40000410000 */
        /* <DEDUP_REMOVED lines=8> */
[----:B------:R-:W-:Y:S02]  /*5ed0*/  FMUL.FTZ R143, R33, R17 ;  /* 0x00000011218f7220 */ /* 0x000fe40000410000 */
[----:B------:R-:W-:Y:S02]  /*5ee0*/  FADD.FTZ R18, -R4, R18 ;  /* 0x0000001204127221 */ /* 0x000fe40000010100 */
[----:B------:R-:W-:Y:S02]  /*5ef0*/  FMUL.FTZ R140, R16, R6 ;  /* 0x00000006108c7220 */ /* 0x000fe40000410000 */
[----:B------:R-:W-:Y:S02]  /*5f00*/  FMUL.FTZ R19, R117, R19 ;  /* 0x0000001375137220 */ /* 0x000fe40000410000 */
[----:B------:R-:W-:Y:S01]  /*5f10*/  FADD.FTZ R17, -R4, R23 ;  /* 0x0000001704117221 */ /* 0x000fe20000010100 */
[----:B------:R1:W5:Y:S01]  /*5f20*/  LDL.LU R117, [R1+0x154] ;  /* 0x0001540001757983 */ /* 0x0003620000300800 */
[----:B------:R-:W-:Y:S02]  /*5f30*/  FFMA.FTZ R6, -R237, R237, 1 ;  /* 0x3f800000ed067423 */ /* 0x000fe400000101ed */
[----:B------:R-:W-:Y:S02]  /*5f40*/  FMUL.FTZ R5, R5, c[0x0][0x2ec] ;  /* 0x0000bb0005057a20 */ /* 0x000fe40000410000 */
[----:B------:R-:W-:Y:S02]  /*5f50*/  FFMA.FTZ R16, -R232, R232, 1 ;  /* 0x3f800000e8107423 */ /* 0x000fe400000101e8 */
[----:B------:R-:W-:Y:S02]  /*5f60*/  FMUL.FTZ R144, R36, R20 ;  /* 0x0000001424907220 */ /* 0x000fe40000410000 */
        /* <DEDUP_REMOVED lines=26> */
[----:B------:R-:W-:Y:S02]  /*6110*/  FFMA.FTZ R7, -R215, R215, 1 ;  /* 0x3f800000d7077423 */ /* 0x000fe400000101d7 */
[----:B------:R-:W-:Y:S02]  /*6120*/  FMUL.FTZ R134, R19, R5 ;  /* 0x0000000513867220 */ /* 0x000fe40000410000 */
[----:B------:R-:W-:Y:S02]  /*6130*/  FMUL.FTZ R5, R16, c[0x0][0x2ec] ;  /* 0x0000bb0010057a20 */ /* 0x000fe40000410000 */
[----:B------:R-:W-:Y:S02]  /*6140*/  FADD.FTZ R18, -R4, R38 ;  /* 0x0000002604127221 */ /* 0x000fe40000010100 */
[----:B------:R-:W-:Y:S02]  /*6150*/  FMUL.FTZ R135, R20, R6 ;  /* 0x0000000614877220 */ /* 0x000fe40000410000 */
[----:B------:R-:W-:Y:S02]  /*6160*/  FMUL.FTZ R6, R7, c[0x0][0x2ec] ;  /* 0x0000bb0007067a20 */ /* 0x000fe40000410000 */
[----:B------:R-:W-:Y:S02]  /*6170*/  FADD.FTZ R7, -R4, R51 ;  /* 0x0000003304077221 */ /* 0x000fe40000010100 */
        /* <DEDUP_REMOVED lines=26> */
[C---:B------:R-:W-:Y:S02]  /*6320*/  FADD.FTZ R8, -R2.reuse, R13 ;  /* 0x0000000d02087221 */ /* 0x040fe40000010100 */
        /* <DEDUP_REMOVED lines=92> */
[----:B---3--:R-:W-:Y:S02]  /*68f0*/  FADD.FTZ R10, -R0, R10 ;  /* 0x0000000a000a7221 */ /* 0x008fe40000010100 */
        /* <DEDUP_REMOVED lines=55> */
[----:B------:R-:W-:Y:S01]  /*6c70*/  FFMA.FTZ R2, -R78, R78, 1 ;  /* 0x3f8000004e027423 */ /* 0x000fe2000001014e */
[----:B------:R1:W5:Y:S01]  /*6c80*/  LDL.LU R81, [R1+0xc4] ;  /* 0x0000c40001517983 */ /* 0x0003620000300800 */
[----:B------:R-:W-:Y:S02]  /*6c90*/  FMUL.FTZ R6, R6, c[0x0][0x2ec] ;  /* 0x0000bb0006067a20 */ /* 0x000fe40000410000 */
[----:B------:R-:W-:Y:S01]  /*6ca0*/  FMUL.FTZ R4, R4, c[0x0][0x2ec] ;  /* 0x0000bb0004047a20 */ /* 0x000fe20000410000 */
[----:B------:R1:W5:Y:S01]  /*6cb0*/  LDL.LU R80, [R1+0xc0] ;  /* 0x0000c00001507983 */ /* 0x0003620000300800 */
[----:B------:R-:W-:Y:S02]  /*6cc0*/  FMUL.FTZ R2, R2, c[0x0][0x2ec] ;  /* 0x0000bb0002027a20 */ /* 0x000fe40000410000 */
[----:B------:R-:W-:Y:S01]  /*6cd0*/  FMUL.FTZ R11, R10, R6 ;  /* 0x000000060a0b7220 */ /* 0x000fe20000410000 */
[----:B------:R1:W5:Y:S01]  /*6ce0*/  LDL.LU R79, [R1+0xbc] ;  /* 0x0000bc00014f7983 */ /* 0x0003620000300800 */
[----:B------:R-:W-:Y:S02]  /*6cf0*/  FMUL.FTZ R10, R8, R4 ;  /* 0x00000004080a7220 */ /* 0x000fe40000410000 */
[C---:B------:R-:W-:Y:S01]  /*6d00*/  FADD.FTZ R8, -R0.reuse, R42 ;  /* 0x0000002a00087221 */ /* 0x040fe20000010100 */
[----:B------:R1:W5:Y:S01]  /*6d10*/  LDL.LU R78, [R1+0xb8] ;  /* 0x0000b800014e7983 */ /* 0x0003620000300800 */
[----:B------:R-:W-:Y:S02]  /*6d20*/  FMUL.FTZ R13, R7, R2 ;  /* 0x00000002070d7220 */ /* 0x000fe40000410000 */
[C---:B------:R-:W-:Y:S02]  /*6d30*/  FADD.FTZ R7, -R0.reuse, R43 ;  /* 0x0000002b00077221 */ /* 0x040fe40000010100 */
[----:B------:R-:W-:Y:S02]  /*6d40*/  FMUL.FTZ R8, R77, R8 ;  /* 0x000000084d087220 */ /* 0x000fe40000410000 */
[----:B------:R-:W-:Y:S01]  /*6d50*/  FADD.FTZ R35, -R0, R46 ;  /* 0x0000002e00237221 */ /* 0x000fe20000010100 */
[----:B------:R1:W5:Y:S01]  /*6d60*/  LDL.LU R77, [R1+0xb4] ;  /* 0x0000b400014d7983 */ /* 0x0003620000300800 */
[----:B------:R-:W-:Y:S02]  /*6d70*/  FMUL.FTZ R7, R76, R7 ;  /* 0x000000074c077220 */ /* 0x000fe40000410000 */
[----:B------:R-:W-:Y:S01]  /*6d80*/  FADD.FTZ R29, -R0, R47 ;  /* 0x0000002f001d7221 */ /* 0x000fe20000010100 */
[----:B------:R1:W5:Y:S01]  /*6d90*/  LDL.LU R76, [R1+0xb0] ;  /* 0x0000b000014c7983 */ /* 0x0003620000300800 */
[----:B------:R-:W-:Y:S02]  /*6da0*/  FMUL.FTZ R35, R75, R35 ;  /* 0x000000234b237220 */ /* 0x000fe40000410000 */
[----:B------:R-:W-:Y:S01]  /*6db0*/  FMUL.FTZ R29, R74, R29 ;  /* 0x0000001d4a1d7220 */ /* 0x000fe20000410000 */
[----:B------:R1:W5:Y:S01]  /*6dc0*/  LDL.LU R75, [R1+0xac] ;  /* 0x0000ac00014b7983 */ /* 0x0003620000300800 */
[----:B------:R-:W-:Y:S02]  /*6dd0*/  FMUL.FTZ R5, R5, c[0x0][0x2ec] ;  /* 0x0000bb0005057a20 */ /* 0x000fe40000410000 */
[----:B------:R-:W-:Y:S01]  /*6de0*/  FFMA.FTZ R6, -R73, R73, 1 ;  /* 0x3f80000049067423 */ /* 0x000fe20000010149 */
[----:B------:R1:W5:Y:S01]  /*6df0*/  LDL.LU R74, [R1+0xa8] ;  /* 0x0000a800014a7983 */ /* 0x0003620000300800 */
[----:B------:R-:W-:Y:S02]  /*6e00*/  FMUL.FTZ R17, R9, R5 ;  /* 0x0000000509117220 */ /* 0x000fe40000410000 */
[----:B------:R-:W-:Y:S01]  /*6e10*/  FFMA.FTZ R5, -R72, R72, 1 ;  /* 0x3f80000048057423 */ /* 0x000fe20000010148 */
[----:B------:R1:W5:Y:S01]  /*6e20*/  LDL.LU R73, [R1+0xa4] ;  /* 0x0000a40001497983 */ /* 0x0003620000300800 */
[----:B------:R-:W-:Y:S02]  /*6e30*/  FFMA.FTZ R4, -R71, R71, 1 ;  /* 0x3f80000047047423 */ /* 0x000fe40000010147 */
[C---:B------:R-:W-:Y:S01]  /*6e40*/  FADD.FTZ R33, -R0.reuse, R58 ;  /* 0x0000003a00217221 */ /* 0x040fe20000010100 */
[----:B------:R1:W5:Y:S01]  /*6e50*/  LDL.LU R72, [R1+0xa0] ;  /* 0x0000a00001487983 */ /* 0x0003620000300800 */
[----:B------:R-:W-:Y:S02]  /*6e60*/  FADD.FTZ R30, -R0, R59 ;  /* 0x0000003b001e7221 */ /* 0x000fe40000010100 */
[----:B------:R-:W-:Y:S01]  /*6e70*/  FMUL.FTZ R33, R70, R33 ;  /* 0x0000002146217220 */ /* 0x000fe20000410000 */
[----:B------:R1:W5:Y:S01]  /*6e80*/  LDL.LU R71, [R1+0x9c] ;  /* 0x00009c0001477983 */ /* 0x0003620000300800 */
[C---:B------:R-:W-:Y:S02]  /*6e90*/  FADD.FTZ R34, -R0.reuse, R62 ;  /* 0x0000003e00227221 */ /* 0x040fe40000010100 */
[----:B------:R-:W-:Y:S01]  /*6ea0*/  FMUL.FTZ R30, R69, R30 ;  /* 0x0000001e451e7220 */ /* 0x000fe20000410000 */
[----:B------:R1:W5:Y:S01]  /*6eb0*/  LDL.LU R70, [R1+0x98] ;  /* 0x0000980001467983 */ /* 0x0003620000300800 */
[----:B------:R-:W-:Y:S02]  /*6ec0*/  FADD.FTZ R32, -R0, R63 ;  /* 0x0000003f00207221 */ /* 0x000fe40000010100 */
[----:B------:R-:W-:Y:S01]  /*6ed0*/  FMUL.FTZ R34, R68, R34 ;  /* 0x0000002244227220 */ /* 0x000fe20000410000 */
[----:B------:R1:W5:Y:S01]  /*6ee0*/  LDL.LU R69, [R1+0x94] ;  /* 0x0000940001457983 */ /* 0x0003620000300800 */
[----:B------:R-:W-:Y:S02]  /*6ef0*/  FMUL.FTZ R32, R3, R32 ;  /* 0x0000002003207220 */ /* 0x000fe40000410000 */
[----:B------:R-:W-:Y:S01]  /*6f00*/  FFMA.FTZ R2, -R252, R252, 1 ;  /* 0x3f800000fc027423 */ /* 0x000fe200000101fc */
[----:B------:R1:W5:Y:S01]  /*6f10*/  LDL.LU R68, [R1+0x90] ;  /* 0x0000900001447983 */ /* 0x0003620000300800 */
[----:B------:R-:W-:Y:S02]  /*6f20*/  FMUL.FTZ R5, R5, c[0x0][0x2ec] ;  /* 0x0000bb0005057a20 */ /* 0x000fe40000410000 */
[----:B------:R-:W-:Y:S01]  /*6f30*/  FMUL.FTZ R4, R4, c[0x0][0x2ec] ;  /* 0x0000bb0004047a20 */ /* 0x000fe20000410000 */
[----:B------:R1:W5:Y:S01]  /*6f40*/  LDL.LU R3, [R1+0x8c] ;  /* 0x00008c0001037983 */ /* 0x0003620000300800 */
[----:B------:R-:W-:Y:S02]  /*6f50*/  FMUL.FTZ R2, R2, c[0x0][0x2ec] ;  /* 0x0000bb0002027a20 */ /* 0x000fe40000410000 */
[----:B------:R-:W-:Y:S02]  /*6f60*/  FMUL.FTZ R31, R7, R5 ;  /* 0x00000005071f7220 */ /* 0x000fe40000410000 */
[----:B------:R-:W-:Y:S02]  /*6f70*/  FMUL.FTZ R35, R35, R4 ;  /* 0x0000000423237220 */ /* 0x000fe40000410000 */
[----:B------:R-:W-:Y:S02]  /*6f80*/  FMUL.FTZ R29, R29, R2 ;  /* 0x000000021d1d7220 */ /* 0x000fe40000410000 */
[----:B------:R-:W-:Y:S02]  /*6f90*/  FFMA.FTZ R5, -R234, R234, 1 ;  /* 0x3f800000ea057423 */ /* 0x000fe400000101ea */
[----:B------:R-:W-:Y:S02]  /*6fa0*/  FFMA.FTZ R4, -R233, R233, 1 ;  /* 0x3f800000e9047423 */ /* 0x000fe400000101e9 */
[----:B------:R-:W-:Y:S02]  /*6fb0*/  FFMA.FTZ R2, -R229, R229, 1 ;  /* 0x3f800000e5027423 */ /* 0x000fe400000101e5 */
[----:B------:R-:W-:Y:S02]  /*6fc0*/  FFMA.FTZ R0, -R228, R228, 1 ;  /* 0x3f800000e4007423 */ /* 0x000fe400000101e4 */
[----:B------:R-:W-:Y:S02]  /*6fd0*/  FMUL.FTZ R6, R6, c[0x0][0x2ec] ;  /* 0x0000bb0006067a20 */ /* 0x000fe40000410000 */
        /* <DEDUP_REMOVED lines=8> */
[----:B------:R-:W-:Y:S01]  /*7060*/  FMUL.FTZ R32, R32, R0 ;  /* 0x0000000020207220 */ /* 0x000fe20000410000 */
[----:B------:R-:W-:-:S05]  /*7070*/  @!P0 BRA `(.L_x_991) ;  /* 0x000001c000008947 */ /* 0x000fca0003800000 */
[----:B-1----:R-:W-:Y:S01]  /*7080*/  IMAD.MOV.U32 R9, RZ, RZ, c[0x0][0x190] ;  /* 0x00006400ff097624 */ /* 0x002fe200078e00ff */
        /* <DEDUP_REMOVED lines=27> */
.L_x_991:
[----:B-1----:R-:W-:Y:S02]  /*7240*/  F2FP.BF16.PACK_AB R28, R156, R157 ;  /* 0x0000009d9c1c723e */ /* 0x002fe400000010ff */
        /* <DEDUP_REMOVED lines=66> */
[----:B-----5:R-:W-:Y:S04]  /*7670*/  LDSM.16.MT88.4 R4, [R3+0x1c000] ;  /* 0x01c000000304783b */ /* 0x020fe80000004200 */
[----:B------:R-:W1:Y:S04]  /*7680*/  LDSM.16.MT88.4 R8, [R0+0x8000] ;  /* 0x008000000008783b */ /* 0x000e680000004200 */
[----:B------:R-:W2:Y:S04]  /*7690*/  LDSM.16.MT88.4 R12, [R3+0x20000] ;  /* 0x02000000030c783b */ /* 0x000ea80000004200 */
[----:B------:R-:W3:Y:S04]  /*76a0*/  LDSM.16.MT88.4 R16, [R2+0x8000] ;  /* 0x008000000210783b */ /* 0x000ee80000004200 */
[----:B------:R-:W-:Y:S04]  /*76b0*/  LDSM.16.MT88.4 R20, [R3+0x1c800] ;  /* 0x01c800000314783b */ /* 0x000fe80000004200 */
[----:B------:R-:W4:Y:S04]  /*76c0*/  LDSM.16.MT88.4 R24, [R0+0x8800] ;  /* 0x008800000018783b */ /* 0x000f280000004200 */
[----:B------:R-:W3:Y:S04]  /*76d0*/  LDSM.16.MT88.4 R28, [R3+0x20800] ;  /* 0x02080000031c783b */ /* 0x000ee80000004200 */
        /* <DEDUP_REMOVED lines=116> */
.L_x_992:
        /* <DEDUP_REMOVED lines=18> */
[----:B------:R1:W5:Y:S02]  /*7f40*/  LDL R148, [R1] ;  /* 0x0000000001947983 */ /* 0x0003640000100800 */
[-C--:B-12---:R-:W-:Y:S02]  /*7f50*/  HMMA.16816.F32.BF16 R4, R32, R16.reuse, RZ ;  /* 0x000000102004723c */ /* 0x086fe400000418ff */
[----:B------:R-:W1:Y:S04]  /*7f60*/  LDSM.16.MT88.4 R52, [R2+0xc800] ;  /* 0x00c800000234783b */ /* 0x000e680000004200 */
[----:B------:R2:W2:Y:S02]  /*7f70*/  LDL R149, [R1+0x4] ;  /* 0x0000040001957983 */ /* 0x0004a40000100800 */
        /* <DEDUP_REMOVED lines=113> */
[----:B---3--:R2:W-:Y:S04]  /*8690*/  @P0 STL [R1], R148 ;  /* 0x0000009401000387 */ /* 0x0085e80000100800 */
[----:B----4-:R-:W-:Y:S04]  /*86a0*/  @P0 STL [R1+0x4], R149 ;  /* 0x0000049501000387 */ /* 0x010fe80000100800 */
        /* <DEDUP_REMOVED lines=32> */
[C---:B------:R-:W-:Y:S01]  /*88b0*/  IADD3 R40, R147.reuse, 0x20, RZ ;  /* 0x0000002093287810 */ /* 0x040fe20007ffe0ff */
        /* <DEDUP_REMOVED lines=17> */
[----:B------:R-:W-:Y:S02]  /*89d0*/  IMAD.IADD R40, R146, 0x1, R40 ;  /* 0x0000000192287824 */ /* 0x000fe400078e0228 */
[----:B------:R-:W-:Y:S02]  /*89e0*/  IMAD R46, R46, 0x68, RZ ;  /* 0x000000682e2e7824 */ /* 0x000fe400078e02ff */
[C---:B------:R-:W-:Y:S02]  /*89f0*/  IMAD.IADD R40, R146.reuse, 0x1, R40 ;  /* 0x0000000192287824 */ /* 0x040fe400078e0228 */
[----:B------:R-:W-:Y:S01]  /*8a00*/  IMAD.IADD R37, R146, 0x1, R37 ;  /* 0x0000000192257824 */ /* 0x000fe200078e0225 */
[-C--:B-1----:R-:W-:Y:S03]  /*8a10*/  LEA R6, P2, R0, R192.reuse, 0x2 ;  /* 0x000000c000067211 */ /* 0x082fe600078410ff */
[----:B------:R-:W-:Y:S01]  /*8a20*/  IMAD.IADD R37, R146, 0x1, R37 ;  /* 0x0000000192257824 */ /* 0x000fe200078e0225 */
        /* <DEDUP_REMOVED lines=91> */
[----:B------:R-:W-:Y:S01]  /*8fe0*/  IMAD.MOV.U32 R0, RZ, RZ, 0x40 ;  /* 0x00000040ff007424 */ /* 0x000fe200078e00ff */
[----:B------:R-:W-:Y:S01]  /*8ff0*/  PLOP3.LUT P0, PT, PT, PT, UP2, 0x80, 0x0 ;  /* 0x000000000000781c */ /* 0x000fe20003f0f028 */
[----:B------:R-:W-:Y:S03]  /*9000*/  LDSM.16.MT88.4 R8, [R180] ;  /* 0x00000000b408783b */ /* 0x000fe60000004200 */
[----:B------:R-:W-:Y:S01]  /*9010*/  SEL R181, R0, 0xffffffc0, !P1 ;  /* 0xffffffc000b57807 */ /* 0x000fe20004800000 */
[----:B------:R-:W-:Y:S04]  /*9020*/  RED.E.ADD.F32.FTZ.RN.STRONG.GPU [R4.64], R31 ;  /* 0x0000001f0400798e */ /* 0x000fe8000c10e7a4 */
[----:B------:R-:W1:Y:S01]  /*9030*/  LDSM.16.MT88.4 R4, [R3+0x14000] ;  /* 0x014000000304783b */ /* 0x000e620000004200 */
[----:B------:R-:W-:Y:S05]  /*9040*/  IMAD.IADD R0, R181, 0x1, R180 ;  /* 0x00000001b5007824 */ /* 0x000fea00078e02b4 */
        /* <DEDUP_REMOVED lines=93> */
.L_x_990:
        /* <DEDUP_REMOVED lines=14> */
[----:B------:R-:W1:Y:S01]  /*9700*/  S2R R18, SR_TID.X ;  /* 0x0000000000127919 */ /* 0x000e620000002100 */
[----:B------:R-:W-:Y:S01]  /*9710*/  FMUL.FTZ R100, R100, c[0x0][0x2e0] ;  /* 0x0000b80064647a20 */ /* 0x000fe20000410000 */
[----:B------:R-:W-:Y:S01]  /*9720*/  F2FP.BF16.PACK_AB R68, R69, R68 ;  /* 0x000000444544723e */ /* 0x000fe200000010ff */
[----:B------:R-:W-:-:S02]  /*9730*/  FMUL.FTZ R8, R101, c[0x0][0x2e0] ;  /* 0x0000b80065087a20 */ /* 0x000fc40000410000 */
[----:B------:R-:W-:Y:S02]  /*9740*/  FMUL.FTZ R102, R102, c[0x0][0x2e0] ;  /* 0x0000b80066667a20 */ /* 0x000fe40000410000 */
        /* <DEDUP_REMOVED lines=50> */
[----:B------:R-:W-:Y:S01]  /*9a70*/  F2FP.BF16.PACK_AB R84, R85, R84 ;  /* 0x000000545554723e */ /* 0x000fe200000010ff */
[----:B------:R-:W2:Y:S01]  /*9a80*/  S2R R19, SR_CTAID.Y ;  /* 0x0000000000137919 */ /* 0x000ea20000002600 */
[----:B------:R-:W-:Y:S01]  /*9a90*/  F2FP.BF16.PACK_AB R123, R123, R122 ;  /* 0x0000007a7b7b723e */ /* 0x000fe200000010ff */
[----:B------:R-:W-:Y:S01]  /*9aa0*/  ULDC.64 UR6, c[0x0][0x3a0] ;  /* 0x0000e80000067ab9 */ /* 0x000fe20000000a00 */
[----:B------:R-:W-:Y:S01]  /*9ab0*/  F2FP.BF16.PACK_AB R124, R125, R124 ;  /* 0x0000007c7d7c723e */ /* 0x000fe200000010ff */
[----:B------:R-:W-:Y:S01]  /*9ac0*/  ULDC.64 UR4, c[0x0][0x3a8] ;  /* 0x0000ea0000047ab9 */ /* 0x000fe20000000a00 */
[----:B-1----:R-:W-:Y:S02]  /*9ad0*/  SHF.R.S32.HI R9, RZ, 0x1f, R18 ;  /* 0x0000001fff097819 */ /* 0x002fe40000011412 */
[----:B------:R-:W-:Y:S02]  /*9ae0*/  F2FP.BF16.PACK_AB R126, R127, R126 ;  /* 0x0000007e7f7e723e */ /* 0x000fe400000010ff */
[----:B------:R-:W-:-:S02]  /*9af0*/  LEA.HI R9, R9, R18, RZ, 0x3 ;  /* 0x0000001209097211 */ /* 0x000fc400078f18ff */
[----:B------:R-:W-:Y:S02]  /*9b00*/  F2FP.BF16.PACK_AB R86, R87, R86 ;  /* 0x000000565756723e */ /* 0x000fe400000010ff */
[----:B------:R-:W-:Y:S02]  /*9b10*/  SHF.R.S32.HI R0, RZ, 0x3, R9 ;  /* 0x00000003ff007819 */ /* 0x000fe40000011409 */
[----:B------:R-:W-:Y:S02]  /*9b20*/  F2FP.BF16.PACK_AB R96, R97, R96 ;  /* 0x000000606160723e */ /* 0x000fe400000010ff */
[----:B------:R-:W-:Y:S02]  /*9b30*/  F2FP.BF16.PACK_AB R98, R99, R98 ;  /* 0x000000626362723e */ /* 0x000fe400000010ff */
[----:B------:R-:W-:Y:S02]  /*9b40*/  SHF.R.S32.HI R14, RZ, 0x1f, R0 ;  /* 0x0000001fff0e7819 */ /* 0x000fe40000011400 */
[----:B------:R-:W-:-:S02]  /*9b50*/  F2FP.BF16.PACK_AB R88, R89, R88 ;  /* 0x000000585958723e */ /* 0x000fc400000010ff */
[----:B------:R-:W-:Y:S02]  /*9b60*/  F2FP.BF16.PACK_AB R90, R91, R90 ;  /* 0x0000005a5b5a723e */ /* 0x000fe400000010ff */
[----:B------:R-:W-:Y:S02]  /*9b70*/  F2FP.BF16.PACK_AB R92, R93, R92 ;  /* 0x0000005c5d5c723e */ /* 0x000fe400000010ff */
[----:B------:R-:W-:Y:S01]  /*9b80*/  F2FP.BF16.PACK_AB R94, R95, R94 ;  /* 0x0000005e5f5e723e */ /* 0x000fe200000010ff */
[----:B------:R-:W-:Y:S01]  /*9b90*/  IMAD.WIDE.U32 R16, R0, c[0x0][0x3a0], RZ ;  /* 0x0000e80000107a25 */ /* 0x000fe200078e00ff */
[----:B------:R-:W-:Y:S02]  /*9ba0*/  UIMAD UR8, UR44, UR6, URZ ;  /* 0x000000062c0872a4 */ /* 0x000fe4000f8e023f */
[----:B------:R-:W-:Y:S02]  /*9bb0*/  UIMAD UR44, UR44, UR4, URZ ;  /* 0x000000042c2c72a4 */ /* 0x000fe4000f8e023f */
[----:B------:R-:W-:-:S02]  /*9bc0*/  UIMAD UR8, UR38, UR7, UR8 ;  /* 0x00000007260872a4 */ /* 0x000fc4000f8e0208 */
[----:B------:R-:W-:Y:S01]  /*9bd0*/  UIMAD UR44, UR38, UR5, UR44 ;  /* 0x00000005262c72a4 */ /* 0x000fe2000f8e022c */
[----:B--2---:R1:W-:Y:S04]  /*9be0*/  STS [R31], R8 ;  /* 0x000000081f007388 */ /* 0x0043e80000000800 */
[----:B------:R-:W-:Y:S04]  /*9bf0*/  STS [R31+0x400], R7 ;  /* 0x000400071f007388 */ /* 0x000fe80000000800 */
[----:B---3--:R2:W-:Y:S04]  /*9c00*/  STS [R33], R4 ;  /* 0x0000000421007388 */ /* 0x0085e80000000800 */
[----:B----4-:R3:W-:Y:S04]  /*9c10*/  STS [R32], R2 ;  /* 0x0000000220007388 */ /* 0x0107e80000000800 */
[----:B------:R4:W-:Y:S04]  /*9c20*/  STS [R31+0x2000], R6 ;  /* 0x002000061f007388 */ /* 0x0009e80000000800 */
[----:B------:R-:W-:Y:S04]  /*9c30*/  STS [R31+0x2400], R5 ;  /* 0x002400051f007388 */ /* 0x000fe80000000800 */
[----:B-----5:R5:W-:Y:S04]  /*9c40*/  STS [R30], R12 ;  /* 0x0000000c1e007388 */ /* 0x020be80000000800 */
        /* <DEDUP_REMOVED lines=26> */
[----:B--2---:R-:W-:-:S03]  /*9df0*/  LOP3.LUT R4, R9, 0xfffffff8, RZ, 0xc0, !PT ;  /* 0xfffffff809047812 */ /* 0x004fc600078ec0ff */
[----:B------:R-:W-:Y:S01]  /*9e00*/  STS [R21+0x4000], R94 ;  /* 0x0040005e15007388 */ /* 0x000fe20000000800 */
[----:B------:R-:W-:Y:S02]  /*9e10*/  IMAD.IADD R9, R17, 0x1, R8 ;  /* 0x0000000111097824 */ /* 0x000fe400078e0208 */
[----:B------:R-:W-:Y:S02]  /*9e20*/  IMAD.MOV.U32 R8, RZ, RZ, R16 ;  /* 0x000000ffff087224 */ /* 0x000fe400078e0010 */
[----:B---3--:R-:W-:Y:S01]  /*9e30*/  IMAD R2, R14, c[0x0][0x3a8], RZ ;  /* 0x0000ea000e027a24 */ /* 0x008fe200078e02ff */
[----:B------:R-:W1:Y:S01]  /*9e40*/  S2R R16, SR_CTAID.Z ;  /* 0x0000000000107919 */ /* 0x000e620000002700 */
[----:B----4-:R-:W-:-:S04]  /*9e50*/  IMAD.WIDE.U32 R6, R0, c[0x0][0x3a8], RZ ;  /* 0x0000ea0000067a25 */ /* 0x010fc800078e00ff */
[----:B------:R-:W-:Y:S02]  /*9e60*/  IMAD R2, R0, c[0x0][0x3ac], R2 ;  /* 0x0000eb0000027a24 */ /* 0x000fe400078e0202 */
[----:B------:R-:W-:Y:S01]  /*9e70*/  IMAD.IADD R4, R18, 0x1, -R4 ;  /* 0x0000000112047824 */ /* 0x000fe200078e0a04 */
[----:B-----5:R-:W-:Y:S01]  /*9e80*/  MOV R12, UR38 ;  /* 0x00000026000c7c02 */ /* 0x020fe20008000f00 */
[----:B------:R-:W-:Y:S01]  /*9e90*/  IMAD.U32 R0, RZ, RZ, UR38 ;  /* 0x00000026ff007e24 */ /* 0x000fe2000f8e00ff */
[----:B------:R-:W-:Y:S01]  /*9ea0*/  SHF.R.S32.HI R5, RZ, 0x1f, R19 ;  /* 0x0000001fff057819 */ /* 0x000fe20000011413 */
[----:B------:R-:W-:Y:S01]  /*9eb0*/  IMAD.SHL.U32 R4, R4, 0x8, RZ ;  /* 0x0000000804047824 */ /* 0x000fe200078e00ff */
[----:B------:R-:W-:Y:S01]  /*9ec0*/  IADD3 R7, R7, R2, RZ ;  /* 0x0000000207077210 */ /* 0x000fe20007ffe0ff */
        /* <DEDUP_REMOVED lines=22> */
[----:B------:R-:W5:Y:S01]  /*a030*/  LDS.128 R28, [R0+0x10000] ;  /* 0x01000000001c7984 */ /* 0x000f620000000c00 */
        /* <DEDUP_REMOVED lines=32> */
[----:B-----5:R3:W-:Y:S01]  /*a240*/  STG.E.128 [R12.64], R28 ;  /* 0x0000001c0c007986 */ /* 0x0207e2000c101d24 */
[----:B-1----:R-:W-:-:S04]  /*a250*/  IADD3 R4, P0, R6, UR7, RZ ;  /* 0x0000000706047c10 */ /* 0x002fc8000ff1e0ff */
[----:B------:R-:W-:Y:S02]  /*a260*/  IADD3.X R5, R7, UR4, RZ, P0, !PT ;  /* 0x0000000407057c10 */ /* 0x000fe400087fe4ff */
[----:B--2---:R-:W-:Y:S01]  /*a270*/  IADD3 R8, P0, R4, UR7, RZ ;  /* 0x0000000704087c10 */ /* 0x004fe2000ff1e0ff */
[----:B------:R3:W-:Y:S03]  /*a280*/  STG.E.128 [R6.64], R24 ;  /* 0x0000001806007986 */ /* 0x0007e6000c101d24 */
[----:B------:R-:W-:Y:S01]  /*a290*/  IADD3.X R9, R5, UR4, RZ, P0, !PT ;  /* 0x0000000405097c10 */ /* 0x000fe200087fe4ff */
[----:B------:R3:W-:Y:S04]  /*a2a0*/  STG.E.128 [R4.64], R20 ;  /* 0x0000001404007986 */ /* 0x0007e8000c101d24 */
[----:B------:R3:W-:Y:S04]  /*a2b0*/  STG.E.128 [R8.64], R16 ;  /* 0x0000001008007986 */ /* 0x0007e8000c101d24 */
.L_x_987:
        /* <DEDUP_REMOVED lines=11> */
.L_x_994:
[----:B------:R-:W-:Y:S05]  /*a370*/  EXIT ;  /* 0x000000000000794d */ /* 0x000fea0003800000 */
.L_x_996:
        /* <DEDUP_REMOVED lines=16> */
.L_x_1274:


//--------------------- .text._ZN5flash44flash_bwd_dq_dk_dv_loop_seqk_parallel_kernelI23Flash_bwd_kernel_traitsILi64ELi128ELi128ELi8ELi4ELi4ELi4ELb0ELb0EN7cutlass10bfloat16_tE19Flash_kernel_traitsILi64ELi128ELi128ELi8ES3_EELb1ELb1ELb0ELb0ELb0ELb1ELb0EEEvNS_16Flash_bwd_paramsE --------------------------
	.section	.text._ZN5flash44flash_bwd_dq_dk_dv_loop_seqk_parallel_kernelI23Flash_bwd_kernel_traitsILi64ELi128ELi128ELi8ELi4ELi4ELi4ELb0ELb0EN7cutlass10bfloat16_tE19Flash_kernel_traitsILi64ELi128ELi128ELi8ES3_EELb1ELb1ELb0ELb0ELb0ELb1ELb0EEEvNS_16Flash_bwd_paramsE,"ax",@progbits
	.sectioninfo	@"SHI_REGISTERS=255"
	.align	128
        .global         _ZN5flash44flash_bwd_dq_dk_dv_loop_seqk_parallel_kernelI23Flash_bwd_kernel_traitsILi64ELi128ELi128ELi8ELi4ELi4ELi4ELb0ELb0EN7cutlass10bfloat16_tE19Flash_kernel_traitsILi64ELi128ELi128ELi8ES3_EELb1ELb1ELb0ELb0ELb0ELb1ELb0EEEvNS_16Flash_bwd_paramsE
        .type           _ZN5flash44flash_bwd_dq_dk_dv_loop_seqk_parallel_kernelI23Flash_bwd_kernel_traitsILi64ELi128ELi128ELi8ELi4ELi4ELi4ELb0ELb0EN7cutlass10bfloat16_tE19Flash_kernel_traitsILi64ELi128ELi128ELi8ES3_EELb1ELb1ELb0ELb0ELb0ELb1ELb0EEEvNS_16Flash_bwd_paramsE,@function
        .size           _ZN5flash44flash_bwd_dq_dk_dv_loop_seqk_parallel_kernelI23Flash_bwd_kernel_traitsILi64ELi128ELi128ELi8ELi4ELi4ELi4ELb0ELb0EN7cutlass10bfloat16_tE19Flash_kernel_traitsILi64ELi128ELi128ELi8ES3_EELb1ELb1ELb0ELb0ELb0ELb1ELb0EEEvNS_16Flash_bwd_paramsE,(.L_x_1275 - _ZN5flash44flash_bwd_dq_dk_dv_loop_seqk_parallel_kernelI23Flash_bwd_kernel_traitsILi64ELi128ELi128ELi8ELi4ELi4ELi4ELb0ELb0EN7cutlass10bfloat16_tE19Flash_kernel_traitsILi64ELi128ELi128ELi8ES3_EELb1ELb1ELb0ELb0ELb0ELb1ELb0EEEvNS_16Flash_bwd_paramsE)
        .other          _ZN5flash44flash_bwd_dq_dk_dv_loop_seqk_parallel_kernelI23Flash_bwd_kernel_traitsILi64ELi128ELi128ELi8ELi4ELi4ELi4ELb0ELb0EN7cutlass10bfloat16_tE19Flash_kernel_traitsILi64ELi128ELi128ELi8ES3_EELb1ELb1ELb0ELb0ELb0ELb1ELb0EEEvNS_16Flash_bwd_paramsE,@"STO_CUDA_ENTRY STV_DEFAULT"
_ZN5flash44flash_bwd_dq_dk_dv_loop_seqk_parallel_kernelI23Flash_bwd_kernel_traitsILi64ELi128ELi128ELi8ELi4ELi4ELi4ELb0ELb0EN7cutlass10bfloat16_tE19Flash_kernel_traitsILi64ELi128ELi128ELi8ES3_EELb1ELb1ELb0ELb0ELb0ELb1ELb0EEEvNS_16Flash_bwd_paramsE:
.text._ZN5flash44flash_bwd_dq_dk_dv_loop_seqk_parallel_kernelI23Flash_bwd_kernel_traitsILi64ELi128ELi128ELi8ELi4ELi4ELi4ELb0ELb0EN7cutlass10bfloat16_tE19Flash_kernel_traitsILi64ELi128ELi128ELi8ES3_EELb1ELb1ELb0ELb0ELb0ELb1ELb0EEEvNS_16Flash_bwd_paramsE:
        /* <DEDUP_REMOVED lines=17> */
[----:B------:R-:W-:Y:S02]  /*0110*/  ULDC.U8 UR7, c[0x0][0x328] ;  /* 0x0000ca0000077ab9 */ /* 0x000fe40000000000 */
[----:B------:R-:W-:Y:S01]  /*0120*/  UISETP.NE.AND UP5, UPT, UR7, URZ, UPT ;  /* 0x0000003f0700728c */ /* 0x000fe2000bfa5270 */
[----:B------:R-:W3:Y:S01]  /*0130*/  S2UR UR36, SR_CTAID.Z ;  /* 0x00000000002479c3 */ /* 0x000ee20000002700 */
[----:B------:R-:W-:-:S02]  /*0140*/  ULDC UR46, c[0x0][0x22c] ;  /* 0x00008b00002e7ab9 */ /* 0x000fc40000000800 */
[----:B------:R-:W-:Y:S02]  /*0150*/  ULDC UR34, c[0x0][0x1c0] ;  /* 0x0000700000227ab9 */ /* 0x000fe40000000800 */
[----:B------:R-:W-:Y:S02]  /*0160*/  UMOV UR5, 0x80 ;  /* 0x0000008000057882 */ /* 0x000fe40000000000 */
[----:B------:R-:W-:Y:S01]  /*0170*/  ULDC UR4, c[0x0][0x210] ;  /* 0x0000840000047ab9 */ /* 0x000fe20000000800 */
[----:B------:R-:W4:Y:S01]  /*0180*/  S2UR UR61, SR_CTAID.X ;  /* 0x00000000003d79c3 */ /* 0x000f220000002500 */
[----:B------:R-:W-:Y:S02]  /*0190*/  ULDC UR56, c[0x0][0x234] ;  /* 0x00008d0000387ab9 */ /* 0x000fe40000000800 */
[----:B------:R-:W-:Y:S02]  /*01a0*/  ULDC UR10, c[0x0][0x1c0] ;  /* 0x00007000000a7ab9 */ /* 0x000fe40000000800 */
[----:B------:R-:W-:Y:S01]  /*01b0*/  ULDC UR11, c[0x0][0x1c0] ;  /* 0x00007000000b7ab9 */ /* 0x000fe20000000800 */
[----:B-1----:R-:W-:Y:S01]  /*01c0*/  SHF.R.S32.HI R5, RZ, 0x1f, R10 ;  /* 0x0000001fff057819 */ /* 0x002fe2000001140a */
[----:B--2---:R-:W-:-:S02]  /*01d0*/  UIMAD.WIDE.U32 UR42, UR29, UR15, URZ ;  /* 0x0000000f1d2a72a5 */ /* 0x004fc4000f8e003f */
[----:B------:R-:W-:Y:S01]  /*01e0*/  USHF.L.U32 UR15, UR29, 0x7, URZ ;  /* 0x000000071d0f7899 */ /* 0x000fe2000800063f */
[CC--:B------:R-:W-:Y:S01]  /*01f0*/  LEA.HI R0, R5.reuse, R10.reuse, RZ, 0x4 ;  /* 0x0000000a05007211 */ /* 0x0c0fe200078f20ff */
[----:B------:R-:W-:Y:S01]  /*0200*/  UIMAD.WIDE UR34, UR46, UR34, URZ ;  /* 0x000000222e2272a5 */ /* 0x000fe2000f8e023f */
[CC--:B------:R-:W-:Y:S01]  /*0210*/  LEA.HI R14, R5.reuse, R10.reuse, RZ, 0x7 ;  /* 0x0000000a050e7211 */ /* 0x0c0fe200078f38ff */
[----:B------:R-:W-:Y:S01]  /*0220*/  UIMAD UR56, UR5, UR4, UR56 ;  /* 0x00000004053872a4 */ /* 0x000fe2000f8e0238 */
[CC--:B------:R-:W-:Y:S01]  /*0230*/  LEA.HI R2, R5.reuse, R10.reuse, RZ, 0x5 ;  /* 0x0000000a05027211 */ /* 0x0c0fe200078f28ff */
[----:B---3--:R-:W-:Y:S01]  /*0240*/  UIMAD UR47, UR36, UR46, URZ ;  /* 0x0000002e242f72a4 */ /* 0x008fe2000f8e023f */
[CC--:B------:R-:W-:Y:S01]  /*0250*/  LEA.HI R9, R5.reuse, R10.reuse, RZ, 0x3 ;  /* 0x0000000a05097211 */ /* 0x0c0fe200078f18ff */
[----:B------:R-:W-:Y:S01]  /*0260*/  UIMAD UR46, UR46, UR10, URZ ;  /* 0x0000000a2e2e72a4 */ /* 0x000fe2000f8e023f */
[CC--:B------:R-:W-:Y:S01]  /*0270*/  LEA.HI R13, R5.reuse, R10.reuse, RZ, 0x6 ;  /* 0x0000000a050d7211 */ /* 0x0c0fe200078f30ff */
[----:B------:R-:W-:Y:S01]  /*0280*/  UIMAD UR4, UR29, UR11, UR36 ;  /* 0x0000000b1d0472a4 */ /* 0x000fe2000f8e0224 */
[----:B------:R-:W-:Y:S01]  /*0290*/  LEA.HI R5, R5, R10, RZ, 0x2 ;  /* 0x0000000a05057211 */ /* 0x000fe200078f10ff */
[----:B------:R-:W-:Y:S01]  /*02a0*/  ULDC UR14, c[0x0][0x1c0] ;  /* 0x00007000000e7ab9 */ /* 0x000fe20000000800 */
[----:B------:R-:W-:Y:S01]  /*02b0*/  LOP3.LUT R3, R0, 0xfffffff0, RZ, 0xc0, !PT ;  /* 0xfffffff000037812 */ /* 0x000fe200078ec0ff */
[----:B------:R-:W-:Y:S01]  /*02c0*/  ULDC UR9, c[0x0][0x1c0] ;  /* 0x0000700000097ab9 */ /* 0x000fe20000000800 */
[----:B------:R-:W-:Y:S01]  /*02d0*/  LOP3.LUT R4, R5, 0x7ffffffc, RZ, 0xc0, !PT ;  /* 0x7ffffffc05047812 */ /* 0x000fe200078ec0ff */
[----:B------:R-:W-:Y:S01]  /*02e0*/  UIMAD UR53, UR6, UR29, URZ ;  /* 0x0000001d063572a4 */ /* 0x000fe2000f8e023f */
[----:B------:R-:W-:Y:S01]  /*02f0*/  LOP3.LUT R6, R2, 0xffffffe0, RZ, 0xc0, !PT ;  /* 0xffffffe002067812 */ /* 0x000fe200078ec0ff */
[C---:B------:R-:W-:Y:S01]  /*0300*/  IMAD.IADD R8, R10.reuse, 0x1, -R3 ;  /* 0x000000010a087824 */ /* 0x040fe200078e0a03 */
[----:B------:R-:W-:Y:S01]  /*0310*/  SHF.R.S32.HI R3, RZ, 0x4, R0 ;  /* 0x00000004ff037819 */ /* 0x000fe20000011400 */
[C---:B------:R-:W-:Y:S01]  /*0320*/  IMAD.IADD R15, R10.reuse, 0x1, -R4 ;  /* 0x000000010a0f7824 */ /* 0x040fe200078e0a04 */
[----:B------:R-:W-:Y:S01]  /*0330*/  SHF.R.S32.HI R4, RZ, 0x5, R2 ;  /* 0x00000005ff047819 */ /* 0x000fe20000011402 */
[----:B------:R-:W-:Y:S01]  /*0340*/  IMAD.IADD R6, R10, 0x1, -R6 ;  /* 0x000000010a067824 */ /* 0x000fe200078e0a06 */
[----:B------:R-:W-:Y:S01]  /*0350*/  SHF.R.S32.HI R2, RZ, 0x1f, R2 ;  /* 0x0000001fff027819 */ /* 0x000fe20000011402 */
[----:B------:R-:W-:Y:S01]  /*0360*/  UIMAD UR5, UR29, UR9, UR36 ;  /* 0x000000091d0572a4 */ /* 0x000fe2000f8e0224 */
[----:B------:R-:W-:Y:S01]  /*0370*/  LEA.HI R0, R0, R3, RZ, 0x1 ;  /* 0x0000000300007211 */ /* 0x000fe200078f08ff */
[----:B------:R-:W-:Y:S01]  /*0380*/  @!UP5 UIMAD UR6, UR29, UR14, UR36 ;  /* 0x0000000e1d06d2a4 */ /* 0x000fe2000f8e0224 */
[----:B------:R-:W-:Y:S01]  /*0390*/  LEA.HI R2, R2, R4, RZ, 0x2 ;  /* 0x0000000402027211 */ /* 0x000fe200078f10ff */
[----:B------:R-:W-:Y:S01]  /*03a0*/  USHF.L.U32 UR45, UR46, 0x7, URZ ;  /* 0x000000072e2d7899 */ /* 0x000fe2000800063f */
[----:B------:R-:W-:Y:S01]  /*03b0*/  LOP3.LUT R7, R9, 0xfffffff8, RZ, 0xc0, !PT ;  /* 0xfffffff809077812 */ /* 0x000fe200078ec0ff */
[----:B------:R-:W-:Y:S01]  /*03c0*/  USHF.L.U32 UR44, UR4, 0x5, URZ ;  /* 0x00000005042c7899 */ /* 0x000fe2000800063f */
[----:B------:R-:W-:Y:S01]  /*03d0*/  LOP3.LUT R0, R0, 0xfffffffe, RZ, 0xc0, !PT ;  /* 0xfffffffe00007812 */ /* 0x000fe200078ec0ff */
[----:B------:R-:W-:Y:S01]  /*03e0*/  ULDC UR50, c[0x0][0x214] ;  /* 0x0000850000327ab9 */ /* 0x000fe20000000800 */
[----:B------:R-:W-:Y:S01]  /*03f0*/  LOP3.LUT R2, R2, 0xfffffffc, RZ, 0xc0, !PT ;  /* 0xfffffffc02027812 */ /* 0x000fe200078ec0ff */
[----:B------:R-:W-:Y:S01]  /*0400*/  IMAD.IADD R7, R10, 0x1, -R7 ;  /* 0x000000010a077824 */ /* 0x000fe200078e0a07 */
[----:B------:R-:W-:Y:S01]  /*0410*/  ULDC UR57, c[0x0][0x1c8] ;  /* 0x0000720000397ab9 */ /* 0x000fe20000000800 */
[----:B------:R-:W-:Y:S01]  /*0420*/  IMAD.IADD R10, R3, 0x1, -R0 ;  /* 0x00000001030a7824 */ /* 0x000fe200078e0a00 */
[--C-:B------:R-:W-:Y:S01]  /*0430*/  SHF.R.S32.HI R3, RZ, 0x2, R5.reuse ;  /* 0x00000002ff037819 */ /* 0x100fe20000011405 */
[----:B------:R-:W-:Y:S01]  /*0440*/  IMAD.IADD R16, R4, 0x1, -R2 ;  /* 0x0000000104107824 */ /* 0x000fe200078e0a02 */
[----:B------:R-:W-:Y:S01]  /*0450*/  SHF.R.S32.HI R0, RZ, 0x1f, R5 ;  /* 0x0000001fff007819 */ /* 0x000fe20000011405 */
[----:B------:R-:W-:Y:S01]  /*0460*/  IMAD.SHL.U32 R5, R7, 0x8, RZ ;  /* 0x0000000807057824 */ /* 0x000fe200078e00ff */
[----:B------:R-:W-:Y:S01]  /*0470*/  SHF.R.S32.HI R4, RZ, 0x3, R9 ;  /* 0x00000003ff047819 */ /* 0x000fe20000011409 */
[----:B------:R-:W-:Y:S01]  /*0480*/  ULDC.U8 UR8, c[0x0][0x3d0] ;  /* 0x0000f40000087ab9 */ /* 0x000fe20000000000 */
[----:B------:R-:W-:Y:S01]  /*0490*/  SHF.R.S32.HI R2, RZ, 0x1f, R6 ;  /* 0x0000001fff027819 */ /* 0x000fe20000011406 */
[----:B------:R-:W-:Y:S01]  /*04a0*/  STL [R1+0x18], R16 ;  /* 0x0000181001007387 */ /* 0x000fe20000100800 */
[----:B------:R-:W-:Y:S01]  /*04b0*/  LEA.HI R0, R0, R3, RZ, 0x3 ;  /* 0x0000000300007211 */ /* 0x000fe200078f18ff */
[----:B------:R-:W-:Y:S01]  /*04c0*/  IMAD.SHL.U32 R4, R4, 0x40, RZ ;  /* 0x0000004004047824 */ /* 0x000fe200078e00ff */
[----:B------:R-:W-:Y:S01]  /*04d0*/  LEA.HI R237, R2, R6, RZ, 0x2 ;  /* 0x0000000602ed7211 */ /* 0x000fe200078f10ff */
[----:B------:R-:W-:Y:S01]  /*04e0*/  ULDC UR51, c[0x0][0x224] ;  /* 0x0000890000337ab9 */ /* 0x000fe20000000800 */
[----:B------:R-:W-:Y:S01]  /*04f0*/  LOP3.LUT R2, R0, 0xfffffff8, RZ, 0xc0, !PT ;  /* 0xfffffff800027812 */ /* 0x000fe200078ec0ff */
[----:B------:R-:W-:Y:S01]  /*0500*/  @UP5 UIMAD UR55, UR29, UR50, URZ ;  /* 0x000000321d3752a4 */ /* 0x000fe2000f8e023f */
[----:B------:R-:W-:Y:S01]  /*0510*/  LOP3.LUT R0, R4, 0x1c0, RZ, 0xc0, !PT ;  /* 0x000001c004007812 */ /* 0x000fe200078ec0ff */
[----:B------:R-:W-:Y:S01]  /*0520*/  ULDC.64 UR12, c[0x0][0x118] ;  /* 0x00004600000c7ab9 */ /* 0x000fe20000000a00 */
[----:B------:R-:W-:Y:S01]  /*0530*/  SHF.R.S32.HI R4, RZ, 0x1f, R8 ;  /* 0x0000001fff047819 */ /* 0x000fe20000011408 */
[----:B------:R-:W-:Y:S01]  /*0540*/  IMAD.IADD R6, R3, 0x1, -R2 ;  /* 0x0000000103067824 */ /* 0x000fe200078e0a02 */
[----:B------:R-:W-:Y:S01]  /*0550*/  LOP3.LUT R3, R0, 0x38, R5, 0xf8, !PT ;  /* 0x0000003800037812 */ /* 0x000fe200078ef805 */
[----:B------:R-:W-:Y:S01]  /*0560*/  ULOP3.LUT UR57, UR36, UR57, URZ, 0x3c, !UPT ;  /* 0x0000003924397292 */ /* 0x000fe2000f8e3c3f */
[----:B------:R-:W-:Y:S01]  /*0570*/  SHF.R.U32.HI R2, RZ, 0x3, R0 ;  /* 0x00000003ff027819 */ /* 0x000fe20000011600 */
[----:B------:R-:W-:Y:S01]  /*0580*/  USHF.R.S32.HI UR58, URZ, 0x1f, UR36 ;  /* 0x0000001f3f3a7899 */ /* 0x000fe20008011424 */
[----:B------:R-:W-:Y:S01]  /*0590*/  LEA.HI R11, R4, R8, RZ, 0x3 ;  /* 0x00000008040b7211 */ /* 0x000fe200078f18ff */
[----:B------:R-:W-:Y:S01]  /*05a0*/  UISETP.NE.AND UP6, UPT, UR8, URZ, UPT ;  /* 0x0000003f0800728c */ /* 0x000fe2000bfc5270 */
[----:B------:R-:W-:Y:S01]  /*05b0*/  LOP3.LUT R3, R3, R2, RZ, 0x3c, !PT ;  /* 0x0000000203037212 */ /* 0x000fe200078e3cff */
[----:B------:R-:W-:Y:S01]  /*05c0*/  IMAD.SHL.U32 R2, R13, 0x8, RZ ;  /* 0x000000080d027824 */ /* 0x000fe200078e00ff */
[----:B------:R-:W-:Y:S01]  /*05d0*/  LOP3.LUT R0, R11, 0xfffffff8, RZ, 0xc0, !PT ;  /* 0xfffffff80b007812 */ /* 0x000fe200078ec0ff */
[----:B------:R-:W-:Y:S01]  /*05e0*/  USHF.R.S32.HI UR60, URZ, 0x1f, UR29 ;  /* 0x0000001f3f3c7899 */ /* 0x000fe2000801141d */
[----:B------:R-:W-:Y:S01]  /*05f0*/  LOP3.LUT R4, R6, 0x1, RZ, 0xc0, !PT ;  /* 0x0000000106047812 */ /* 0x000fe200078ec0ff */
[----:B------:R-:W-:Y:S01]  /*0600*/  USHF.R.S32.HI UR59, URZ, 0x1f, UR36 ;  /* 0x0000001f3f3b7899 */ /* 0x000fe20008011424 */
[----:B------:R-:W-:Y:S01]  /*0610*/  LOP3.LUT R2, R3, 0xfffffe00, R2, 0xf8, !PT ;  /* 0xfffffe0003027812 */ /* 0x000fe200078ef802 */
[----:B------:R-:W-:Y:S01]  /*0620*/  IMAD.IADD R12, R8, 0x1, -R0 ;  /* 0x00000001080c7824 */ /* 0x000fe200078e0a00 */
[----:B------:R-:W-:Y:S01]  /*0630*/  SHF.R.S32.HI R8, RZ, 0x7, R14 ;  /* 0x00000007ff087819 */ /* 0x000fe2000001140e */
[C---:B------:R-:W-:Y:S01]  /*0640*/  IMAD.SHL.U32 R0, R7.reuse, 0x40, RZ ;  /* 0x0000004007007824 */ /* 0x040fe200078e00ff */
[----:B------:R-:W-:Y:S01]  /*0650*/  ISETP.NE.U32.AND P0, PT, R4, 0x1, PT ;  /* 0x000000010400780c */ /* 0x000fe20003f05070 */
[----:B------:R1:W-:Y:S01]  /*0660*/  STL [R1+0x14], R2 ;  /* 0x0000140201007387 */ /* 0x0003e20000100800 */
[----:B------:R-:W-:Y:S01]  /*0670*/  IMAD.SHL.U32 R3, R10, 0x200, RZ ;  /* 0x000002000a037824 */ /* 0x000fe200078e00ff */
[C---:B------:R-:W-:Y:S01]  /*0680*/  LOP3.LUT P4, RZ, R7.reuse, 0x2, RZ, 0xc0, !PT ;  /* 0x0000000207ff7812 */ /* 0x040fe2000788c0ff */
[----:B------:R-:W-:Y:S01]  /*0690*/  UIMAD.WIDE.U32 UR40, UR34, UR42, URZ ;  /* 0x0000002a222872a5 */ /* 0x000fe2000f8e003f */
[----:B------:R-:W-:Y:S01]  /*06a0*/  LOP3.LUT R0, R0, 0x1c0, RZ, 0xc0, !PT ;  /* 0x000001c000007812 */ /* 0x000fe200078ec0ff */
[----:B------:R-:W-:Y:S01]  /*06b0*/  UIMAD UR52, UR35, UR42, URZ ;  /* 0x0000002a233472a4 */ /* 0x000fe2000f8e023f */
[----:B------:R-:W-:Y:S01]  /*06c0*/  LOP3.LUT P3, RZ, R7, 0x4, RZ, 0xc0, !PT ;  /* 0x0000000407ff7812 */ /* 0x000fe2000786c0ff */
[----:B------:R-:W-:Y:S01]  /*06d0*/  IMAD.U32 R7, RZ, RZ, UR15 ;  /* 0x0000000fff077e24 */ /* 0x000fe2000f8e00ff */
[----:B------:R-:W-:Y:S01]  /*06e0*/  LOP3.LUT R178, R0, 0x8, R9, 0xf8, !PT ;  /* 0x0000000800b27812 */ /* 0x000fe200078ef809 */
[----:B------:R-:W-:Y:S01]  /*06f0*/  IMAD.SHL.U32 R7, R15, 0x2, RZ ;  /* 0x000000020f077824 */ /* 0x000fe200078e00ff */
[----:B------:R-:W-:Y:S01]  /*0700*/  R2P PR, R6, 0x6 ;  /* 0x0000000606007804 */ /* 0x000fe20000000000 */
[----:B------:R-:W-:Y:S01]  /*0710*/  USHF.R.S32.HI UR54, URZ, 0x1f, UR47 ;  /* 0x0000001f3f367899 */ /* 0x000fe2000801142f */
[----:B------:R-:W-:Y:S01]  /*0720*/  SEL R180, R231, 0xffffffe0, !P4 ;  /* 0xffffffe0e7b47807 */ /* 0x000fe20006000000 */
[----:B------:R-:W-:Y:S01]  /*0730*/  UIMAD UR51, UR5, UR51, URZ ;  /* 0x00000033053372a4 */ /* 0x000fe2000f8e023f */
[----:B------:R-:W-:Y:S01]  /*0740*/  SEL R229, R229, 0x10, !P0 ;  /* 0x00000010e5e57807 */ /* 0x000fe20004000000 */
[----:B------:R-:W-:Y:S01]  /*0750*/  @!UP5 UIMAD UR50, UR6, UR50, URZ ;  /* 0x000000320632d2a4 */ /* 0x000fe2000f8e023f */
[----:B------:R-:W-:Y:S01]  /*0760*/  SEL R231, R231, 0xffffffe0, !P1 ;  /* 0xffffffe0e7e77807 */ /* 0x000fe20004800000 */
[----:B------:R-:W-:-:S02]  /*0770*/  USHF.R.S32.HI UR49, URZ, 0x1f, UR45 ;  /* 0x0000001f3f317899 */ /* 0x000fc4000801142d */
[----:B------:R-:W-:Y:S02]  /*0780*/  USHF.R.S32.HI UR48, URZ, 0x1f, UR44 ;  /* 0x0000001f3f307899 */ /* 0x000fe4000801142c */
[----:B------:R-:W-:Y:S01]  /*0790*/  UMOV UR39, 0xffffc000 ;  /* 0xffffc00000277882 */ /* 0x000fe20000000000 */
[----:B-1----:R-:W-:-:S05]  /*07a0*/  IMAD.SHL.U32 R2, R16, 0x10, RZ ;  /* 0x0000001010027824 */ /* 0x002fca00078e00ff */
[----:B------:R-:W-:Y:S02]  /*07b0*/  LOP3.LUT R5, R0, 0x30, R2, 0xf8, !PT ;  /* 0x0000003000057812 */ /* 0x000fe400078ef802 */
[----:B------:R-:W-:Y:S02]  /*07c0*/  SHF.R.U32.HI R0, RZ, 0x3, R0 ;  /* 0x00000003ff007819 */ /* 0x000fe40000011600 */
[----:B------:R-:W-:Y:S01]  /*07d0*/  LOP3.LUT R4, R5, 0x8, R9, 0xf8, !PT ;  /* 0x0000000805047812 */ /* 0x000fe200078ef809 */
[C---:B------:R-:W-:Y:S01]  /*07e0*/  IMAD R5, R8.reuse, 0x2000, R7 ;  /* 0x0000200008057824 */ /* 0x040fe200078e0207 */
        /* <DEDUP_REMOVED lines=78> */
[----:B----4-:R2:W-:Y:S02]  /*0cd0*/  STL [R1+0x38], R0 ;  /* 0x0000380001007387 */ /* 0x0105e40000100800 */
.L_x_1041:
[----:B------:R-:W-:Y:S02]  /*0ce0*/  ULDC.64 UR4, c[0x0][0x240] ;  /* 0x0000900000047ab9 */ /* 0x000fe40000000a00 */
[----:B------:R-:W-:Y:S02]  /*0cf0*/  UISETP.NE.U32.AND UP1, UPT, URZ, UR4, UPT ;  /* 0x000000043f00728c */ /* 0x000fe4000bf25070 */
[----:B------:R-:W-:Y:S02]  /*0d00*/  USHF.L.U32 UR14, UR29, 0x2, URZ ;  /* 0x000000021d0e7899 */ /* 0x000fe4000800063f */
[----:B------:R-:W-:Y:S02]  /*0d10*/  USHF.R.S32.HI UR38, URZ, 0x1f, UR29 ;  /* 0x0000001f3f267899 */ /* 0x000fe4000801141d */
        /* <DEDUP_REMOVED lines=9> */
[----:B------:R-:W-:Y:S01]  /*0db0*/  ULDC.U8 UR11, c[0x0][0x312] ;  /* 0x0000c480000b7ab9 */ /* 0x000fe20000000000 */
[----:B------:R-:W-:Y:S01]  /*0dc0*/  PLOP3.LUT P0, PT, PT, PT, UP3, 0x80, 0x0 ;  /* 0x000000000000781c */ /* 0x000fe20003f0f038 */
[----:B------:R-:W-:Y:S01]  /*0dd0*/  ULDC.64 UR6, c[0x0][0x248] ;  /* 0x0000920000067ab9 */ /* 0x000fe20000000a00 */
[----:B------:R-:W-:Y:S01]  /*0de0*/  IMAD.U32 R5, RZ, RZ, UR5 ;  /* 0x00000005ff057e24 */ /* 0x000fe2000f8e00ff */
[----:B------:R-:W-:-:S02]  /*0df0*/  UISETP.NE.AND UP4, UPT, UR11, URZ, UPT ;  /* 0x0000003f0b00728c */ /* 0x000fc4000bf85270 */
[----:B------:R-:W-:Y:S02]  /*0e00*/  @UP3 UIADD3 UR4, UP0, UR14, UR8, URZ ;  /* 0x000000080e043290 */ /* 0x000fe4000ff1e03f */
[----:B------:R1:W2:Y:S01]  /*0e10*/  @P2 LDG.E R8, [R4.64] ;  /* 0x0000000c04082981 */ /* 0x0002a2000c1e1900 */
[----:B------:R-:W-:Y:S02]  /*0e20*/  UISETP.EQ.U32.AND UP2, UPT, URZ, UR6, UPT ;  /* 0x000000063f00728c */ /* 0x000fe4000bf42070 */
[----:B------:R-:W-:Y:S01]  /*0e30*/  @UP3 UIADD3.X UR5, UR10, UR9, URZ, UP0, !UPT ;  /* 0x000000090a053290 */ /* 0x000fe200087fe43f */
[----:B---3--:R1:W3:Y:S01]  /*0e40*/  @P2 LDG.E R2, [R4.64+0x4] ;  /* 0x0000040c04022981 */ /* 0x0082e2000c1e1900 */
[----:B------:R-:W-:Y:S01]  /*0e50*/  MOV R6, UR4 ;  /* 0x0000000400067c02 */ /* 0x000fe20008000f00 */
[----:B------:R-:W-:-:S03]  /*0e60*/  UISETP.EQ.OR.EX UP2, UPT, URZ, UR7, !UP4, UP2 ;  /* 0x000000073f00728c */ /* 0x000fc6000e742720 */
[----:B------:R-:W-:Y:S01]  /*0e70*/  IMAD.U32 R7, RZ, RZ, UR5 ;  /* 0x00000005ff077e24 */ /* 0x000fe2000f8e00ff */
[----:B------:R-:W-:-:S04]  /*0e80*/  UIADD3 UR6, UP0, UR14, UR6, URZ ;  /* 0x000000060e067290 */ /* 0x000fc8000ff1e03f */
[----:B------:R-:W4:Y:S01]  /*0e90*/  @P0 LDG.E R6, [R6.64] ;  /* 0x0000000c06060981 */ /* 0x000f22000c1e1900 */
        /* <DEDUP_REMOVED lines=25> */
.L_x_997:
        /* <DEDUP_REMOVED lines=59> */
.L_x_999:
        /* <DEDUP_REMOVED lines=18> */
.L_x_1000:
        /* <DEDUP_REMOVED lines=18> */
[----:B------:R-:W-:Y:S02]  /*1620*/  UIMAD UR4, UR38, UR8, UR53 ;  /* 0x00000008260472a4 */ /* 0x000fe4000f8e0235 */
[----:B------:R-:W-:Y:S02]  /*1630*/  USHF.L.U32 UR8, UR29, 0x7, URZ ;  /* 0x000000071d087899 */ /* 0x000fe4000800063f */
        /* <DEDUP_REMOVED lines=8> */
[----:B------:R-:W-:Y:S02]  /*16c0*/  ULDC.64 UR6, c[0x0][0x3d8] ;  /* 0x0000f60000067ab9 */ /* 0x000fe40000000a00 */
[----:B------:R-:W-:Y:S01]  /*16d0*/  UIMAD.WIDE.U32 UR4, UR61, UR6, URZ ;  /* 0x000000063d0472a5 */ /* 0x000fe2000f8e003f */
[----:B-1----:R-:W-:Y:S02]  /*16e0*/  IMAD.MOV R0, RZ, RZ, -R5 ;  /* 0x000000ffff007224 */ /* 0x002fe400078e0a05 */
[----:B------:R-:W-:Y:S01]  /*16f0*/  IMAD.MOV.U32 R4, RZ, RZ, RZ ;  /* 0x000000ffff047224 */ /* 0x000fe200078e00ff */
[----:B------:R-:W-:Y:S01]  /*1700*/  USEL UR15, UR4, URZ, UP6 ;  /* 0x0000003f040f7287 */ /* 0x000fe2000b000000 */
[----:B------:R-:W-:Y:S01]  /*1710*/  IMAD R0, R0, R6, RZ ;  /* 0x0000000600007224 */ /* 0x000fe200078e02ff */
[----:B------:R-:W-:-:S02]  /*1720*/  USHF.L.U64.HI UR4, UR29, 0x7, UR38 ;  /* 0x000000071d047899 */ /* 0x000fc40008010226 */
[----:B------:R-:W-:Y:S01]  /*1730*/  UIMAD UR7, UR61, UR7, UR5 ;  /* 0x000000073d0772a4 */ /* 0x000fe2000f8e0205 */
[----:B------:R-:W-:Y:S01]  /*1740*/  IMAD.HI.U32 R0, R5, R0, R4 ;  /* 0x0000000005007227 */ /* 0x000fe200078e0004 */
[----:B------:R-:W-:Y:S02]  /*1750*/  USEL UR5, UR4, URZ, UP1 ;  /* 0x0000003f04057287 */ /* 0x000fe40008800000 */
[----:B------:R-:W-:-:S03]  /*1760*/  USEL UR4, UR8, URZ, UP1 ;  /* 0x0000003f08047287 */ /* 0x000fc60008800000 */
[----:B------:R-:W-:Y:S01]  /*1770*/  IMAD.HI.U32 R0, R0, R2, RZ ;  /* 0x0000000200007227 */ /* 0x000fe200078e00ff */
[----:B------:R-:W-:Y:S02]  /*1780*/  UIADD3 UR4, UP1, UR14, UR4, URZ ;  /* 0x000000040e047290 */ /* 0x000fe4000ff3e03f */
[----:B------:R-:W-:Y:S01]  /*1790*/  ULDC UR8, c[0x0][0x234] ;  /* 0x00008d0000087ab9 */ /* 0x000fe20000000800 */
[----:B------:R-:W-:Y:S01]  /*17a0*/  IMAD.MOV R4, RZ, RZ, -R0 ;  /* 0x000000ffff047224 */ /* 0x000fe200078e0a00 */
[----:B------:R-:W-:Y:S02]  /*17b0*/  UIADD3.X UR6, UR26, UR5, URZ, UP1, !UPT ;  /* 0x000000051a067290 */ /* 0x000fe40008ffe43f */
[----:B------:R-:W-:Y:S01]  /*17c0*/  UIMAD UR5, UR35, UR4, URZ ;  /* 0x00000004230572a4 */ /* 0x000fe2000f8e023f */
[----:B------:R-:W-:-:S03]  /*17d0*/  IMAD R2, R6, R4, R2 ;  /* 0x0000000406027224 */ /* 0x000fc600078e0202 */
[----:B------:R-:W-:Y:S02]  /*17e0*/  UIMAD UR6, UR34, UR6, UR5 ;  /* 0x00000006220672a4 */ /* 0x000fe4000f8e0205 */
[----:B------:R-:W-:Y:S01]  /*17f0*/  ISETP.GT.U32.AND P1, PT, R6, R2, PT ;  /* 0x000000020600720c */ /* 0x000fe20003f24070 */
[----:B------:R-:W-:-:S04]  /*1800*/  @UP5 USEL UR5, UR55, UR11, !UP2 ;  /* 0x0000000b37055287 */ /* 0x000fc8000d000000 */
[----:B------:R-:W-:Y:S02]  /*1810*/  @UP5 UIMAD UR10, UR36, UR8, UR5 ;  /* 0x00000008240a52a4 */ /* 0x000fe4000f8e0205 */
[----:B------:R-:W-:Y:S02]  /*1820*/  UIMAD.WIDE.U32 UR4, UR34, UR4, URZ ;  /* 0x00000004220472a5 */ /* 0x000fe4000f8e003f */
[----:B------:R-:W-:Y:S02]  /*1830*/  USEL UR8, UR7, URZ, UP6 ;  /* 0x0000003f07087287 */ /* 0x000fe4000b000000 */
[----:B------:R-:W-:Y:S02]  /*1840*/  UIADD3 UR7, UR5, UR6, URZ ;  /* 0x0000000605077290 */ /* 0x000fe4000fffe03f */
[----:B------:R-:W-:Y:S01]  /*1850*/  @!P1 IMAD.IADD R2, R2, 0x1, -R6 ;  /* 0x0000000102029824 */ /* 0x000fe200078e0a06 */
[----:B------:R-:W-:Y:S01]  /*1860*/  @!P1 IADD3 R0, R0, 0x1, RZ ;  /* 0x0000000100009810 */ /* 0x000fe20007ffe0ff */
[----:B------:R-:W-:Y:S01]  /*1870*/  @!UP5 UMOV UR10, UR50 ;  /* 0x00000032000adc82 */ /* 0x000fe20008000000 */
[----:B------:R-:W-:-:S02]  /*1880*/  ISETP.LE.AND P1, PT, RZ, UR57, PT ;  /* 0x00000039ff007c0c */ /* 0x000fc4000bf23270 */
        /* <DEDUP_REMOVED lines=13> */
.L_x_1001:
[----:B------:R-:W-:Y:S02]  /*1960*/  UMOV UR6, UR51 ;  /* 0x0000003300067c82 */ /* 0x000fe40008000000 */
.L_x_1002:
[----:B------:R-:W1:Y:S01]  /*1970*/  S2R R31, SR_TID.X ;  /* 0x00000000001f7919 */ /* 0x000e620000002100 */
[----:B------:R-:W-:Y:S01]  /*1980*/  UIADD3 UR4, UP4, UP3, UR4, UR45, UR47 ;  /* 0x0000002d04047290 */ /* 0x000fe2000fb9e02f */
[----:B------:R-:W-:Y:S01]  /*1990*/  IMAD.U32 R11, RZ, RZ, UR14 ;  /* 0x0000000eff0b7e24 */ /* 0x000fe2000f8e00ff */
[----:B------:R-:W-:Y:S01]  /*19a0*/  ULDC UR11, c[0x0][0x2e8] ;  /* 0x0000ba00000b7ab9 */ /* 0x000fe20000000800 */
[----:B------:R-:W-:Y:S01]  /*19b0*/  IMAD.MOV.U32 R33, RZ, RZ, c[0x0][0x190] ;  /* 0x00006400ff217624 */ /* 0x000fe200078e00ff */
[----:B------:R-:W-:Y:S01]  /*19c0*/  UIADD3 UR15, UP2, UP1, UR15, UR4, UR17 ;  /* 0x000000040f0f7290 */ /* 0x000fe2000f95e011 */
[----:B------:R-:W-:Y:S01]  /*19d0*/  IMAD.MOV.U32 R12, RZ, RZ, c[0x0][0x370] ;  /* 0x0000dc00ff0c7624 */ /* 0x000fe200078e00ff */
[----:B------:R-:W-:Y:S01]  /*19e0*/  UIADD3.X UR4, UR7, UR49, UR54, UP4, UP3 ;  /* 0x0000003107047290 */ /* 0x000fe2000a7e6436 */
[----:B------:R-:W-:Y:S01]  /*19f0*/  BSSY B1, `(.L_x_998) ;  /* 0x0000aba000017945 */ /* 0x000fe20003800000 */
[----:B------:R-:W-:Y:S01]  /*1a00*/  UIADD3 UR6, UR14, UR6, URZ ;  /* 0x000000060e067290 */ /* 0x000fe2000fffe03f */
[----:B------:R-:W-:Y:S01]  /*1a10*/  IMAD.SHL.U32 R26, R33, 0x20, RZ ;  /* 0x00000020211a7824 */ /* 0x000fe200078e00ff */
[----:B------:R-:W-:-:S02]  /*1a20*/  UIADD3.X UR9, UR8, UR4, UR9, UP2, UP1 ;  /* 0x0000000408097290 */ /* 0x000fc400097e2409 */
[----:B------:R-:W-:Y:S02]  /*1a30*/  UIADD3 UR10, UR14, UR10, URZ ;  /* 0x0000000a0e0a7290 */ /* 0x000fe4000fffe03f */
[----:B------:R-:W-:Y:S02]  /*1a40*/  ULDC.64 UR4, c[0x0][0x1a8] ;  /* 0x00006a0000047ab9 */ /* 0x000fe40000000a00 */
[----:B------:R-:W-:-:S04]  /*1a50*/  UIMAD UR4, UR58, UR4, URZ ;  /* 0x000000043a0472a4 */ /* 0x000fc8000f8e023f */
[----:B------:R-:W-:Y:S01]  /*1a60*/  UIMAD UR8, UR36, UR5, UR4 ;  /* 0x00000005240872a4 */ /* 0x000fe2000f8e0204 */
[----:B-1----:R-:W-:Y:S02]  /*1a70*/  SHF.R.S32.HI R32, RZ, 0x1f, R31 ;  /* 0x0000001fff207819 */ /* 0x002fe4000001141f */
[----:B------:R-:W-:Y:S02]  /*1a80*/  ULDC.64 UR4, c[0x0][0x378] ;  /* 0x0000de0000047ab9 */ /* 0x000fe40000000a00 */
[----:B------:R-:W-:Y:S01]  /*1a90*/  UIMAD UR4, UR58, UR4, URZ ;  /* 0x000000043a0472a4 */ /* 0x000fe2000f8e023f */
[CC--:B------:R-:W-:Y:S02]  /*1aa0*/  LEA.HI R4, R32.reuse, R31.reuse, RZ, 0x3 ;  /* 0x0000001f20047211 */ /* 0x0c0fe400078f18ff */
[----:B------:R-:W-:Y:S01]  /*1ab0*/  LEA.HI R10, R32, R31, RZ, 0x5 ;  /* 0x0000001f200a7211 */ /* 0x000fe200078f28ff */
[----:B------:R-:W-:Y:S01]  /*1ac0*/  UIMAD UR7, UR36, UR5, UR4 ;  /* 0x00000005240772a4 */ /* 0x000fe2000f8e0204 */
[----:B------:R-:W-:-:S02]  /*1ad0*/  SHF.R.S32.HI R0, RZ, 0x3, R4 ;  /* 0x00000003ff007819 */ /* 0x000fc40000011404 */
[----:B------:R-:W-:Y:S01]  /*1ae0*/  LOP3.LUT R4, R4, 0xfffffff8, RZ, 0xc0, !PT ;  /* 0xfffffff804047812 */ /* 0x000fe200078ec0ff */
[----:B------:R-:W-:Y:S01]  /*1af0*/  ULDC.64 UR4, c[0x0][0x370] ;  /* 0x0000dc0000047ab9 */ /* 0x000fe20000000a00 */
[----:B------:R-:W-:Y:S01]  /*1b00*/  SHF.R.S32.HI R30, RZ, 0x1f, R0 ;  /* 0x0000001fff1e7819 */ /* 0x000fe20000011400 */
[----:B------:R-:W-:Y:S01]  /*1b10*/  UIMAD UR4, UR26, UR4, URZ ;  /* 0x000000041a0472a4 */ /* 0x000fe2000f8e023f */
[----:B------:R-:W-:Y:S01]  /*1b20*/  IADD3 R2, P1, R0, UR14, RZ ;  /* 0x0000000e00027c10 */ /* 0x000fe2000ff3e0ff */
[----:B------:R-:W-:Y:S02]  /*1b30*/  IMAD.IADD R4, R31, 0x1, -R4 ;  /* 0x000000011f047824 */ /* 0x000fe400078e0a04 */
[----:B------:R-:W-:Y:S01]  /*1b40*/  UIMAD UR5, UR14, UR5, UR4 ;  /* 0x000000050e0572a4 */ /* 0x000fe2000f8e0204 */
[----:B------:R-:W-:Y:S01]  /*1b50*/  IADD3.X R9, R30, UR26, RZ, P1, !PT ;  /* 0x0000001a1e097c10 */ /* 0x000fe20008ffe4ff */
[----:B------:R-:W-:Y:S01]  /*1b60*/  IMAD.SHL.U32 R4, R4, 0x8, RZ ;  /* 0x0000000804047824 */ /* 0x000fe200078e00ff */
[----:B------:R-:W-:-:S03]  /*1b70*/  UIADD3 UR4, -UR16, UR20, UR18 ;  /* 0x0000001410047290 */ /* 0x000fc6000fffe112 */
[----:B------:R-:W-:Y:S01]  /*1b80*/  IMAD R9, R9, c[0x0][0x190], RZ ;  /* 0x0000640009097a24 */ /* 0x000fe200078e02ff */
[----:B------:R-:W-:Y:S01]  /*1b90*/  SHF.R.S32.HI R5, RZ, 0x1f, R4 ;  /* 0x0000001fff057819 */ /* 0x000fe20000011404 */
[----:B------:R-:W-:-:S03]  /*1ba0*/  UIADD3 UR4, UR4, -UR11, URZ ;  /* 0x8000000b04047290 */ /* 0x000fc6000fffe03f */
[----:B------:R-:W-:Y:S01]  /*1bb0*/  UMOV UR11, 0x4 ;  /* 0x00000004000b7882 */ /* 0x000fe20000000000 */
[----:B------:R-:W-:Y:S01]  /*1bc0*/  IMAD.WIDE.U32 R6, R2, c[0x0][0x190], R4 ;  /* 0x0000640002067a25 */ /* 0x000fe200078e0004 */
[----:B------:R-:W-:-:S03]  /*1bd0*/  USHF.R.S32.HI UR17, URZ, 0x1f, UR4 ;  /* 0x0000001f3f117899 */ /* 0x000fc60008011404 */
[----:B------:R-:W-:Y:S01]  /*1be0*/  IMAD R2, R2, c[0x0][0x194], R9 ;  /* 0x0000650002027a24 */ /* 0x000fe200078e0209 */
[----:B------:R-:W-:Y:S01]  /*1bf0*/  IADD3 R8, P1, R6, UR37, RZ ;  /* 0x0000002506087c10 */ /* 0x000fe2000ff3e0ff */
[----:B------:R-:W-:-:S03]  /*1c00*/  ULEA.HI UR17, UR17, UR4, URZ, 0x7 ;  /* 0x0000000411117291 */ /* 0x000fc6000f8f383f */
[----:B------:R-:W-:Y:S01]  /*1c10*/  IADD3.X R9, R7, UR31, R2, P1, !PT ;  /* 0x0000001f07097c10 */ /* 0x000fe20008ffe402 */
[----:B------:R-:W-:Y:S01]  /*1c20*/  USHF.R.S32.HI UR17, URZ, 0x7, UR17 ;  /* 0x000000073f117899 */ /* 0x000fe20008011411 */
[----:B------:R-:W-:Y:S02]  /*1c30*/  LOP3.LUT R2, R10, 0xffffffe0, RZ, 0xc0, !PT ;  /* 0xffffffe00a027812 */ /* 0x000fe400078ec0ff */
[----:B------:R-:W-:Y:S01]  /*1c40*/  IADD3 R6, P1, R4, UR23, RZ ;  /* 0x0000001704067c10 */ /* 0x000fe2000ff3e0ff */
[----:B------:R-:W-:Y:S01]  /*1c50*/  UISETP.LT.AND UP1, UPT, URZ, UR17, UPT ;  /* 0x000000113f00728c */ /* 0x000fe2000bf21270 */
[----:B------:R-:W-:Y:S01]  /*1c60*/  SHF.R.S32.HI R10, RZ, 0x5, R10 ;  /* 0x00000005ff0a7819 */ /* 0x000fe2000001140a */
[----:B------:R-:W-:Y:S01]  /*1c70*/  IMAD.IADD R29, R31, 0x1, -R2 ;  /* 0x000000011f1d7824 */ /* 0x000fe200078e0a02 */
[----:B------:R-:W-:Y:S01]  /*1c80*/  IADD3.X R7, R5, UR25, RZ, P1, !PT ;  /* 0x0000001905077c10 */ /* 0x000fe20008ffe4ff */
[----:B------:R-:W-:Y:S02]  /*1c90*/  USEL UR17, URZ, UR17, !UP1 ;  /* 0x000000113f117287 */ /* 0x000fe4000c800000 */
[----:B------:R-:W-:-:S02]  /*1ca0*/  IMAD R2, R10, UR46, R29 ;  /* 0x0000002e0a027c24 */ /* 0x000fc4000f8e021d */
[----:B------:R-:W-:Y:S01]  /*1cb0*/  IMAD.WIDE.U32 R6, R11, c[0x0][0x370], R6 ;  /* 0x0000dc000b067a25 */ /* 0x000fe200078e0006 */
[----:B------:R-:W-:Y:S02]  /*1cc0*/  UISETP.GT.AND UP1, UPT, UR32, UR17, UPT ;  /* 0x000000112000728c */ /* 0x000fe4000bf24270 */
[C---:B------:R-:W-:Y:S01]  /*1cd0*/  IADD3 R10, P1, R2.reuse, UR15, RZ ;  /* 0x0000000f020a7c10 */ /* 0x040fe2000ff3e0ff */
[----:B------:R-:W-:Y:S01]  /*1ce0*/  IMAD.U32 R11, RZ, RZ, UR36 ;  /* 0x00000024ff0b7e24 */ /* 0x000fe2000f8e00ff */
[----:B------:R-:W-:Y:S01]  /*1cf0*/  IADD3 R7, R7, UR5, RZ ;  /* 0x0000000507077c10 */ /* 0x000fe2000fffe0ff */
[----:B------:R-:W-:Y:S01]  /*1d00*/  ULDC.64 UR14, c[0x0][0x3c8] ;  /* 0x0000f200000e7ab9 */ /* 0x000fe20000000a00 */
[----:B------:R-:W-:Y:S01]  /*1d10*/  LEA.HI.X.SX32 R2, R2, UR9, 0x1, P1 ;  /* 0x0000000902027c11 */ /* 0x000fe200088f0eff */
[----:B------:R-:W-:Y:S01]  /*1d20*/  IMAD.WIDE.U32 R8, R11, c[0x0][0x1a8], R8 ;  /* 0x00006a000b087a25 */ /* 0x000fe200078e0008 */
[----:B------:R-:W-:Y:S01]  /*1d30*/  LEA R236, P1, R10, c[0x0][0x350], 0x2 ;  /* 0x0000d4000aec7a11 */ /* 0x000fe200078210ff */
[----:B------:R-:W-:-:S02]  /*1d40*/  UIMAD.WIDE UR4, UR6, UR11, UR14 ;  /* 0x0000000b060472a5 */ /* 0x000fc4000f8e020e */
[----:B------:R-:W-:Y:S01]  /*1d50*/  IMAD.WIDE.U32 R6, R11, c[0x0][0x378], R6 ;  /* 0x0000de000b067a25 */ /* 0x000fe200078e0006 */
[----:B------:R-:W-:Y:S02]  /*1d60*/  LEA.HI.X R235, R10, c[0x0][0x354], R2, 0x2, P1 ;  /* 0x0000d5000aeb7a11 */ /* 0x000fe400008f1402 */
[----:B------:R-:W-:Y:S01]  /*1d70*/  PLOP3.LUT P1, PT, PT, PT, UP1, 0x80, 0x0 ;  /* 0x000000000000781c */ /* 0x000fe20003f2f018 */
[----:B------:R-:W-:Y:S01]  /*1d80*/  IMAD R2, R30, c[0x0][0x370], RZ ;  /* 0x0000dc001e027a24 */ /* 0x000fe200078e02ff */
[----:B------:R-:W-:Y:S01]  /*1d90*/  IADD3 R7, R7, UR7, RZ ;  /* 0x0000000707077c10 */ /* 0x000fe2000fffe0ff */
[----:B------:R-:W-:Y:S01]  /*1da0*/  UIADD3 UR7, UR32, -0x1, URZ ;  /* 0xffffffff20077890 */ /* 0x000fe2000fffe03f */
[----:B------:R-:W-:Y:S01]  /*1db0*/  IADD3 R9, R9, UR8, RZ ;  /* 0x0000000809097c10 */ /* 0x000fe2000fffe0ff */
[----:B------:R-:W-:Y:S01]  /*1dc0*/  IMAD R2, R0, c[0x0][0x374], R2 ;  /* 0x0000dd0000027a24 */ /* 0x000fe200078e0202 */
[----:B------:R-:W-:Y:S01]  /*1dd0*/  LEA R241, P2, R8, c[0x0][0x160], 0x1 ;  /* 0x0000580008f17a11 */ /* 0x000fe200078408ff */
[----:B------:R-:W-:Y:S01]  /*1de0*/  IMAD.WIDE.U32 R6, R0, c[0x0][0x370], R6 ;  /* 0x0000dc0000067a25 */ /* 0x000fe200078e0006 */
[----:B------:R-:W-:-:S02]  /*1df0*/  ULDC.64 UR8, c[0x0][0x200] ;  /* 0x0000800000087ab9 */ /* 0x000fc40000000a00 */
[----:B------:R-:W-:Y:S01]  /*1e00*/  LEA.HI.X R240, R8, c[0x0][0x164], R9, 0x1, P2 ;  /* 0x0000590008f07a11 */ /* 0x000fe200010f0c09 */
[----:B------:R-:W-:Y:S01]  /*1e10*/  IMAD.MOV.U32 R9, RZ, RZ, 0x5 ;  /* 0x00000005ff097424 */ /* 0x000fe200078e00ff */
[----:B------:R-:W-:Y:S01]  /*1e20*/  LEA R239, P2, R6, c[0x0][0x330], 0x1 ;  /* 0x0000cc0006ef7a11 */ /* 0x000fe200078408ff */
[----:B------:R-:W-:Y:S01]  /*1e30*/  IMAD.IADD R2, R7, 0x1, R2 ;  /* 0x0000000107027824 */ /* 0x000fe200078e0202 */
[----:B------:R-:W-:Y:S01]  /*1e40*/  UMOV UR15, UR4 ;  /* 0x00000004000f7c82 */ /* 0x000fe20008000000 */
[----:B------:R-:W-:Y:S01]  /*1e50*/  IMAD.SHL.U32 R10, R12, 0x20, RZ ;  /* 0x000000200c0a7824 */ /* 0x000fe200078e00ff */
[----:B------:R-:W-:Y:S01]  /*1e60*/  UMOV UR14, UR5 ;  /* 0x00000005000e7c82 */ /* 0x000fe20008000000 */
[-C--:B------:R-:W-:Y:S01]  /*1e70*/  SHF.L.U64.HI R13, R33, R9.reuse, c[0x0][0x194] ;  /* 0x00006500210d7619 */ /* 0x080fe20000010209 */
[----:B------:R-:W-:Y:S01]  /*1e80*/  UIMAD.WIDE UR10, UR10, UR11, UR8 ;  /* 0x0000000b0a0a72a5 */ /* 0x000fe2000f8e0208 */
[----:B------:R-:W-:Y:S02]  /*1e90*/  LEA.HI.X R238, R6, c[0x0][0x334], R2, 0x1, P2 ;  /* 0x0000cd0006ee7a11 */ /* 0x000fe400010f0c02 */
[----:B------:R-:W-:Y:S01]  /*1ea0*/  SHF.L.U64.HI R9, R12, R9, c[0x0][0x374] ;  /* 0x0000dd000c097619 */ /* 0x000fe20000010209 */
[----:B------:R-:W-:Y:S05]  /*1eb0*/  @P1 BRA `(.L_x_1003) ;  /* 0x00000b0000001947 */ /* 0x000fea0003800000 */
[----:B------:R-:W-:Y:S02]  /*1ec0*/  @UP0 UIADD3 UR6, UR21, UR24, URZ ;  /* 0x0000001815060290 */ /* 0x000fe4000fffe03f */
[----:B------:R-:W-:-:S02]  /*1ed0*/  ULDC.64 UR8, c[0x0][0x3a0] ;  /* 0x0000e80000087ab9 */ /* 0x000fc40000000a00 */
        /* <DEDUP_REMOVED lines=16> */
.L_x_1004:
        /* <DEDUP_REMOVED lines=18> */
.L_x_1005:
        /* <DEDUP_REMOVED lines=27> */
.L_x_1007:
[----:B------:R-:W-:Y:S05]  /*22b0*/  BSYNC B0 ;  /* 0x0000000000007941 */ /* 0x000fea0003800000 */
.L_x_1006:
        /* <DEDUP_REMOVED lines=15> */
.L_x_1009:
[----:B------:R-:W-:Y:S05]  /*23b0*/  BSYNC B0 ;  /* 0x0000000000007941 */ /* 0x000fea0003800000 */
.L_x_1008:
        /* <DEDUP_REMOVED lines=15> */
.L_x_1011:
[----:B------:R-:W-:Y:S05]  /*24b0*/  BSYNC B0 ;  /* 0x0000000000007941 */ /* 0x000fea0003800000 */
.L_x_1010:
[----:B------:R-:W-:Y:S01]  /*24c0*/  IADD3 R2, R0, 0x60, RZ ;  /* 0x0000006000027810 */ /* 0x000fe20007ffe0ff */
[----:B------:R-:W-:Y:S03]  /*24d0*/  BSSY B0, `(.L_x_1012) ;  /* 0x000000d000007945 */ /* 0x000fe60003800000 */
[----:B------:R-:W-:-:S13]  /*24e0*/  ISETP.GE.AND P0, PT, R2, UR4, PT ;  /* 0x0000000402007c0c */ /* 0x000fda000bf06270 */
        /* <DEDUP_REMOVED lines=11> */
.L_x_1013:
[----:B------:R-:W-:Y:S05]  /*25a0*/  BSYNC B0 ;  /* 0x0000000000007941 */ /* 0x000fea0003800000 */
.L_x_1012:
        /* <DEDUP_REMOVED lines=24> */
.L_x_1015:
[----:B------:R-:W-:Y:S05]  /*2730*/  BSYNC B0 ;  /* 0x0000000000007941 */ /* 0x000fea0003800000 */
.L_x_1014:
        /* <DEDUP_REMOVED lines=13> */
.L_x_1017:
[----:B------:R-:W-:Y:S05]  /*2810*/  BSYNC B0 ;  /* 0x0000000000007941 */ /* 0x000fea0003800000 */
.L_x_1016:
        /* <DEDUP_REMOVED lines=13> */
.L_x_1019:
[----:B------:R-:W-:Y:S05]  /*28f0*/  BSYNC B0 ;  /* 0x0000000000007941 */ /* 0x000fea0003800000 */
.L_x_1018:
        /* <DEDUP_REMOVED lines=12> */
.L_x_1003:
[----:B------:R-:W2:Y:S01]  /*29c0*/  LDL R27, [R1+0x14] ;  /* 0x00001400011b7983 */ /* 0x000ea20000100800 */
[----:B------:R-:W-:Y:S01]  /*29d0*/  ULDC.64 UR4, c[0x0][0x198] ;  /* 0x0000660000047ab9 */ /* 0x000fe20000000a00 */
[----:B------:R-:W-:Y:S01]  /*29e0*/  PLOP3.LUT P0, PT, PT, PT, UP6, 0x80, 0x0 ;  /* 0x000000000000781c */ /* 0x000fe20003f0f068 */
[----:B------:R-:W-:Y:S01]  /*29f0*/  UIMAD UR4, UR22, UR4, URZ ;  /* 0x00000004160472a4 */ /* 0x000fe2000f8e023f */
[C---:B------:R-:W-:Y:S01]  /*2a00*/  IADD3 R2, R0.reuse, 0x20, RZ ;  /* 0x0000002000027810 */ /* 0x040fe20007ffe0ff */
[----:B------:R-:W-:Y:S01]  /*2a10*/  IMAD.U32 R22, RZ, RZ, UR18 ;  /* 0x00000012ff167e24 */ /* 0x000fe2000f8e00ff */
[C---:B------:R-:W-:Y:S01]  /*2a20*/  IADD3 R24, R0.reuse, 0x40, RZ ;  /* 0x0000004000187810 */ /* 0x040fe20007ffe0ff */
[----:B------:R-:W-:Y:S01]  /*2a30*/  UIMAD UR5, UR18, UR5, UR4 ;  /* 0x00000005120572a4 */ /* 0x000fe2000f8e0204 */
[----:B------:R-:W-:Y:S01]  /*2a40*/  IADD3 R25, R0, 0x60, RZ ;  /* 0x0000006000197810 */ /* 0x000fe20007ffe0ff */
[----:B------:R-:W-:Y:S01]  /*2a50*/  ULEA.HI UR4, UR7, UR7, URZ, 0x1 ;  /* 0x0000000707047291 */ /* 0x000fe2000f8f083f */
[----:B------:R-:W-:Y:S01]  /*2a60*/  IMAD.WIDE.U32 R6, R22, c[0x0][0x198], R4 ;  /* 0x0000660016067a25 */ /* 0x000fe200078e0004 */
[----:B------:R-:W-:-:S02]  /*2a70*/  ULDC.64 UR8, c[0x0][0x1a0] ;  /* 0x0000680000087ab9 */ /* 0x000fc40000000a00 */
[----:B------:R-:W-:Y:S01]  /*2a80*/  ULOP3.LUT UR4, UR4, 0xfffffffe, URZ, 0xc0, !UPT ;  /* 0xfffffffe04047892 */ /* 0x000fe2000f8ec03f */
[----:B------:R-:W-:Y:S01]  /*2a90*/  IMAD.U32 R23, RZ, RZ, UR5 ;  /* 0x00000005ff177e24 */ /* 0x000fe2000f8e00ff */
[----:B------:R-:W-:Y:S01]  /*2aa0*/  UIMAD UR5, UR19, -0x80, UR16 ;  /* 0xffffff80130578a4 */ /* 0x000fe2000f8e0210 */
[----:B------:R-:W-:Y:S01]  /*2ab0*/  @P0 BAR.SYNC.DEFER_BLOCKING 0x0 ;  /* 0x0000000000000b1d */ /* 0x000fe20000010000 */
[----:B------:R-:W-:Y:S01]  /*2ac0*/  UIADD3 UR4, UR7, -UR4, URZ ;  /* 0x8000000407047290 */ /* 0x000fe2000fffe03f */
[----:B------:R-:W-:Y:S01]  /*2ad0*/  IADD3 R8, P2, R6, UR30, RZ ;  /* 0x0000001e06087c10 */ /* 0x000fe2000ff5e0ff */
[----:B------:R-:W-:Y:S02]  /*2ae0*/  IMAD.WIDE.U32 R4, R22, c[0x0][0x1a0], R4 ;  /* 0x0000680016047a25 */ /* 0x000fe400078e0004 */
[----:B------:R-:W-:Y:S01]  /*2af0*/  UISETP.NE.AND UP0, UPT, UR4, 0x1, UPT ;  /* 0x000000010400788c */ /* 0x000fe2000bf05270 */
[----:B------:R-:W-:Y:S01]  /*2b00*/  ISETP.GE.AND P0, PT, R2, UR5, PT ;  /* 0x0000000502007c0c */ /* 0x000fe2000bf06270 */
[----:B------:R-:W-:-:S06]  /*2b10*/  UIMAD UR4, UR7, -0x80, UR20 ;  /* 0xffffff80070478a4 */ /* 0x000fcc000f8e0214 */
[----:B------:R-:W-:Y:S02]  /*2b20*/  ISETP.GE.AND P4, PT, R2, UR4, PT ;  /* 0x0000000402007c0c */ /* 0x000fe4000bf86270 */
[----:B------:R-:W-:Y:S02]  /*2b30*/  ISETP.GE.AND P3, PT, R24, UR4, PT ;  /* 0x0000000418007c0c */ /* 0x000fe4000bf66270 */
[----:B------:R-:W-:Y:S02]  /*2b40*/  ISETP.GE.AND P1, PT, R25, UR4, PT ;  /* 0x0000000419007c0c */ /* 0x000fe4000bf26270 */
[----:B------:R-:W-:-:S07]  /*2b50*/  ISETP.GE.AND P5, PT, R0, UR4, PT ;  /* 0x0000000400007c0c */ /* 0x000fce000bfa6270 */
[CC--:B------:R-:W-:Y:S02]  /*2b60*/  @!P4 LEA R16, P6, R10.reuse, R239.reuse, 0x1 ;  /* 0x000000ef0a10c211 */ /* 0x0c0fe400078c08ff */
[----:B------:R-:W-:Y:S02]  /*2b70*/  @!P3 IMAD.MOV.U32 R6, RZ, RZ, c[0x0][0x374] ;  /* 0x0000dd00ff06b624 */ /* 0x000fe400078e00ff */
[-C--:B------:R-:W-:Y:S01]  /*2b80*/  @!P4 LEA.HI.X R17, R10, R238.reuse, R9, 0x1, P6 ;  /* 0x000000ee0a11c211 */ /* 0x080fe200030f0c09 */
[----:B------:R-:W-:Y:S01]  /*2b90*/  @!P1 IMAD.MOV.U32 R19, RZ, RZ, c[0x0][0x374] ;  /* 0x0000dd00ff139624 */ /* 0x000fe200078e00ff */
[CC--:B------:R-:W-:Y:S01]  /*2ba0*/  @!P3 LEA R14, P6, R12.reuse, R239.reuse, 0x7 ;  /* 0x000000ef0c0eb211 */ /* 0x0c0fe200078c38ff */
[----:B------:R-:W-:Y:S01]  /*2bb0*/  @!P1 IMAD.MOV.U32 R10, RZ, RZ, R239 ;  /* 0x000000ffff0a9224 */ /* 0x000fe200078e00ef */
[----:B------:R-:W-:Y:S01]  /*2bc0*/  @!P5 MOV R20, R239 ;  /* 0x000000ef0014d202 */ /* 0x000fe20000000f00 */
[----:B------:R-:W-:Y:S01]  /*2bd0*/  @!P1 IMAD.MOV.U32 R11, RZ, RZ, R238 ;  /* 0x000000ffff0b9224 */ /* 0x000fe200078e00ee */
[C---:B------:R-:W-:Y:S01]  /*2be0*/  @!P3 LEA.HI.X R15, R12.reuse, R238, R6, 0x7, P6 ;  /* 0x000000ee0c0fb211 */ /* 0x040fe200030f3c06 */
[----:B------:R-:W-:Y:S01]  /*2bf0*/  @!P5 IMAD.MOV.U32 R21, RZ, RZ, R238 ;  /* 0x000000ffff15d224 */ /* 0x000fe200078e00ee */
[----:B------:R-:W-:Y:S01]  /*2c00*/  IADD3.X R9, R7, UR33, R23, P2, !PT ;  /* 0x0000002107097c10 */ /* 0x000fe200097fe417 */
[----:B------:R-:W-:Y:S01]  /*2c10*/  @!P1 IMAD.WIDE.U32 R10, R12, 0xc0, R10 ;  /* 0x000000c00c0a9825 */ /* 0x000fe200078e000a */
[----:B------:R-:W-:-:S02]  /*2c20*/  PLOP3.LUT P2, PT, PT, PT, UP0, 0x80, 0x0 ;  /* 0x000000000000781c */ /* 0x000fc40003f4f008 */
[----:B------:R-:W-:Y:S01]  /*2c30*/  @!P4 LEA R12, P6, R26, R241, 0x1 ;  /* 0x000000f11a0cc211 */ /* 0x000fe200078c08ff */
[----:B------:R-:W-:-:S03]  /*2c40*/  @!P1 IMAD R19, R19, 0xc0, RZ ;  /* 0x000000c013139824 */ /* 0x000fc600078e02ff */
[----:B------:R-:W-:Y:S01]  /*2c50*/  @!P4 LEA.HI.X R13, R26, R240, R13, 0x1, P6 ;  /* 0x000000f01a0dc211 */ /* 0x000fe200030f0c0d */
[----:B------:R-:W-:Y:S01]  /*2c60*/  @!P1 IMAD.IADD R7, R11, 0x1, R19 ;  /* 0x000000010b079824 */ /* 0x000fe200078e0213 */
[C---:B--2---:R-:W-:Y:S02]  /*2c70*/  SHF.L.U32 R2, R27.reuse, 0x1, RZ ;  /* 0x000000011b027819 */ /* 0x044fe400000006ff */
[----:B------:R-:W-:-:S03]  /*2c80*/  IADD3 R6, R27, 0x2000, RZ ;  /* 0x000020001b067810 */ /* 0x000fc60007ffe0ff */
[----:B------:R-:W-:Y:S01]  /*2c90*/  @P5 STS.128 [R2+0x8000], RZ ;  /* 0x008000ff02005388 */ /* 0x000fe20000000c00 */
[----:B------:R-:W-:Y:S01]  /*2ca0*/  SEL R11, R6, R27, !P2 ;  /* 0x0000001b060b7207 */ /* 0x000fe20005000000 */
[----:B------:R-:W-:Y:S02]  /*2cb0*/  @!P1 IMAD.MOV.U32 R6, RZ, RZ, R10 ;  /* 0x000000ffff069224 */ /* 0x000fe400078e000a */
[----:B------:R-:W-:Y:S01]  /*2cc0*/  @!PT LDS RZ, [RZ] ;  /* 0x00000000fffff984 */ /* 0x000fe20000000800 */
[----:B------:R-:W-:Y:S01]  /*2cd0*/  @!PT LDS RZ, [RZ] ;  /* 0x00000000fffff984 */ /* 0x000fe20000000800 */
[----:B------:R-:W-:Y:S01]  /*2ce0*/  @!PT LDS RZ, [RZ] ;  /* 0x00000000fffff984 */ /* 0x000fe20000000800 */
[----:B------:R1:W-:Y:S01]  /*2cf0*/  @!P5 LDGSTS.E.BYPASS.LTC128B.128 [R2+0x8000], [R20.64] ;  /* 0x080000001402dfae */ /* 0x0003e2000b901d4c */
[----:B------:R-:W-:Y:S01]  /*2d00*/  SHF.L.U32 R226, R11, 0x1, RZ ;  /* 0x000000010be27819 */ /* 0x000fe200000006ff */
[----:B------:R-:W-:Y:S02]  /*2d10*/  @!P3 IMAD.MOV.U32 R11, RZ, RZ, c[0x0][0x194] ;  /* 0x00006500ff0bb624 */ /* 0x000fe400078e00ff */
        /* <DEDUP_REMOVED lines=15> */
[----:B-1----:R-:W-:-:S03]  /*2e10*/  @!P1 IMAD.MOV.U32 R20, RZ, RZ, c[0x0][0x194] ;  /* 0x00006500ff149624 */ /* 0x002fc600078e00ff */
        /* <DEDUP_REMOVED lines=21> */
[----:B-1----:R-:W-:-:S03]  /*2f70*/  IMAD R6, R28, c[0x0][0x1b0], RZ ;  /* 0x00006c001c067a24 */ /* 0x002fc600078e02ff */
[----:B------:R-:W-:Y:S01]  /*2f80*/  @P3 STS [R226+0x2004], RZ ;  /* 0x002004ffe2003388 */ /* 0x000fe20000000800 */
[----:B------:R-:W-:-:S03]  /*2f90*/  IMAD R10, R18, c[0x0][0x1b4], R6 ;  /* 0x00006d00120a7a24 */ /* 0x000fc600078e0206 */
[----:B------:R-:W-:Y:S01]  /*2fa0*/  @P3 STS [R226+0x2008], RZ ;  /* 0x002008ffe2003388 */ /* 0x000fe20000000800 */
[----:B------:R-:W-:Y:S01]  /*2fb0*/  IMAD.WIDE.U32 R6, R18, c[0x0][0x1b0], R8 ;  /* 0x00006c0012067a25 */ /* 0x000fe200078e0008 */
[----:B------:R-:W-:Y:S02]  /*2fc0*/  @!P0 IADD3.X R8, RZ, R30, RZ, P4, !PT ;  /* 0x0000001eff088210 */ /* 0x000fe400027fe4ff */
[----:B------:R-:W-:Y:S01]  /*2fd0*/  ISETP.GE.AND P4, PT, R24, UR5, PT ;  /* 0x0000000518007c0c */ /* 0x000fe2000bf86270 */
[----:B------:R-:W-:Y:S01]  /*2fe0*/  @!P5 IMAD R9, R30, c[0x0][0x198], RZ ;  /* 0x000066001e09da24 */ /* 0x000fe200078e02ff */
[----:B------:R-:W-:Y:S01]  /*2ff0*/  @P3 STS [R226+0x200c], RZ ;  /* 0x00200cffe2003388 */ /* 0x000fe20000000800 */
[----:B------:R-:W-:Y:S02]  /*3000*/  IMAD.IADD R7, R7, 0x1, R10 ;  /* 0x0000000107077824 */ /* 0x000fe400078e020a */
[----:B------:R-:W-:Y:S02]  /*3010*/  @!P0 IMAD R8, R8, c[0x0][0x198], RZ ;  /* 0x0000660008088a24 */ /* 0x000fe400078e02ff */
[----:B--2---:R-:W-:-:S02]  /*3020*/  @!P5 IMAD R16, R0, c[0x0][0x19c], R9 ;  /* 0x000067000010da24 */ /* 0x004fc400078e0209 */
[----:B------:R-:W-:Y:S01]  /*3030*/  @!P0 IMAD R15, R14, c[0x0][0x19c], R8 ;  /* 0x000067000e0f8a24 */ /* 0x000fe200078e0208 */
[C---:B----4-:R-:W-:Y:S01]  /*3040*/  @!P3 LEA R12, P6, R33.reuse, R241, 0x7 ;  /* 0x000000f1210cb211 */ /* 0x050fe200078c38ff */
[--C-:B------:R-:W-:Y:S02]  /*3050*/  @!P0 IMAD.MOV.U32 R8, RZ, RZ, R6.reuse ;  /* 0x000000ffff088224 */ /* 0x100fe400078e0006 */
[----:B------:R-:W-:Y:S01]  /*3060*/  @!P0 IMAD.MOV.U32 R9, RZ, RZ, R7 ;  /* 0x000000ffff098224 */ /* 0x000fe200078e0007 */
[----:B------:R-:W-:Y:S01]  /*3070*/  @!P3 LEA.HI.X R13, R33, R240, R11, 0x7, P6 ;  /* 0x000000f0210db211 */ /* 0x000fe200030f3c0b */
[----:B------:R-:W-:-:S04]  /*3080*/  @!P5 IMAD.WIDE.U32 R10, R0, c[0x0][0x198], R6 ;  /* 0x00006600000ada25 */ /* 0x000fc800078e0006 */
[----:B------:R-:W-:Y:S01]  /*3090*/  @!P0 IMAD.WIDE.U32 R8, R14, c[0x0][0x198], R8 ;  /* 0x000066000e088a25 */ /* 0x000fe200078e0008 */
[----:B------:R-:W-:Y:S01]  /*30a0*/  @!P5 IADD3 R11, R11, R16, RZ ;  /* 0x000000100b0bd210 */ /* 0x000fe20007ffe0ff */
[----:B------:R-:W-:Y:S01]  /*30b0*/  @!PT LDS RZ, [RZ] ;  /* 0x00000000fffff984 */ /* 0x000fe20000000800 */
[----:B------:R-:W-:Y:S01]  /*30c0*/  @!PT LDS RZ, [RZ] ;  /* 0x00000000fffff984 */ /* 0x000fe20000000800 */
[----:B------:R-:W-:Y:S01]  /*30d0*/  @!PT LDS RZ, [RZ] ;  /* 0x00000000fffff984 */ /* 0x000fe20000000800 */
[----:B------:R1:W-:Y:S01]  /*30e0*/  @!P3 LDGSTS.E.BYPASS.LTC128B.128 [R226+0x2000], [R12.64] ;  /* 0x020000000ce2bfae */ /* 0x0003e2000b901d4c */
[C---:B------:R-:W-:Y:S01]  /*30f0*/  @!P5 LEA R26, P6, R10.reuse, c[0x0][0x168], 0x1 ;  /* 0x00005a000a1ada11 */ /* 0x040fe200078c08ff */
[----:B------:R-:W-:Y:S01]  /*3100*/  @!P0 IMAD.IADD R9, R9, 0x1, R15 ;  /* 0x0000000109098824 */ /* 0x000fe200078e020f */
[----:B------:R-:W-:Y:S01]  /*3110*/  ISETP.GE.AND P3, PT, R25, UR5, PT ;  /* 0x0000000519007c0c */ /* 0x000fe2000bf66270 */
[----:B------:R-:W-:Y:S01]  /*3120*/  UIMAD UR5, UR22, UR8, URZ ;  /* 0x00000008160572a4 */ /* 0x000fe2000f8e023f */
[----:B------:R-:W-:Y:S01]  /*3130*/  @!P5 LEA.HI.X R27, R10, c[0x0][0x16c], R11, 0x1, P6 ;  /* 0x00005b000a1bda11 */ /* 0x000fe200030f0c0b */
[----:B------:R-:W-:Y:S01]  /*3140*/  @!P4 IMAD.MOV.U32 R11, RZ, RZ, R7 ;  /* 0x000000ffff0bc224 */ /* 0x000fe200078e0007 */
[C---:B------:R-:W-:Y:S01]  /*3150*/  @!P0 LEA R24, P6, R8.reuse, c[0x0][0x168], 0x1 ;  /* 0x00005a0008188a11 */ /* 0x040fe200078c08ff */
[----:B------:R-:W-:Y:S01]  /*3160*/  UIMAD UR5, UR18, UR9, UR5 ;  /* 0x00000009120572a4 */ /* 0x000fe2000f8e0205 */
[----:B------:R-:W-:Y:S02]  /*3170*/  @P1 STS [R226+0x3000], RZ ;  /* 0x003000ffe2001388 */ /* 0x000fe40000000800 */
[----:B------:R-:W-:-:S02]  /*3180*/  @!P0 LEA.HI.X R25, R8, c[0x0][0x16c], R9, 0x1, P6 ;  /* 0x00005b0008198a11 */ /* 0x000fc400030f0c09 */
[----:B------:R-:W-:Y:S01]  /*3190*/  @!P4 IADD3 R8, P6, R0, 0x40, RZ ;  /* 0x000000400008c810 */ /* 0x000fe20007fde0ff */
[----:B------:R-:W-:Y:S01]  /*31a0*/  @P1 STS [R226+0x3004], RZ ;  /* 0x003004ffe2001388 */ /* 0x000fe20000000800 */
[----:B------:R-:W-:-:S03]  /*31b0*/  MOV R10, UR5 ;  /* 0x00000005000a7c02 */ /* 0x000fc60008000f00 */
[----:B------:R-:W-:Y:S01]  /*31c0*/  @!P4 IMAD.X R9, RZ, RZ, R30, P6 ;  /* 0x000000ffff09c224 */ /* 0x000fe200030e061e */
[----:B------:R-:W-:Y:S03]  /*31d0*/  @P1 STS [R226+0x3008], RZ ;  /* 0x003008ffe2001388 */ /* 0x000fe60000000800 */
[----:B------:R-:W-:Y:S01]  /*31e0*/  @!P4 IMAD R9, R9, c[0x0][0x198], RZ ;  /* 0x000066000909ca24 */ /* 0x000fe200078e02ff */
[----:B------:R-:W-:Y:S03]  /*31f0*/  @P1 STS [R226+0x300c], RZ ;  /* 0x00300cffe2001388 */ /* 0x000fe60000000800 */
[----:B------:R-:W-:Y:S01]  /*3200*/  @!P4 IMAD R14, R8, c[0x0][0x19c], R9 ;  /* 0x00006700080eca24 */ /* 0x000fe200078e0209 */
[----:B-1----:R-:W-:Y:S01]  /*3210*/  @!P3 IADD3 R13, P6, R0, 0x60, RZ ;  /* 0x00000060000db810 */ /* 0x002fe20007fde0ff */
[----:B------:R-:W-:-:S04]  /*3220*/  IMAD R12, R28, c[0x0][0x1b8], RZ ;  /* 0x00006e001c0c7a24 */ /* 0x000fc800078e02ff */
[----:B------:R-:W-:Y:S01]  /*3230*/  @!P3 IMAD.X R15, RZ, RZ, R30, P6 ;  /* 0x000000ffff0fb224 */ /* 0x000fe200030e061e */
[----:B------:R-:W-:Y:S01]  /*3240*/  IADD3 R4, P6, R4, UR27, RZ ;  /* 0x0000001b04047c10 */ /* 0x000fe2000ffde0ff */
[----:B------:R-:W-:Y:S02]  /*3250*/  IMAD R9, R18, c[0x0][0x1bc], R12 ;  /* 0x00006f0012097a24 */ /* 0x000fe400078e020c */
[----:B------:R-:W-:Y:S01]  /*3260*/  @!P5 IMAD R12, R30, c[0x0][0x1a0], RZ ;  /* 0x000068001e0cda24 */ /* 0x000fe200078e02ff */
[----:B------:R-:W-:Y:S01]  /*3270*/  IADD3.X R5, R5, UR28, R10, P6, !PT ;  /* 0x0000001c05057c10 */ /* 0x000fe2000b7fe40a */
[----:B------:R-:W-:-:S04]  /*3280*/  @!P4 IMAD.MOV.U32 R10, RZ, RZ, R6 ;  /* 0x000000ffff0ac224 */ /* 0x000fc800078e0006 */
[----:B------:R-:W-:-:S04]  /*3290*/  @!P4 IMAD.WIDE.U32 R10, R8, c[0x0][0x198], R10 ;  /* 0x00006600080aca25 */ /* 0x000fc800078e000a */
[----:B------:R-:W-:Y:S01]  /*32a0*/  IMAD.WIDE.U32 R4, R18, c[0x0][0x1b8], R4 ;  /* 0x00006e0012047a25 */ /* 0x000fe200078e0004 */
[----:B------:R-:W-:Y:S02]  /*32b0*/  @!P4 IADD3 R11, R11, R14, RZ ;  /* 0x0000000e0b0bc210 */ /* 0x000fe40007ffe0ff */
[C---:B------:R-:W-:Y:S01]  /*32c0*/  @!P4 LEA R22, P6, R10.reuse, c[0x0][0x168], 0x1 ;  /* 0x00005a000a16ca11 */ /* 0x040fe200078c08ff */
[----:B------:R-:W-:Y:S02]  /*32d0*/  @!P3 IMAD R8, R15, c[0x0][0x198], RZ ;  /* 0x000066000f08ba24 */ /* 0x000fe400078e02ff */
[----:B------:R-:W-:Y:S01]  /*32e0*/  IMAD.IADD R5, R5, 0x1, R9 ;  /* 0x0000000105057824 */ /* 0x000fe200078e0209 */
[----:B------:R-:W-:Y:S01]  /*32f0*/  @!P4 LEA.HI.X R23, R10, c[0x0][0x16c], R11, 0x1, P6 ;  /* 0x00005b000a17ca11 */ /* 0x000fe200030f0c0b */
[C---:B------:R-:W-:Y:S02]  /*3300*/  @!P3 IMAD R14, R13.reuse, c[0x0][0x19c], R8 ;  /* 0x000067000d0eba24 */ /* 0x040fe400078e0208 */
[----:B------:R-:W-:-:S04]  /*3310*/  @!P3 IMAD.WIDE.U32 R8, R13, c[0x0][0x198], R6 ;  /* 0x000066000d08ba25 */ /* 0x000fc800078e0006 */
[----:B------:R-:W-:Y:S01]  /*3320*/  @!P3 IMAD.IADD R9, R9, 0x1, R14 ;  /* 0x000000010909b824 */ /* 0x000fe200078e020e */
[----:B------:R-:W-:Y:S01]  /*3330*/  @!P3 LEA R18, P6, R8, c[0x0][0x168], 0x1 ;  /* 0x00005a000812ba11 */ /* 0x000fe200078c08ff */
[C---:B------:R-:W-:Y:S02]  /*3340*/  @!P5 IMAD R10, R0.reuse, c[0x0][0x1a4], R12 ;  /* 0x00006900000ada24 */ /* 0x040fe400078e020c */
[----:B------:R-:W-:Y:S01]  /*3350*/  @!P5 IMAD.WIDE.U32 R6, R0, c[0x0][0x1a0], R4 ;  /* 0x000068000006da25 */ /* 0x000fe200078e0004 */
[----:B------:R-:W-:-:S04]  /*3360*/  @!P3 LEA.HI.X R19, R8, c[0x0][0x16c], R9, 0x1, P6 ;  /* 0x00005b000813ba11 */ /* 0x000fc800030f0c09 */
[----:B------:R-:W-:Y:S01]  /*3370*/  @!P5 IADD3 R10, R7, R10, RZ ;  /* 0x0000000a070ad210 */ /* 0x000fe20007ffe0ff */
[----:B------:R-:W-:Y:S01]  /*3380*/  @!P1 IMAD.MOV.U32 R7, RZ, RZ, R240 ;  /* 0x000000ffff079224 */ /* 0x000fe200078e00f0 */
[----:B------:R-:W-:-:S04]  /*3390*/  @!P5 LEA R16, P6, R6, c[0x0][0x170], 0x1 ;  /* 0x00005c000610da11 */ /* 0x000fc800078c08ff */
[----:B------:R-:W-:Y:S02]  /*33a0*/  @!P5 LEA.HI.X R17, R6, c[0x0][0x174], R10, 0x1, P6 ;  /* 0x00005d000611da11 */ /* 0x000fe400030f0c0a */
[----:B------:R-:W-:Y:S02]  /*33b0*/  @!P0 IADD3 R8, P6, R0, 0x20, RZ ;  /* 0x0000002000088810 */ /* 0x000fe40007fde0ff */
[----:B------:R-:W-:-:S03]  /*33c0*/  @!P1 MOV R6, R241 ;  /* 0x000000f100069202 */ /* 0x000fc60000000f00 */
[----:B------:R-:W-:Y:S01]  /*33d0*/  @!P0 IMAD.X R9, RZ, RZ, R30, P6 ;  /* 0x000000ffff098224 */ /* 0x000fe200030e061e */
[----:B------:R-:W-:Y:S01]  /*33e0*/  @!P4 IADD3 R10, P6, R0, 0x40, RZ ;  /* 0x00000040000ac810 */ /* 0x000fe20007fde0ff */
[----:B------:R-:W-:Y:S01]  /*33f0*/  @!P1 IMAD.WIDE.U32 R14, R33, 0xc0, R6 ;  /* 0x000000c0210e9825 */ /* 0x000fe200078e0006 */
[----:B------:R-:W-:-:S03]  /*3400*/  @!P0 MOV R7, R5 ;  /* 0x0000000500078202 */ /* 0x000fc60000000f00 */
[----:B------:R-:W-:Y:S01]  /*3410*/  @!P4 IMAD.X R11, RZ, RZ, R30, P6 ;  /* 0x000000ffff0bc224 */ /* 0x000fe200030e061e */
[----:B------:R-:W-:Y:S01]  /*3420*/  @!P3 IADD3 R0, P6, R0, 0x60, RZ ;  /* 0x000000600000b810 */ /* 0x000fe20007fde0ff */
[----:B------:R-:W-:Y:S02]  /*3430*/  @!P0 IMAD R9, R9, c[0x0][0x1a0], RZ ;  /* 0x0000680009098a24 */ /* 0x000fe400078e02ff */
[----:B------:R-:W-:Y:S02]  /*3440*/  @!P0 IMAD.MOV.U32 R6, RZ, RZ, R4 ;  /* 0x000000ffff068224 */ /* 0x000fe400078e0004 */
[----:B------:R-:W-:Y:S02]  /*3450*/  @!P4 IMAD R11, R11, c[0x0][0x1a0], RZ ;  /* 0x000068000b0bca24 */ /* 0x000fe400078e02ff */
[C---:B------:R-:W-:Y:S02]  /*3460*/  @!P0 IMAD R12, R8.reuse, c[0x0][0x1a4], R9 ;  /* 0x00006900080c8a24 */ /* 0x040fe400078e0209 */
[----:B------:R-:W-:Y:S01]  /*3470*/  @!P0 IMAD.WIDE.U32 R6, R8, c[0x0][0x1a0], R6 ;  /* 0x0000680008068a25 */ /* 0x000fe200078e0006 */
[----:B------:R-:W-:-:S03]  /*3480*/  @!P4 MOV R8, R4 ;  /* 0x000000040008c202 */ /* 0x000fc60000000f00 */
[----:B------:R-:W-:Y:S02]  /*3490*/  @!P3 IMAD.X R13, RZ, RZ, R30, P6 ;  /* 0x000000ffff0db224 */ /* 0x000fe400030e061e */
[----:B------:R-:W-:Y:S02]  /*34a0*/  @!P4 IMAD R21, R10, c[0x0][0x1a4], R11 ;  /* 0x000069000a15ca24 */ /* 0x000fe400078e020b */
[----:B------:R-:W-:Y:S02]  /*34b0*/  @!P4 IMAD.MOV.U32 R9, RZ, RZ, R5 ;  /* 0x000000ffff09c224 */ /* 0x000fe400078e0005 */
[----:B------:R-:W-:Y:S01]  /*34c0*/  @!P0 IMAD.IADD R11, R7, 0x1, R12 ;  /* 0x00000001070b8824 */ /* 0x000fe200078e020c */
[----:B------:R-:W-:Y:S01]  /*34d0*/  @!P0 LEA R12, P6, R6, c[0x0][0x170], 0x1 ;  /* 0x00005c00060c8a11 */ /* 0x000fe200078c08ff */
[----:B------:R-:W-:-:S04]  /*34e0*/  @!P4 IMAD.WIDE.U32 R8, R10, c[0x0][0x1a0], R8 ;  /* 0x000068000a08ca25 */ /* 0x000fc800078e0008 */
[----:B------:R-:W-:Y:S01]  /*34f0*/  @!P3 IMAD R7, R13, c[0x0][0x1a0], RZ ;  /* 0x000068000d07ba24 */ /* 0x000fe200078e02ff */
[----:B------:R-:W-:Y:S01]  /*3500*/  @!P0 LEA.HI.X R13, R6, c[0x0][0x174], R11, 0x1, P6 ;  /* 0x00005d00060d8a11 */ /* 0x000fe200030f0c0b */
[----:B------:R-:W-:Y:S01]  /*3510*/  @!P1 IMAD R6, R20, 0xc0, RZ ;  /* 0x000000c014069824 */ /* 0x000fe200078e02ff */
[----:B------:R-:W-:Y:S01]  /*3520*/  @!P4 LEA R10, P6, R8, c[0x0][0x170], 0x1 ;  /* 0x00005c00080aca11 */ /* 0x000fe200078c08ff */
[C---:B------:R-:W-:Y:S01]  /*3530*/  @!P3 IMAD R20, R0.reuse, c[0x0][0x1a4], R7 ;  /* 0x000069000014ba24 */ /* 0x040fe200078e0207 */
[----:B------:R-:W-:Y:S01]  /*3540*/  @!P4 IADD3 R7, R9, R21, RZ ;  /* 0x000000150907c210 */ /* 0x000fe20007ffe0ff */
[----:B------:R-:W-:-:S03]  /*3550*/  @!P3 IMAD.WIDE.U32 R4, R0, c[0x0][0x1a0], R4 ;  /* 0x000068000004ba25 */ /* 0x000fc600078e0004 */
[----:B------:R-:W-:Y:S01]  /*3560*/  @!P4 LEA.HI.X R11, R8, c[0x0][0x174], R7, 0x1, P6 ;  /* 0x00005d00080bca11 */ /* 0x000fe200030f0c07 */
[----:B------:R-:W-:Y:S01]  /*3570*/  @!P3 IMAD.IADD R0, R5, 0x1, R20 ;  /* 0x000000010500b824 */ /* 0x000fe200078e0214 */
[C---:B------:R-:W-:Y:S01]  /*3580*/  @!P3 LEA R8, P6, R4.reuse, c[0x0][0x170], 0x1 ;  /* 0x00005c000408ba11 */ /* 0x040fe200078c08ff */
[----:B------:R-:W-:Y:S01]  /*3590*/  @!P1 IMAD.IADD R7, R15, 0x1, R6 ;  /* 0x000000010f079824 */ /* 0x000fe200078e0206 */
[----:B------:R-:W-:Y:S01]  /*35a0*/  @!P1 MOV R6, R14 ;  /* 0x0000000e00069202 */ /* 0x000fe20000000f00 */
[----:B------:R-:W-:Y:S01]  /*35b0*/  IMAD.MOV.U32 R5, RZ, RZ, c[0x0][0x30c] ;  /* 0x0000c300ff057624 */ /* 0x000fe200078e00ff */
[----:B------:R-:W-:Y:S01]  /*35c0*/  @!P3 LEA.HI.X R9, R4, c[0x0][0x174], R0, 0x1, P6 ;  /* 0x00005d000409ba11 */ /* 0x000fe200030f0c00 */
[----:B------:R-:W-:Y:S02]  /*35d0*/  IMAD.MOV.U32 R4, RZ, RZ, c[0x0][0x308] ;  /* 0x0000c200ff047624 */ /* 0x000fe400078e00ff */
        /* <DEDUP_REMOVED lines=43> */
[----:B------:R4:W-:Y:S01]  /*3890*/  @!P3 LDGSTS.E.BYPASS.LTC128B.128 [R2+0x13000], [R8.64] ;  /* 0x130000000802bfae */ /* 0x0009e2000b901d4c */
[----:B------:R-:W-:-:S03]  /*38a0*/  ISETP.GE.AND P4, PT, R237, UR4, PT ;  /* 0x00000004ed007c0c */ /* 0x000fc6000bf86270 */
[----:B------:R-:W0:Y:S04]  /*38b0*/  LDGDEPBAR ;  /* 0x00000000000079af */ /* 0x000e280000000000 */
[----:B-1----:R1:W2:Y:S04]  /*38c0*/  LDG.E.64 R6, [R4.64+0x8] ;  /* 0x0000080c04067981 */ /* 0x0022a8000c1e1b00 */
[----:B---3--:R1:W3:Y:S01]  /*38d0*/  LDG.E.64 R10, [R4.64] ;  /* 0x0000000c040a7981 */ /* 0x0082e2000c1e1b00 */
[----:B------:R-:W-:Y:S01]  /*38e0*/  IADD3 R0, R237, 0x48, RZ ;  /* 0x00000048ed007810 */ /* 0x000fe20007ffe0ff */
[----:B------:R-:W-:Y:S01]  /*38f0*/  IMAD.MOV.U32 R244, RZ, RZ, 0x7f800000 ;  /* 0x7f800000fff47424 */ /* 0x000fe200078e00ff */
[----:B------:R-:W-:Y:S01]  /*3900*/  MOV R245, 0x7f800000 ;  /* 0x7f80000000f57802 */ /* 0x000fe20000000f00 */
[----:B------:R-:W-:Y:S01]  /*3910*/  IMAD.MOV.U32 R242, RZ, RZ, 0x7f800000 ;  /* 0x7f800000fff27424 */ /* 0x000fe200078e00ff */
[----:B------:R-:W-:Y:S01]  /*3920*/  ISETP.GE.AND P0, PT, R0, UR4, PT ;  /* 0x0000000400007c0c */ /* 0x000fe2000bf06270 */
[----:B------:R-:W-:-:S02]  /*3930*/  IMAD.MOV.U32 R243, RZ, RZ, 0x7f800000 ;  /* 0x7f800000fff37424 */ /* 0x000fc400078e00ff */
[----:B----4-:R-:W-:Y:S01]  /*3940*/  IMAD.MOV.U32 R8, RZ, RZ, 0x4 ;  /* 0x00000004ff087424 */ /* 0x010fe200078e00ff */
[----:B------:R-:W-:-:S04]  /*3950*/  IADD3 R2, R237, 0x40, RZ ;  /* 0x00000040ed027810 */ /* 0x000fc80007ffe0ff */
[----:B------:R-:W-:-:S05]  /*3960*/  ISETP.GE.AND P1, PT, R2, UR4, PT ;  /* 0x0000000402007c0c */ /* 0x000fca000bf26270 */
[----:B------:R-:W-:Y:S01]  /*3970*/  @!P0 IMAD.WIDE R8, R0, R8, UR10 ;  /* 0x0000000a00088e25 */ /* 0x000fe2000f8e0208 */
[----:B------:R-:W-:-:S04]  /*3980*/  LEA.HI R0, R32, R31, RZ, 0x4 ;  /* 0x0000001f20007211 */ /* 0x000fc800078f20ff */
[----:B------:R-:W-:Y:S01]  /*3990*/  LOP3.LUT R0, R0, 0xfffffff0, RZ, 0xc0, !PT ;  /* 0xfffffff000007812 */ /* 0x000fe200078ec0ff */
[----:B------:R4:W5:Y:S01]  /*39a0*/  @!P0 LDG.E R243, [R8.64] ;  /* 0x0000000c08f38981 */ /* 0x000962000c1e1900 */
[----:B-1----:R-:W-:Y:S02]  /*39b0*/  IADD3 R4, R237, 0x8, RZ ;  /* 0x00000008ed047810 */ /* 0x002fe40007ffe0ff */
[----:B------:R-:W-:Y:S02]  /*39c0*/  IADD3 R0, -R0, R31, RZ ;  /* 0x0000001f00007210 */ /* 0x000fe40007ffe1ff */
[----:B------:R-:W-:Y:S02]  /*39d0*/  ISETP.GE.AND P3, PT, R4, UR4, PT ;  /* 0x0000000404007c0c */ /* 0x000fe4000bf66270 */
[----:B------:R-:W-:Y:S02]  /*39e0*/  SHF.R.S32.HI R2, RZ, 0x1f, R0 ;  /* 0x0000001fff027819 */ /* 0x000fe40000011400 */
[----:B------:R-:W-:-:S02]  /*39f0*/  MOV R4, 0x4 ;  /* 0x0000000400047802 */ /* 0x000fc40000000f00 */
[----:B------:R-:W-:-:S03]  /*3a00*/  LEA.HI R2, R2, R0, RZ, 0x3 ;  /* 0x0000000002027211 */ /* 0x000fc600078f18ff */
[----:B------:R-:W-:Y:S01]  /*3a10*/  IMAD.WIDE R4, R237, R4, UR10 ;  /* 0x0000000aed047e25 */ /* 0x000fe2000f8e0204 */
[----:B------:R-:W-:-:S04]  /*3a20*/  LOP3.LUT R2, R2, 0xfffffff8, RZ, 0xc0, !PT ;  /* 0xfffffff802027812 */ /* 0x000fc800078ec0ff */
[----:B------:R1:W5:Y:S01]  /*3a30*/  @!P4 LDG.E R244, [R4.64] ;  /* 0x0000000c04f4c981 */ /* 0x000362000c1e1900 */
[----:B------:R-:W-:Y:S01]  /*3a40*/  IMAD.IADD R0, R0, 0x1, -R2 ;  /* 0x0000000100007824 */ /* 0x000fe200078e0a02 */
[----:B------:R-:W-:Y:S02]  /*3a50*/  SHF.R.S32.HI R2, RZ, 0x1f, R29 ;  /* 0x0000001fff027819 */ /* 0x000fe4000001141d */
[----:B------:R1:W5:Y:S02]  /*3a60*/  @!P3 LDG.E R245, [R4.64+0x20] ;  /* 0x0000200c04f5b981 */ /* 0x000364000c1e1900 */
[C---:B------:R-:W-:Y:S02]  /*3a70*/  LOP3.LUT P0, RZ, R0.reuse, 0x2, RZ, 0xc0, !PT ;  /* 0x0000000200ff7812 */ /* 0x040fe4000780c0ff */
[----:B------:R1:W5:Y:S01]  /*3a80*/  @!P1 LDG.E R242, [R4.64+0x100] ;  /* 0x0001000c04f29981 */ /* 0x000362000c1e1900 */
[----:B------:R-:W-:Y:S01]  /*3a90*/  LOP3.LUT P1, RZ, R0, 0x4, RZ, 0xc0, !PT ;  /* 0x0000000400ff7812 */ /* 0x000fe2000782c0ff */
[----:B------:R-:W-:Y:S01]  /*3aa0*/  IMAD.MOV.U32 R185, RZ, RZ, 0x20 ;  /* 0x00000020ffb97424 */ /* 0x000fe200078e00ff */
[----:B------:R-:W-:-:S04]  /*3ab0*/  MOV R177, 0x40 ;  /* 0x0000004000b17802 */ /* 0x000fc80000000f00 */
[----:B------:R-:W-:Y:S01]  /*3ac0*/  SEL R185, R185, 0xffffffe0, !P0 ;  /* 0xffffffe0b9b97807 */ /* 0x000fe20004000000 */
[----:B------:R-:W-:Y:S01]  /*3ad0*/  UIADD3 UR18, UR20, 0x80, UR18 ;  /* 0x0000008014127890 */ /* 0x000fe2000fffe012 */
        /* <DEDUP_REMOVED lines=34> */
[----:B------:R-:W-:Y:S01]  /*3d00*/  UIADD3 UR18, UR18, -UR16, URZ ;  /* 0x8000001012127290 */ /* 0x000fe2000fffe03f */
[----:B--2---:R-:W-:-:S04]  /*3d10*/  IADD3 R246, P4, P3, R6, UR44, R29 ;  /* 0x0000002c06f67c10 */ /* 0x004fc8000fb9e01d */
[----:B------:R-:W-:-:S05]  /*3d20*/  IADD3.X R0, R7, UR48, R2, P4, P3 ;  /* 0x0000003007007c10 */ /* 0x000fca000a7e6402 */
[----:B------:R2:W-:Y:S01]  /*3d30*/  STL [R1+0x10], R0 ;  /* 0x0000100001007387 */ /* 0x0005e20000100800 */
[----:B------:R-:W-:-:S04]  /*3d40*/  IADD3 R2, R187, 0x2000, RZ ;  /* 0x00002000bb027810 */ /* 0x000fc80007ffe0ff */
[----:B------:R-:W-:Y:S02]  /*3d50*/  SEL R2, R2, R187, !P2 ;  /* 0x000000bb02027207 */ /* 0x000fe40005000000 */
[----:B--2---:R-:W-:-:S04]  /*3d60*/  IADD3 R0, R186, 0x2000, RZ ;  /* 0x00002000ba007810 */ /* 0x004fc80007ffe0ff */
[----:B------:R-:W-:-:S05]  /*3d70*/  SEL R0, R0, R186, !P2 ;  /* 0x000000ba00007207 */ /* 0x000fca0005000000 */
[----:B------:R-:W-:Y:S01]  /*3d80*/  IMAD.SHL.U32 R176, R0, 0x2, RZ ;  /* 0x0000000200b07824 */ /* 0x000fe200078e00ff */
[----:B------:R-:W-:-:S05]  /*3d90*/  MOV R0, c[0x0][0x22c] ;  /* 0x00008b0000007a02 */ /* 0x000fca0000000f00 */
[----:B------:R-:W-:-:S04]  /*3da0*/  IMAD R0, R0, c[0x0][0x1c0], RZ ;  /* 0x0000700000007a24 */ /* 0x000fc800078e02ff */
[----:B-1----:R-:W-:Y:S02]  /*3db0*/  IMAD.SHL.U32 R5, R0, 0x10, RZ ;  /* 0x0000001000057824 */ /* 0x002fe400078e00ff */
[----:B------:R-:W-:Y:S02]  /*3dc0*/  IMAD.SHL.U32 R184, R2, 0x2, RZ ;  /* 0x0000000202b87824 */ /* 0x000fe400078e00ff */
[----:B------:R-:W-:Y:S01]  /*3dd0*/  IMAD.SHL.U32 R4, R0, 0x8, RZ ;  /* 0x0000000800047824 */ /* 0x000fe200078e00ff */
[----:B------:R-:W-:-:S04]  /*3de0*/  IADD3 R2, R5, 0x20, RZ ;  /* 0x0000002005027810 */ /* 0x000fc80007ffe0ff */
[----:B------:R-:W-:-:S05]  /*3df0*/  IADD3 R0, R4, R2, RZ ;  /* 0x0000000204007210 */ /* 0x000fca0007ffe0ff */
[----:B------:R-:W-:-:S04]  /*3e00*/  IMAD.IADD R0, R4, 0x1, R0 ;  /* 0x0000000104007824 */ /* 0x000fc800078e0200 */
[----:B------:R-:W-:-:S05]  /*3e10*/  IMAD.IADD R0, R4, 0x1, R0 ;  /* 0x0000000104007824 */ /* 0x000fca00078e0200 */
[----:B------:R-:W-:-:S05]  /*3e20*/  IADD3 R0, R4, R0, RZ ;  /* 0x0000000004007210 */ /* 0x000fca0007ffe0ff */
[----:B------:R1:W-:Y:S01]  /*3e30*/  STL [R1+0xc], R0 ;  /* 0x00000c0001007387 */ /* 0x0003e20000100800 */
[----:B---3--:R4:W2:Y:S01]  /*3e40*/  R2UR UR8, R11 ;  /* 0x000000000b0873c2 */ /* 0x0088a200000e0000 */
[----:B-1----:R-:W-:-:S05]  /*3e50*/  IMAD.IADD R0, R4, 0x1, R0 ;  /* 0x0000000104007824 */ /* 0x002fca00078e0200 */
[----:B------:R1:W-:Y:S02]  /*3e60*/  STL [R1+0x8], R0 ;  /* 0x0000080001007387 */ /* 0x0003e40000100800 */
[----:B------:R4:W3:Y:S01]  /*3e70*/  R2UR UR9, R10 ;  /* 0x000000000a0973c2 */ /* 0x0008e200000e0000 */
[----:B-1----:R-:W-:-:S05]  /*3e80*/  IMAD.IADD R0, R4, 0x1, R0 ;  /* 0x0000000104007824 */ /* 0x002fca00078e0200 */
[----:B------:R1:W-:Y:S02]  /*3e90*/  STL [R1+0x4], R0 ;  /* 0x0000040001007387 */ /* 0x0003e40000100800 */
[----:B-1----:R-:W-:-:S05]  /*3ea0*/  IADD3 R0, R4, R0, RZ ;  /* 0x0000000004007210 */ /* 0x002fca0007ffe0ff */
[----:B------:R-:W-:-:S05]  /*3eb0*/  IMAD.IADD R252, R4, 0x1, R0 ;  /* 0x0000000104fc7824 */ /* 0x000fca00078e0200 */
[----:B------:R-:W-:-:S05]  /*3ec0*/  IADD3 R251, R4, R252, RZ ;  /* 0x000000fc04fb7210 */ /* 0x000fca0007ffe0ff */
[----:B------:R-:W-:-:S04]  /*3ed0*/  IMAD.IADD R250, R4, 0x1, R251 ;  /* 0x0000000104fa7824 */ /* 0x000fc800078e02fb */
[C---:B------:R-:W-:Y:S01]  /*3ee0*/  IMAD.IADD R249, R4.reuse, 0x1, R250 ;  /* 0x0000000104f97824 */ /* 0x040fe200078e02fa */
[----:B------:R1:W-:Y:S04]  /*3ef0*/  STL [R1], R0 ;  /* 0x0000000001007387 */ /* 0x0003e80000100800 */
[----:B------:R-:W-:Y:S01]  /*3f00*/  IADD3 R248, R4, R249, RZ ;  /* 0x000000f904f87210 */ /* 0x000fe20007ffe0ff */
[----:B------:R-:W-:-:S04]  /*3f10*/  IMAD.WIDE.U32 R246, R246, -0x2daee0ad, RZ ;  /* 0xd2511f53f6f67825 */ /* 0x000fc800078e00ff */
[----:B-1234-:R-:W-:Y:S02]  /*3f20*/  IMAD.IADD R0, R4, 0x1, R248 ;  /* 0x0000000104007824 */ /* 0x01efe400078e02f8 */
.L_x_1023:
[----:B-----5:R-:W-:Y:S01]  /*3f30*/  FSETP.NEU.FTZ.AND P2, PT, R244, -INF , PT ;  /* 0xff800000f400780b */ /* 0x020fe20003f5d000 */
[----:B------:R-:W0:Y:S01]  /*3f40*/  LDGDEPBAR ;  /* 0x00000000000079af */ /* 0x000e220000000000 */
[C---:B------:R-:W-:Y:S01]  /*3f50*/  IMAD.IADD R0, R184.reuse, 0x1, R185 ;  /* 0x00000001b8007824 */ /* 0x040fe200078e02b9 */
[----:B------:R-:W-:Y:S01]  /*3f60*/  USHF.L.U32 UR4, UR19, 0x7, URZ ;  /* 0x0000000713047899 */ /* 0x000fe2000800063f */
[----:B------:R-:W-:Y:S01]  /*3f70*/  IMAD.IADD R168, R184, 0x1, R177 ;  /* 0x00000001b8a87824 */ /* 0x000fe200078e02b1 */
[----:B------:R-:W-:Y:S01]  /*3f80*/  USHF.L.U32 UR5, UR7, 0x7, URZ ;  /* 0x0000000707057899 */ /* 0x000fe2000800063f */
[----:B------:R-:W-:Y:S01]  /*3f90*/  IMAD.U32 R2, RZ, RZ, UR20 ;  /* 0x00000014ff027e24 */ /* 0x000fe2000f8e00ff */
[----:B------:R-:W-:Y:S02]  /*3fa0*/  UIADD3 UR4, UR4, 0x80, URZ ;  /* 0x0000008004047890 */ /* 0x000fe4000fffe03f */
[----:B------:R-:W2:Y:S01]  /*3fb0*/  LDL R191, [R1+0x18] ;  /* 0x0000180001bf7983 */ /* 0x000ea20000100800 */
[----:B------:R-:W-:Y:S02]  /*3fc0*/  UISETP.GE.AND UP0, UPT, UR5, UR18, UPT ;  /* 0x000000120500728c */ /* 0x000fe4000bf06270 */
[----:B------:R-:W-:Y:S01]  /*3fd0*/  UIADD3 UR6, UR9, -0x4ab325aa, URZ ;  /* 0xb54cda5609067890 */ /* 0x000fe2000fffe03f */
[----:B------:R-:W3:Y:S01]  /*3fe0*/  LDL R190, [R1+0x10] ;  /* 0x0000100001be7983 */ /* 0x000ee20000100800 */
[----:B------:R-:W-:Y:S02]  /*3ff0*/  UISETP.LT.AND UP0, UPT, UR4, UR16, UP0 ;  /* 0x000000100400728c */ /* 0x000fe40008701270 */
[----:B------:R-:W-:Y:S01]  /*4000*/  UIADD3 UR4, UR9, -0x61c88647, URZ ;  /* 0x9e3779b909047890 */ /* 0x000fe2000fffe03f */
[----:B------:R-:W1:Y:S01]  /*4010*/  S2R R188, SR_TID.X ;  /* 0x0000000000bc7919 */ /* 0x000e620000002100 */
[----:B------:R-:W-:Y:S02]  /*4020*/  UISETP.GT.AND UP3, UPT, UR7, UR17, UPT ;  /* 0x000000110700728c */ /* 0x000fe4000bf64270 */
[----:B------:R-:W-:Y:S05]  /*4030*/  PLOP3.LUT P0, PT, PT, PT, UP0, 0x80, 0x0 ;  /* 0x000000000000781c */ /* 0x000fea0003f0f008 */
[----:B------:R-:W4:Y:S08]  /*4040*/  S2R R189, SR_TID.X ;  /* 0x0000000000bd7919 */ /* 0x000f300000002100 */
[----:B------:R-:W-:Y:S02]  /*4050*/  @!P0 IADD3 R2, -R2, 0x1, R237 ;  /* 0x0000000102028810 */ /* 0x000fe40007ffe1ed */
[----:B-1----:R-:W-:Y:S01]  /*4060*/  SHF.R.S32.HI R188, RZ, 0x1f, R188 ;  /* 0x0000001fffbc7819 */ /* 0x002fe200000114bc */
[----:B------:R-:W-:Y:S04]  /*4070*/  DEPBAR.LE SB0, 0x0 ;  /* 0x000080000000791a */ /* 0x000fe80000000000 */
[----:B------:R-:W-:Y:S01]  /*4080*/  BAR.SYNC.DEFER_BLOCKING 0x0 ;  /* 0x0000000000007b1d */ /* 0x000fe20000010000 */
[----:B----4-:R-:W-:Y:S04]  /*4090*/  LEA.HI R188, R188, R189, RZ, 0x7 ;  /* 0x000000bdbcbc7211 */ /* 0x010fe800078f38ff */
        /* <DEDUP_REMOVED lines=38> */
[----:B------:R-:W-:Y:S07]  /*4300*/  LDSM.16.M88.4 R140, [R180+0xc000] ;  /* 0x00c00000b48c783b */ /* 0x000fee0000000200 */
[-C--:B------:R-:W-:Y:S08]  /*4310*/  HMMA.16816.F32.BF16 R20, R136, R148.reuse, R20 ;  /* 0x000000948814723c */ /* 0x080ff00000041814 */
[C---:B------:R-:W-:Y:S01]  /*4320*/  HMMA.16816.F32.BF16 R24, R144.reuse, R148, R24 ;  /* 0x000000949018723c */ /* 0x040fe20000041818 */
[----:B------:R-:W1:Y:S06]  /*4330*/  @!P0 S2R R148, SR_TID.X ;  /* 0x0000000000948919 */ /* 0x000e6c0000002100 */
[----:B------:R-:W-:Y:S01]  /*4340*/  IMAD.U32 R149, RZ, RZ, UR5 ;  /* 0x00000005ff957e24 */ /* 0x000fe2000f8e00ff */
[-C--:B------:R-:W-:Y:S01]  /*4350*/  HMMA.16816.F32.BF16 R28, R144, R150.reuse, R28 ;  /* 0x00000096901c723c */ /* 0x080fe2000004181c */
[----:B------:R-:W-:Y:S03]  /*4360*/  UIADD3 UR5, UR8, -0x4498517b, URZ ;  /* 0xbb67ae8508057890 */ /* 0x000fe6000fffe03f */
[----:B------:R-:W-:Y:S04]  /*4370*/  @!P0 IADD3 R149, R149, UR16, R2 ;  /* 0x0000001095958c10 */ /* 0x000fe8000fffe002 */
[C---:B------:R-:W-:Y:S08]  /*4380*/  HMMA.16816.F32.BF16 R32, R136.reuse, R150, R32 ;  /* 0x000000968820723c */ /* 0x040ff00000041820 */
[-C--:B------:R-:W-:Y:S08]  /*4390*/  HMMA.16816.F32.BF16 R36, R136, R152.reuse, R36 ;  /* 0x000000988824723c */ /* 0x080ff00000041824 */
[C---:B------:R-:W-:Y:S08]  /*43a0*/  HMMA.16816.F32.BF16 R40, R144.reuse, R152, R40 ;  /* 0x000000989028723c */ /* 0x040ff00000041828 */
[-C--:B------:R-:W-:Y:S08]  /*43b0*/  HMMA.16816.F32.BF16 R44, R144, R154.reuse, R44 ;  /* 0x0000009a902c723c */ /* 0x080ff0000004182c */
[C---:B------:R-:W-:Y:S08]  /*43c0*/  HMMA.16816.F32.BF16 R48, R136.reuse, R154, R48 ;  /* 0x0000009a8830723c */ /* 0x040ff00000041830 */
[-C--:B------:R-:W-:Y:S08]  /*43d0*/  HMMA.16816.F32.BF16 R52, R136, R156.reuse, R52 ;  /* 0x0000009c8834723c */ /* 0x080ff00000041834 */
[C---:B------:R-:W-:Y:S08]  /*43e0*/  HMMA.16816.F32.BF16 R56, R144.reuse, R156, R56 ;  /* 0x0000009c9038723c */ /* 0x040ff00000041838 */
[-C--:B------:R-:W-:Y:S07]  /*43f0*/  HMMA.16816.F32.BF16 R60, R144, R158.reuse, R60 ;  /* 0x0000009e903c723c */ /* 0x080fee000004183c */
[----:B------:R-:W-:Y:S01]  /*4400*/  IMAD.IADD R144, R0, 0x1, R177 ;  /* 0x0000000100907824 */ /* 0x000fe200078e02b1 */
[----:B------:R-:W-:Y:S01]  /*4410*/  HMMA.16816.F32.BF16 R64, R136, R158, R64 ;  /* 0x0000009e8840723c */ /* 0x000fe20000041840 */
[----:B------:R-:W4:Y:S03]  /*4420*/  LDSM.16.M88.4 R136, [R179+0xd800] ;  /* 0x00d80000b388783b */ /* 0x000f260000000200 */
[----:B------:R-:W-:Y:S04]  /*4430*/  IMAD.U32 R0, RZ, RZ, UR19 ;  /* 0x00000013ff007e24 */ /* 0x000fe8000f8e00ff */
[-C--:B------:R-:W-:Y:S01]  /*4440*/  HMMA.16816.F32.BF16 R4, R160, R164.reuse, R4 ;  /* 0x000000a4a004723c */ /* 0x080fe20000041804 */
[----:B------:R-:W-:Y:S04]  /*4450*/  IMAD R0, R0, 0x2, R188 ;  /* 0x0000000200007824 */ /* 0x000fe800078e02bc */
[----:B------:R-:W-:Y:S03]  /*4460*/  IMAD.SHL.U32 R0, R0, 0x2, RZ ;  /* 0x0000000200007824 */ /* 0x000fe600078e00ff */
[C---:B------:R-:W-:Y:S04]  /*4470*/  HMMA.16816.F32.BF16 R8, R168.reuse, R164, R8 ;  /* 0x000000a4a808723c */ /* 0x040fe80000041808 */
[----:B------:R-:W-:Y:S04]  /*4480*/  IADD3 R2, R0, 0x1, RZ ;  /* 0x0000000100027810 */ /* 0x000fe80007ffe0ff */
[----:B------:R-:W-:Y:S01]  /*4490*/  LOP3.LUT R2, R247, UR8, R2, 0x96, !PT ;  /* 0x00000008f7027c12 */ /* 0x000fe2000f8e9602 */
[-C--:B------:R-:W-:Y:S04]  /*44a0*/  HMMA.16816.F32.BF16 R12, R168, R166.reuse, R12 ;  /* 0x000000a6a80c723c */ /* 0x080fe8000004180c */
[----:B------:R-:W-:Y:S04]  /*44b0*/  IMAD.WIDE.U32 R150, R2, -0x326172a9, RZ ;  /* 0xcd9e8d5702967825 */ /* 0x000fe800078e00ff */
[C---:B------:R-:W-:Y:S01]  /*44c0*/  HMMA.16816.F32.BF16 R16, R160.reuse, R166, R16 ;  /* 0x000000a6a010723c */ /* 0x040fe20000041810 */
[----:B-1----:R-:W-:Y:S03]  /*44d0*/  @!P0 IMAD.SHL.U32 R2, R148, 0x2, RZ ;  /* 0x0000000294028824 */ /* 0x002fe600078e00ff */
[----:B------:R-:W-:Y:S02]  /*44e0*/  @!P0 IMNMX R148, R149, UR16, PT ;  /* 0x0000001095948c17 */ /* 0x000fe4000b800200 */
[----:B------:R-:W-:Y:S02]  /*44f0*/  @!P0 LOP3.LUT R2, R2, 0x6, RZ, 0xc0, !PT ;  /* 0x0000000602028812 */ /* 0x000fe400078ec0ff */
[-C--:B------:R-:W-:Y:S04]  /*4500*/  HMMA.16816.F32.BF16 R20, R160, R172.reuse, R20 ;  /* 0x000000aca014723c */ /* 0x080fe80000041814 */
[----:B------:R-:W-:Y:S04]  /*4510*/  @!P0 IMAD R2, R188, 0x40, R2 ;  /* 0x00000040bc028824 */ /* 0x000fe800078e0202 */
[C---:B------:R-:W-:Y:S08]  /*4520*/  HMMA.16816.F32.BF16 R24, R168.reuse, R172, R24 ;  /* 0x000000aca818723c */ /* 0x040ff00000041818 */
[-C--:B------:R-:W-:Y:S08]  /*4530*/  HMMA.16816.F32.BF16 R28, R168, R174.reuse, R28 ;  /* 0x000000aea81c723c */ /* 0x080ff0000004181c */
[C---:B------:R-:W-:Y:S08]  /*4540*/  HMMA.16816.F32.BF16 R32, R160.reuse, R174, R32 ;  /* 0x000000aea020723c */ /* 0x040ff00000041820 */
[-C--:B--2---:R-:W-:Y:S08]  /*4550*/  HMMA.16816.F32.BF16 R36, R160, R132.reuse, R36 ;  /* 0x00000084a024723c */ /* 0x084ff00000041824 */
[C---:B------:R-:W-:Y:S08]  /*4560*/  HMMA.16816.F32.BF16 R40, R168.reuse, R132, R40 ;  /* 0x00000084a828723c */ /* 0x040ff00000041828 */
[-C--:B------:R-:W-:Y:S08]  /*4570*/  HMMA.16816.F32.BF16 R44, R168, R134.reuse, R44 ;  /* 0x00000086a82c723c */ /* 0x080ff0000004182c */
[C---:B------:R-:W-:Y:S01]  /*4580*/  HMMA.16816.F32.BF16 R48, R160.reuse, R134, R48 ;  /* 0x00000086a030723c */ /* 0x040fe20000041830 */
[----:B------:R-:W1:Y:S07]  /*4590*/  LDSM.16.M88.4 R132, [R144] ;  /* 0x000000009084783b */ /* 0x000e6e0000000200 */
[-C--:B----4-:R-:W-:Y:S01]  /*45a0*/  HMMA.16816.F32.BF16 R52, R160, R136.reuse, R52 ;  /* 0x00000088a034723c */ /* 0x090fe20000041834 */
[----:B------:R-:W2:Y:S07]  /*45b0*/  LDSM.16.M88.4 R144, [R144+0x2000] ;  /* 0x002000009090783b */ /* 0x000eae0000000200 */
[C---:B------:R-:W-:Y:S07]  /*45c0*/  HMMA.16816.F32.BF16 R56, R168.reuse, R136, R56 ;  /* 0x00000088a838723c */ /* 0x040fee0000041838 */
[----:B------:R-:W-:Y:S01]  /*45d0*/  IMAD.U32 R136, RZ, RZ, UR7 ;  /* 0x00000007ff887e24 */ /* 0x000fe2000f8e00ff */
[-C--:B------:R-:W-:Y:S08]  /*45e0*/  HMMA.16816.F32.BF16 R60, R168, R138.reuse, R60 ;  /* 0x0000008aa83c723c */ /* 0x080ff0000004183c */
[----:B------:R-:W-:Y:S07]  /*45f0*/  HMMA.16816.F32.BF16 R64, R160, R138, R64 ;  /* 0x0000008aa040723c */ /* 0x000fee0000041840 */
[----:B------:R-:W-:Y:S01]  /*4600*/  IMAD R138, R136, 0x8, R191 ;  /* 0x00000008888a7824 */ /* 0x000fe200078e02bf */
[----:B------:R-:W-:Y:S01]  /*4610*/  LOP3.LUT R136, R247, UR8, R0, 0x96, !PT ;  /* 0x00000008f7887c12 */ /* 0x000fe2000f8e9600 */
[-C--:B-1----:R-:W-:Y:S03]  /*4620*/  HMMA.16816.F32.BF16 R4, R132, R140.reuse, R4 ;  /* 0x0000008c8404723c */ /* 0x082fe60000041804 */
[C---:B------:R-:W-:Y:S01]  /*4630*/  IADD3 R152, R138.reuse, 0x4, RZ ;  /* 0x000000048a987810 */ /* 0x040fe20007ffe0ff */
[----:B------:R-:W-:Y:S01]  /*4640*/  IMAD.WIDE.U32 R138, R138, -0x326172a9, RZ ;  /* 0xcd9e8d578a8a7825 */ /* 0x000fe200078e00ff */
[----:B---3--:R-:W-:Y:S03]  /*4650*/  LOP3.LUT R0, R190, UR9, RZ, 0x3c, !PT ;  /* 0x00000009be007c12 */ /* 0x008fe6000f8e3cff */
[----:B------:R-:W-:Y:S01]  /*4660*/  IMAD.WIDE.U32 R152, R152, -0x326172a9, RZ ;  /* 0xcd9e8d5798987825 */ /* 0x000fe200078e00ff */
[-C--:B------:R-:W-:Y:S01]  /*4670*/  LOP3.LUT R154, R139, R0.reuse, RZ, 0x3c, !PT ;  /* 0x000000008b9a7212 */ /* 0x080fe200078e3cff */
[C---:B--2---:R-:W-:Y:S02]  /*4680*/  HMMA.16816.F32.BF16 R8, R144.reuse, R140, R8 ;  /* 0x0000008c9008723c */ /* 0x044fe40000041808 */
[--C-:B------:R-:W-:Y:S01]  /*4690*/  LOP3.LUT R160, R151, UR4, R138.reuse, 0x96, !PT ;  /* 0x0000000497a07c12 */ /* 0x100fe2000f8e968a */
[----:B------:R-:W-:Y:S01]  /*46a0*/  IMAD.WIDE.U32 R136, R136, -0x326172a9, RZ ;  /* 0xcd9e8d5788887825 */ /* 0x000fe200078e00ff */
[----:B------:R-:W-:Y:S02]  /*46b0*/  LOP3.LUT R156, R153, R0, RZ, 0x3c, !PT ;  /* 0x00000000999c7212 */ /* 0x000fe400078e3cff */
[----:B------:R-:W-:Y:S01]  /*46c0*/  LOP3.LUT R0, R246, UR5, RZ, 0x3c, !PT ;  /* 0x00000005f6007c12 */ /* 0x000fe2000f8e3cff */
[----:B------:R-:W-:Y:S01]  /*46d0*/  IMAD.WIDE.U32 R154, R154, -0x2daee0ad, RZ ;  /* 0xd2511f539a9a7825 */ /* 0x000fe200078e00ff */
[C---:B------:R-:W-:Y:S01]  /*46e0*/  LOP3.LUT R139, R137.reuse, UR4, R138, 0x96, !PT ;  /* 0x00000004898b7c12 */ /* 0x040fe2000f8e968a */
[-C--:B------:R-:W-:Y:S01]  /*46f0*/  HMMA.16816.F32.BF16 R12, R144, R142.reuse, R12 ;  /* 0x0000008e900c723c */ /* 0x080fe2000004180c */
[----:B------:R-:W-:Y:S02]  /*4700*/  UIADD3 UR5, UR8, 0x76cf5d0a, URZ ;  /* 0x76cf5d0a08057890 */ /* 0x000fe4000fffe03f */
[----:B------:R-:W-:Y:S01]  /*4710*/  LOP3.LUT R158, R0, R155, RZ, 0x3c, !PT ;  /* 0x0000009b009e7212 */ /* 0x000fe200078e3cff */
[----:B------:R-:W-:Y:S01]  /*4720*/  IMAD.WIDE.U32 R156, R156, -0x2daee0ad, RZ ;  /* 0xd2511f539c9c7825 */ /* 0x000fe200078e00ff */
[--C-:B------:R-:W-:Y:S02]  /*4730*/  LOP3.LUT R162, R137, UR4, R152.reuse, 0x96, !PT ;  /* 0x0000000489a27c12 */ /* 0x100fe4000f8e9698 */
[----:B------:R-:W-:Y:S01]  /*4740*/  LOP3.LUT R155, R151, UR4, R152, 0x96, !PT ;  /* 0x00000004979b7c12 */ /* 0x000fe2000f8e9698 */
[----:B------:R-:W-:Y:S01]  /*4750*/  IMAD.U32 R138, RZ, RZ, UR19 ;  /* 0x00000013ff8a7e24 */ /* 0x000fe2000f8e00ff */
[----:B------:R-:W-:Y:S01]  /*4760*/  LOP3.LUT R152, R0, R157, RZ, 0x3c, !PT ;  /* 0x0000009d00987212 */ /* 0x000fe200078e3cff */
[----:B------:R-:W-:Y:S01]  /*4770*/  UIADD3 UR4, UR9, 0x3c6ef372, URZ ;  /* 0x3c6ef37209047890 */ /* 0x000fe2000fffe03f */
[C---:B------:R-:W-:Y:S01]  /*4780*/  HMMA.16816.F32.BF16 R16, R132.reuse, R142, R16 ;  /* 0x0000008e8410723c */ /* 0x040fe20000041810 */
[----:B------:R-:W-:Y:S01]  /*4790*/  @!P0 IMAD R0, R138, 0x80, R2 ;  /* 0x000000808a008824 */ /* 0x000fe200078e0202 */
[----:B------:R-:W-:Y:S01]  /*47a0*/  @!P0 IADD3 R138, R149, 0x8, RZ ;  /* 0x00000008958a8810 */ /* 0x000fe20007ffe0ff */
[----:B------:R-:W-:Y:S02]  /*47b0*/  FMUL.FTZ R2, R244, 1.4426950216293334961 ;  /* 0x3fb8aa3bf4027820 */ /* 0x000fe40000410000 */
[----:B------:R-:W-:Y:S01]  /*47c0*/  IMAD.WIDE.U32 R152, R152, -0x326172a9, RZ ;  /* 0xcd9e8d5798987825 */ /* 0x000fe200078e00ff */
[----:B------:R-:W-:Y:S02]  /*47d0*/  @!P0 IMNMX R138, R138, UR16, PT ;  /* 0x000000108a8a8c17 */ /* 0x000fe4000b800200 */
[-C--:B------:R-:W-:Y:S01]  /*47e0*/  @!P0 ISETP.GE.AND P3, PT, R0, R148.reuse, PT ;  /* 0x000000940000820c */ /* 0x080fe20003f66270 */
[----:B------:R-:W-:Y:S03]  /*47f0*/  IMAD.WIDE.U32 R160, R160, -0x2daee0ad, RZ ;  /* 0xd2511f53a0a07825 */ /* 0x000fe600078e00ff */
[----:B------:R-:W-:Y:S01]  /*4800*/  FSEL R141, R2, RZ, P2 ;  /* 0x000000ff028d7208 */ /* 0x000fe20001000000 */
[----:B------:R-:W-:Y:S01]  /*4810*/  IMAD.WIDE.U32 R162, R162, -0x2daee0ad, RZ ;  /* 0xd2511f53a2a27825 */ /* 0x000fe200078e00ff */
[----:B------:R-:W-:Y:S02]  /*4820*/  @!P0 IADD3 R2, R0, 0x1, RZ ;  /* 0x0000000100028810 */ /* 0x000fe40007ffe0ff */
[----:B------:R-:W-:Y:S01]  /*4830*/  @!P0 FSEL R4, R4, -INF , !P3 ;  /* 0xff80000004048808 */ /* 0x000fe20005800000 */
[----:B------:R-:W-:Y:S01]  /*4840*/  IMAD.WIDE.U32 R158, R158, -0x326172a9, RZ ;  /* 0xcd9e8d579e9e7825 */ /* 0x000fe200078e00ff */
[----:B------:R-:W-:Y:S02]  /*4850*/  @!P0 ISETP.GE.AND P3, PT, R2, R148, PT ;  /* 0x000000940200820c */ /* 0x000fe40003f66270 */
[--C-:B------:R-:W-:Y:S01]  /*4860*/  LOP3.LUT R167, R153, UR4, R136.reuse, 0x96, !PT ;  /* 0x0000000499a77c12 */ /* 0x100fe2000f8e9688 */
[--C-:B------:R-:W-:Y:S01]  /*4870*/  FFMA.FTZ R4, R4, c[0x0][0x23c], -R141.reuse ;  /* 0x00008f0004047a23 */ /* 0x100fe2000001088d */
[----:B------:R-:W-:Y:S01]  /*4880*/  LOP3.LUT R164, R159, UR4, R136, 0x96, !PT ;  /* 0x000000049fa47c12 */ /* 0x000fe2000f8e9688 */
[C---:B------:R-:W-:Y:S01]  /*4890*/  FMUL.FTZ R140, R245.reuse, 1.4426950216293334961 ;  /* 0x3fb8aa3bf58c7820 */ /* 0x040fe20000410000 */
[----:B------:R-:W-:Y:S01]  /*48a0*/  FSETP.NEU.FTZ.AND P2, PT, R245, -INF , PT ;  /* 0xff800000f500780b */ /* 0x000fe20003f5d000 */
[----:B------:R-:W-:Y:S01]  /*48b0*/  IMAD.WIDE.U32 R136, R139, -0x2daee0ad, RZ ;  /* 0xd2511f538b887825 */ /* 0x000fe200078e00ff */
[----:B------:R-:W-:Y:S01]  /*48c0*/  @!P0 FSEL R5, R5, -INF , !P3 ;  /* 0xff80000005058808 */ /* 0x000fe20005800000 */
[----:B------:R-:W1:Y:S01]  /*48d0*/  MUFU.EX2 R208, R4 ;  /* 0x0000000400d07308 */ /* 0x000e620000000800 */
[-C--:B------:R-:W-:Y:S01]  /*48e0*/  @!P0 ISETP.GE.AND P3, PT, R0, R138.reuse, PT ;  /* 0x0000008a0000820c */ /* 0x080fe20003f66270 */
[----:B------:R-:W-:Y:S01]  /*48f0*/  IMAD.WIDE.U32 R164, R164, -0x2daee0ad, RZ ;  /* 0xd2511f53a4a47825 */ /* 0x000fe200078e00ff */
[----:B------:R-:W-:Y:S02]  /*4900*/  FSEL R140, R140, RZ, P2 ;  /* 0x000000ff8c8c7208 */ /* 0x000fe40001000000 */
[----:B------:R-:W-:Y:S01]  /*4910*/  @!P0 ISETP.GE.AND P2, PT, R2, R138, PT ;  /* 0x0000008a0200820c */ /* 0x000fe20003f46270 */
[----:B------:R-:W-:Y:S01]  /*4920*/  FFMA.FTZ R5, R5, c[0x0][0x23c], -R141 ;  /* 0x00008f0005057a23 */ /* 0x000fe2000001088d */
[----:B------:R-:W-:Y:S01]  /*4930*/  @!P0 FSEL R6, R6, -INF , !P3 ;  /* 0xff80000006068808 */ /* 0x000fe20005800000 */
[----:B------:R-:W-:Y:S01]  /*4940*/  FMUL.FTZ R139, R242, 1.4426950216293334961 ;  /* 0x3fb8aa3bf28b7820 */ /* 0x000fe20000410000 */
[----:B------:R-:W-:Y:S01]  /*4950*/  LOP3.LUT R166, R137, UR5, R154, 0x96, !PT ;  /* 0x0000000589a67c12 */ /* 0x000fe2000f8e969a */
[----:B------:R-:W2:Y:S01]  /*4960*/  MUFU.EX2 R205, R5 ;  /* 0x0000000500cd7308 */ /* 0x000ea20000000800 */
[----:B------:R-:W-:Y:S01]  /*4970*/  @!P0 IADD3 R137, R149, 0x40, RZ ;  /* 0x0000004095898810 */ /* 0x000fe20007ffe0ff */
[----:B------:R-:W-:Y:S01]  /*4980*/  FFMA.FTZ R6, R6, c[0x0][0x23c], -R140 ;  /* 0x00008f0006067a23 */ /* 0x000fe2000001088c */
[----:B------:R-:W-:Y:S02]  /*4990*/  @!P0 FSEL R7, R7, -INF , !P2 ;  /* 0xff80000007078808 */ /* 0x000fe40005000000 */
[----:B------:R-:W-:Y:S02]  /*49a0*/  FSETP.NEU.FTZ.AND P2, PT, R242, -INF , PT ;  /* 0xff800000f200780b */ /* 0x000fe40003f5d000 */
[----:B------:R-:W-:Y:S02]  /*49b0*/  @!P0 IMNMX R137, R137, UR16, PT ;  /* 0x0000001089898c17 */ /* 0x000fe4000b800200 */
[----:B------:R-:W-:Y:S01]  /*49c0*/  FSEL R139, R139, RZ, P2 ;  /* 0x000000ff8b8b7208 */ /* 0x000fe20001000000 */
[----:B------:R3:W-:Y:S01]  /*49d0*/  MUFU.EX2 R202, R6 ;  /* 0x0000000600ca7308 */ /* 0x0007e20000000800 */
[-C--:B------:R-:W-:Y:S02]  /*49e0*/  @!P0 ISETP.GE.AND P2, PT, R0, R137.reuse, PT ;  /* 0x000000890000820c */ /* 0x080fe40003f46270 */
[--C-:B------:R-:W-:Y:S02]  /*49f0*/  LOP3.LUT R151, R159, UR4, R150.reuse, 0x96, !PT ;  /* 0x000000049f977c12 */ /* 0x100fe4000f8e9696 */
[----:B------:R-:W-:Y:S02]  /*4a00*/  @!P0 FSEL R8, R8, -INF , !P2 ;  /* 0xff80000008088808 */ /* 0x000fe40005000000 */
[----:B------:R-:W-:Y:S01]  /*4a10*/  LOP3.LUT R157, R153, UR4, R150, 0x96, !PT ;  /* 0x00000004999d7c12 */ /* 0x000fe2000f8e9696 */
[----:B------:R-:W-:Y:S01]  /*4a20*/  FFMA.FTZ R150, R7, c[0x0][0x23c], -R140 ;  /* 0x00008f0007967a23 */ /* 0x000fe2000001088c */
[----:B------:R-:W-:Y:S01]  /*4a30*/  LOP3.LUT R159, R161, UR5, R154, 0x96, !PT ;  /* 0x00000005a19f7c12 */ /* 0x000fe2000f8e969a */
[--C-:B------:R-:W-:Y:S01]  /*4a40*/  FFMA.FTZ R8, R8, c[0x0][0x23c], -R139.reuse ;  /* 0x00008f0008087a23 */ /* 0x100fe2000001088b */
[--C-:B------:R-:W-:Y:S01]  /*4a50*/  LOP3.LUT R153, R163, UR5, R156.reuse, 0x96, !PT ;  /* 0x00000005a3997c12 */ /* 0x100fe2000f8e969c */
[----:B------:R-:W-:Y:S01]  /*4a60*/  UIADD3 UR4, UR8, 0x32370b8f, URZ ;  /* 0x32370b8f08047890 */ /* 0x000fe2000fffe03f */
[-C--:B------:R-:W-:Y:S01]  /*4a70*/  @!P0 ISETP.GE.AND P2, PT, R2, R137.reuse, PT ;  /* 0x000000890200820c */ /* 0x080fe20003f46270 */
[----:B------:R4:W-:Y:S01]  /*4a80*/  MUFU.EX2 R220, R8 ;  /* 0x0000000800dc7308 */ /* 0x0009e20000000800 */
[----:B------:R-:W-:Y:S01]  /*4a90*/  FSETP.NEU.FTZ.AND P3, PT, R243, -INF , PT ;  /* 0xff800000f300780b */ /* 0x000fe20003f7d000 */
[----:B------:R-:W-:Y:S01]  /*4aa0*/  IMAD.WIDE.U32 R154, R155, -0x2daee0ad, RZ ;  /* 0xd2511f539b9a7825 */ /* 0x000fe200078e00ff */
[----:B------:R-:W-:Y:S04]  /*4ab0*/  @!P0 FSEL R9, R9, -INF , !P2 ;  /* 0xff80000009098808 */ /* 0x000fe80005000000 */
[----:B------:R-:W-:Y:S01]  /*4ac0*/  LOP3.LUT R156, R155, UR5, R156, 0x96, !PT ;  /* 0x000000059b9c7c12 */ /* 0x000fe2000f8e969c */
[----:B------:R-:W-:Y:S01]  /*4ad0*/  UIADD3 UR5, UR8, -0x126145ec, URZ ;  /* 0xed9eba1408057890 */ /* 0x000fe2000fffe03f */
[----:B------:R-:W-:Y:S01]  /*4ae0*/  LOP3.LUT R155, R165, UR4, R136, 0x96, !PT ;  /* 0x00000004a59b7c12 */ /* 0x000fe2000f8e9688 */
[----:B---3--:R-:W3:Y:S01]  /*4af0*/  LDSM.16.M88.4 R4, [R180+0xc800] ;  /* 0x00c80000b404783b */ /* 0x008ee20000000200 */
[----:B------:R-:W-:Y:S01]  /*4b00*/  @!P0 IADD3 R136, R149, 0x48, RZ ;  /* 0x0000004895888810 */ /* 0x000fe20007ffe0ff */
[--C-:B------:R-:W-:Y:S01]  /*4b10*/  FFMA.FTZ R149, R9, c[0x0][0x23c], -R139.reuse ;  /* 0x00008f0009957a23 */ /* 0x100fe2000001088b */
[----:B------:R-:W-:Y:S01]  /*4b20*/  @!P0 IADD3 R9, R0, 0x8, RZ ;  /* 0x0000000800098810 */ /* 0x000fe20007ffe0ff */
[----:B------:R1:W1:Y:S01]  /*4b30*/  MUFU.EX2 R217, R150 ;  /* 0x0000009600d97308 */ /* 0x0002620000000800 */
[----:B------:R-:W-:Y:S02]  /*4b40*/  @!P0 IMNMX R136, R136, UR16, PT ;  /* 0x0000001088888c17 */ /* 0x000fe4000b800200 */
[-C--:B------:R-:W-:Y:S02]  /*4b50*/  @!P0 ISETP.GE.AND P6, PT, R9, R137.reuse, PT ;  /* 0x000000890900820c */ /* 0x080fe40003fc6270 */
[-C--:B------:R-:W-:Y:S02]  /*4b60*/  @!P0 ISETP.GE.AND P2, PT, R2, R136.reuse, PT ;  /* 0x000000880200820c */ /* 0x080fe40003f46270 */
[-C--:B------:R-:W-:Y:S02]  /*4b70*/  @!P0 ISETP.GE.AND P4, PT, R0, R136.reuse, PT ;  /* 0x000000880000820c */ /* 0x080fe40003f86270 */
[----:B------:R-:W-:Y:S01]  /*4b80*/  @!P0 FSEL R11, R11, -INF , !P2 ;  /* 0xff8000000b0b8808 */ /* 0x000fe20005000000 */
[----:B----4-:R-:W-:Y:S01]  /*4b90*/  FMUL.FTZ R8, R243, 1.4426950216293334961 ;  /* 0x3fb8aa3bf3087820 */ /* 0x010fe20000410000 */
[----:B------:R-:W-:Y:S01]  /*4ba0*/  @!P0 FSEL R10, R10, -INF , !P4 ;  /* 0xff8000000a0a8808 */ /* 0x000fe20006000000 */
[----:B------:R-:W4:Y:S01]  /*4bb0*/  MUFU.EX2 R221, R149 ;  /* 0x0000009500dd7308 */ /* 0x000f220000000800 */
[C---:B------:R-:W-:Y:S02]  /*4bc0*/  @!P0 ISETP.GE.AND P2, PT, R9.reuse, R136, PT ;  /* 0x000000880900820c */ /* 0x040fe40003f46270 */
[----:B------:R-:W-:Y:S02]  /*4bd0*/  FSEL R2, R8, RZ, P3 ;  /* 0x000000ff08027208 */ /* 0x000fe40001800000 */
[----:B------:R-:W-:Y:S02]  /*4be0*/  @!P0 IADD3 R8, R0, 0x9, RZ ;  /* 0x0000000900088810 */ /* 0x000fe40007ffe0ff */
[----:B------:R-:W-:Y:S01]  /*4bf0*/  @!P0 ISETP.GE.AND P4, PT, R9, R148, PT ;  /* 0x000000940900820c */ /* 0x000fe20003f86270 */
[--C-:B------:R-:W-:Y:S01]  /*4c00*/  FFMA.FTZ R10, R10, c[0x0][0x23c], -R2.reuse ;  /* 0x00008f000a0a7a23 */ /* 0x100fe20000010802 */
[-C--:B------:R-:W-:Y:S01]  /*4c10*/  @!P0 ISETP.GE.AND P3, PT, R8, R137.reuse, PT ;  /* 0x000000890800820c */ /* 0x080fe20003f66270 */
[--C-:B------:R-:W-:Y:S01]  /*4c20*/  FFMA.FTZ R11, R11, c[0x0][0x23c], -R2.reuse ;  /* 0x00008f000b0b7a23 */ /* 0x100fe20000010802 */
[----:B------:R-:W-:Y:S01]  /*4c30*/  @!P0 ISETP.GE.AND P5, PT, R9, R138, PT ;  /* 0x0000008a0900820c */ /* 0x000fe20003fa6270 */
[----:B------:R-:W2:Y:S01]  /*4c40*/  MUFU.EX2 R225, R10 ;  /* 0x0000000a00e17308 */ /* 0x000ea20000000800 */
[----:B------:R-:W-:Y:S01]  /*4c50*/  @!P0 FSEL R12, R12, -INF , !P6 ;  /* 0xff8000000c0c8808 */ /* 0x000fe20007000000 */
[----:B-1----:R-:W-:Y:S01]  /*4c60*/  IMAD.WIDE.U32 R150, R151, -0x2daee0ad, RZ ;  /* 0xd2511f5397967825 */ /* 0x002fe200078e00ff */
[----:B------:R-:W-:Y:S02]  /*4c70*/  @!P0 ISETP.GE.AND P6, PT, R8, R136, PT ;  /* 0x000000880800820c */ /* 0x000fe40003fc6270 */
[----:B------:R-:W-:Y:S01]  /*4c80*/  @!P0 FSEL R13, R13, -INF , !P3 ;  /* 0xff8000000d0d8808 */ /* 0x000fe20005800000 */
[--C-:B------:R-:W-:Y:S01]  /*4c90*/  FFMA.FTZ R12, R12, c[0x0][0x23c], -R139.reuse ;  /* 0x00008f000c0c7a23 */ /* 0x100fe2000001088b */
[----:B------:R-:W-:Y:S02]  /*4ca0*/  @!P0 FSEL R15, R15, -INF , !P6 ;  /* 0xff8000000f0f8808 */ /* 0x000fe40007000000 */
[----:B------:R-:W-:Y:S01]  /*4cb0*/  @!P0 ISETP.GE.AND P3, PT, R8, R148, PT ;  /* 0x000000940800820c */ /* 0x000fe20003f66270 */
[----:B------:R1:W1:Y:S01]  /*4cc0*/  MUFU.EX2 R224, R11 ;  /* 0x0000000b00e07308 */ /* 0x0002620000000800 */
[----:B------:R-:W-:Y:S01]  /*4cd0*/  @!P0 FSEL R14, R14, -INF , !P2 ;  /* 0xff8000000e0e8808 */ /* 0x000fe20005000000 */
[-C--:B---3--:R-:W-:Y:S01]  /*4ce0*/  HMMA.16816.F32.BF16 R20, R132, R4.reuse, R20 ;  /* 0x000000048414723c */ /* 0x088fe20000041814 */
[----:B------:R-:W-:Y:S01]  /*4cf0*/  @!P0 ISETP.GE.AND P2, PT, R8, R138, PT ;  /* 0x0000008a0800820c */ /* 0x000fe20003f46270 */
[----:B------:R-:W-:Y:S01]  /*4d00*/  FFMA.FTZ R13, R13, c[0x0][0x23c], -R139 ;  /* 0x00008f000d0d7a23 */ /* 0x000fe2000001088b */
[----:B------:R-:W-:Y:S01]  /*4d10*/  @!P0 FSEL R16, R16, -INF , !P4 ;  /* 0xff80000010108808 */ /* 0x000fe20006000000 */
[--C-:B------:R-:W-:Y:S01]  /*4d20*/  FFMA.FTZ R14, R14, c[0x0][0x23c], -R2.reuse ;  /* 0x00008f000e0e7a23 */ /* 0x100fe20000010802 */
[----:B------:R-:W-:Y:S01]  /*4d30*/  @!P0 FSEL R19, R19, -INF , !P2 ;  /* 0xff80000013138808 */ /* 0x000fe20005000000 */
[----:B------:R-:W-:Y:S01]  /*4d40*/  FFMA.FTZ R15, R15, c[0x0][0x23c], -R2 ;  /* 0x00008f000f0f7a23 */ /* 0x000fe20000010802 */
[----:B------:R-:W-:Y:S01]  /*4d50*/  @!P0 FSEL R17, R17, -INF , !P3 ;  /* 0xff80000011118808 */ /* 0x000fe20005800000 */
[C---:B------:R-:W-:Y:S01]  /*4d60*/  HMMA.16816.F32.BF16 R24, R144.reuse, R4, R24 ;  /* 0x000000049018723c */ /* 0x040fe20000041818 */
[----:B------:R-:W-:Y:S01]  /*4d70*/  @!P0 FSEL R18, R18, -INF , !P5 ;  /* 0xff80000012128808 */ /* 0x000fe20006800000 */
[----:B------:R-:W-:Y:S02]  /*4d80*/  MUFU.EX2 R222, R14 ;  /* 0x0000000e00de7308 */ /* 0x000fe40000000800 */
[----:B------:R-:W-:Y:S01]  /*4d90*/  LOP3.LUT R160, R151, UR4, R160, 0x96, !PT ;  /* 0x0000000497a07c12 */ /* 0x000fe2000f8e96a0 */
[--C-:B------:R-:W-:Y:S02]  /*4da0*/  FFMA.FTZ R19, R19, c[0x0][0x23c], -R140.reuse ;  /* 0x00008f0013137a23 */ /* 0x100fe4000001088c */
[C---:B------:R-:W-:Y:S01]  /*4db0*/  @!P0 IADD3 R4, R0.reuse, 0x10, RZ ;  /* 0x0000001000048810 */ /* 0x040fe20007ffe0ff */
[-C--:B------:R-:W-:Y:S01]  /*4dc0*/  HMMA.16816.F32.BF16 R28, R144, R6.reuse, R28 ;  /* 0x00000006901c723c */ /* 0x080fe2000004181c */
[----:B------:R-:W-:Y:S02]  /*4dd0*/  @!P0 IADD3 R5, R0, 0x11, RZ ;  /* 0x0000001100058810 */ /* 0x000fe40007ffe0ff */
[----:B------:R-:W-:Y:S01]  /*4de0*/  @!P0 ISETP.GE.AND P6, PT, R4, R148, PT ;  /* 0x000000940400820c */ /* 0x000fe20003fc6270 */
[--C-:B------:R-:W-:Y:S01]  /*4df0*/  FFMA.FTZ R18, R18, c[0x0][0x23c], -R140.reuse ;  /* 0x00008f0012127a23 */ /* 0x100fe2000001088c */
[C---:B------:R-:W-:Y:S01]  /*4e00*/  @!P0 ISETP.GE.AND P4, PT, R4.reuse, R138, PT ;  /* 0x0000008a0400820c */ /* 0x040fe20003f86270 */
[----:B-1----:R-:W1:Y:S01]  /*4e10*/  LDSM.16.M88.4 R8, [R180+0xd000] ;  /* 0x00d00000b408783b */ /* 0x002e620000000200 */
[----:B------:R-:W-:Y:S01]  /*4e20*/  @!P0 ISETP.GE.AND P2, PT, R5, R148, PT ;  /* 0x000000940500820c */ /* 0x000fe20003f46270 */
[C---:B------:R-:W-:Y:S01]  /*4e30*/  HMMA.16816.F32.BF16 R32, R132.reuse, R6, R32 ;  /* 0x000000068420723c */ /* 0x040fe20000041820 */
[CC--:B------:R-:W-:Y:S01]  /*4e40*/  @!P0 ISETP.GE.AND P3, PT, R4.reuse, R137.reuse, PT ;  /* 0x000000890400820c */ /* 0x0c0fe20003f66270 */
[----:B------:R-:W-:Y:S01]  /*4e50*/  MUFU.EX2 R211, R18 ;  /* 0x0000001200d37308 */ /* 0x000fe20000000800 */
[----:B------:R-:W-:Y:S01]  /*4e60*/  @!P0 ISETP.GE.AND P5, PT, R4, R136, PT ;  /* 0x000000880400820c */ /* 0x000fe20003fa6270 */
[--C-:B------:R-:W-:Y:S01]  /*4e70*/  FFMA.FTZ R16, R16, c[0x0][0x23c], -R141.reuse ;  /* 0x00008f0010107a23 */ /* 0x100fe2000001088d */
[----:B------:R-:W-:Y:S01]  /*4e80*/  @!P0 FSEL R20, R20, -INF , !P6 ;  /* 0xff80000014148808 */ /* 0x000fe20007000000 */
[--C-:B------:R-:W-:Y:S01]  /*4e90*/  FFMA.FTZ R17, R17, c[0x0][0x23c], -R141.reuse ;  /* 0x00008f0011117a23 */ /* 0x100fe2000001088d */
[----:B------:R-:W-:Y:S02]  /*4ea0*/  @!P0 ISETP.GE.AND P6, PT, R5, R138, PT ;  /* 0x0000008a0500820c */ /* 0x000fe40003fc6270 */
[----:B------:R-:W-:Y:S02]  /*4eb0*/  @!P0 FSEL R21, R21, -INF , !P2 ;  /* 0xff80000015158808 */ /* 0x000fe40005000000 */
[-C--:B------:R-:W-:Y:S01]  /*4ec0*/  @!P0 ISETP.GE.AND P2, PT, R5, R137.reuse, PT ;  /* 0x000000890500820c */ /* 0x080fe20003f46270 */
[--C-:B------:R-:W-:Y:S01]  /*4ed0*/  FFMA.FTZ R20, R20, c[0x0][0x23c], -R141.reuse ;  /* 0x00008f0014147a23 */ /* 0x100fe2000001088d */
[----:B------:R-:W-:Y:S01]  /*4ee0*/  @!P0 FSEL R22, R22, -INF , !P4 ;  /* 0xff80000016168808 */ /* 0x000fe20006000000 */
[----:B------:R-:W-:Y:S01]  /*4ef0*/  FFMA.FTZ R21, R21, c[0x0][0x23c], -R141 ;  /* 0x00008f0015157a23 */ /* 0x000fe2000001088d */
[-C--:B------:R-:W-:Y:S01]  /*4f00*/  @!P0 ISETP.GE.AND P4, PT, R5, R136.reuse, PT ;  /* 0x000000880500820c */ /* 0x080fe20003f86270 */
[----:B------:R-:W-:Y:S01]  /*4f10*/  MUFU.EX2 R209, R19 ;  /* 0x0000001300d17308 */ /* 0x000fe20000000800 */
[----:B------:R-:W-:Y:S01]  /*4f20*/  @!P0 IADD3 R4, R0, 0x18, RZ ;  /* 0x0000001800048810 */ /* 0x000fe20007ffe0ff */
[--C-:B------:R-:W-:Y:S01]  /*4f30*/  FFMA.FTZ R22, R22, c[0x0][0x23c], -R140.reuse ;  /* 0x00008f0016167a23 */ /* 0x100fe2000001088c */
[----:B------:R-:W-:Y:S02]  /*4f40*/  @!P0 IADD3 R5, R0, 0x19, RZ ;  /* 0x0000001900058810 */ /* 0x000fe40007ffe0ff */
[----:B------:R-:W-:Y:S02]  /*4f50*/  @!P0 FSEL R23, R23, -INF , !P6 ;  /* 0xff80000017178808 */ /* 0x000fe40007000000 */
[-C--:B------:R-:W-:Y:S02]  /*4f60*/  @!P0 ISETP.GE.AND P6, PT, R4, R137.reuse, PT ;  /* 0x000000890400820c */ /* 0x080fe40003fc6270 */
[----:B------:R-:W-:Y:S01]  /*4f70*/  @!P0 FSEL R24, R24, -INF , !P3 ;  /* 0xff80000018188808 */ /* 0x000fe20005800000 */
[----:B------:R-:W-:Y:S01]  /*4f80*/  FFMA.FTZ R23, R23, c[0x0][0x23c], -R140 ;  /* 0x00008f0017177a23 */ /* 0x000fe2000001088c */
[----:B------:R-:W-:Y:S01]  /*4f90*/  @!P0 ISETP.GE.AND P3, PT, R4, R136, PT ;  /* 0x000000880400820c */ /* 0x000fe20003f66270 */
[----:B------:R-:W-:Y:S01]  /*4fa0*/  MUFU.EX2 R219, R12 ;  /* 0x0000000c00db7308 */ /* 0x000fe20000000800 */
[----:B------:R-:W-:Y:S01]  /*4fb0*/  @!P0 FSEL R27, R27, -INF , !P4 ;  /* 0xff8000001b1b8808 */ /* 0x000fe20006000000 */
[--C-:B------:R-:W-:Y:S01]  /*4fc0*/  FFMA.FTZ R24, R24, c[0x0][0x23c], -R139.reuse ;  /* 0x00008f0018187a23 */ /* 0x100fe2000001088b */
[-C--:B------:R-:W-:Y:S02]  /*4fd0*/  @!P0 ISETP.GE.AND P4, PT, R5, R137.reuse, PT ;  /* 0x000000890500820c */ /* 0x080fe40003f86270 */
[----:B------:R-:W-:Y:S01]  /*4fe0*/  @!P0 FSEL R25, R25, -INF , !P2 ;  /* 0xff80000019198808 */ /* 0x000fe20005000000 */
[--C-:B------:R-:W-:Y:S01]  /*4ff0*/  FFMA.FTZ R27, R27, c[0x0][0x23c], -R2.reuse ;  /* 0x00008f001b1b7a23 */ /* 0x100fe20000010802 */
[----:B------:R-:W-:Y:S02]  /*5000*/  @!P0 ISETP.GE.AND P2, PT, R4, R148, PT ;  /* 0x000000940400820c */ /* 0x000fe40003f46270 */
[----:B------:R-:W-:Y:S01]  /*5010*/  @!P0 FSEL R26, R26, -INF , !P5 ;  /* 0xff8000001a1a8808 */ /* 0x000fe20006800000 */
[-C--:B-1----:R-:W-:Y:S01]  /*5020*/  HMMA.16816.F32.BF16 R36, R132, R8.reuse, R36 ;  /* 0x000000088424723c */ /* 0x082fe20000041824 */
[----:B------:R-:W-:Y:S01]  /*5030*/  @!P0 ISETP.GE.AND P5, PT, R4, R138, PT ;  /* 0x0000008a0400820c */ /* 0x000fe20003fa6270 */
[--C-:B------:R-:W-:Y:S01]  /*5040*/  FFMA.FTZ R25, R25, c[0x0][0x23c], -R139.reuse ;  /* 0x00008f0019197a23 */ /* 0x100fe2000001088b */
[----:B------:R-:W-:Y:S01]  /*5050*/  @!P0 FSEL R28, R28, -INF , !P6 ;  /* 0xff8000001c1c8808 */ /* 0x000fe20007000000 */
[--C-:B------:R-:W-:Y:S01]  /*5060*/  FFMA.FTZ R26, R26, c[0x0][0x23c], -R2.reuse ;  /* 0x00008f001a1a7a23 */ /* 0x100fe20000010802 */
[----:B------:R-:W-:Y:S01]  /*5070*/  @!P0 ISETP.GE.AND P6, PT, R5, R136, PT ;  /* 0x000000880500820c */ /* 0x000fe20003fc6270 */
[----:B------:R1:W3:Y:S01]  /*5080*/  MUFU.EX2 R218, R13 ;  /* 0x0000000d00da7308 */ /* 0x0002e20000000800 */
[----:B------:R-:W-:Y:S01]  /*5090*/  @!P0 FSEL R29, R29, -INF , !P4 ;  /* 0xff8000001d1d8808 */ /* 0x000fe20006000000 */
[C---:B------:R-:W-:Y:S01]  /*50a0*/  HMMA.16816.F32.BF16 R40, R144.reuse, R8, R40 ;  /* 0x000000089028723c */ /* 0x040fe20000041828 */
[----:B------:R-:W-:Y:S02]  /*50b0*/  @!P0 FSEL R31, R31, -INF , !P6 ;  /* 0xff8000001f1f8808 */ /* 0x000fe40007000000 */
[----:B------:R-:W-:Y:S01]  /*50c0*/  @!P0 ISETP.GE.AND P4, PT, R5, R148, PT ;  /* 0x000000940500820c */ /* 0x000fe20003f86270 */
[--C-:B------:R-:W-:Y:S01]  /*50d0*/  FFMA.FTZ R28, R28, c[0x0][0x23c], -R139.reuse ;  /* 0x00008f001c1c7a23 */ /* 0x100fe2000001088b */
[----:B------:R-:W-:Y:S01]  /*50e0*/  @!P0 FSEL R30, R30, -INF , !P3 ;  /* 0xff8000001e1e8808 */ /* 0x000fe20005800000 */
[----:B------:R-:W-:Y:S01]  /*50f0*/  FFMA.FTZ R29, R29, c[0x0][0x23c], -R139 ;  /* 0x00008f001d1d7a23 */ /* 0x000fe2000001088b */
[----:B------:R-:W-:Y:S01]  /*5100*/  @!P0 IADD3 R8, R0, 0x20, RZ ;  /* 0x0000002000088810 */ /* 0x000fe20007ffe0ff */
[-C--:B------:R-:W-:Y:S01]  /*5110*/  HMMA.16816.F32.BF16 R44, R144, R10.reuse, R44 ;  /* 0x0000000a902c723c */ /* 0x080fe2000004182c */
[----:B------:R-:W-:Y:S01]  /*5120*/  @!P0 ISETP.GE.AND P3, PT, R5, R138, PT ;  /* 0x0000008a0500820c */ /* 0x000fe20003f66270 */
[----:B------:R-:W-:Y:S01]  /*5130*/  MUFU.EX2 R201, R29 ;  /* 0x0000001d00c97308 */ /* 0x000fe20000000800 */
[----:B------:R-:W-:Y:S01]  /*5140*/  @!P0 ISETP.GE.AND P6, PT, R8, R148, PT ;  /* 0x000000940800820c */ /* 0x000fe20003fc6270 */
[----:B------:R-:W2:Y:S01]  /*5150*/  LDSM.16.M88.4 R4, [R180+0xd800] ;  /* 0x00d80000b404783b */ /* 0x000ea20000000200 */
[----:B------:R-:W-:Y:S01]  /*5160*/  @!P0 FSEL R32, R32, -INF , !P2 ;  /* 0xff80000020208808 */ /* 0x000fe20005000000 */
[--C-:B------:R-:W-:Y:S01]  /*5170*/  FFMA.FTZ R30, R30, c[0x0][0x23c], -R2.reuse ;  /* 0x00008f001e1e7a23 */ /* 0x100fe20000010802 */
[----:B------:R-:W-:Y:S01]  /*5180*/  @!P0 IADD3 R9, R0, 0x21, RZ ;  /* 0x0000002100098810 */ /* 0x000fe20007ffe0ff */
[C---:B------:R-:W-:Y:S01]  /*5190*/  HMMA.16816.F32.BF16 R48, R132.reuse, R10, R48 ;  /* 0x0000000a8430723c */ /* 0x040fe20000041830 */
[C---:B------:R-:W-:Y:S03]  /*51a0*/  @!P0 ISETP.GE.AND P2, PT, R8.reuse, R138, PT ;  /* 0x0000008a0800820c */ /* 0x040fe60003f46270 */
[----:B------:R-:W-:Y:S01]  /*51b0*/  @!P0 FSEL R35, R35, -INF , !P3 ;  /* 0xff80000023238808 */ /* 0x000fe20005800000 */
[----:B------:R-:W-:Y:S01]  /*51c0*/  FFMA.FTZ R31, R31, c[0x0][0x23c], -R2 ;  /* 0x00008f001f1f7a23 */ /* 0x000fe20000010802 */
[----:B------:R-:W-:Y:S01]  /*51d0*/  @!P0 ISETP.GE.AND P3, PT, R9, R148, PT ;  /* 0x000000940900820c */ /* 0x000fe20003f66270 */
[----:B-1----:R-:W-:Y:S01]  /*51e0*/  IMAD.WIDE.U32 R12, R153, -0x326172a9, RZ ;  /* 0xcd9e8d57990c7825 */ /* 0x002fe200078e00ff */
[----:B------:R-:W-:Y:S01]  /*51f0*/  @!P0 FSEL R33, R33, -INF , !P4 ;  /* 0xff80000021218808 */ /* 0x000fe20006000000 */
[----:B------:R-:W1:Y:S01]  /*5200*/  MUFU.EX2 R207, R16 ;  /* 0x0000001000cf7308 */ /* 0x000e620000000800 */
[-C--:B------:R-:W-:Y:S02]  /*5210*/  @!P0 ISETP.GE.AND P4, PT, R8, R137.reuse, PT ;  /* 0x000000890800820c */ /* 0x080fe40003f86270 */
[----:B------:R-:W-:Y:S01]  /*5220*/  @!P0 FSEL R34, R34, -INF , !P5 ;  /* 0xff80000022228808 */ /* 0x000fe20006800000 */
[--C-:B------:R-:W-:Y:S01]  /*5230*/  FFMA.FTZ R35, R35, c[0x0][0x23c], -R140.reuse ;  /* 0x00008f0023237a23 */ /* 0x100fe2000001088c */
[----:B------:R-:W-:Y:S01]  /*5240*/  @!P0 ISETP.GE.AND P5, PT, R8, R136, PT ;  /* 0x000000880800820c */ /* 0x000fe20003fa6270 */
[--C-:B------:R-:W-:Y:S01]  /*5250*/  FFMA.FTZ R32, R32, c[0x0][0x23c], -R141.reuse ;  /* 0x00008f0020207a23 */ /* 0x100fe2000001088d */
[----:B------:R-:W-:Y:S01]  /*5260*/  @!P0 IADD3 R8, R0, 0x29, RZ ;  /* 0x0000002900088810 */ /* 0x000fe20007ffe0ff */
[--C-:B------:R-:W-:Y:S01]  /*5270*/  FFMA.FTZ R34, R34, c[0x0][0x23c], -R140.reuse ;  /* 0x00008f0022227a23 */ /* 0x100fe2000001088c */
[----:B------:R-:W-:Y:S01]  /*5280*/  @!P0 FSEL R36, R36, -INF , !P6 ;  /* 0xff80000024248808 */ /* 0x000fe20007000000 */
[----:B------:R-:W-:Y:S01]  /*5290*/  MUFU.EX2 R188, R35 ;  /* 0x0000002300bc7308 */ /* 0x000fe20000000800 */
[----:B------:R-:W-:Y:S01]  /*52a0*/  @!P0 ISETP.GE.AND P6, PT, R9, R138, PT ;  /* 0x0000008a0900820c */ /* 0x000fe20003fc6270 */
[--C-:B------:R-:W-:Y:S01]  /*52b0*/  FFMA.FTZ R33, R33, c[0x0][0x23c], -R141.reuse ;  /* 0x00008f0021217a23 */ /* 0x100fe2000001088d */
[----:B------:R-:W-:Y:S01]  /*52c0*/  @!P0 FSEL R37, R37, -INF , !P3 ;  /* 0xff80000025258808 */ /* 0x000fe20005800000 */
[--C-:B------:R-:W-:Y:S01]  /*52d0*/  FFMA.FTZ R36, R36, c[0x0][0x23c], -R141.reuse ;  /* 0x00008f0024247a23 */ /* 0x100fe2000001088d */
[-C--:B------:R-:W-:Y:S01]  /*52e0*/  @!P0 ISETP.GE.AND P3, PT, R9, R137.reuse, PT ;  /* 0x000000890900820c */ /* 0x080fe20003f66270 */
[----:B------:R-:W-:Y:S01]  /*52f0*/  IMAD.WIDE.U32 R10, R167, -0x2daee0ad, RZ ;  /* 0xd2511f53a70a7825 */ /* 0x000fe200078e00ff */
[----:B------:R-:W-:Y:S02]  /*5300*/  @!P0 FSEL R38, R38, -INF , !P2 ;  /* 0xff80000026268808 */ /* 0x000fe40005000000 */
[----:B------:R-:W-:Y:S01]  /*5310*/  @!P0 FSEL R41, R41, -INF , !P3 ;  /* 0xff80000029298808 */ /* 0x000fe20005800000 */
[----:B------:R-:W-:Y:S01]  /*5320*/  MUFU.EX2 R192, R34 ;  /* 0x0000002200c07308 */ /* 0x000fe20000000800 */
[----:B------:R-:W-:Y:S01]  /*5330*/  @!P0 ISETP.GE.AND P2, PT, R9, R136, PT ;  /* 0x000000880900820c */ /* 0x000fe20003f46270 */
[----:B------:R-:W-:Y:S01]  /*5340*/  FFMA.FTZ R37, R37, c[0x0][0x23c], -R141 ;  /* 0x00008f0025257a23 */ /* 0x000fe2000001088d */
[----:B------:R-:W-:Y:S01]  /*5350*/  @!P0 IADD3 R9, R0, 0x28, RZ ;  /* 0x0000002800098810 */ /* 0x000fe20007ffe0ff */
[--C-:B------:R-:W-:Y:S01]  /*5360*/  FFMA.FTZ R38, R38, c[0x0][0x23c], -R140.reuse ;  /* 0x00008f0026267a23 */ /* 0x100fe2000001088c */
[----:B------:R-:W-:Y:S01]  /*5370*/  @!P0 FSEL R39, R39, -INF , !P6 ;  /* 0xff80000027278808 */ /* 0x000fe20007000000 */
[--C-:B------:R-:W-:Y:S01]  /*5380*/  FFMA.FTZ R41, R41, c[0x0][0x23c], -R139.reuse ;  /* 0x00008f0029297a23 */ /* 0x100fe2000001088b */
[C---:B------:R-:W-:Y:S01]  /*5390*/  @!P0 ISETP.GE.AND P3, PT, R9.reuse, R148, PT ;  /* 0x000000940900820c */ /* 0x040fe20003f66270 */
[-C--:B--2---:R-:W-:Y:S01]  /*53a0*/  HMMA.16816.F32.BF16 R52, R132, R4.reuse, R52 ;  /* 0x000000048434723c */ /* 0x084fe20000041834 */
[-C--:B------:R-:W-:Y:S01]  /*53b0*/  @!P0 ISETP.GE.AND P6, PT, R9, R137.reuse, PT ;  /* 0x000000890900820c */ /* 0x080fe20003fc6270 */
[----:B------:R2:W-:Y:S01]  /*53c0*/  MUFU.EX2 R204, R17 ;  /* 0x0000001100cc7308 */ /* 0x0005e20000000800 */
[----:B------:R-:W-:Y:S01]  /*53d0*/  @!P0 FSEL R40, R40, -INF , !P4 ;  /* 0xff80000028288808 */ /* 0x000fe20006000000 */
[--C-:B------:R-:W-:Y:S01]  /*53e0*/  FFMA.FTZ R39, R39, c[0x0][0x23c], -R140.reuse ;  /* 0x00008f0027277a23 */ /* 0x100fe2000001088c */
[-C--:B------:R-:W-:Y:S01]  /*53f0*/  @!P0 ISETP.GE.AND P4, PT, R9, R136.reuse, PT ;  /* 0x000000880900820c */ /* 0x080fe20003f86270 */
[----:B------:R-:W-:Y:S01]  /*5400*/  IMAD.WIDE.U32 R18, R157, -0x2daee0ad, RZ ;  /* 0xd2511f539d127825 */ /* 0x000fe200078e00ff */
[----:B------:R-:W-:Y:S01]  /*5410*/  @!P0 FSEL R43, R43, -INF , !P2 ;  /* 0xff8000002b2b8808 */ /* 0x000fe20005000000 */
[C---:B------:R-:W-:Y:S01]  /*5420*/  HMMA.16816.F32.BF16 R56, R144.reuse, R4, R56 ;  /* 0x000000049038723c */ /* 0x040fe20000041838 */
[-C--:B------:R-:W-:Y:S03]  /*5430*/  @!P0 ISETP.GE.AND P2, PT, R8, R137.reuse, PT ;  /* 0x000000890800820c */ /* 0x080fe60003f46270 */
[----:B------:R-:W-:Y:S01]  /*5440*/  @!P0 FSEL R44, R44, -INF , !P6 ;  /* 0xff8000002c2c8808 */ /* 0x000fe20007000000 */
[----:B------:R-:W-:Y:S01]  /*5450*/  MUFU.EX2 R203, R22 ;  /* 0x0000001600cb7308 */ /* 0x000fe20000000800 */
[----:B------:R-:W-:Y:S01]  /*5460*/  @!P0 ISETP.GE.AND P6, PT, R8, R136, PT ;  /* 0x000000880800820c */ /* 0x000fe20003fc6270 */
[--C-:B------:R-:W-:Y:S01]  /*5470*/  FFMA.FTZ R40, R40, c[0x0][0x23c], -R139.reuse ;  /* 0x00008f0028287a23 */ /* 0x100fe2000001088b */
[----:B------:R-:W-:Y:S01]  /*5480*/  @!P0 FSEL R46, R46, -INF , !P4 ;  /* 0xff8000002e2e8808 */ /* 0x000fe20006000000 */
[-C--:B------:R-:W-:Y:S01]  /*5490*/  HMMA.16816.F32.BF16 R60, R144, R6.reuse, R60 ;  /* 0x00000006903c723c */ /* 0x080fe2000004183c */
[----:B------:R-:W-:Y:S02]  /*54a0*/  @!P0 ISETP.GE.AND P4, PT, R8, R138, PT ;  /* 0x0000008a0800820c */ /* 0x000fe40003f86270 */
[----:B------:R-:W-:Y:S01]  /*54b0*/  @!P0 FSEL R45, R45, -INF , !P2 ;  /* 0xff8000002d2d8808 */ /* 0x000fe20005000000 */
[----:B------:R-:W-:Y:S01]  /*54c0*/  FFMA.FTZ R44, R44, c[0x0][0x23c], -R139 ;  /* 0x00008f002c2c7a23 */ /* 0x000fe2000001088b */
[----:B------:R-:W-:Y:S01]  /*54d0*/  @!P0 FSEL R48, R48, -INF , !P3 ;  /* 0xff80000030308808 */ /* 0x000fe20005800000 */
[----:B------:R-:W-:Y:S01]  /*54e0*/  MUFU.EX2 R199, R20 ;  /* 0x0000001400c77308 */ /* 0x000fe20000000800 */
[----:B------:R-:W-:Y:S01]  /*54f0*/  @!P0 ISETP.GE.AND P2, PT, R8, R148, PT ;  /* 0x000000940800820c */ /* 0x000fe20003f46270 */
[----:B------:R-:W-:Y:S01]  /*5500*/  HMMA.16816.F32.BF16 R64, R132, R6, R64 ;  /* 0x000000068440723c */ /* 0x000fe20000041840 */
[----:B------:R-:W-:Y:S03]  /*5510*/  @!P0 FSEL R51, R51, -INF , !P4 ;  /* 0xff80000033338808 */ /* 0x000fe60006000000 */
[----:B------:R-:W-:Y:S01]  /*5520*/  @!P0 IADD3 R8, R0, 0x30, RZ ;  /* 0x0000003000088810 */ /* 0x000fe20007ffe0ff */
[--C-:B------:R-:W-:Y:S01]  /*5530*/  FFMA.FTZ R48, R48, c[0x0][0x23c], -R141.reuse ;  /* 0x00008f0030307a23 */ /* 0x100fe2000001088d */
[----:B------:R-:W-:Y:S01]  /*5540*/  @!P0 FSEL R49, R49, -INF , !P2 ;  /* 0xff80000031318808 */ /* 0x000fe20005000000 */
[----:B------:R-:W-:Y:S01]  /*5550*/  FFMA.FTZ R51, R51, c[0x0][0x23c], -R140 ;  /* 0x00008f0033337a23 */ /* 0x000fe2000001088c */
[----:B------:R-:W-:Y:S01]  /*5560*/  @!P0 IADD3 R4, R0, 0x31, RZ ;  /* 0x0000003100048810 */ /* 0x000fe20007ffe0ff */
[----:B------:R-:W-:Y:S01]  /*5570*/  MUFU.EX2 R200, R23 ;  /* 0x0000001700c87308 */ /* 0x000fe20000000800 */
[C---:B------:R-:W-:Y:S02]  /*5580*/  @!P0 ISETP.GE.AND P3, PT, R8.reuse, R138, PT ;  /* 0x0000008a0800820c */ /* 0x040fe40003f66270 */
[----:B------:R-:W-:Y:S01]  /*5590*/  @!P0 FSEL R47, R47, -INF , !P6 ;  /* 0xff8000002f2f8808 */ /* 0x000fe20007000000 */
[----:B------:R-:W-:Y:S01]  /*55a0*/  FFMA.FTZ R49, R49, c[0x0][0x23c], -R141 ;  /* 0x00008f0031317a23 */ /* 0x000fe2000001088d */
[CC--:B------:R-:W-:Y:S01]  /*55b0*/  @!P0 ISETP.GE.AND P2, PT, R8.reuse, R137.reuse, PT ;  /* 0x000000890800820c */ /* 0x0c0fe20003f46270 */
[----:B------:R-:W-:Y:S01]  /*55c0*/  FFMA.FTZ R45, R45, c[0x0][0x23c], -R139 ;  /* 0x00008f002d2d7a23 */ /* 0x000fe2000001088b */
[-C--:B------:R-:W-:Y:S01]  /*55d0*/  @!P0 ISETP.GE.AND P6, PT, R8, R148.reuse, PT ;  /* 0x000000940800820c */ /* 0x080fe20003fc6270 */
[--C-:B------:R-:W-:Y:S01]  /*55e0*/  FFMA.FTZ R46, R46, c[0x0][0x23c], -R2.reuse ;  /* 0x00008f002e2e7a23 */ /* 0x100fe20000010802 */
[----:B------:R-:W-:Y:S01]  /*55f0*/  @!P0 FSEL R54, R54, -INF , !P3 ;  /* 0xff80000036368808 */ /* 0x000fe20005800000 */
[----:B------:R-:W-:Y:S01]  /*5600*/  MUFU.EX2 R214, R24 ;  /* 0x0000001800d67308 */ /* 0x000fe20000000800 */
[----:B------:R-:W-:Y:S01]  /*5610*/  @!P0 ISETP.GE.AND P4, PT, R4, R148, PT ;  /* 0x000000940400820c */ /* 0x000fe20003f86270 */
[--C-:B------:R-:W-:Y:S01]  /*5620*/  FFMA.FTZ R43, R43, c[0x0][0x23c], -R2.reuse ;  /* 0x00008f002b2b7a23 */ /* 0x100fe20000010802 */
[----:B------:R-:W-:Y:S01]  /*5630*/  @!P0 FSEL R52, R52, -INF , !P6 ;  /* 0xff80000034348808 */ /* 0x000fe20007000000 */
[----:B------:R-:W-:Y:S01]  /*5640*/  FFMA.FTZ R47, R47, c[0x0][0x23c], -R2 ;  /* 0x00008f002f2f7a23 */ /* 0x000fe20000010802 */
[----:B------:R-:W-:Y:S01]  /*5650*/  @!P0 ISETP.GE.AND P3, PT, R4, R136, PT ;  /* 0x000000880400820c */ /* 0x000fe20003f66270 */
[----:B------:R-:W-:Y:S01]  /*5660*/  FFMA.FTZ R54, R54, c[0x0][0x23c], -R140 ;  /* 0x00008f0036367a23 */ /* 0x000fe2000001088c */
[-C--:B------:R-:W-:Y:S01]  /*5670*/  @!P0 ISETP.GE.AND P6, PT, R4, R138.reuse, PT ;  /* 0x0000008a0400820c */ /* 0x080fe20003fc6270 */
[--C-:B------:R-:W-:Y:S01]  /*5680*/  FFMA.FTZ R52, R52, c[0x0][0x23c], -R141.reuse ;  /* 0x00008f0034347a23 */ /* 0x100fe2000001088d */
[----:B------:R-:W-:Y:S01]  /*5690*/  @!P0 FSEL R59, R59, -INF , !P3 ;  /* 0xff8000003b3b8808 */ /* 0x000fe20005800000 */
[----:B------:R1:W-:Y:S01]  /*56a0*/  MUFU.EX2 R212, R25 ;  /* 0x0000001900d47308 */ /* 0x0003e20000000800 */
[----:B------:R-:W-:Y:S01]  /*56b0*/  @!P0 FSEL R53, R53, -INF , !P4 ;  /* 0xff80000035358808 */ /* 0x000fe20006000000 */
[----:B--2---:R-:W-:Y:S01]  /*56c0*/  IMAD.WIDE.U32 R16, R156, -0x326172a9, RZ ;  /* 0xcd9e8d579c107825 */ /* 0x004fe200078e00ff */
[-C--:B------:R-:W-:Y:S02]  /*56d0*/  @!P0 ISETP.GE.AND P4, PT, R4, R137.reuse, PT ;  /* 0x000000890400820c */ /* 0x080fe40003f86270 */
[----:B------:R-:W-:Y:S01]  /*56e0*/  @!P0 IADD3 R4, R0, 0x38, RZ ;  /* 0x0000003800048810 */ /* 0x000fe20007ffe0ff */
[--C-:B------:R-:W-:Y:S01]  /*56f0*/  FFMA.FTZ R59, R59, c[0x0][0x23c], -R2.reuse ;  /* 0x00008f003b3b7a23 */ /* 0x100fe20000010802 */
[----:B------:R-:W-:Y:S01]  /*5700*/  @!P0 FSEL R42, R42, -INF , !P5 ;  /* 0xff8000002a2a8808 */ /* 0x000fe20006800000 */
[----:B------:R-:W-:Y:S01]  /*5710*/  FFMA.FTZ R53, R53, c[0x0][0x23c], -R141 ;  /* 0x00008f0035357a23 */ /* 0x000fe2000001088d */
[----:B------:R-:W-:Y:S01]  /*5720*/  @!P0 IADD3 R0, R0, 0x39, RZ ;  /* 0x0000003900008810 */ /* 0x000fe20007ffe0ff */
[----:B------:R-:W-:Y:S01]  /*5730*/  MUFU.EX2 R216, R26 ;  /* 0x0000001a00d87308 */ /* 0x000fe20000000800 */
[----:B------:R-:W-:Y:S01]  /*5740*/  @!P0 ISETP.GE.AND P5, PT, R9, R138, PT ;  /* 0x0000008a0900820c */ /* 0x000fe20003fa6270 */
[----:B------:R-:W-:Y:S01]  /*5750*/  FFMA.FTZ R42, R42, c[0x0][0x23c], -R2 ;  /* 0x00008f002a2a7a23 */ /* 0x000fe20000010802 */
[----:B------:R-:W-:Y:S02]  /*5760*/  @!P0 ISETP.GE.AND P3, PT, R4, R148, PT ;  /* 0x000000940400820c */ /* 0x000fe40003f66270 */
[----:B------:R-:W-:Y:S02]  /*5770*/  LOP3.LUT R14, R11, UR4, R162, 0x96, !PT ;  /* 0x000000040b0e7c12 */ /* 0x000fe4000f8e96a2 */
[----:B------:R-:W-:Y:S01]  /*5780*/  LOP3.LUT R11, R19, UR4, R154, 0x96, !PT ;  /* 0x00000004130b7c12 */ /* 0x000fe2000f8e969a */
[----:B------:R-:W-:Y:S01]  /*5790*/  UIADD3 UR4, UR9, -0x255992d5, URZ ;  /* 0xdaa66d2b09047890 */ /* 0x000fe2000fffe03f */
[----:B------:R-:W-:Y:S01]  /*57a0*/  @!P0 FSEL R56, R56, -INF , !P2 ;  /* 0xff80000038388808 */ /* 0x000fe20005000000 */
[----:B------:R2:W-:Y:S01]  /*57b0*/  MUFU.EX2 R215, R27 ;  /* 0x0000001b00d77308 */ /* 0x0005e20000000800 */
[-C--:B------:R-:W-:Y:S02]  /*57c0*/  @!P0 ISETP.GE.AND P2, PT, R0, R137.reuse, PT ;  /* 0x000000890000820c */ /* 0x080fe40003f46270 */
[----:B------:R-:W-:Y:S01]  /*57d0*/  @!P0 FSEL R50, R50, -INF , !P5 ;  /* 0xff80000032328808 */ /* 0x000fe20006800000 */
[----:B-1----:R-:W-:Y:S01]  /*57e0*/  IMAD.WIDE.U32 R24, R160, -0x326172a9, RZ ;  /* 0xcd9e8d57a0187825 */ /* 0x002fe200078e00ff */
[-C--:B------:R-:W-:Y:S02]  /*57f0*/  @!P0 ISETP.GE.AND P5, PT, R8, R136.reuse, PT ;  /* 0x000000880800820c */ /* 0x080fe40003fa6270 */
[----:B------:R-:W-:Y:S01]  /*5800*/  @!P0 FSEL R55, R55, -INF , !P6 ;  /* 0xff80000037378808 */ /* 0x000fe20007000000 */
[----:B------:R-:W-:Y:S01]  /*5810*/  IMAD.WIDE.U32 R8, R166, -0x326172a9, RZ ;  /* 0xcd9e8d57a6087825 */ /* 0x000fe200078e00ff */
[----:B------:R-:W-:Y:S01]  /*5820*/  @!P0 ISETP.GE.AND P6, PT, R4, R137, PT ;  /* 0x000000890400820c */ /* 0x000fe20003fc6270 */
[----:B------:R1:W1:Y:S01]  /*5830*/  MUFU.EX2 R223, R15 ;  /* 0x0000000f00df7308 */ /* 0x0002620000000800 */
[----:B------:R-:W-:Y:S01]  /*5840*/  @!P0 FSEL R57, R57, -INF , !P4 ;  /* 0xff80000039398808 */ /* 0x000fe20006000000 */
[----:B------:R-:W-:Y:S01]  /*5850*/  FFMA.FTZ R50, R50, c[0x0][0x23c], -R140 ;  /* 0x00008f0032327a23 */ /* 0x000fe2000001088c */
[----:B------:R-:W-:Y:S01]  /*5860*/  LOP3.LUT R20, R9, UR4, R158, 0x96, !PT ;  /* 0x0000000409147c12 */ /* 0x000fe2000f8e969e */
[----:B------:R-:W-:Y:S01]  /*5870*/  FFMA.FTZ R55, R55, c[0x0][0x23c], -R140 ;  /* 0x00008f0037377a23 */ /* 0x000fe2000001088c */
[----:B------:R-:W-:Y:S01]  /*5880*/  @!P0 ISETP.GE.AND P4, PT, R4, R136, PT ;  /* 0x000000880400820c */ /* 0x000fe20003f86270 */
[--C-:B------:R-:W-:Y:S01]  /*5890*/  FFMA.FTZ R57, R57, c[0x0][0x23c], -R139.reuse ;  /* 0x00008f0039397a23 */ /* 0x100fe2000001088b */
[----:B------:R-:W-:Y:S01]  /*58a0*/  @!P0 FSEL R61, R61, -INF , !P2 ;  /* 0xff8000003d3d8808 */ /* 0x000fe20005000000 */
[----:B------:R-:W-:Y:S01]  /*58b0*/  FFMA.FTZ R56, R56, c[0x0][0x23c], -R139 ;  /* 0x00008f0038387a23 */ /* 0x000fe2000001088b */
[----:B------:R-:W-:Y:S01]  /*58c0*/  @!P0 ISETP.GE.AND P2, PT, R4, R138, PT ;  /* 0x0000008a0400820c */ /* 0x000fe20003f46270 */
[----:B------:R3:W3:Y:S01]  /*58d0*/  MUFU.EX2 R198, R21 ;  /* 0x0000001500c67308 */ /* 0x0006e20000000800 */
[----:B------:R-:W-:Y:S01]  /*58e0*/  LOP3.LUT R22, R13, UR4, R152, 0x96, !PT ;  /* 0x000000040d167c12 */ /* 0x000fe2000f8e9698 */
[----:B------:R-:W-:Y:S01]  /*58f0*/  IMAD.WIDE.U32 R4, R159, -0x326172a9, RZ ;  /* 0xcd9e8d579f047825 */ /* 0x000fe200078e00ff */
[----:B------:R-:W-:Y:S02]  /*5900*/  @!P0 FSEL R58, R58, -INF , !P5 ;  /* 0xff8000003a3a8808 */ /* 0x000fe40006800000 */
[----:B------:R-:W-:Y:S01]  /*5910*/  @!P0 ISETP.GE.AND P5, PT, R0, R136, PT ;  /* 0x000000880000820c */ /* 0x000fe20003fa6270 */
[----:B--2---:R-:W-:Y:S01]  /*5920*/  IMAD.WIDE.U32 R26, R155, -0x326172a9, RZ ;  /* 0xcd9e8d579b1a7825 */ /* 0x004fe200078e00ff */
[----:B------:R-:W-:Y:S02]  /*5930*/  LOP3.LUT R9, R5, UR4, R158, 0x96, !PT ;  /* 0x0000000405097c12 */ /* 0x000fe4000f8e969e */
[----:B------:R-:W-:Y:S01]  /*5940*/  LOP3.LUT R5, R17, UR4, R152, 0x96, !PT ;  /* 0x0000000411057c12 */ /* 0x000fe2000f8e9698 */
[----:B------:R2:W-:Y:S01]  /*5950*/  MUFU.EX2 R206, R28 ;  /* 0x0000001c00ce7308 */ /* 0x0005e20000000800 */
[----:B------:R-:W-:Y:S01]  /*5960*/  @!P0 FSEL R62, R62, -INF , !P4 ;  /* 0xff8000003e3e8808 */ /* 0x000fe20006000000 */
[----:B------:R-:W-:Y:S01]  /*5970*/  UIADD3 UR4, UR9, 0x78dde6e4, URZ ;  /* 0x78dde6e409047890 */ /* 0x000fe2000fffe03f */
[----:B------:R-:W-:Y:S01]  /*5980*/  @!P0 ISETP.GE.AND P4, PT, R0, R138, PT ;  /* 0x0000008a0000820c */ /* 0x000fe20003f86270 */
[----:B------:R-:W-:Y:S01]  /*5990*/  IMAD.WIDE.U32 R22, R22, -0x2daee0ad, RZ ;  /* 0xd2511f5316167825 */ /* 0x000fe200078e00ff */
[----:B------:R-:W-:Y:S02]  /*59a0*/  @!P0 FSEL R60, R60, -INF , !P6 ;  /* 0xff8000003c3c8808 */ /* 0x000fe40007000000 */
[----:B------:R-:W-:Y:S01]  /*59b0*/  @!P0 ISETP.GE.AND P6, PT, R0, R148, PT ;  /* 0x000000940000820c */ /* 0x000fe20003fc6270 */
[----:B-1----:R-:W-:Y:S01]  /*59c0*/  IMAD.WIDE.U32 R14, R14, -0x326172a9, RZ ;  /* 0xcd9e8d570e0e7825 */ /* 0x002fe200078e00ff */
[----:B------:R-:W-:Y:S01]  /*59d0*/  LOP3.LUT R19, R27, UR4, R8, 0x96, !PT ;  /* 0x000000041b137c12 */ /* 0x000fe2000f8e9608 */
[----:B------:R-:W-:Y:S01]  /*59e0*/  MUFU.EX2 R160, R49 ;  /* 0x0000003100a07308 */ /* 0x000fe20000000800 */
[----:B------:R-:W-:Y:S01]  /*59f0*/  LOP3.LUT R136, R25, UR4, R4, 0x96, !PT ;  /* 0x0000000419887c12 */ /* 0x000fe2000f8e9604 */
[----:B------:R-:W-:Y:S01]  /*5a00*/  FFMA.FTZ R62, R62, c[0x0][0x23c], -R2 ;  /* 0x00008f003e3e7a23 */ /* 0x000fe20000010802 */
[----:B------:R-:W-:Y:S01]  /*5a10*/  LOP3.LUT R17, R15, UR4, R12, 0x96, !PT ;  /* 0x000000040f117c12 */ /* 0x000fe2000f8e960c */
[----:B---3--:R-:W-:Y:S01]  /*5a20*/  IMAD.WIDE.U32 R20, R20, -0x2daee0ad, RZ ;  /* 0xd2511f5314147825 */ /* 0x008fe200078e00ff */
[----:B------:R-:W-:Y:S02]  /*5a30*/  @!P0 FSEL R66, R66, -INF , !P2 ;  /* 0xff80000042428808 */ /* 0x000fe40005000000 */
[----:B------:R-:W-:Y:S01]  /*5a40*/  @!P0 FSEL R64, R64, -INF , !P3 ;  /* 0xff80000040408808 */ /* 0x000fe20005800000 */
[----:B------:R-:W-:Y:S01]  /*5a50*/  IMAD.WIDE.U32 R136, R136, -0x2daee0ad, RZ ;  /* 0xd2511f5388887825 */ /* 0x000fe200078e00ff */
[----:B------:R-:W-:Y:S01]  /*5a60*/  LOP3.LUT R13, R21, UR5, R164, 0x96, !PT ;  /* 0x00000005150d7c12 */ /* 0x000fe2000f8e96a4 */
[----:B------:R-:W-:Y:S01]  /*5a70*/  MUFU.EX2 R161, R48 ;  /* 0x0000003000a17308 */ /* 0x000fe20000000800 */
[----:B------:R-:W-:Y:S01]  /*5a80*/  @!P0 FSEL R67, R67, -INF , !P4 ;  /* 0xff80000043438808 */ /* 0x000fe20006000000 */
[--C-:B------:R-:W-:Y:S01]  /*5a90*/  FFMA.FTZ R64, R64, c[0x0][0x23c], -R141.reuse ;  /* 0x00008f0040407a23 */ /* 0x100fe2000001088d */
[----:B------:R-:W-:Y:S01]  /*5aa0*/  @!P0 FSEL R65, R65, -INF , !P6 ;  /* 0xff80000041418808 */ /* 0x000fe20007000000 */
[----:B------:R-:W-:Y:S01]  /*5ab0*/  FFMA.FTZ R66, R66, c[0x0][0x23c], -R140 ;  /* 0x00008f0042427a23 */ /* 0x000fe2000001088c */
[----:B--2---:R-:W-:Y:S01]  /*5ac0*/  LOP3.LUT R28, R23, UR5, R10, 0x96, !PT ;  /* 0x00000005171c7c12 */ /* 0x004fe2000f8e960a */
[----:B------:R-:W-:Y:S01]  /*5ad0*/  IMAD.WIDE.U32 R10, R11, -0x326172a9, RZ ;  /* 0xcd9e8d570b0a7825 */ /* 0x000fe200078e00ff */
[----:B------:R-:W-:Y:S03]  /*5ae0*/  @!P0 FSEL R63, R63, -INF , !P5 ;  /* 0xff8000003f3f8808 */ /* 0x000fe60006800000 */
[----:B------:R-:W-:Y:S01]  /*5af0*/  IMAD.WIDE.U32 R4, R5, -0x2daee0ad, RZ ;  /* 0xd2511f5305047825 */ /* 0x000fe200078e00ff */
[----:B------:R-:W-:Y:S01]  /*5b00*/  LOP3.LUT R23, R11, UR4, R16, 0x96, !PT ;  /* 0x000000040b177c12 */ /* 0x000fe2000f8e9610 */
[----:B------:R-:W-:Y:S01]  /*5b10*/  MUFU.EX2 R193, R32 ;  /* 0x0000002000c17308 */ /* 0x000fe20000000800 */
[----:B------:R-:W-:Y:S01]  /*5b20*/  UIADD3 UR4, UR8, -0x56f99767, URZ ;  /* 0xa906689908047890 */ /* 0x000fe2000fffe03f */
[----:B------:R-:W-:Y:S01]  /*5b30*/  IMAD.WIDE.U32 R8, R9, -0x2daee0ad, RZ ;  /* 0xd2511f5309087825 */ /* 0x000fe200078e00ff */
[----:B------:R-:W-:Y:S03]  /*5b40*/  LOP3.LUT R21, R5, UR5, R18, 0x96, !PT ;  /* 0x0000000505157c12 */ /* 0x000fe6000f8e9612 */
[----:B------:R-:W-:Y:S01]  /*5b50*/  FFMA.FTZ R141, R65, c[0x0][0x23c], -R141 ;  /* 0x00008f00418d7a23 */ /* 0x000fe2000001088d */
[----:B------:R-:W-:Y:S01]  /*5b60*/  LOP3.LUT R15, R9, UR5, R150, 0x96, !PT ;  /* 0x00000005090f7c12 */ /* 0x000fe2000f8e9696 */
[----:B------:R-:W-:Y:S01]  /*5b70*/  UIADD3 UR5, UR9, 0x1715609d, URZ ;  /* 0x1715609d09057890 */ /* 0x000fe2000fffe03f */
[----:B------:R-:W-:Y:S01]  /*5b80*/  LOP3.LUT R0, R137, UR4, R8, 0x96, !PT ;  /* 0x0000000489007c12 */ /* 0x000fe2000f8e9608 */
[----:B------:R1:W-:Y:S01]  /*5b90*/  MUFU.EX2 R213, R30 ;  /* 0x0000001e00d57308 */ /* 0x0003e20000000800 */
[----:B------:R-:W-:Y:S04]  /*5ba0*/  IMAD.WIDE.U32 R28, R28, -0x326172a9, RZ ;  /* 0xcd9e8d571c1c7825 */ /* 0x000fe800078e00ff */
[----:B------:R-:W-:Y:S01]  /*5bb0*/  IMAD.WIDE.U32 R18, R19, -0x2daee0ad, RZ ;  /* 0xd2511f5313127825 */ /* 0x000fe200078e00ff */
[----:B------:R-:W-:Y:S03]  /*5bc0*/  LOP3.LUT R5, R29, UR5, R14, 0x96, !PT ;  /* 0x000000051d057c12 */ /* 0x000fe6000f8e960e */
[----:B------:R-:W-:Y:S01]  /*5bd0*/  IMAD.WIDE.U32 R16, R17, -0x2daee0ad, RZ ;  /* 0xd2511f5311107825 */ /* 0x000fe200078e00ff */
[----:B------:R-:W-:Y:S01]  /*5be0*/  LOP3.LUT R9, R19, UR4, R20, 0x96, !PT ;  /* 0x0000000413097c12 */ /* 0x000fe2000f8e9614 */
[----:B------:R2:W3:Y:S02]  /*5bf0*/  MUFU.EX2 R210, R31 ;  /* 0x0000001f00d27308 */ /* 0x0004e40000000800 */
[----:B------:R-:W-:Y:S04]  /*5c00*/  IMAD.WIDE.U32 R12, R13, -0x326172a9, RZ ;  /* 0xcd9e8d570d0c7825 */ /* 0x000fe800078e00ff */
[----:B------:R-:W-:Y:S01]  /*5c10*/  IMAD.WIDE.U32 R14, R15, -0x326172a9, RZ ;  /* 0xcd9e8d570f0e7825 */ /* 0x000fe200078e00ff */
[----:B------:R-:W-:Y:S02]  /*5c20*/  LOP3.LUT R11, R13, UR5, R26, 0x96, !PT ;  /* 0x000000050d0b7c12 */ /* 0x000fe4000f8e961a */
[----:B------:R-:W-:Y:S01]  /*5c30*/  LOP3.LUT R13, R17, UR4, R22, 0x96, !PT ;  /* 0x00000004110d7c12 */ /* 0x000fe2000f8e9616 */
[----:B------:R-:W-:Y:S01]  /*5c40*/  IMAD.WIDE.U32 R20, R21, -0x326172a9, RZ ;  /* 0xcd9e8d5715147825 */ /* 0x000fe200078e00ff */
[----:B------:R-:W-:Y:S01]  /*5c50*/  LOP3.LUT R142, R15, UR5, R24, 0x96, !PT ;  /* 0x000000050f8e7c12 */ /* 0x000fe2000f8e9618 */
[----:B------:R-:W-:Y:S02]  /*5c60*/  MUFU.EX2 R164, R51 ;  /* 0x0000003300a47308 */ /* 0x000fe40000000800 */
[----:B------:R-:W-:Y:S01]  /*5c70*/  IMAD.WIDE.U32 R22, R23, -0x2daee0ad, RZ ;  /* 0xd2511f5317167825 */ /* 0x000fe200078e00ff */
[----:B------:R-:W-:Y:S01]  /*5c80*/  LOP3.LUT R138, R21, UR5, R10, 0x96, !PT ;  /* 0x00000005158a7c12 */ /* 0x000fe2000f8e960a */
[----:B------:R-:W-:Y:S02]  /*5c90*/  UIADD3 UR5, UR8, 0x646e171e, URZ ;  /* 0x646e171e08057890 */ /* 0x000fe4000fffe03f */
[----:B------:R-:W-:Y:S01]  /*5ca0*/  FFMA.FTZ R140, R67, c[0x0][0x23c], -R140 ;  /* 0x00008f00438c7a23 */ /* 0x000fe2000001088c */
[----:B------:R-:W-:Y:S01]  /*5cb0*/  LOP3.LUT R137, R23, UR4, R4, 0x96, !PT ;  /* 0x0000000417897c12 */ /* 0x000fe2000f8e9604 */
[----:B------:R-:W-:Y:S01]  /*5cc0*/  IMAD.WIDE.U32 R8, R9, -0x326172a9, RZ ;  /* 0xcd9e8d5709087825 */ /* 0x000fe200078e00ff */
[----:B------:R-:W-:Y:S01]  /*5cd0*/  ULDC.U8 UR4, c[0x0][0x2d8] ;  /* 0x0000b60000047ab9 */ /* 0x000fe20000000000 */
[----:B------:R1:W1:Y:S02]  /*5ce0*/  MUFU.EX2 R189, R33 ;  /* 0x0000002100bd7308 */ /* 0x0002640000000800 */
[----:B------:R-:W-:Y:S01]  /*5cf0*/  IMAD.WIDE.U32 R4, R5, -0x2daee0ad, RZ ;  /* 0xd2511f5305047825 */ /* 0x000fe200078e00ff */
[C---:B------:R-:W-:Y:S02]  /*5d00*/  LOP3.LUT R15, R8.reuse, 0xff, RZ, 0xc0, !PT ;  /* 0x000000ff080f7812 */ /* 0x040fe400078ec0ff */
[----:B------:R-:W-:Y:S01]  /*5d10*/  LOP3.LUT R19, R8, 0xffff, RZ, 0xc0, !PT ;  /* 0x0000ffff08137812 */ /* 0x000fe200078ec0ff */
[--C-:B------:R-:W-:Y:S01]  /*5d20*/  FFMA.FTZ R60, R60, c[0x0][0x23c], -R139.reuse ;  /* 0x00008f003c3c7a23 */ /* 0x100fe2000001088b */
[----:B------:R-:W-:Y:S01]  /*5d30*/  LOP3.LUT R26, R4, 0xffff, RZ, 0xc0, !PT ;  /* 0x0000ffff041a7812 */ /* 0x000fe200078ec0ff */
[----:B------:R-:W-:Y:S01]  /*5d40*/  FFMA.FTZ R139, R61, c[0x0][0x23c], -R139 ;  /* 0x00008f003d8b7a23 */ /* 0x000fe2000001088b */
[----:B------:R-:W-:Y:S01]  /*5d50*/  SHF.R.U32.HI R23, RZ, 0x18, R8 ;  /* 0x00000018ff177819 */ /* 0x000fe20000011608 */
[----:B------:R-:W-:Y:S01]  /*5d60*/  MUFU.EX2 R165, R50 ;  /* 0x0000003200a57308 */ /* 0x000fe20000000800 */
[----:B------:R-:W-:Y:S01]  /*5d70*/  SHF.R.U32.HI R29, RZ, 0x10, R4 ;  /* 0x00000010ff1d7819 */ /* 0x000fe20000011604 */
[----:B------:R-:W-:Y:S01]  /*5d80*/  IMAD.WIDE.U32 R6, R0, -0x326172a9, RZ ;  /* 0xcd9e8d5700067825 */ /* 0x000fe200078e00ff */
[----:B------:R-:W-:Y:S02]  /*5d90*/  SHF.R.U32.HI R21, RZ, 0x10, R8 ;  /* 0x00000010ff157819 */ /* 0x000fe40000011608 */
[----:B------:R-:W-:Y:S01]  /*5da0*/  LOP3.LUT R8, R5, UR5, R16, 0x96, !PT ;  /* 0x0000000505087c12 */ /* 0x000fe2000f8e9610 */
[--C-:B------:R-:W-:Y:S01]  /*5db0*/  FFMA.FTZ R58, R58, c[0x0][0x23c], -R2.reuse ;  /* 0x00008f003a3a7a23 */ /* 0x100fe20000010802 */
[----:B------:R-:W-:Y:S01]  /*5dc0*/  LOP3.LUT R25, R6, 0xff, RZ, 0xc0, !PT ;  /* 0x000000ff06197812 */ /* 0x000fe200078ec0ff */
[----:B------:R-:W-:Y:S01]  /*5dd0*/  FFMA.FTZ R2, R63, c[0x0][0x23c], -R2 ;  /* 0x00008f003f027a23 */ /* 0x000fe20000010802 */
[----:B------:R-:W-:Y:S01]  /*5de0*/  LOP3.LUT R16, R4, 0xff, RZ, 0xc0, !PT ;  /* 0x000000ff04107812 */ /* 0x000fe200078ec0ff */
[----:B------:R-:W-:Y:S01]  /*5df0*/  MUFU.EX2 R152, R141 ;  /* 0x0000008d00987308 */ /* 0x000fe20000000800 */
[----:B------:R-:W-:Y:S01]  /*5e00*/  SHF.R.U32.HI R27, RZ, 0x18, R6 ;  /* 0x00000018ff1b7819 */ /* 0x000fe20000011606 */
[----:B------:R-:W-:Y:S01]  /*5e10*/  IMAD.WIDE.U32 R10, R11, -0x2daee0ad, RZ ;  /* 0xd2511f530b0a7825 */ /* 0x000fe200078e00ff */
[----:B------:R-:W-:Y:S02]  /*5e20*/  SHF.R.U32.HI R17, RZ, 0x18, R4 ;  /* 0x00000018ff117819 */ /* 0x000fe40000011604 */
[----:B------:R-:W-:Y:S01]  /*5e30*/  LOP3.LUT R12, R9, UR6, R12, 0x96, !PT ;  /* 0x00000006090c7c12 */ /* 0x000fe2000f8e960c */
[----:B------:R-:W-:Y:S01]  /*5e40*/  IMAD.WIDE.U32 R4, R13, -0x326172a9, RZ ;  /* 0xcd9e8d570d047825 */ /* 0x000fe200078e00ff */
[----:B------:R-:W-:Y:S02]  /*5e50*/  SHF.R.U32.HI R24, RZ, 0x18, R10 ;  /* 0x00000018ff187819 */ /* 0x000fe4000001160a */
[----:B------:R-:W-:Y:S01]  /*5e60*/  LOP3.LUT R9, R11, UR5, R18, 0x96, !PT ;  /* 0x000000050b097c12 */ /* 0x000fe2000f8e9612 */
[----:B------:R-:W-:Y:S01]  /*5e70*/  MUFU.EX2 R153, R64 ;  /* 0x0000004000997308 */ /* 0x000fe20000000800 */
[C---:B-1----:R-:W-:Y:S02]  /*5e80*/  LOP3.LUT R30, R10.reuse, 0xffff, RZ, 0xc0, !PT ;  /* 0x0000ffff0a1e7812 */ /* 0x042fe400078ec0ff */
[----:B------:R-:W-:Y:S02]  /*5e90*/  LOP3.LUT R18, R10, 0xff, RZ, 0xc0, !PT ;  /* 0x000000ff0a127812 */ /* 0x000fe400078ec0ff */
[----:B--2---:R-:W-:Y:S02]  /*5ea0*/  SHF.R.U32.HI R31, RZ, 0x10, R10 ;  /* 0x00000010ff1f7819 */ /* 0x004fe4000001160a */
[----:B------:R-:W-:Y:S02]  /*5eb0*/  LOP3.LUT R10, R7, UR6, R14, 0x96, !PT ;  /* 0x00000006070a7c12 */ /* 0x000fe4000f8e960e */
[----:B------:R-:W-:Y:S01]  /*5ec0*/  SHF.R.U32.HI R11, RZ, 0x10, R4 ;  /* 0x00000010ff0b7819 */ /* 0x000fe20000011604 */
[----:B------:R-:W-:Y:S01]  /*5ed0*/  MUFU.EX2 R151, R66 ;  /* 0x0000004200977308 */ /* 0x000fe20000000800 */
[----:B------:R-:W-:Y:S02]  /*5ee0*/  LOP3.LUT R32, R6, 0xffff, RZ, 0xc0, !PT ;  /* 0x0000ffff06207812 */ /* 0x000fe400078ec0ff */
[----:B------:R-:W-:Y:S02]  /*5ef0*/  LOP3.LUT R0, R5, UR6, R28, 0x96, !PT ;  /* 0x0000000605007c12 */ /* 0x000fe4000f8e961c */
[C---:B------:R-:W-:Y:S02]  /*5f00*/  LOP3.LUT R7, R4.reuse, 0xffff, RZ, 0xc0, !PT ;  /* 0x0000ffff04077812 */ /* 0x040fe400078ec0ff */
[----:B------:R-:W-:Y:S02]  /*5f10*/  LOP3.LUT R13, R4, 0xff, RZ, 0xc0, !PT ;  /* 0x000000ff040d7812 */ /* 0x000fe400078ec0ff */
[----:B------:R-:W-:Y:S01]  /*5f20*/  SHF.R.U32.HI R14, RZ, 0x18, R4 ;  /* 0x00000018ff0e7819 */ /* 0x000fe20000011604 */
[----:B------:R-:W-:Y:S01]  /*5f30*/  MUFU.EX2 R150, R140 ;  /* 0x0000008c00967308 */ /* 0x000fe20000000800 */
[C---:B------:R-:W-:Y:S02]  /*5f40*/  LOP3.LUT R4, R12.reuse, 0xffff, RZ, 0xc0, !PT ;  /* 0x0000ffff0c047812 */ /* 0x040fe400078ec0ff */
[----:B------:R-:W-:Y:S02]  /*5f50*/  LOP3.LUT R5, R12, 0xff, RZ, 0xc0, !PT ;  /* 0x000000ff0c057812 */ /* 0x000fe400078ec0ff */
[----:B------:R-:W-:Y:S02]  /*5f60*/  SHF.R.U32.HI R4, RZ, 0x8, R4 ;  /* 0x00000008ff047819 */ /* 0x000fe40000011604 */
[----:B------:R-:W-:Y:S02]  /*5f70*/  SHF.R.U32.HI R33, RZ, 0x10, R6 ;  /* 0x00000010ff217819 */ /* 0x000fe40000011606 */
[----:B------:R-:W-:Y:S01]  /*5f80*/  LOP3.LUT R4, R4, 0xffff, RZ, 0xc0, !PT ;  /* 0x0000ffff04047812 */ /* 0x000fe200078ec0ff */
[----:B------:R-:W-:Y:S01]  /*5f90*/  MUFU.EX2 R155, R60 ;  /* 0x0000003c009b7308 */ /* 0x000fe20000000800 */
[----:B------:R-:W-:Y:S02]  /*5fa0*/  ISETP.LE.U32.AND P3, PT, R5, UR4, PT ;  /* 0x0000000405007c0c */ /* 0x000fe4000bf63070 */
[----:B------:R-:W-:Y:S02]  /*5fb0*/  ISETP.LE.U32.AND P2, PT, R4, UR4, PT ;  /* 0x0000000404007c0c */ /* 0x000fe4000bf43070 */
[C---:B------:R-:W-:Y:S02]  /*5fc0*/  LOP3.LUT R4, R0.reuse, 0xffff, RZ, 0xc0, !PT ;  /* 0x0000ffff00047812 */ /* 0x040fe400078ec0ff */
[--C-:B------:R-:W-:Y:S02]  /*5fd0*/  SHF.R.U32.HI R5, RZ, 0x18, R12.reuse ;  /* 0x00000018ff057819 */ /* 0x100fe4000001160c */
[----:B------:R-:W-:Y:S01]  /*5fe0*/  SHF.R.U32.HI R12, RZ, 0x10, R12 ;  /* 0x00000010ff0c7819 */ /* 0x000fe2000001160c */
[----:B------:R-:W-:Y:S01]  /*5ff0*/  MUFU.EX2 R154, R139 ;  /* 0x0000008b009a7308 */ /* 0x000fe20000000800 */
[----:B------:R-:W-:Y:S02]  /*6000*/  LOP3.LUT R6, R0, 0xff, RZ, 0xc0, !PT ;  /* 0x000000ff00067812 */ /* 0x000fe400078ec0ff */
[----:B------:R-:W-:Y:S01]  /*6010*/  LOP3.LUT R12, R12, 0xff, RZ, 0xc0, !PT ;  /* 0x000000ff0c0c7812 */ /* 0x000fe200078ec0ff */
[----:B------:R-:W-:Y:S01]  /*6020*/  @!P3 FADD.FTZ R208, -R208, -RZ ;  /* 0x800000ffd0d0b221 */ /* 0x000fe20000010100 */
[----:B------:R-:W-:Y:S01]  /*6030*/  SHF.R.U32.HI R4, RZ, 0x8, R4 ;  /* 0x00000008ff047819 */ /* 0x000fe20000011604 */
[----:B------:R-:W-:Y:S01]  /*6040*/  @!P2 FADD.FTZ R205, -R205, -RZ ;  /* 0x800000ffcdcda221 */ /* 0x000fe20000010100 */
[----:B------:R-:W-:Y:S02]  /*6050*/  ISETP.LE.U32.AND P6, PT, R5, UR4, PT ;  /* 0x0000000405007c0c */ /* 0x000fe4000bfc3070 */
[----:B------:R-:W-:Y:S01]  /*6060*/  ISETP.LE.U32.AND P4, PT, R6, UR4, PT ;  /* 0x0000000406007c0c */ /* 0x000fe2000bf83070 */
[----:B------:R-:W-:Y:S01]  /*6070*/  MUFU.EX2 R163, R62 ;  /* 0x0000003e00a37308 */ /* 0x000fe20000000800 */
[----:B------:R-:W-:Y:S02]  /*6080*/  ISETP.LE.U32.AND P0, PT, R12, UR4, PT ;  /* 0x000000040c007c0c */ /* 0x000fe4000bf03070 */
[--C-:B------:R-:W-:Y:S02]  /*6090*/  SHF.R.U32.HI R5, RZ, 0x10, R0.reuse ;  /* 0x00000010ff057819 */ /* 0x100fe40000011600 */
        /* <DEDUP_REMOVED lines=14> */
[----:B------:R-:W-:Y:S01]  /*6180*/  LOP3.LUT R4, R11, 0xff, RZ, 0xc0, !PT ;  /* 0x000000ff0b047812 */ /* 0x000fe200078ec0ff */
[----:B----4-:R-:W-:Y:S01]  /*6190*/  @!P2 FADD.FTZ R221, -R221, -RZ ;  /* 0x800000ffdddda221 */ /* 0x010fe20000010100 */
[----:B------:R-:W-:Y:S02]  /*61a0*/  ISETP.LE.U32.AND P4, PT, R0, UR4, PT ;  /* 0x0000000400007c0c */ /* 0x000fe4000bf83070 */
[----:B------:R-:W-:Y:S01]  /*61b0*/  SHF.R.U32.HI R11, RZ, 0x8, R30 ;  /* 0x00000008ff0b7819 */ /* 0x000fe2000001161e */
[----:B------:R-:W-:Y:S01]  /*61c0*/  MUFU.EX2 R157, R52 ;  /* 0x00000034009d7308 */ /* 0x000fe20000000800 */
[----:B------:R-:W-:Y:S01]  /*61d0*/  SHF.R.U32.HI R0, RZ, 0x8, R19 ;  /* 0x00000008ff007819 */ /* 0x000fe20000011613 */
[----:B------:R-:W-:Y:S01]  /*61e0*/  @!P3 FADD.FTZ R225, -R225, -RZ ;  /* 0x800000ffe1e1b221 */ /* 0x000fe20000010100 */
[----:B------:R-:W-:Y:S02]  /*61f0*/  ISETP.LE.U32.AND P5, PT, R15, UR4, PT ;  /* 0x000000040f007c0c */ /* 0x000fe4000bfa3070 */
[----:B------:R-:W-:Y:S01]  /*6200*/  ISETP.LE.U32.AND P3, PT, R14, UR4, PT ;  /* 0x000000040e007c0c */ /* 0x000fe2000bf63070 */
[----:B------:R-:W-:Y:S01]  /*6210*/  @!P0 FADD.FTZ R224, -R224, -RZ ;  /* 0x800000ffe0e08221 */ /* 0x000fe20000010100 */
[----:B------:R-:W-:Y:S02]  /*6220*/  LOP3.LUT R0, R0, 0xffff, RZ, 0xc0, !PT ;  /* 0x0000ffff00007812 */ /* 0x000fe400078ec0ff */
[----:B------:R-:W-:Y:S01]  /*6230*/  ISETP.LE.U32.AND P2, PT, R4, UR4, PT ;  /* 0x0000000404007c0c */ /* 0x000fe2000bf43070 */
[----:B------:R-:W-:Y:S01]  /*6240*/  @!P4 FADD.FTZ R218, -R218, -RZ ;  /* 0x800000ffdadac221 */ /* 0x000fe20000010100 */
[----:B------:R-:W-:Y:S01]  /*6250*/  ISETP.LE.U32.AND P4, PT, R0, UR4, PT ;  /* 0x0000000400007c0c */ /* 0x000fe2000bf83070 */
[----:B------:R-:W-:Y:S01]  /*6260*/  MUFU.EX2 R162, R54 ;  /* 0x0000003600a27308 */ /* 0x000fe20000000800 */
[----:B------:R-:W-:Y:S02]  /*6270*/  ISETP.LE.U32.AND P0, PT, R23, UR4, PT ;  /* 0x0000000417007c0c */ /* 0x000fe4000bf03070 */
[----:B------:R-:W-:Y:S01]  /*6280*/  LOP3.LUT R4, R9, 0xff, RZ, 0xc0, !PT ;  /* 0x000000ff09047812 */ /* 0x000fe200078ec0ff */
[----:B------:R-:W-:Y:S01]  /*6290*/  @!P5 FADD.FTZ R207, -R207, -RZ ;  /* 0x800000ffcfcfd221 */ /* 0x000fe20000010100 */
[----:B------:R-:W-:Y:S01]  /*62a0*/  LOP3.LUT R0, R21, 0xff, RZ, 0xc0, !PT ;  /* 0x000000ff15007812 */ /* 0x000fe200078ec0ff */
[----:B------:R-:W-:Y:S01]  /*62b0*/  @!P3 FADD.FTZ R223, -R223, -RZ ;  /* 0x800000ffdfdfb221 */ /* 0x000fe20000010100 */
[----:B------:R-:W-:Y:S02]  /*62c0*/  ISETP.LE.U32.AND P5, PT, R4, UR4, PT ;  /* 0x0000000404007c0c */ /* 0x000fe4000bfa3070 */
[----:B------:R-:W-:Y:S01]  /*62d0*/  ISETP.LE.U32.AND P3, PT, R0, UR4, PT ;  /* 0x0000000400007c0c */ /* 0x000fe2000bf63070 */
[----:B------:R-:W-:Y:S01]  /*62e0*/  @!P2 FADD.FTZ R222, -R222, -RZ ;  /* 0x800000ffdedea221 */ /* 0x000fe20000010100 */
[----:B------:R-:W-:Y:S01]  /*62f0*/  LOP3.LUT R0, R9, 0xffff, RZ, 0xc0, !PT ;  /* 0x0000ffff09007812 */ /* 0x000fe200078ec0ff */
[----:B------:R-:W-:Y:S01]  /*6300*/  @!P4 FADD.FTZ R204, -R204, -RZ ;  /* 0x800000ffccccc221 */ /* 0x000fe20000010100 */
[--C-:B------:R-:W-:Y:S01]  /*6310*/  SHF.R.U32.HI R4, RZ, 0x18, R9.reuse ;  /* 0x00000018ff047819 */ /* 0x100fe20000011609 */
[----:B------:R-:W-:Y:S01]  /*6320*/  @!P0 FADD.FTZ R209, -R209, -RZ ;  /* 0x800000ffd1d18221 */ /* 0x000fe20000010100 */
[----:B------:R-:W-:Y:S01]  /*6330*/  SHF.R.U32.HI R9, RZ, 0x10, R9 ;  /* 0x00000010ff097819 */ /* 0x000fe20000011609 */
[----:B------:R-:W-:Y:S01]  /*6340*/  MUFU.EX2 R166, R57 ;  /* 0x0000003900a67308 */ /* 0x000fe20000000800 */
[----:B------:R-:W-:Y:S02]  /*6350*/  ISETP.LE.U32.AND P4, PT, R4, UR4, PT ;  /* 0x0000000404007c0c */ /* 0x000fe4000bf83070 */
[----:B------:R-:W-:Y:S01]  /*6360*/  LOP3.LUT R4, R9, 0xff, RZ, 0xc0, !PT ;  /* 0x000000ff09047812 */ /* 0x000fe200078ec0ff */
[----:B------:R-:W-:Y:S01]  /*6370*/  @!P5 FADD.FTZ R199, -R199, -RZ ;  /* 0x800000ffc7c7d221 */ /* 0x000fe20000010100 */
[----:B------:R-:W-:Y:S01]  /*6380*/  SHF.R.U32.HI R0, RZ, 0x8, R0 ;  /* 0x00000008ff007819 */ /* 0x000fe20000011600 */
[----:B------:R-:W-:Y:S01]  /*6390*/  @!P3 FADD.FTZ R211, -R211, -RZ ;  /* 0x800000ffd3d3b221 */ /* 0x000fe20000010100 */
[----:B------:R-:W-:Y:S02]  /*63a0*/  ISETP.LE.U32.AND P0, PT, R4, UR4, PT ;  /* 0x0000000404007c0c */ /* 0x000fe4000bf03070 */
[----:B------:R-:W-:Y:S01]  /*63b0*/  LOP3.LUT R4, R8, 0xff, RZ, 0xc0, !PT ;  /* 0x000000ff08047812 */ /* 0x000fe200078ec0ff */
[----:B------:R-:W-:Y:S01]  /*63c0*/  MUFU.EX2 R168, R59 ;  /* 0x0000003b00a87308 */ /* 0x000fe20000000800 */
[----:B------:R-:W-:Y:S02]  /*63d0*/  LOP3.LUT R0, R0, 0xffff, RZ, 0xc0, !PT ;  /* 0x0000ffff00007812 */ /* 0x000fe400078ec0ff */
[----:B------:R-:W-:Y:S01]  /*63e0*/  ISETP.LE.U32.AND P5, PT, R4, UR4, PT ;  /* 0x0000000404007c0c */ /* 0x000fe2000bfa3070 */
[----:B------:R-:W-:Y:S01]  /*63f0*/  @!P4 FADD.FTZ R200, -R200, -RZ ;  /* 0x800000ffc8c8c221 */ /* 0x000fe20000010100 */
[----:B------:R-:W-:Y:S02]  /*6400*/  ISETP.LE.U32.AND P3, PT, R0, UR4, PT ;  /* 0x0000000400007c0c */ /* 0x000fe4000bf63070 */
[----:B------:R-:W-:Y:S02]  /*6410*/  SHF.R.U32.HI R5, RZ, 0x10, R8 ;  /* 0x00000010ff057819 */ /* 0x000fe40000011608 */
[----:B------:R-:W-:Y:S01]  /*6420*/  LOP3.LUT R0, R8, 0xffff, RZ, 0xc0, !PT ;  /* 0x0000ffff08007812 */ /* 0x000fe200078ec0ff */
[----:B------:R-:W-:Y:S01]  /*6430*/  @!P0 FADD.FTZ R203, -R203, -RZ ;  /* 0x800000ffcbcb8221 */ /* 0x000fe20000010100 */
[----:B------:R-:W-:Y:S01]  /*6440*/  LOP3.LUT R4, R5, 0xff, RZ, 0xc0, !PT ;  /* 0x000000ff05047812 */ /* 0x000fe200078ec0ff */
[----:B------:R-:W-:Y:S01]  /*6450*/  MUFU.EX2 R156, R53 ;  /* 0x00000035009c7308 */ /* 0x000fe20000000800 */
[----:B------:R-:W-:Y:S02]  /*6460*/  SHF.R.U32.HI R0, RZ, 0x8, R0 ;  /* 0x00000008ff007819 */ /* 0x000fe40000011600 */
[----:B------:R-:W-:Y:S01]  /*6470*/  ISETP.LE.U32.AND P0, PT, R4, UR4, PT ;  /* 0x0000000404007c0c */ /* 0x000fe2000bf03070 */
[----:B------:R-:W-:Y:S01]  /*6480*/  IMAD.WIDE.U32 R4, R137, -0x326172a9, RZ ;  /* 0xcd9e8d5789047825 */ /* 0x000fe200078e00ff */
[----:B------:R-:W-:Y:S02]  /*6490*/  LOP3.LUT R0, R0, 0xffff, RZ, 0xc0, !PT ;  /* 0x0000ffff00007812 */ /* 0x000fe400078ec0ff */
[----:B------:R-:W-:Y:S01]  /*64a0*/  SHF.R.U32.HI R8, RZ, 0x18, R8 ;  /* 0x00000018ff087819 */ /* 0x000fe20000011608 */
[----:B------:R-:W-:Y:S01]  /*64b0*/  @!P5 FADD.FTZ R214, -R214, -RZ ;  /* 0x800000ffd6d6d221 */ /* 0x000fe20000010100 */
[----:B------:R-:W-:Y:S01]  /*64c0*/  ISETP.LE.U32.AND P2, PT, R17, UR4, PT ;  /* 0x0000000411007c0c */ /* 0x000fe2000bf43070 */
[----:B------:R-:W-:Y:S01]  /*64d0*/  @!P3 FADD.FTZ R198, -R198, -RZ ;  /* 0x800000ffc6c6b221 */ /* 0x000fe20000010100 */
[----:B------:R-:W-:Y:S01]  /*64e0*/  ISETP.LE.U32.AND P3, PT, R0, UR4, PT ;  /* 0x0000000400007c0c */ /* 0x000fe2000bf63070 */
[----:B------:R-:W-:Y:S01]  /*64f0*/  MUFU.EX2 R159, R55 ;  /* 0x00000037009f7308 */ /* 0x000fe20000000800 */
[----:B------:R-:W-:Y:S02]  /*6500*/  ISETP.LE.U32.AND P5, PT, R8, UR4, PT ;  /* 0x0000000408007c0c */ /* 0x000fe4000bfa3070 */
[----:B------:R-:W-:Y:S01]  /*6510*/  SHF.R.U32.HI R0, RZ, 0x8, R26 ;  /* 0x00000008ff007819 */ /* 0x000fe2000001161a */
[----:B------:R-:W-:Y:S01]  /*6520*/  @!P0 FADD.FTZ R216, -R216, -RZ ;  /* 0x800000ffd8d88221 */ /* 0x000fe20000010100 */
[----:B------:R-:W-:Y:S02]  /*6530*/  ISETP.LE.U32.AND P4, PT, R18, UR4, PT ;  /* 0x0000000412007c0c */ /* 0x000fe4000bf83070 */
[----:B------:R-:W-:Y:S02]  /*6540*/  LOP3.LUT R0, R0, 0xffff, RZ, 0xc0, !PT ;  /* 0x0000ffff00007812 */ /* 0x000fe400078ec0ff */
[----:B------:R-:W-:Y:S01]  /*6550*/  LOP3.LUT R11, R11, 0xffff, RZ, 0xc0, !PT ;  /* 0x0000ffff0b0b7812 */ /* 0x000fe200078ec0ff */
[----:B------:R-:W1:Y:S01]  /*6560*/  MUFU.EX2 R171, R36 ;  /* 0x0000002400ab7308 */ /* 0x000e620000000800 */
[----:B------:R-:W-:Y:S01]  /*6570*/  ISETP.LE.U32.AND P0, PT, R0, UR4, PT ;  /* 0x0000000400007c0c */ /* 0x000fe2000bf03070 */
[----:B---3--:R-:W-:Y:S01]  /*6580*/  @!P2 FADD.FTZ R210, -R210, -RZ ;  /* 0x800000ffd2d2a221 */ /* 0x008fe20000010100 */
[----:B------:R-:W-:Y:S01]  /*6590*/  LOP3.LUT R0, R29, 0xff, RZ, 0xc0, !PT ;  /* 0x000000ff1d007812 */ /* 0x000fe200078ec0ff */
[----:B------:R-:W-:Y:S01]  /*65a0*/  @!P5 FADD.FTZ R215, -R215, -RZ ;  /* 0x800000ffd7d7d221 */ /* 0x000fe20000010100 */
[----:B------:R-:W-:Y:S01]  /*65b0*/  ISETP.LE.U32.AND P2, PT, R11, UR4, PT ;  /* 0x000000040b007c0c */ /* 0x000fe2000bf43070 */
[----:B------:R-:W-:Y:S01]  /*65c0*/  @!P3 FADD.FTZ R212, -R212, -RZ ;  /* 0x800000ffd4d4b221 */ /* 0x000fe20000010100 */
[----:B------:R-:W-:Y:S01]  /*65d0*/  ISETP.LE.U32.AND P5, PT, R0, UR4, PT ;  /* 0x0000000400007c0c */ /* 0x000fe2000bfa3070 */
[----:B------:R-:W-:Y:S01]  /*65e0*/  @!P4 FADD.FTZ R193, -R193, -RZ ;  /* 0x800000ffc1c1c221 */ /* 0x000fe20000010100 */
[----:B------:R-:W-:Y:S01]  /*65f0*/  ISETP.LE.U32.AND P3, PT, R24, UR4, PT ;  /* 0x0000000418007c0c */ /* 0x000fe2000bf63070 */
[----:B------:R-:W2:Y:S01]  /*6600*/  MUFU.EX2 R172, R39 ;  /* 0x0000002700ac7308 */ /* 0x000ea20000000800 */
[----:B------:R-:W-:Y:S02]  /*6610*/  LOP3.LUT R11, R10, 0xffff, RZ, 0xc0, !PT ;  /* 0x0000ffff0a0b7812 */ /* 0x000fe400078ec0ff */
[C---:B------:R-:W-:Y:S01]  /*6620*/  LOP3.LUT R19, R6.reuse, 0xff, RZ, 0xc0, !PT ;  /* 0x000000ff06137812 */ /* 0x040fe200078ec0ff */
[----:B------:R-:W-:Y:S01]  /*6630*/  @!P0 FADD.FTZ R201, -R201, -RZ ;  /* 0x800000ffc9c98221 */ /* 0x000fe20000010100 */
[----:B------:R-:W-:Y:S02]  /*6640*/  LOP3.LUT R18, R6, 0xffff, RZ, 0xc0, !PT ;  /* 0x0000ffff06127812 */ /* 0x000fe400078ec0ff */
[----:B------:R-:W-:Y:S01]  /*6650*/  SHF.R.U32.HI R17, RZ, 0x10, R6 ;  /* 0x00000010ff117819 */ /* 0x000fe20000011606 */
[----:B------:R-:W-:Y:S01]  /*6660*/  @!P2 FADD.FTZ R189, -R189, -RZ ;  /* 0x800000ffbdbda221 */ /* 0x000fe20000010100 */
[----:B------:R-:W-:Y:S01]  /*6670*/  LOP3.LUT R9, R5, UR6, R20, 0x96, !PT ;  /* 0x0000000605097c12 */ /* 0x000fe2000f8e9614 */
[----:B------:R-:W-:Y:S01]  /*6680*/  @!P5 FADD.FTZ R213, -R213, -RZ ;  /* 0x800000ffd5d5d221 */ /* 0x000fe20000010100 */
[----:B------:R-:W-:Y:S01]  /*6690*/  ISETP.LE.U32.AND P5, PT, R12, UR4, PT ;  /* 0x000000040c007c0c */ /* 0x000fe2000bfa3070 */
[----:B------:R-:W-:Y:S01]  /*66a0*/  MUFU.EX2 R170, R37 ;  /* 0x0000002500aa7308 */ /* 0x000fe20000000800 */
[----:B------:R-:W-:Y:S01]  /*66b0*/  LOP3.LUT R12, R10, 0xff, RZ, 0xc0, !PT ;  /* 0x000000ff0a0c7812 */ /* 0x000fe200078ec0ff */
[----:B------:R-:W-:Y:S01]  /*66c0*/  @!P3 FADD.FTZ R188, -R188, -RZ ;  /* 0x800000ffbcbcb221 */ /* 0x000fe20000010100 */
[----:B------:R-:W-:Y:S02]  /*66d0*/  SHF.R.U32.HI R20, RZ, 0x18, R6 ;  /* 0x00000018ff147819 */ /* 0x000fe40000011606 */
[----:B------:R-:W-:Y:S02]  /*66e0*/  ISETP.LE.U32.AND P4, PT, R12, UR4, PT ;  /* 0x000000040c007c0c */ /* 0x000fe4000bf83070 */
[----:B------:R-:W-:Y:S02]  /*66f0*/  SHF.R.U32.HI R6, RZ, 0x10, R10 ;  /* 0x00000010ff067819 */ /* 0x000fe4000001160a */
[----:B------:R-:W-:Y:S01]  /*6700*/  LOP3.LUT R8, R7, UR5, R136, 0x96, !PT ;  /* 0x0000000507087c12 */ /* 0x000fe2000f8e9688 */
[----:B------:R-:W3:Y:S01]  /*6710*/  MUFU.EX2 R175, R38 ;  /* 0x0000002600af7308 */ /* 0x000ee20000000800 */
[----:B------:R-:W-:Y:S01]  /*6720*/  SHF.R.U32.HI R7, RZ, 0x8, R11 ;  /* 0x00000008ff077819 */ /* 0x000fe2000001160b */
[----:B------:R-:W-:Y:S01]  /*6730*/  @!P5 FADD.FTZ R192, -R192, -RZ ;  /* 0x800000ffc0c0d221 */ /* 0x000fe20000010100 */
[----:B------:R-:W-:Y:S02]  /*6740*/  SHF.R.U32.HI R11, RZ, 0x18, R10 ;  /* 0x00000018ff0b7819 */ /* 0x000fe4000001160a */
[----:B------:R-:W-:Y:S02]  /*6750*/  LOP3.LUT R6, R6, 0xff, RZ, 0xc0, !PT ;  /* 0x000000ff06067812 */ /* 0x000fe400078ec0ff */
[----:B------:R-:W-:Y:S01]  /*6760*/  ISETP.LE.U32.AND P6, PT, R13, UR4, PT ;  /* 0x000000040d007c0c */ /* 0x000fe2000bfc3070 */
[----:B-1----:R-:W-:Y:S01]  /*6770*/  @!P4 FADD.FTZ R171, -R171, -RZ ;  /* 0x800000ffababc221 */ /* 0x002fe20000010100 */
[----:B------:R-:W-:Y:S01]  /*6780*/  ISETP.LE.U32.AND P2, PT, R11, UR4, PT ;  /* 0x000000040b007c0c */ /* 0x000fe2000bf43070 */
[----:B------:R-:W1:Y:S01]  /*6790*/  MUFU.EX2 R190, R41 ;  /* 0x0000002900be7308 */ /* 0x000e620000000800 */
[----:B------:R-:W-:Y:S02]  /*67a0*/  ISETP.LE.U32.AND P3, PT, R6, UR4, PT ;  /* 0x0000000406007c0c */ /* 0x000fe4000bf63070 */
[C---:B------:R-:W-:Y:S02]  /*67b0*/  LOP3.LUT R6, R9.reuse, 0xff, RZ, 0xc0, !PT ;  /* 0x000000ff09067812 */ /* 0x040fe400078ec0ff */
[----:B------:R-:W-:Y:S02]  /*67c0*/  LOP3.LUT R10, R9, 0xffff, RZ, 0xc0, !PT ;  /* 0x0000ffff090a7812 */ /* 0x000fe400078ec0ff */
[----:B------:R-:W-:Y:S02]  /*67d0*/  LOP3.LUT R7, R7, 0xffff, RZ, 0xc0, !PT ;  /* 0x0000ffff07077812 */ /* 0x000fe400078ec0ff */
[----:B------:R-:W-:Y:S01]  /*67e0*/  ISETP.LE.U32.AND P4, PT, R6, UR4, PT ;  /* 0x0000000406007c0c */ /* 0x000fe2000bf83070 */
[----:B------:R-:W-:Y:S01]  /*67f0*/  MUFU.EX2 R197, R42 ;  /* 0x0000002a00c57308 */ /* 0x000fe20000000800 */
[----:B------:R-:W-:Y:S01]  /*6800*/  ISETP.LE.U32.AND P5, PT, R7, UR4, PT ;  /* 0x0000000407007c0c */ /* 0x000fe2000bfa3070 */
[----:B------:R-:W-:Y:S01]  /*6810*/  @!P6 FADD.FTZ R219, -R219, -RZ ;  /* 0x800000ffdbdbe221 */ /* 0x000fe20000010100 */
[----:B------:R-:W-:Y:S01]  /*6820*/  SHF.R.U32.HI R6, RZ, 0x8, R10 ;  /* 0x00000008ff067819 */ /* 0x000fe2000001160a */
[----:B--2---:R-:W-:Y:S01]  /*6830*/  @!P2 FADD.FTZ R172, -R172, -RZ ;  /* 0x800000ffacaca221 */ /* 0x004fe20000010100 */
[--C-:B------:R-:W-:Y:S01]  /*6840*/  SHF.R.U32.HI R7, RZ, 0x10, R9.reuse ;  /* 0x00000010ff077819 */ /* 0x100fe20000011609 */
[----:B---3--:R-:W-:Y:S01]  /*6850*/  @!P3 FADD.FTZ R175, -R175, -RZ ;  /* 0x800000ffafafb221 */ /* 0x008fe20000010100 */
[----:B------:R-:W-:Y:S02]  /*6860*/  LOP3.LUT R6, R6, 0xffff, RZ, 0xc0, !PT ;  /* 0x0000ffff06067812 */ /* 0x000fe400078ec0ff */
[----:B------:R-:W-:Y:S01]  /*6870*/  ISETP.LE.U32.AND P6, PT, R16, UR4, PT ;  /* 0x0000000410007c0c */ /* 0x000fe2000bfc3070 */
[----:B------:R-:W2:Y:S01]  /*6880*/  MUFU.EX2 R191, R40 ;  /* 0x0000002800bf7308 */ /* 0x000ea20000000800 */
[--C-:B------:R-:W-:Y:S02]  /*6890*/  SHF.R.U32.HI R16, RZ, 0x10, R4.reuse ;  /* 0x00000010ff107819 */ /* 0x100fe40000011604 */
[----:B------:R-:W-:Y:S01]  /*68a0*/  LOP3.LUT R13, R4, 0xffff, RZ, 0xc0, !PT ;  /* 0x0000ffff040d7812 */ /* 0x000fe200078ec0ff */
[----:B------:R-:W-:Y:S01]  /*68b0*/  @!P5 FADD.FTZ R170, -R170, -RZ ;  /* 0x800000ffaaaad221 */ /* 0x000fe20000010100 */
[----:B------:R-:W-:Y:S02]  /*68c0*/  LOP3.LUT R14, R4, 0xff, RZ, 0xc0, !PT ;  /* 0x000000ff040e7812 */ /* 0x000fe400078ec0ff */
[----:B------:R-:W-:Y:S01]  /*68d0*/  SHF.R.U32.HI R15, RZ, 0x18, R4 ;  /* 0x00000018ff0f7819 */ /* 0x000fe20000011604 */
[----:B------:R-:W-:Y:S01]  /*68e0*/  IMAD.WIDE.U32 R4, R138, -0x2daee0ad, RZ ;  /* 0xd2511f538a047825 */ /* 0x000fe200078e00ff */
[----:B------:R-:W-:Y:S01]  /*68f0*/  ISETP.LE.U32.AND P2, PT, R6, UR4, PT ;  /* 0x0000000406007c0c */ /* 0x000fe2000bf43070 */
[----:B------:R-:W3:Y:S01]  /*6900*/  MUFU.EX2 R174, R45 ;  /* 0x0000002d00ae7308 */ /* 0x000ee20000000800 */
[----:B------:R-:W-:Y:S01]  /*6910*/  SHF.R.U32.HI R11, RZ, 0x18, R9 ;  /* 0x00000018ff0b7819 */ /* 0x000fe20000011609 */
[----:B------:R-:W-:Y:S01]  /*6920*/  @!P6 FADD.FTZ R206, -R206, -RZ ;  /* 0x800000ffcecee221 */ /* 0x000fe20000010100 */
[----:B------:R-:W-:Y:S02]  /*6930*/  LOP3.LUT R7, R7, 0xff, RZ, 0xc0, !PT ;  /* 0x000000ff07077812 */ /* 0x000fe400078ec0ff */
[----:B------:R-:W-:Y:S02]  /*6940*/  LOP3.LUT R0, R5, UR5, R22, 0x96, !PT ;  /* 0x0000000505007c12 */ /* 0x000fe4000f8e9616 */
[----:B------:R-:W-:Y:S02]  /*6950*/  ISETP.LE.U32.AND P5, PT, R11, UR4, PT ;  /* 0x000000040b007c0c */ /* 0x000fe4000bfa3070 */
[----:B------:R-:W-:Y:S01]  /*6960*/  LOP3.LUT R11, R4, 0xffff, RZ, 0xc0, !PT ;  /* 0x0000ffff040b7812 */ /* 0x000fe200078ec0ff */
[----:B------:R-:W4:Y:S01]  /*6970*/  MUFU.EX2 R173, R44 ;  /* 0x0000002c00ad7308 */ /* 0x000f220000000800 */
[----:B------:R-:W-:Y:S01]  /*6980*/  SHF.R.U32.HI R5, RZ, 0x8, R13 ;  /* 0x00000008ff057819 */ /* 0x000fe2000001160d */
[----:B-1----:R-:W-:Y:S01]  /*6990*/  @!P2 FADD.FTZ R190, -R190, -RZ ;  /* 0x800000ffbebea221 */ /* 0x002fe20000010100 */
[----:B------:R-:W-:Y:S01]  /*69a0*/  ISETP.LE.U32.AND P3, PT, R7, UR4, PT ;  /* 0x0000000407007c0c */ /* 0x000fe2000bf63070 */
[----:B--2---:R-:W-:Y:S01]  /*69b0*/  @!P4 FADD.FTZ R191, -R191, -RZ ;  /* 0x800000ffbfbfc221 */ /* 0x004fe20000010100 */
[----:B------:R-:W-:Y:S02]  /*69c0*/  LOP3.LUT R5, R5, 0xffff, RZ, 0xc0, !PT ;  /* 0x0000ffff05057812 */ /* 0x000fe400078ec0ff */
[----:B------:R-:W-:Y:S02]  /*69d0*/  LOP3.LUT R10, R4, 0xff, RZ, 0xc0, !PT ;  /* 0x000000ff040a7812 */ /* 0x000fe400078ec0ff */
[----:B------:R-:W-:Y:S01]  /*69e0*/  ISETP.LE.U32.AND P2, PT, R5, UR4, PT ;  /* 0x0000000405007c0c */ /* 0x000fe2000bf43070 */
[----:B------:R-:W1:Y:S01]  /*69f0*/  MUFU.EX2 R195, R46 ;  /* 0x0000002e00c37308 */ /* 0x000e620000000800 */
[--C-:B------:R-:W-:Y:S02]  /*6a00*/  SHF.R.U32.HI R7, RZ, 0x18, R4.reuse ;  /* 0x00000018ff077819 */ /* 0x100fe40000011604 */
[----:B------:R-:W-:Y:S02]  /*6a10*/  SHF.R.U32.HI R9, RZ, 0x10, R4 ;  /* 0x00000010ff097819 */ /* 0x000fe40000011604 */
[----:B------:R-:W-:Y:S01]  /*6a20*/  LOP3.LUT R4, R16, 0xff, RZ, 0xc0, !PT ;  /* 0x000000ff10047812 */ /* 0x000fe200078ec0ff */
[----:B------:R-:W-:Y:S01]  /*6a30*/  @!P3 FADD.FTZ R197, -R197, -RZ ;  /* 0x800000ffc5c5b221 */ /* 0x000fe20000010100 */
[----:B------:R-:W-:Y:S02]  /*6a40*/  ISETP.LE.U32.AND P4, PT, R14, UR4, PT ;  /* 0x000000040e007c0c */ /* 0x000fe4000bf83070 */
[----:B------:R-:W-:Y:S01]  /*6a50*/  ISETP.LE.U32.AND P3, PT, R4, UR4, PT ;  /* 0x0000000404007c0c */ /* 0x000fe2000bf63070 */
[----:B------:R-:W2:Y:S01]  /*6a60*/  MUFU.EX2 R196, R43 ;  /* 0x0000002b00c47308 */ /* 0x000ea20000000800 */
[----:B------:R-:W-:Y:S01]  /*6a70*/  SHF.R.U32.HI R4, RZ, 0x8, R32 ;  /* 0x00000008ff047819 */ /* 0x000fe20000011620 */
[----:B---3--:R-:W-:Y:S01]  /*6a80*/  @!P2 FADD.FTZ R174, -R174, -RZ ;  /* 0x800000ffaeaea221 */ /* 0x008fe20000010100 */
[----:B------:R-:W-:Y:S02]  /*6a90*/  LOP3.LUT R5, R33, 0xff, RZ, 0xc0, !PT ;  /* 0x000000ff21057812 */ /* 0x000fe400078ec0ff */
[----:B------:R-:W-:Y:S02]  /*6aa0*/  LOP3.LUT R4, R4, 0xffff, RZ, 0xc0, !PT ;  /* 0x0000ffff04047812 */ /* 0x000fe400078ec0ff */
[----:B------:R-:W-:Y:S02]  /*6ab0*/  ISETP.LE.U32.AND P6, PT, R25, UR4, PT ;  /* 0x0000000419007c0c */ /* 0x000fe4000bfc3070 */
[----:B------:R-:W-:Y:S01]  /*6ac0*/  ISETP.LE.U32.AND P2, PT, R4, UR4, PT ;  /* 0x0000000404007c0c */ /* 0x000fe2000bf43070 */
[----:B------:R-:W3:Y:S01]  /*6ad0*/  MUFU.EX2 R194, R47 ;  /* 0x0000002f00c27308 */ /* 0x000ee20000000800 */
[C---:B------:R-:W-:Y:S01]  /*6ae0*/  LOP3.LUT R4, R8.reuse, 0xffff, RZ, 0xc0, !PT ;  /* 0x0000ffff08047812 */ /* 0x040fe200078ec0ff */
[----:B----4-:R-:W-:Y:S01]  /*6af0*/  @!P4 FADD.FTZ R173, -R173, -RZ ;  /* 0x800000ffadadc221 */ /* 0x010fe20000010100 */
[----:B------:R-:W-:Y:S01]  /*6b00*/  ISETP.LE.U32.AND P4, PT, R5, UR4, PT ;  /* 0x0000000405007c0c */ /* 0x000fe2000bf83070 */
[----:B-1----:R-:W-:Y:S01]  /*6b10*/  @!P3 FADD.FTZ R195, -R195, -RZ ;  /* 0x800000ffc3c3b221 */ /* 0x002fe20000010100 */
[----:B------:R-:W-:Y:S02]  /*6b20*/  SHF.R.U32.HI R4, RZ, 0x8, R4 ;  /* 0x00000008ff047819 */ /* 0x000fe40000011604 */
[----:B------:R-:W-:Y:S02]  /*6b30*/  LOP3.LUT R5, R8, 0xff, RZ, 0xc0, !PT ;  /* 0x000000ff08057812 */ /* 0x000fe400078ec0ff */
[----:B------:R-:W-:Y:S01]  /*6b40*/  LOP3.LUT R4, R4, 0xffff, RZ, 0xc0, !PT ;  /* 0x0000ffff04047812 */ /* 0x000fe200078ec0ff */
[----:B------:R-:W-:Y:S01]  /*6b50*/  @!P6 FADD.FTZ R161, -R161, -RZ ;  /* 0x800000ffa1a1e221 */ /* 0x000fe20000010100 */
[----:B------:R-:W-:Y:S01]  /*6b60*/  ISETP.LE.U32.AND P3, PT, R5, UR4, PT ;  /* 0x0000000405007c0c */ /* 0x000fe2000bf63070 */
[----:B------:R-:W-:Y:S01]  /*6b70*/  @!P2 FADD.FTZ R160, -R160, -RZ ;  /* 0x800000ffa0a0a221 */ /* 0x000fe20000010100 */
[----:B------:R-:W-:Y:S01]  /*6b80*/  ISETP.LE.U32.AND P2, PT, R4, UR4, PT ;  /* 0x0000000404007c0c */ /* 0x000fe2000bf43070 */
[----:B--2---:R-:W-:Y:S01]  /*6b90*/  @!P5 FADD.FTZ R196, -R196, -RZ ;  /* 0x800000ffc4c4d221 */ /* 0x004fe20000010100 */
[--C-:B------:R-:W-:Y:S01]  /*6ba0*/  SHF.R.U32.HI R5, RZ, 0x18, R8.reuse ;  /* 0x00000018ff057819 */ /* 0x100fe20000011608 */
[----:B------:R-:W-:Y:S01]  /*6bb0*/  @!P4 FADD.FTZ R165, -R165, -RZ ;  /* 0x800000ffa5a5c221 */ /* 0x000fe20000010100 */
[----:B------:R-:W-:Y:S01]  /*6bc0*/  LOP3.LUT R4, R0, 0xffff, RZ, 0xc0, !PT ;  /* 0x0000ffff00047812 */ /* 0x000fe200078ec0ff */
[----:B------:R-:W-:Y:S01]  /*6bd0*/  MUFU.EX2 R167, R56 ;  /* 0x0000003800a77308 */ /* 0x000fe20000000800 */
[----:B------:R-:W-:Y:S02]  /*6be0*/  SHF.R.U32.HI R8, RZ, 0x10, R8 ;  /* 0x00000010ff087819 */ /* 0x000fe40000011608 */
[----:B------:R-:W-:Y:S02]  /*6bf0*/  SHF.R.U32.HI R4, RZ, 0x8, R4 ;  /* 0x00000008ff047819 */ /* 0x000fe40000011604 */
[----:B------:R-:W-:Y:S01]  /*6c00*/  ISETP.LE.U32.AND P5, PT, R15, UR4, PT ;  /* 0x000000040f007c0c */ /* 0x000fe2000bfa3070 */
[----:B------:R-:W-:Y:S01]  /*6c10*/  @!P3 FADD.FTZ R157, -R157, -RZ ;  /* 0x800000ff9d9db221 */ /* 0x000fe20000010100 */
[----:B------:R-:W-:Y:S01]  /*6c20*/  LOP3.LUT R8, R8, 0xff, RZ, 0xc0, !PT ;  /* 0x000000ff08087812 */ /* 0x000fe200078ec0ff */
[----:B------:R-:W-:Y:S01]  /*6c30*/  @!P2 FADD.FTZ R156, -R156, -RZ ;  /* 0x800000ff9c9ca221 */ /* 0x000fe20000010100 */
[----:B------:R-:W-:Y:S01]  /*6c40*/  LOP3.LUT R4, R4, 0xffff, RZ, 0xc0, !PT ;  /* 0x0000ffff04047812 */ /* 0x000fe200078ec0ff */
[----:B------:R-:W1:Y:S01]  /*6c50*/  MUFU.EX2 R169, R58 ;  /* 0x0000003a00a97308 */ /* 0x000e620000000800 */
[----:B------:R-:W-:Y:S02]  /*6c60*/  ISETP.LE.U32.AND P6, PT, R8, UR4, PT ;  /* 0x0000000408007c0c */ /* 0x000fe4000bfc3070 */
[----:B------:R-:W-:Y:S02]  /*6c70*/  ISETP.LE.U32.AND P3, PT, R4, UR4, PT ;  /* 0x0000000404007c0c */ /* 0x000fe4000bf63070 */
[----:B------:R-:W-:Y:S02]  /*6c80*/  SHF.R.U32.HI R4, RZ, 0x8, R18 ;  /* 0x00000008ff047819 */ /* 0x000fe40000011612 */
[----:B------:R-:W-:Y:S01]  /*6c90*/  LOP3.LUT R6, R0, 0xff, RZ, 0xc0, !PT ;  /* 0x000000ff00067812 */ /* 0x000fe200078ec0ff */
[----:B---3--:R-:W-:Y:S01]  /*6ca0*/  @!P5 FADD.FTZ R194, -R194, -RZ ;  /* 0x800000ffc2c2d221 */ /* 0x008fe20000010100 */
[----:B------:R-:W-:Y:S02]  /*6cb0*/  ISETP.LE.U32.AND P0, PT, R27, UR4, PT ;  /* 0x000000041b007c0c */ /* 0x000fe4000bf03070 */
[----:B------:R-:W-:Y:S02]  /*6cc0*/  ISETP.LE.U32.AND P5, PT, R5, UR4, PT ;  /* 0x0000000405007c0c */ /* 0x000fe4000bfa3070 */
[--C-:B------:R-:W-:Y:S01]  /*6cd0*/  SHF.R.U32.HI R5, RZ, 0x10, R0.reuse ;  /* 0x00000010ff057819 */ /* 0x100fe20000011600 */
[----:B------:R-:W-:Y:S01]  /*6ce0*/  @!P6 FADD.FTZ R162, -R162, -RZ ;  /* 0x800000ffa2a2e221 */ /* 0x000fe20000010100 */
[----:B------:R-:W-:Y:S01]  /*6cf0*/  SHF.R.U32.HI R0, RZ, 0x18, R0 ;  /* 0x00000018ff007819 */ /* 0x000fe20000011600 */
[----:B------:R-:W-:Y:S01]  /*6d00*/  @!P3 FADD.FTZ R166, -R166, -RZ ;  /* 0x800000ffa6a6b221 */ /* 0x000fe20000010100 */
[----:B------:R-:W-:Y:S02]  /*6d10*/  LOP3.LUT R5, R5, 0xff, RZ, 0xc0, !PT ;  /* 0x000000ff05057812 */ /* 0x000fe400078ec0ff */
        /* <DEDUP_REMOVED lines=12> */
[----:B-1----:R-:W-:Y:S01]  /*6de0*/  @!P0 FADD.FTZ R169, -R169, -RZ ;  /* 0x800000ffa9a98221 */ /* 0x002fe20000010100 */
        /* <DEDUP_REMOVED lines=135> */
[----:B------:R-:W-:Y:S02]  /*7660*/  LEA.HI.X.SX32 R149, R237, R147, 0x2, P0 ;  /* 0x00000093ed957211 */ /* 0x000fe400000f16ff */
[----:B------:R-:W-:Y:S04]  /*7670*/  FSETP.GE.FTZ.AND P0, PT, R202, RZ, PT ;  /* 0x000000ffca00720b */ /* 0x000fe80003f16000 */
[----:B------:R-:W2:Y:S08]  /*7680*/  LDSM.16.M88.4 R136, [R145+0xa000] ;  /* 0x00a000009188783b */ /* 0x000eb00000000200 */
        /* <DEDUP_REMOVED lines=33> */
[----:B------:R-:W-:Y:S01]  /*78a0*/  FSEL R4, R4, R146, P2 ;  /* 0x0000009204047208 */ /* 0x000fe20001000000 */
[----:B------:R-:W-:Y:S01]  /*78b0*/  FMUL.FTZ R208, R208, R5 ;  /* 0x00000005d0d07220 */ /* 0x000fe20000410000 */
[----:B------:R-:W-:Y:S01]  /*78c0*/  FSETP.GE.FTZ.AND P0, PT, R198, RZ, PT ;  /* 0x000000ffc600720b */ /* 0x000fe20003f16000 */
[----:B------:R-:W-:Y:S01]  /*78d0*/  FMUL.FTZ R202, R202, R2 ;  /* 0x00000002caca7220 */ /* 0x000fe20000410000 */
[----:B------:R-:W-:Y:S01]  /*78e0*/  FSETP.GE.FTZ.AND P3, PT, R204, RZ, PT ;  /* 0x000000ffcc00720b */ /* 0x000fe20003f76000 */
[----:B------:R-:W-:Y:S01]  /*78f0*/  FMUL.FTZ R205, R205, R4 ;  /* 0x00000004cdcd7220 */ /* 0x000fe20000410000 */
[----:B------:R-:W-:Y:S01]  /*7900*/  FSETP.GE.FTZ.AND P2, PT, R199, RZ, PT ;  /* 0x000000ffc700720b */ /* 0x000fe20003f56000 */
[----:B------:R3:W4:Y:S04]  /*7910*/  LDG.E R2, [R148.64+0x100] ;  /* 0x0001000c94027981 */ /* 0x000728000c1e1900 */
[----:B-1----:R3:W4:Y:S01]  /*7920*/  LDG.E R0, [R148.64+0x120] ;  /* 0x0001200c94007981 */ /* 0x002722000c1e1900 */
[C---:B--2---:R-:W-:Y:S01]  /*7930*/  HMMA.16816.F32.BF16 R8, R140.reuse, R136, R8 ;  /* 0x000000888c08723c */ /* 0x044fe20000041808 */
[----:B---3--:R-:W-:Y:S07]  /*7940*/  IMAD.MOV.U32 R148, RZ, RZ, R236 ;  /* 0x000000ffff947224 */ /* 0x008fee00078e00ec */
[-C--:B------:R-:W-:Y:S01]  /*7950*/  HMMA.16816.F32.BF16 R12, R140, R138.reuse, R12 ;  /* 0x0000008a8c0c723c */ /* 0x080fe2000004180c */
[----:B------:R-:W-:Y:S07]  /*7960*/  IMAD.MOV.U32 R149, RZ, RZ, R235 ;  /* 0x000000ffff957224 */ /* 0x000fee00078e00eb */
        /* <DEDUP_REMOVED lines=110> */
[----:B----4-:R-:W-:Y:S01]  /*8050*/  FADD.FTZ R4, -R2, R8 ;  /* 0x0000000802047221 */ /* 0x010fe20000010100 */
        /* <DEDUP_REMOVED lines=11> */
[----:B------:R-:W-:Y:S01]  /*8110*/  FADD.FTZ R45, -R2, R45 ;  /* 0x0000002d022d7221 */ /* 0x000fe20000010100 */
[----:B------:R-:W-:Y:S01]  /*8120*/  FSETP.GE.FTZ.AND P2, PT, R150, RZ, PT ;  /* 0x000000ff9600720b */ /* 0x000fe20003f56000 */
[----:B------:R-:W-:Y:S01]  /*8130*/  FADD.FTZ R10, -R0, R10 ;  /* 0x0000000a000a7221 */ /* 0x000fe20000010100 */
        /* <DEDUP_REMOVED lines=80> */
[C---:B------:R-:W-:Y:S01]  /*8640*/  FSETP.GE.FTZ.AND P0, PT, R215.reuse, RZ, PT ;  /* 0x000000ffd700720b */ /* 0x040fe20003f16000 */
        /* <DEDUP_REMOVED lines=31> */
[C---:B------:R-:W-:Y:S01]  /*8840*/  FADD.FTZ R4, -R0.reuse, R59 ;  /* 0x0000003b00047221 */ /* 0x040fe20000010100 */
        /* <DEDUP_REMOVED lines=28> */
[----:B------:R-:W-:Y:S02]  /*8a10*/  IADD3 R6, P2, R8, R10, RZ ;  /* 0x0000000a08067210 */ /* 0x000fe40007f5e0ff */
[----:B------:R-:W-:Y:S01]  /*8a20*/  SHF.L.U64.HI R0, R2, R4, c[0x0][0x194] ;  /* 0x0000650002007619 */ /* 0x000fe20000010204 */
        /* <DEDUP_REMOVED lines=16> */
.L_x_1021:
        /* <DEDUP_REMOVED lines=192> */
.L_x_1022:
[----:B------:R-:W-:Y:S01]  /*9730*/  LDSM.16.M88.4 R32, [R182+0x14000] ;  /* 0x01400000b620783b */ /* 0x000fe20000000200 */
[----:B------:R-:W-:Y:S01]  /*9740*/  IMAD.IADD R144, R177, 0x1, R183 ;  /* 0x00000001b1907824 */ /* 0x000fe200078e02b7 */
[----:B------:R-:W-:Y:S01]  /*9750*/  ULOP3.LUT UR4, UR7, 0x1, URZ, 0xc0, !UPT ;  /* 0x0000000107047892 */ /* 0x000fe2000f8ec03f */
[----:B------:R-:W-:Y:S01]  /*9760*/  IMAD.MOV.U32 R150, RZ, RZ, 0x4 ;  /* 0x00000004ff967424 */ /* 0x000fe200078e00ff */
[----:B------:R-:W-:Y:S01]  /*9770*/  UISETP.GT.AND UP2, UPT, UR7, UR17, UPT ;  /* 0x000000110700728c */ /* 0x000fe2000bf44270 */
[----:B------:R-:W2:Y:S01]  /*9780*/  LDSM.16.MT88.4 R16, [R0+0xc000] ;  /* 0x00c000000010783b */ /* 0x000ea20000004200 */
[----:B------:R-:W-:Y:S01]  /*9790*/  IMAD.MOV.U32 R151, RZ, RZ, c[0x0][0x22c] ;  /* 0x00008b00ff977624 */ /* 0x000fe200078e00ff */
[----:B------:R-:W-:Y:S01]  /*97a0*/  UISETP.NE.U32.AND UP0, UPT, UR4, 0x1, UPT ;  /* 0x000000010400788c */ /* 0x000fe2000bf05070 */
[----:B------:R-:W-:Y:S01]  /*97b0*/  IMAD.MOV.U32 R153, RZ, RZ, c[0x0][0x22c] ;  /* 0x00008b00ff997624 */ /* 0x000fe200078e00ff */
[----:B------:R-:W-:Y:S01]  /*97c0*/  @UP3 UIADD3 UR5, UP1, UR10, -0x200, URZ ;  /* 0xfffffe000a053890 */ /* 0x000fe2000ff3e03f */
[----:B------:R-:W3:Y:S01]  /*97d0*/  LDSM.16.M88.4 R28, [R182+0x16000] ;  /* 0x01600000b61c783b */ /* 0x000ee20000000200 */
[----:B------:R-:W-:Y:S01]  /*97e0*/  IMAD R151, R151, c[0x0][0x1c0], RZ ;  /* 0x0000700097977a24 */ /* 0x000fe200078e02ff */
[----:B------:R-:W-:Y:S01]  /*97f0*/  UIADD3 UR6, UR7, -0x1, URZ ;  /* 0xffffffff07067890 */ /* 0x000fe2000fffe03f */
[----:B------:R-:W-:Y:S01]  /*9800*/  IMAD R153, R153, c[0x0][0x1c0], RZ ;  /* 0x0000700099997a24 */ /* 0x000fe200078e02ff */
[----:B------:R-:W-:Y:S01]  /*9810*/  @UP3 UIADD3.X UR4, UR11, -0x1, URZ, UP1, !UPT ;  /* 0xffffffff0b043890 */ /* 0x000fe20008ffe43f */
[----:B------:R-:W4:Y:S01]  /*9820*/  LDSM.16.MT88.4 R36, [R2+0xc000] ;  /* 0x00c000000224783b */ /* 0x000f220000004200 */
[----:B------:R-:W-:Y:S02]  /*9830*/  IMAD.SHL.U32 R151, R151, 0x10, RZ ;  /* 0x0000001097977824 */ /* 0x000fe400078e00ff */
[----:B------:R-:W-:Y:S01]  /*9840*/  IMAD R153, R153, 0x18, RZ ;  /* 0x0000001899997824 */ /* 0x000fe200078e02ff */
[----:B------:R-:W-:Y:S01]  /*9850*/  UMOV UR7, UR6 ;  /* 0x0000000600077c82 */ /* 0x000fe20008000000 */
[----:B------:R-:W-:Y:S01]  /*9860*/  LDSM.16.M88.4 R40, [R183+0x14000] ;  /* 0x01400000b728783b */ /* 0x000fe20000000200 */
[----:B------:R-:W-:Y:S02]  /*9870*/  IMAD.MOV.U32 R152, RZ, RZ, c[0x0][0x22c] ;  /* 0x00008b00ff987624 */ /* 0x000fe400078e00ff */
[----:B------:R-:W-:Y:S02]  /*9880*/  IMAD.MOV.U32 R147, RZ, RZ, c[0x0][0x22c] ;  /* 0x00008b00ff937624 */ /* 0x000fe400078e00ff */
[----:B------:R-:W1:Y:S01]  /*9890*/  LDSM.16.MT88.4 R44, [R0+0xc800] ;  /* 0x00c80000002c783b */ /* 0x000e620000004200 */
[----:B------:R-:W-:Y:S02]  /*98a0*/  IMAD R152, R152, c[0x0][0x1c0], RZ ;  /* 0x0000700098987a24 */ /* 0x000fe400078e02ff */
[----:B------:R-:W-:Y:S02]  /*98b0*/  IMAD R147, R147, c[0x0][0x1c0], RZ ;  /* 0x0000700093937a24 */ /* 0x000fe400078e02ff */
[----:B------:R-:W1:Y:S01]  /*98c0*/  LDSM.16.M88.4 R48, [R183+0x16000] ;  /* 0x01600000b730783b */ /* 0x000e620000000200 */
[----:B------:R-:W-:Y:S02]  /*98d0*/  IMAD.SHL.U32 R152, R152, 0x20, RZ ;  /* 0x0000002098987824 */ /* 0x000fe400078e00ff */
[----:B------:R-:W-:Y:S02]  /*98e0*/  IMAD.U32 R147, R147, -0x80, RZ ;  /* 0xffffff8093937824 */ /* 0x000fe400078e00ff */
[----:B------:R-:W1:Y:S03]  /*98f0*/  LDSM.16.MT88.4 R52, [R2+0xc800] ;  /* 0x00c800000234783b */ /* 0x000e660000004200 */
[C---:B------:R-:W-:Y:S02]  /*9900*/  LEA R236, P2, R147.reuse, R148, 0x2 ;  /* 0x0000009493ec7211 */ /* 0x040fe400078410ff */
[----:B------:R-:W-:Y:S02]  /*9910*/  LDSM.16.M88.4 R56, [R145+0x14000] ;  /* 0x014000009138783b */ /* 0x000fe40000000200 */
[----:B------:R-:W-:Y:S01]  /*9920*/  LEA.HI.X.SX32 R235, R147, R149, 0x2, P2 ;  /* 0x0000009593eb7211 */ /* 0x000fe200010f16ff */
[----:B------:R-:W-:Y:S01]  /*9930*/  IMAD.MOV.U32 R147, RZ, RZ, c[0x0][0x22c] ;  /* 0x00008b00ff937624 */ /* 0x000fe200078e00ff */
[-C--:B-12---:R-:W-:Y:S01]  /*9940*/  HMMA.16816.F32.BF16 R4, R32, R16.reuse, RZ ;  /* 0x000000102004723c */ /* 0x086fe200000418ff */
[----:B------:R-:W1:Y:S02]  /*9950*/  LDSM.16.MT88.4 R60, [R0+0xd000] ;  /* 0x00d00000003c783b */ /* 0x000e640000004200 */
[----:B------:R-:W-:Y:S03]  /*9960*/  IMAD R147, R147, c[0x0][0x1c0], RZ ;  /* 0x0000700093937a24 */ /* 0x000fe600078e02ff */
[----:B------:R-:W2:Y:S01]  /*9970*/  LDSM.16.M88.4 R64, [R145+0x16000] ;  /* 0x016000009140783b */ /* 0x000ea20000000200 */
[----:B------:R-:W-:Y:S01]  /*9980*/  IMAD.SHL.U32 R147, R147, 0x8, RZ ;  /* 0x0000000893937824 */ /* 0x000fe200078e00ff */
[C---:B---3--:R-:W-:Y:S03]  /*9990*/  HMMA.16816.F32.BF16 R8, R28.reuse, R16, RZ ;  /* 0x000000101c08723c */ /* 0x048fe600000418ff */
[----:B------:R-:W3:Y:S05]  /*99a0*/  LDSM.16.MT88.4 R132, [R2+0xd000] ;  /* 0x00d000000284783b */ /* 0x000eea0000004200 */
        /* <DEDUP_REMOVED lines=78> */
[----:B------:R-:W-:Y:S02]  /*9e90*/  IMAD R47, R47, 0x48, RZ ;  /* 0x000000482f2f7824 */ /* 0x000fe400078e02ff */
[----:B------:R-:W-:Y:S02]  /*9ea0*/  IMAD R46, R46, 0x50, RZ ;  /* 0x000000502e2e7824 */ /* 0x000fe400078e02ff */
[-C--:B------:R-:W-:Y:S01]  /*9eb0*/  HMMA.16816.F32.BF16 R12, R136, R50.reuse, R12 ;  /* 0x00000032880c723c */ /* 0x080fe2000004180c */
[----:B------:R-:W-:Y:S04]  /*9ec0*/  IMAD.MOV.U32 R48, RZ, RZ, c[0x0][0x22c] ;  /* 0x00008b00ff307624 */ /* 0x000fe800078e00ff */
[----:B------:R-:W-:Y:S03]  /*9ed0*/  IMAD R48, R48, c[0x0][0x1c0], RZ ;  /* 0x0000700030307a24 */ /* 0x000fe600078e02ff */
[C---:B------:R-:W-:Y:S04]  /*9ee0*/  HMMA.16816.F32.BF16 R16, R36.reuse, R50, R16 ;  /* 0x000000322410723c */ /* 0x040fe80000041810 */
[----:B------:R-:W-:Y:S04]  /*9ef0*/  IMAD R48, R48, 0x58, RZ ;  /* 0x0000005830307824 */ /* 0x000fe800078e02ff */
[-C--:B------:R-:W-:Y:S08]  /*9f00*/  HMMA.16816.F32.BF16 R20, R36, R140.reuse, R20 ;  /* 0x0000008c2414723c */ /* 0x080ff00000041814 */
[C---:B------:R-:W-:Y:S08]  /*9f10*/  HMMA.16816.F32.BF16 R24, R136.reuse, R140, R24 ;  /* 0x0000008c8818723c */ /* 0x040ff00000041818 */
[-C--:B------:R-:W-:Y:S08]  /*9f20*/  HMMA.16816.F32.BF16 R28, R136, R142.reuse, R28 ;  /* 0x0000008e881c723c */ /* 0x080ff0000004181c */
[----:B------:R-:W-:Y:S07]  /*9f30*/  HMMA.16816.F32.BF16 R32, R36, R142, R32 ;  /* 0x0000008e2420723c */ /* 0x000fee0000041820 */
[----:B------:R-:W-:Y:S01]  /*9f40*/  IMAD.MOV.U32 R36, RZ, RZ, R236 ;  /* 0x000000ffff247224 */ /* 0x000fe200078e00ec */
[-C--:B----4-:R-:W-:Y:S05]  /*9f50*/  HMMA.16816.F32.BF16 R4, R40, R52.reuse, R4 ;  /* 0x000000342804723c */ /* 0x090fea0000041804 */
[----:B------:R-:W-:Y:S01]  /*9f60*/  IMAD.MOV.U32 R37, RZ, RZ, R235 ;  /* 0x000000ffff257224 */ /* 0x000fe200078e00eb */
[----:B------:R-:W-:Y:S02]  /*9f70*/  LEA R44, P2, R147, R36, 0x2 ;  /* 0x00000024932c7211 */ /* 0x000fe400078410ff */
[C---:B-1----:R-:W-:Y:S01]  /*9f80*/  HMMA.16816.F32.BF16 R8, R56.reuse, R52, R8 ;  /* 0x000000343808723c */ /* 0x042fe20000041808 */
[----:B------:R-:W2:Y:S03]  /*9f90*/  LDL R53, [R1+0xc] ;  /* 0x00000c0001357983 */ /* 0x000ea60000100800 */
[----:B------:R-:W-:Y:S02]  /*9fa0*/  @P0 IADD3 R38, R237, -0x80, RZ ;  /* 0xffffff80ed260810 */ /* 0x000fe40007ffe0ff */
[----:B------:R-:W3:Y:S01]  /*9fb0*/  LDL R52, [R1+0x4] ;  /* 0x0000040001347983 */ /* 0x000ee20000100800 */
[-C--:B------:R-:W-:Y:S01]  /*9fc0*/  LEA.HI.X.SX32 R45, R147, R37.reuse, 0x2, P2 ;  /* 0x00000025932d7211 */ /* 0x080fe200010f16ff */
[-C--:B------:R-:W-:Y:S04]  /*9fd0*/  HMMA.16816.F32.BF16 R12, R56, R54.reuse, R12 ;  /* 0x00000036380c723c */ /* 0x080fe8000004180c */
[----:B------:R-:W-:Y:S01]  /*9fe0*/  @P0 IMAD.WIDE R38, R38, R150, UR10 ;  /* 0x0000000a26260e25 */ /* 0x000fe2000f8e0296 */
[----:B------:R-:W-:Y:S02]  /*9ff0*/  @UP3 UMOV UR10, UR5 ;  /* 0x00000005000a3c82 */ /* 0x000fe40008000000 */
[----:B------:R-:W-:Y:S01]  /*a000*/  @UP3 UMOV UR11, UR4 ;  /* 0x00000004000b3c82 */ /* 0x000fe20008000000 */
[C---:B------:R-:W-:Y:S01]  /*a010*/  HMMA.16816.F32.BF16 R16, R40.reuse, R54, R16 ;  /* 0x000000362810723c */ /* 0x040fe20000041810 */
[----:B------:R1:W5:Y:S03]  /*a020*/  @P0 LDG.E R244, [R38.64] ;  /* 0x0000000c26f40981 */ /* 0x000366000c1e1900 */
[----:B------:R-:W-:Y:S02]  /*a030*/  IMAD.MOV.U32 R150, RZ, RZ, c[0x0][0x22c] ;  /* 0x00008b00ff967624 */ /* 0x000fe400078e00ff */
[----:B------:R1:W5:Y:S01]  /*a040*/  @P0 LDG.E R245, [R38.64+0x20] ;  /* 0x0000200c26f50981 */ /* 0x000362000c1e1900 */
[C---:B------:R-:W-:Y:S01]  /*a050*/  IADD3 R55, R151.reuse, 0x20, RZ ;  /* 0x0000002097377810 */ /* 0x040fe20007ffe0ff */
[-C--:B------:R-:W-:Y:S03]  /*a060*/  HMMA.16816.F32.BF16 R20, R40, R60.reuse, R20 ;  /* 0x0000003c2814723c */ /* 0x080fe60000041814 */
[----:B------:R1:W5:Y:S01]  /*a070*/  @P0 LDG.E R242, [R38.64+0x100] ;  /* 0x0001000c26f20981 */ /* 0x000362000c1e1900 */
[----:B------:R-:W-:Y:S01]  /*a080*/  IMAD R150, R150, c[0x0][0x1c0], RZ ;  /* 0x0000700096967a24 */ /* 0x000fe200078e02ff */
[C---:B------:R-:W-:Y:S03]  /*a090*/  IADD3 R54, R151.reuse, 0x20, RZ ;  /* 0x0000002097367810 */ /* 0x040fe60007ffe0ff */
[C---:B------:R-:W-:Y:S01]  /*a0a0*/  HMMA.16816.F32.BF16 R24, R56.reuse, R60, R24 ;  /* 0x0000003c3818723c */ /* 0x040fe20000041818 */
[----:B------:R1:W5:Y:S03]  /*a0b0*/  @P0 LDG.E R243, [R38.64+0x120] ;  /* 0x0001200c26f30981 */ /* 0x000366000c1e1900 */
[----:B------:R-:W-:Y:S02]  /*a0c0*/  IMAD R150, R150, 0x28, RZ ;  /* 0x0000002896967824 */ /* 0x000fe400078e02ff */
[----:B------:R4:W-:Y:S02]  /*a0d0*/  RED.E.ADD.F32.FTZ.RN.STRONG.GPU [R36.64], R4 ;  /* 0x000000042400798e */ /* 0x0009e4000c10e78c */
[-C--:B------:R-:W-:Y:S03]  /*a0e0*/  HMMA.16816.F32.BF16 R28, R56, R62.reuse, R28 ;  /* 0x0000003e381c723c */ /* 0x080fe6000004181c */
[----:B------:R4:W-:Y:S04]  /*a0f0*/  RED.E.ADD.F32.FTZ.RN.STRONG.GPU [R44.64], R5 ;  /* 0x000000052c00798e */ /* 0x0009e8000c10e78c */
[C---:B------:R-:W-:Y:S01]  /*a100*/  IADD3 R57, R151.reuse, 0x20, RZ ;  /* 0x0000002097397810 */ /* 0x040fe20007ffe0ff */
[----:B------:R-:W-:Y:S04]  /*a110*/  HMMA.16816.F32.BF16 R32, R40, R62, R32 ;  /* 0x0000003e2820723c */ /* 0x000fe80000041820 */
[----:B------:R-:W-:Y:S03]  /*a120*/  IADD3 R56, R151, 0x20, RZ ;  /* 0x0000002097387810 */ /* 0x000fe60007ffe0ff */
[-C--:B------:R-:W-:Y:S01]  /*a130*/  LEA R40, P2, R153, R36.reuse, 0x2 ;  /* 0x0000002499287211 */ /* 0x080fe200078410ff */
[----:B------:R-:W-:Y:S01]  /*a140*/  IMAD.MOV.U32 R43, RZ, RZ, c[0x0][0x22c] ;  /* 0x00008b00ff2b7624 */ /* 0x000fe200078e00ff */
[-C--:B-1----:R-:W-:Y:S03]  /*a150*/  LEA R38, P0, R151, R36.reuse, 0x2 ;  /* 0x0000002497267211 */ /* 0x082fe600078010ff */
[----:B------:R-:W-:Y:S01]  /*a160*/  IMAD R43, R43, c[0x0][0x1c0], RZ ;  /* 0x000070002b2b7a24 */ /* 0x000fe200078e02ff */
[-C--:B------:R-:W-:Y:S01]  /*a170*/  LEA.HI.X.SX32 R41, R153, R37.reuse, 0x2, P2 ;  /* 0x0000002599297211 */ /* 0x080fe200010f16ff */
[----:B------:R-:W-:Y:S01]  /*a180*/  IMAD.MOV.U32 R42, RZ, RZ, c[0x0][0x22c] ;  /* 0x00008b00ff2a7624 */ /* 0x000fe200078e00ff */
[-C--:B------:R-:W-:Y:S01]  /*a190*/  LEA.HI.X.SX32 R39, R151, R37.reuse, 0x2, P0 ;  /* 0x0000002597277211 */ /* 0x080fe200000f16ff */
[----:B------:R-:W-:Y:S01]  /*a1a0*/  IMAD R43, R43, 0x70, RZ ;  /* 0x000000702b2b7824 */ /* 0x000fe200078e02ff */
[-C--:B----4-:R-:W-:Y:S01]  /*a1b0*/  LEA R4, P0, R152, R36.reuse, 0x2 ;  /* 0x0000002498047211 */ /* 0x090fe200078010ff */
[----:B------:R-:W-:Y:S02]  /*a1c0*/  IMAD R42, R42, c[0x0][0x1c0], RZ ;  /* 0x000070002a2a7a24 */ /* 0x000fe400078e02ff */
[----:B------:R1:W-:Y:S01]  /*a1d0*/  RED.E.ADD.F32.FTZ.RN.STRONG.GPU [R38.64], R6 ;  /* 0x000000062600798e */ /* 0x0003e2000c10e78c */
[-C--:B------:R-:W-:Y:S01]  /*a1e0*/  LEA.HI.X.SX32 R5, R152, R37.reuse, 0x2, P0 ;  /* 0x0000002598057211 */ /* 0x080fe200000f16ff */
[----:B------:R-:W-:Y:S03]  /*a1f0*/  IMAD R42, R42, 0x78, RZ ;  /* 0x000000782a2a7824 */ /* 0x000fe600078e02ff */
[----:B------:R4:W-:Y:S05]  /*a200*/  RED.E.ADD.F32.FTZ.RN.STRONG.GPU [R40.64], R7 ;  /* 0x000000072800798e */ /* 0x0009ea000c10e78c */
[----:B------:R4:W-:Y:S01]  /*a210*/  RED.E.ADD.F32.FTZ.RN.STRONG.GPU [R4.64], R8 ;  /* 0x000000080400798e */ /* 0x0009e2000c10e78c */
[-C--:B-1----:R-:W-:Y:S02]  /*a220*/  LEA R38, P2, R150, R36.reuse, 0x2 ;  /* 0x0000002496267211 */ /* 0x082fe400078410ff */
[-C--:B------:R-:W-:Y:S02]  /*a230*/  LEA R6, P0, R0, R36.reuse, 0x2 ;  /* 0x0000002400067211 */ /* 0x080fe400078010ff */
[-C--:B------:R-:W-:Y:S01]  /*a240*/  LEA.HI.X.SX32 R39, R150, R37.reuse, 0x2, P2 ;  /* 0x0000002596277211 */ /* 0x080fe200010f16ff */
[----:B------:R-:W-:Y:S01]  /*a250*/  IMAD.MOV.U32 R150, RZ, RZ, c[0x0][0x22c] ;  /* 0x00008b00ff967624 */ /* 0x000fe200078e00ff */
[-C--:B----4-:R-:W-:Y:S01]  /*a260*/  LEA.HI.X.SX32 R7, R0, R37.reuse, 0x2, P0 ;  /* 0x0000002500077211 */ /* 0x090fe200000f16ff */
[----:B------:R-:W-:Y:S02]  /*a270*/  IMAD.MOV.U32 R0, RZ, RZ, c[0x0][0x22c] ;  /* 0x00008b00ff007624 */ /* 0x000fe400078e00ff */
[----:B------:R1:W-:Y:S01]  /*a280*/  RED.E.ADD.F32.FTZ.RN.STRONG.GPU [R38.64], R9 ;  /* 0x000000092600798e */ /* 0x0003e2000c10e78c */
[-C--:B------:R-:W-:Y:S01]  /*a290*/  LEA R4, P2, R2, R36.reuse, 0x2 ;  /* 0x0000002402047211 */ /* 0x080fe200078410ff */
[----:B------:R-:W-:Y:S02]  /*a2a0*/  IMAD R0, R0, c[0x0][0x1c0], RZ ;  /* 0x0000700000007a24 */ /* 0x000fe400078e02ff */
[----:B------:R-:W-:Y:S01]  /*a2b0*/  IMAD R150, R150, c[0x0][0x1c0], RZ ;  /* 0x0000700096967a24 */ /* 0x000fe200078e02ff */
[-C--:B------:R-:W-:Y:S01]  /*a2c0*/  LEA.HI.X.SX32 R5, R2, R37.reuse, 0x2, P2 ;  /* 0x0000002502057211 */ /* 0x080fe200010f16ff */
[----:B------:R-:W-:Y:S01]  /*a2d0*/  IMAD.SHL.U32 R0, R0, 0x40, RZ ;  /* 0x0000004000007824 */ /* 0x000fe200078e00ff */
[----:B------:R-:W4:Y:S01]  /*a2e0*/  LDL R2, [R1] ;  /* 0x0000000001027983 */ /* 0x000f220000100800 */
[----:B------:R-:W-:Y:S03]  /*a2f0*/  IMAD.SHL.U32 R150, R150, 0x8, RZ ;  /* 0x0000000896967824 */ /* 0x000fe600078e00ff */
[-C--:B------:R-:W-:Y:S01]  /*a300*/  LEA R8, P0, R0, R36.reuse, 0x2 ;  /* 0x0000002400087211 */ /* 0x080fe200078010ff */
[----:B------:R1:W-:Y:S01]  /*a310*/  RED.E.ADD.F32.FTZ.RN.STRONG.GPU [R6.64], R10 ;  /* 0x0000000a0600798e */ /* 0x0003e2000c10e78c */
[C---:B------:R-:W-:Y:S02]  /*a320*/  IMAD.IADD R56, R150.reuse, 0x1, R56 ;  /* 0x0000000196387824 */ /* 0x040fe400078e0238 */
[C---:B------:R-:W-:Y:S02]  /*a330*/  IMAD.IADD R55, R150.reuse, 0x1, R55 ;  /* 0x0000000196377824 */ /* 0x040fe400078e0237 */
[----:B------:R1:W-:Y:S01]  /*a340*/  RED.E.ADD.F32.FTZ.RN.STRONG.GPU [R4.64], R11 ;  /* 0x0000000b0400798e */ /* 0x0003e2000c10e78c */
[C---:B------:R-:W-:Y:S02]  /*a350*/  IMAD.IADD R54, R150.reuse, 0x1, R54 ;  /* 0x0000000196367824 */ /* 0x040fe400078e0236 */
[C---:B------:R-:W-:Y:S02]  /*a360*/  IMAD.IADD R55, R150.reuse, 0x1, R55 ;  /* 0x0000000196377824 */ /* 0x040fe400078e0237 */
[C---:B------:R-:W-:Y:S04]  /*a370*/  IMAD.IADD R54, R150.reuse, 0x1, R54 ;  /* 0x0000000196367824 */ /* 0x040fe800078e0236 */
[----:B------:R-:W-:Y:S01]  /*a380*/  IMAD.IADD R54, R150, 0x1, R54 ;  /* 0x0000000196367824 */ /* 0x000fe200078e0236 */
[-C--:B-1----:R-:W-:Y:S02]  /*a390*/  LEA.HI.X.SX32 R9, R0, R37.reuse, 0x2, P0 ;  /* 0x0000002500097211 */ /* 0x082fe400000f16ff */
[----:B------:R-:W4:Y:S05]  /*a3a0*/  LDL R0, [R1+0x8] ;  /* 0x0000080001007983 */ /* 0x000f2a0000100800 */
[----:B------:R1:W-:Y:S01]  /*a3b0*/  RED.E.ADD.F32.FTZ.RN.STRONG.GPU [R8.64], R16 ;  /* 0x000000100800798e */ /* 0x0003e2000c10e78c */
[CC--:B------:R-:W-:Y:S04]  /*a3c0*/  LEA R6, P2, R47.reuse, R36.reuse, 0x2 ;  /* 0x000000242f067211 */ /* 0x0c0fe800078410ff */
[-C--:B------:R-:W-:Y:S01]  /*a3d0*/  LEA.HI.X.SX32 R7, R47, R37.reuse, 0x2, P2 ;  /* 0x000000252f077211 */ /* 0x080fe200010f16ff */
[----:B------:R-:W-:Y:S01]  /*a3e0*/  IMAD.MOV.U32 R47, RZ, RZ, c[0x0][0x22c] ;  /* 0x00008b00ff2f7624 */ /* 0x000fe200078e00ff */
[CC--:B------:R-:W-:Y:S03]  /*a3f0*/  LEA R4, P0, R46.reuse, R36.reuse, 0x2 ;  /* 0x000000242e047211 */ /* 0x0c0fe600078010ff */
[----:B------:R1:W-:Y:S01]  /*a400*/  RED.E.ADD.F32.FTZ.RN.STRONG.GPU [R6.64], R17 ;  /* 0x000000110600798e */ /* 0x0003e2000c10e78c */
[-C--:B------:R-:W-:Y:S01]  /*a410*/  LEA.HI.X.SX32 R5, R46, R37.reuse, 0x2, P0 ;  /* 0x000000252e057211 */ /* 0x080fe200000f16ff */
[----:B------:R-:W-:Y:S02]  /*a420*/  IMAD R47, R47, c[0x0][0x1c0], RZ ;  /* 0x000070002f2f7a24 */ /* 0x000fe400078e02ff */
[----:B------:R-:W-:Y:S02]  /*a430*/  IMAD.MOV.U32 R46, RZ, RZ, c[0x0][0x22c] ;  /* 0x00008b00ff2e7624 */ /* 0x000fe400078e00ff */
[----:B------:R1:W-:Y:S01]  /*a440*/  RED.E.ADD.F32.FTZ.RN.STRONG.GPU [R4.64], R18 ;  /* 0x000000120400798e */ /* 0x0003e2000c10e78c */
[----:B------:R-:W-:Y:S02]  /*a450*/  IMAD R47, R47, 0x60, RZ ;  /* 0x000000602f2f7824 */ /* 0x000fe400078e02ff */
[----:B------:R-:W-:Y:S03]  /*a460*/  IMAD R46, R46, c[0x0][0x1c0], RZ ;  /* 0x000070002e2e7a24 */ /* 0x000fe600078e02ff */
[CC--:B------:R-:W-:Y:S01]  /*a470*/  LEA R10, P0, R47.reuse, R36.reuse, 0x2 ;  /* 0x000000242f0a7211 */ /* 0x0c0fe200078010ff */
[----:B------:R-:W-:Y:S01]  /*a480*/  IMAD R46, R46, 0x68, RZ ;  /* 0x000000682e2e7824 */ /* 0x000fe200078e02ff */
[-C--:B-1----:R-:W-:Y:S02]  /*a490*/  LEA R16, P2, R48, R36.reuse, 0x2 ;  /* 0x0000002430107211 */ /* 0x082fe400078410ff */
[-C--:B------:R-:W-:Y:S02]  /*a4a0*/  LEA.HI.X.SX32 R11, R47, R37.reuse, 0x2, P0 ;  /* 0x000000252f0b7211 */ /* 0x080fe400000f16ff */
[CC--:B------:R-:W-:Y:S04]  /*a4b0*/  LEA R8, P3, R46.reuse, R36.reuse, 0x2 ;  /* 0x000000242e087211 */ /* 0x0c0fe800078610ff */
[-C--:B------:R-:W-:Y:S02]  /*a4c0*/  LEA.HI.X.SX32 R9, R46, R37.reuse, 0x2, P3 ;  /* 0x000000252e097211 */ /* 0x080fe400018f16ff */
[-C--:B------:R-:W-:Y:S02]  /*a4d0*/  LEA R46, P6, R55, R36.reuse, 0x2 ;  /* 0x00000024372e7211 */ /* 0x080fe400078c10ff */
[-C--:B------:R-:W-:Y:S02]  /*a4e0*/  LEA.HI.X.SX32 R17, R48, R37.reuse, 0x2, P2 ;  /* 0x0000002530117211 */ /* 0x080fe400010f16ff */
[-C--:B------:R-:W-:Y:S02]  /*a4f0*/  LEA R6, P2, R43, R36.reuse, 0x2 ;  /* 0x000000242b067211 */ /* 0x080fe400078410ff */
[-C--:B------:R-:W-:Y:S01]  /*a500*/  LEA.HI.X.SX32 R47, R55, R37.reuse, 0x2, P6 ;  /* 0x00000025372f7211 */ /* 0x080fe200030f16ff */
[----:B------:R-:W-:Y:S01]  /*a510*/  RED.E.ADD.F32.FTZ.RN.STRONG.GPU [R16.64], R19 ;  /* 0x000000131000798e */ /* 0x000fe2000c10e78c */
[-C--:B------:R-:W-:Y:S02]  /*a520*/  LEA.HI.X.SX32 R7, R43, R37.reuse, 0x2, P2 ;  /* 0x000000252b077211 */ /* 0x080fe400010f16ff */
[CC--:B------:R-:W-:Y:S02]  /*a530*/  LEA R4, P0, R42.reuse, R36.reuse, 0x2 ;  /* 0x000000242a047211 */ /* 0x0c0fe400078010ff */
[----:B------:R1:W-:Y:S01]  /*a540*/  RED.E.ADD.F32.FTZ.RN.STRONG.GPU [R10.64], R12 ;  /* 0x0000000c0a00798e */ /* 0x0003e2000c10e78c */
[CC--:B------:R-:W-:Y:S02]  /*a550*/  LEA R50, P2, R57.reuse, R36.reuse, 0x2 ;  /* 0x0000002439327211 */ /* 0x0c0fe400078410ff */
        /* <DEDUP_REMOVED lines=8> */
[-C--:B------:R-:W-:Y:S04]  /*a5e0*/  LEA.HI.X.SX32 R43, R54, R37.reuse, 0x2, P5 ;  /* 0x00000025362b7211 */ /* 0x080fe800028f16ff */
[----:B------:R-:W-:Y:S05]  /*a5f0*/  RED.E.ADD.F32.FTZ.RN.STRONG.GPU [R36.64+0x80], R20 ;  /* 0x000080142400798e */ /* 0x000fea000c10e78c */
[----:B------:R-:W-:Y:S01]  /*a600*/  RED.E.ADD.F32.FTZ.RN.STRONG.GPU [R44.64+0x80], R21 ;  /* 0x000080152c00798e */ /* 0x000fe2000c10e78c */
[CC--:B-1----:R-:W-:Y:S04]  /*a610*/  LEA R12, P5, R251.reuse, R36.reuse, 0x2 ;  /* 0x00000024fb0c7211 */ /* 0x0c2fe800078a10ff */
[----:B------:R-:W-:Y:S01]  /*a620*/  RED.E.ADD.F32.FTZ.RN.STRONG.GPU [R50.64], R22 ;  /* 0x000000163200798e */ /* 0x000fe2000c10e78c */
[-C--:B------:R-:W-:Y:S04]  /*a630*/  LEA.HI.X.SX32 R13, R251, R37.reuse, 0x2, P5 ;  /* 0x00000025fb0d7211 */ /* 0x080fe800028f16ff */
[----:B------:R-:W-:Y:S01]  /*a640*/  RED.E.ADD.F32.FTZ.RN.STRONG.GPU [R48.64], R23 ;  /* 0x000000173000798e */ /* 0x000fe2000c10e78c */
[CC--:B------:R-:W-:Y:S04]  /*a650*/  LEA R14, P6, R252.reuse, R36.reuse, 0x2 ;  /* 0x00000024fc0e7211 */ /* 0x0c0fe800078c10ff */
[----:B------:R-:W-:Y:S01]  /*a660*/  RED.E.ADD.F32.FTZ.RN.STRONG.GPU [R46.64], R24 ;  /* 0x000000182e00798e */ /* 0x000fe2000c10e78c */
[-C--:B------:R-:W-:Y:S04]  /*a670*/  LEA.HI.X.SX32 R15, R252, R37.reuse, 0x2, P6 ;  /* 0x00000025fc0f7211 */ /* 0x080fe800030f16ff */
[----:B------:R-:W-:Y:S05]  /*a680*/  RED.E.ADD.F32.FTZ.RN.STRONG.GPU [R42.64], R25 ;  /* 0x000000192a00798e */ /* 0x000fea000c10e78c */
[----:B------:R-:W-:Y:S01]  /*a690*/  LDSM.16.MT88.4 R20, [R3+0x14800] ;  /* 0x014800000314783b */ /* 0x000fe20000004200 */
[CC--:B--2---:R-:W-:Y:S04]  /*a6a0*/  LEA R40, P4, R53.reuse, R36.reuse, 0x2 ;  /* 0x0000002435287211 */ /* 0x0c4fe800078810ff */
[-C--:B------:R-:W-:Y:S02]  /*a6b0*/  LEA.HI.X.SX32 R41, R53, R37.reuse, 0x2, P4 ;  /* 0x0000002535297211 */ /* 0x080fe400020f16ff */
[-C--:B---3--:R-:W-:Y:S02]  /*a6c0*/  LEA R18, P2, R52, R36.reuse, 0x2 ;  /* 0x0000002434127211 */ /* 0x088fe400078410ff */
[-C--:B------:R-:W-:Y:S01]  /*a6d0*/  LEA R10, P4, R250, R36.reuse, 0x2 ;  /* 0x00000024fa0a7211 */ /* 0x080fe200078810ff */
[----:B------:R-:W-:Y:S01]  /*a6e0*/  RED.E.ADD.F32.FTZ.RN.STRONG.GPU [R40.64], R26 ;  /* 0x0000001a2800798e */ /* 0x000fe2000c10e78c */
[-C--:B------:R-:W-:Y:S02]  /*a6f0*/  LEA.HI.X.SX32 R19, R52, R37.reuse, 0x2, P2 ;  /* 0x0000002534137211 */ /* 0x080fe400010f16ff */
[-C--:B------:R-:W-:Y:S02]  /*a700*/  LEA.HI.X.SX32 R11, R250, R37.reuse, 0x2, P4 ;  /* 0x00000025fa0b7211 */ /* 0x080fe400020f16ff */
[CC--:B------:R-:W-:Y:S04]  /*a710*/  LEA R6, P2, R248.reuse, R36.reuse, 0x2 ;  /* 0x00000024f8067211 */ /* 0x0c0fe800078410ff */
[-C--:B------:R-:W-:Y:S02]  /*a720*/  LEA.HI.X.SX32 R7, R248, R37.reuse, 0x2, P2 ;  /* 0x00000025f8077211 */ /* 0x080fe400010f16ff */
[----:B------:R-:W-:Y:S01]  /*a730*/  PLOP3.LUT P2, PT, PT, PT, UP0, 0x80, 0x0 ;  /* 0x000000000000781c */ /* 0x000fe20003f4f008 */
[----:B------:R-:W-:Y:S04]  /*a740*/  @UP3 UIADD3 UR15, UP0, UR15, -0x200, URZ ;  /* 0xfffffe000f0f3890 */ /* 0x000fe8000ff1e03f */
[----:B------:R-:W-:Y:S01]  /*a750*/  @UP3 UIADD3.X UR14, UR14, -0x1, URZ, UP0, !UPT ;  /* 0xffffffff0e0e3890 */ /* 0x000fe200087fe43f */
[CC--:B----4-:R-:W-:Y:S04]  /*a760*/  LEA R16, P0, R2.reuse, R36.reuse, 0x2 ;  /* 0x0000002402107211 */ /* 0x0d0fe800078010ff */
[-C--:B------:R-:W-:Y:S02]  /*a770*/  LEA.HI.X.SX32 R17, R2, R37.reuse, 0x2, P0 ;  /* 0x0000002502117211 */ /* 0x080fe400000f16ff */
[CC--:B------:R-:W-:Y:S04]  /*a780*/  LEA R38, P3, R0.reuse, R36.reuse, 0x2 ;  /* 0x0000002400267211 */ /* 0x0c0fe800078610ff */
        /* <DEDUP_REMOVED lines=305> */
.L_x_1024:
        /* <DEDUP_REMOVED lines=18> */
.L_x_1025:
[----:B------:R-:W-:Y:S01]  /*bbc0*/  BAR.SYNC.DEFER_BLOCKING 0x0 ;  /* 0x0000000000007b1d */ /* 0x000fe20000010000 */
[----:B-1----:R-:W-:Y:S01]  /*bbd0*/  LEA.HI R2, R30, R29, RZ, 0x3 ;  /* 0x0000001d1e027211 */ /* 0x002fe200078f18ff */
[----:B------:R-:W-:-:S03]  /*bbe0*/  USHF.L.U32 UR5, UR19, 0x7, URZ ;  /* 0x0000000713057899 */ /* 0x000fc6000800063f */
[----:B------:R-:W-:Y:S01]  /*bbf0*/  LOP3.LUT R0, R2, 0xfffffff8, RZ, 0xc0, !PT ;  /* 0xfffffff802007812 */ /* 0x000fe200078ec0ff */
[----:B------:R-:W-:Y:S01]  /*bc00*/  USHF.R.S32.HI UR8, URZ, 0x1f, UR5 ;  /* 0x0000001f3f087899 */ /* 0x000fe20008011405 */
[----:B------:R-:W-:Y:S01]  /*bc10*/  BSSY B0, `(.L_x_1026) ;  /* 0x0000028000007945 */ /* 0x000fe20003800000 */
[----:B------:R-:W-:Y:S01]  /*bc20*/  ULDC.64 UR6, c[0x0][0x3a0] ;  /* 0x0000e80000067ab9 */ /* 0x000fe20000000a00 */
[----:B------:R-:W-:Y:S01]  /*bc30*/  IMAD.U32 R13, RZ, RZ, UR5 ;  /* 0x00000005ff0d7e24 */ /* 0x000fe2000f8e00ff */
[----:B------:R-:W-:Y:S01]  /*bc40*/  UIMAD UR4, UR8, UR6, URZ ;  /* 0x00000006080472a4 */ /* 0x000fe2000f8e023f */
[----:B------:R-:W-:-:S03]  /*bc50*/  IMAD.IADD R0, R29, 0x1, -R0 ;  /* 0x000000011d007824 */ /* 0x000fc600078e0a00 */
[----:B------:R-:W-:Y:S01]  /*bc60*/  UIMAD UR4, UR5, UR7, UR4 ;  /* 0x00000007050472a4 */ /* 0x000fe2000f8e0204 */
[----:B------:R-:W-:Y:S02]  /*bc70*/  IMAD.SHL.U32 R6, R0, 0x8, RZ ;  /* 0x0000000800067824 */ /* 0x000fe400078e00ff */
[----:B------:R-:W-:Y:S02]  /*bc80*/  ULDC.64 UR6, c[0x0][0x3b8] ;  /* 0x0000ee0000067ab9 */ /* 0x000fe40000000a00 */
[----:B------:R-:W-:Y:S01]  /*bc90*/  UIMAD UR6, UR59, UR6, URZ ;  /* 0x000000063b0672a4 */ /* 0x000fe2000f8e023f */
[--C-:B------:R-:W-:Y:S01]  /*bca0*/  SHF.R.S32.HI R7, RZ, 0x1f, R6.reuse ;  /* 0x0000001fff077819 */ /* 0x100fe20000011406 */
[----:B------:R-:W-:Y:S01]  /*bcb0*/  IMAD.U32 R0, RZ, RZ, UR4 ;  /* 0x00000004ff007e24 */ /* 0x000fe2000f8e00ff */
[----:B------:R-:W-:Y:S01]  /*bcc0*/  UIMAD UR4, UR19, -0x80, UR16 ;  /* 0xffffff80130478a4 */ /* 0x000fe2000f8e0210 */
[----:B------:R1:W2:Y:S02]  /*bcd0*/  LDS.128 R20, [R146+0xd000] ;  /* 0x00d0000092147984 */ /* 0x0002a40000000c00 */
[----:B------:R-:W-:Y:S01]  /*bce0*/  IMAD.WIDE.U32 R4, R13, c[0x0][0x3a0], R6 ;  /* 0x0000e8000d047a25 */ /* 0x000fe200078e0006 */
[----:B------:R-:W-:Y:S01]  /*bcf0*/  UIMAD UR6, UR36, UR7, UR6 ;  /* 0x00000007240672a4 */ /* 0x000fe2000f8e0206 */
[----:B------:R1:W3:Y:S03]  /*bd00*/  LDS.128 R24, [R146+0xe000] ;  /* 0x00e0000092187984 */ /* 0x0002e60000000c00 */
[----:B------:R-:W-:Y:S01]  /*bd10*/  IADD3 R4, P0, R4, UR11, RZ ;  /* 0x0000000b04047c10 */ /* 0x000fe2000ff1e0ff */
[----:B------:R1:W4:Y:S03]  /*bd20*/  LDS.128 R28, [R146+0xf000] ;  /* 0x00f00000921c7984 */ /* 0x0003260000000c00 */
[----:B------:R-:W-:Y:S01]  /*bd30*/  IADD3.X R5, R5, UR14, R0, P0, !PT ;  /* 0x0000000e05057c10 */ /* 0x000fe200087fe400 */
[----:B------:R1:W1:Y:S01]  /*bd40*/  LDS.128 R32, [R146+0x10000] ;  /* 0x0100000092207984 */ /* 0x0002620000000c00 */
[----:B------:R-:W-:Y:S01]  /*bd50*/  SHF.R.S32.HI R0, RZ, 0x3, R2 ;  /* 0x00000003ff007819 */ /* 0x000fe20000011402 */
[----:B------:R-:W-:-:S02]  /*bd60*/  IMAD.U32 R2, RZ, RZ, UR36 ;  /* 0x00000024ff027e24 */ /* 0x000fc4000f8e00ff */
[----:B------:R1:W1:Y:S01]  /*bd70*/  LDS.128 R36, [R146+0x11000] ;  /* 0x0110000092247984 */ /* 0x0002620000000c00 */
[----:B------:R-:W-:Y:S01]  /*bd80*/  ISETP.GE.AND P4, PT, R0, UR4, PT ;  /* 0x0000000400007c0c */ /* 0x000fe2000bf86270 */
[----:B------:R-:W-:Y:S01]  /*bd90*/  IMAD.WIDE.U32 R4, R2, c[0x0][0x3b8], R4 ;  /* 0x0000ee0002047a25 */ /* 0x000fe200078e0004 */
[----:B------:R-:W-:Y:S01]  /*bda0*/  SHF.R.S32.HI R14, RZ, 0x1f, R0 ;  /* 0x0000001fff0e7819 */ /* 0x000fe20000011400 */
[----:B------:R1:W1:Y:S03]  /*bdb0*/  LDS.128 R40, [R146+0x12000] ;  /* 0x0120000092287984 */ /* 0x0002660000000c00 */
[----:B------:R-:W-:Y:S01]  /*bdc0*/  IADD3 R12, R5, UR6, RZ ;  /* 0x00000006050c7c10 */ /* 0x000fe2000fffe0ff */
[----:B------:R1:W1:Y:S06]  /*bdd0*/  LDS.128 R44, [R146+0x13000] ;  /* 0x01300000922c7984 */ /* 0x00026c0000000c00 */
        /* <DEDUP_REMOVED lines=11> */
.L_x_1027:
[----:B------:R-:W-:Y:S05]  /*be90*/  BSYNC B0 ;  /* 0x0000000000007941 */ /* 0x000fea0003800000 */
.L_x_1026:
        /* <DEDUP_REMOVED lines=15> */
.L_x_1029:
[----:B------:R-:W-:Y:S05]  /*bf90*/  BSYNC B0 ;  /* 0x0000000000007941 */ /* 0x000fea0003800000 */
.L_x_1028:
        /* <DEDUP_REMOVED lines=15> */
.L_x_1031:
[----:B------:R-:W-:Y:S05]  /*c090*/  BSYNC B0 ;  /* 0x0000000000007941 */ /* 0x000fea0003800000 */
.L_x_1030:
        /* <DEDUP_REMOVED lines=8> */
[----:B--2-4-:R-:W-:-:S04]  /*c120*/  IMAD.WIDE.U32 R10, R2, c[0x0][0x3a0], R4 ;  /* 0x0000e800020a7a25 */ /* 0x014fc800078e0004 */
[----:B------:R-:W-:Y:S01]  /*c130*/  IMAD R2, R2, c[0x0][0x3a4], R8 ;  /* 0x0000e90002027a24 */ /* 0x000fe200078e0208 */
[----:B------:R-:W-:-:S04]  /*c140*/  LEA R4, P0, R10, c[0x0][0x340], 0x1 ;  /* 0x0000d0000a047a11 */ /* 0x000fc800078008ff */
[----:B------:R-:W-:-:S04]  /*c150*/  IADD3 R2, R2, R11, RZ ;  /* 0x0000000b02027210 */ /* 0x000fc80007ffe0ff */
[----:B------:R-:W-:-:S05]  /*c160*/  LEA.HI.X R5, R10, c[0x0][0x344], R2, 0x1, P0 ;  /* 0x0000d1000a057a11 */ /* 0x000fca00000f0c02 */
[----:B------:R2:W-:Y:S02]  /*c170*/  STG.E.128 [R4.64], R28 ;  /* 0x0000001c04007986 */ /* 0x0005e4000c101d0c */
.L_x_1033:
[----:B------:R-:W-:Y:S05]  /*c180*/  BSYNC B0 ;  /* 0x0000000000007941 */ /* 0x000fea0003800000 */
.L_x_1032:
        /* <DEDUP_REMOVED lines=24> */
.L_x_1035:
[----:B------:R-:W-:Y:S05]  /*c310*/  BSYNC B0 ;  /* 0x0000000000007941 */ /* 0x000fea0003800000 */
.L_x_1034:
        /* <DEDUP_REMOVED lines=13> */
.L_x_1037:
[----:B------:R-:W-:Y:S05]  /*c3f0*/  BSYNC B0 ;  /* 0x0000000000007941 */ /* 0x000fea0003800000 */
.L_x_1036:
        /* <DEDUP_REMOVED lines=13> */
.L_x_1039:
[----:B------:R-:W-:Y:S05]  /*c4d0*/  BSYNC B0 ;  /* 0x0000000000007941 */ /* 0x000fea0003800000 */
.L_x_1038:
        /* <DEDUP_REMOVED lines=11> */
.L_x_1020:
[----:B------:R-:W-:Y:S05]  /*c590*/  BSYNC B1 ;  /* 0x0000000000017941 */ /* 0x000fea0003800000 */
.L_x_998:
        /* <DEDUP_REMOVED lines=11> */
.L_x_1040:
[----:B------:R-:W-:Y:S05]  /*c650*/  EXIT ;  /* 0x000000000000794d */ /* 0x000fea0003800000 */
.L_x_1042:
        /* <DEDUP_REMOVED lines=10> */
.L_x_1275:


//--------------------- .text._ZN5flash44flash_bwd_dq_dk_dv_loop_seqk_parallel_kernelI23Flash_bwd_kernel_traitsILi64ELi128ELi128ELi8ELi4ELi4ELi4ELb0ELb0EN7cutlass10bfloat16_tE19Flash_kernel_traitsILi64ELi128ELi128ELi8ES3_EELb0ELb1ELb0ELb0ELb0ELb1ELb1EEEvNS_16Flash_bwd_paramsE --------------------------
	.section	.text._ZN5flash44flash_bwd_dq_dk_dv_loop_seqk_parallel_kernelI23Flash_bwd_kernel_traitsILi64ELi128ELi128ELi8ELi4ELi4ELi4ELb0ELb0EN7cutlass10bfloat16_tE19Flash_kernel_traitsILi64ELi128ELi128ELi8ES3_EELb0ELb1ELb0ELb0ELb0ELb1ELb1EEEvNS_16Flash_bwd_paramsE,"ax",@progbits
	.sectioninfo	@"SHI_REGISTERS=255"
	.align	128
        .global         _ZN5flash44flash_bwd_dq_dk_dv_loop_seqk_parallel_kernelI23Flash_bwd_kernel_traitsILi64ELi128ELi128ELi8ELi4ELi4ELi4ELb0ELb0EN7cutlass10bfloat16_tE19Flash_kernel_traitsILi64ELi128ELi128ELi8ES3_EELb0ELb1ELb0ELb0ELb0ELb1ELb1EEEvNS_16Flash_bwd_paramsE
        .type           _ZN5flash44flash_bwd_dq_dk_dv_loop_seqk_parallel_kernelI23Flash_bwd_kernel_traitsILi64ELi128ELi128ELi8ELi4ELi4ELi4ELb0ELb0EN7cutlass10bfloat16_tE19Flash_kernel_traitsILi64ELi128ELi128ELi8ES3_EELb0ELb1ELb0ELb0ELb0ELb1ELb1EEEvNS_16Flash_bwd_paramsE,@function
        .size           _ZN5flash44flash_bwd_dq_dk_dv_loop_seqk_parallel_kernelI23Flash_bwd_kernel_traitsILi64ELi128ELi128ELi8ELi4ELi4ELi4ELb0ELb0EN7cutlass10bfloat16_tE19Flash_kernel_traitsILi64ELi128ELi128ELi8ES3_EELb0ELb1ELb0ELb0ELb0ELb1ELb1EEEvNS_16Flash_bwd_paramsE,(.L_x_1276 - _ZN5flash44flash_bwd_dq_dk_dv_loop_seqk_parallel_kernelI23Flash_bwd_kernel_traitsILi64ELi128ELi128ELi8ELi4ELi4ELi4ELb0ELb0EN7cutlass10bfloat16_tE19Flash_kernel_traitsILi64ELi128ELi128ELi8ES3_EELb0ELb1ELb0ELb0ELb0ELb1ELb1EEEvNS_16Flash_bwd_paramsE)
        .other          _ZN5flash44flash_bwd_dq_dk_dv_loop_seqk_parallel_kernelI23Flash_bwd_kernel_traitsILi64ELi128ELi128ELi8ELi4ELi4ELi4ELb0ELb0EN7cutlass10bfloat16_tE19Flash_kernel_traitsILi64ELi128ELi128ELi8ES3_EELb0ELb1ELb0ELb0ELb0ELb1ELb1EEEvNS_16Flash_bwd_paramsE,@"STO_CUDA_ENTRY STV_DEFAULT"
_ZN5flash44flash_bwd_dq_dk_dv_loop_seqk_parallel_kernelI23Flash_bwd_kernel_traitsILi64ELi128ELi128ELi8ELi4ELi4ELi4ELb0ELb0EN7cutlass10bfloat16_tE19Flash_kernel_traitsILi64ELi128ELi128ELi8ES3_EELb0ELb1ELb0ELb0ELb0ELb1ELb1EEEvNS_16Flash_bwd_paramsE:
.text._ZN5flash44flash_bwd_dq_dk_dv_loop_seqk_parallel_kernelI23Flash_bwd_kernel_traitsILi64ELi128ELi128ELi8ELi4ELi4ELi4ELb0ELb0EN7cutlass10bfloat16_tE19Flash_kernel_traitsILi64ELi128ELi128ELi8ES3_EELb0ELb1ELb0ELb0ELb0ELb1ELb1EEEvNS_16Flash_bwd_paramsE:
        /* <DEDUP_REMOVED lines=22> */
[----:B------:R-:W-:Y:S02]  /*0160*/  ULDC UR12, c[0x0][0x1c0] ;  /* 0x00007000000c7ab9 */ /* 0x000fe40000000800 */
[----:B------:R-:W-:Y:S01]  /*0170*/  UIMAD.WIDE UR36, UR46, UR36, URZ ;  /* 0x000000242e2472a5 */ /* 0x000fe2000f8e023f */
[----:B------:R-:W4:Y:S01]  /*0180*/  S2UR UR60, SR_CTAID.X ;  /* 0x00000000003c79c3 */ /* 0x000f220000002500 */
[----:B------:R-:W-:Y:S02]  /*0190*/  UMOV UR8, 0x80 ;  /* 0x0000008000087882 */ /* 0x000fe40000000000 */
[----:B------:R-:W-:Y:S02]  /*01a0*/  ULDC UR6, c[0x0][0x210] ;  /* 0x0000840000067ab9 */ /* 0x000fe40000000800 */
[----:B------:R-:W-:Y:S01]  /*01b0*/  ULDC UR55, c[0x0][0x234] ;  /* 0x00008d0000377ab9 */ /* 0x000fe20000000800 */
[----:B-1----:R-:W-:Y:S01]  /*01c0*/  SHF.R.S32.HI R9, RZ, 0x1f, R13 ;  /* 0x0000001fff097819 */ /* 0x002fe2000001140d */
[----:B--2---:R-:W-:-:S02]  /*01d0*/  UIMAD.WIDE.U32 UR44, UR29, UR14, URZ ;  /* 0x0000000e1d2c72a5 */ /* 0x004fc4000f8e003f */
[----:B------:R-:W-:Y:S01]  /*01e0*/  USHF.L.U32 UR14, UR29, 0x7, URZ ;  /* 0x000000071d0e7899 */ /* 0x000fe2000800063f */
[CC--:B------:R-:W-:Y:S01]  /*01f0*/  LEA.HI R8, R9.reuse, R13.reuse, RZ, 0x4 ;  /* 0x0000000d09087211 */ /* 0x0c0fe200078f20ff */
[----:B------:R-:W-:Y:S01]  /*0200*/  ULDC UR13, c[0x0][0x1c0] ;  /* 0x00007000000d7ab9 */ /* 0x000fe20000000800 */
[CC--:B------:R-:W-:Y:S01]  /*0210*/  LEA.HI R4, R9.reuse, R13.reuse, RZ, 0x5 ;  /* 0x0000000d09047211 */ /* 0x0c0fe200078f28ff */
[----:B------:R-:W-:Y:S01]  /*0220*/  ULDC UR11, c[0x0][0x1c0] ;  /* 0x00007000000b7ab9 */ /* 0x000fe20000000800 */
[----:B------:R-:W-:Y:S01]  /*0230*/  SHF.R.S32.HI R2, RZ, 0x4, R8 ;  /* 0x00000004ff027819 */ /* 0x000fe20000011408 */
[----:B---3--:R-:W-:Y:S01]  /*0240*/  UIMAD UR47, UR35, UR46, URZ ;  /* 0x0000002e232f72a4 */ /* 0x008fe2000f8e023f */
[CC--:B------:R-:W-:Y:S01]  /*0250*/  LEA.HI R15, R9.reuse, R13.reuse, RZ, 0x2 ;  /* 0x0000000d090f7211 */ /* 0x0c0fe200078f10ff */
[----:B------:R-:W-:Y:S01]  /*0260*/  UIMAD UR46, UR46, UR12, URZ ;  /* 0x0000000c2e2e72a4 */ /* 0x000fe2000f8e023f */
[----:B------:R-:W-:Y:S01]  /*0270*/  LEA.HI R0, R8, R2, RZ, 0x1 ;  /* 0x0000000208007211 */ /* 0x000fe200078f08ff */
[----:B------:R-:W-:Y:S01]  /*0280*/  UIMAD UR55, UR8, UR6, UR55 ;  /* 0x00000006083772a4 */ /* 0x000fe2000f8e0237 */
[----:B------:R-:W-:Y:S01]  /*0290*/  SHF.R.S32.HI R6, RZ, 0x5, R4 ;  /* 0x00000005ff067819 */ /* 0x000fe20000011404 */
[----:B------:R-:W-:Y:S01]  /*02a0*/  UIMAD UR52, UR7, UR29, URZ ;  /* 0x0000001d073472a4 */ /* 0x000fe2000f8e023f */
[----:B------:R-:W-:Y:S01]  /*02b0*/  LOP3.LUT R0, R0, 0xfffffffe, RZ, 0xc0, !PT ;  /* 0xfffffffe00007812 */ /* 0x000fe200078ec0ff */
[----:B------:R-:W-:Y:S01]  /*02c0*/  UIMAD UR6, UR29, UR11, UR35 ;  /* 0x0000000b1d0672a4 */ /* 0x000fe2000f8e0223 */
[--C-:B------:R-:W-:Y:S01]  /*02d0*/  SHF.R.S32.HI R5, RZ, 0x2, R15.reuse ;  /* 0x00000002ff057819 */ /* 0x100fe2000001140f */
[----:B------:R-:W-:Y:S01]  /*02e0*/  @!UP5 UIMAD UR7, UR29, UR13, UR35 ;  /* 0x0000000d1d07d2a4 */ /* 0x000fe2000f8e0223 */
[----:B------:R-:W-:Y:S01]  /*02f0*/  SHF.R.S32.HI R3, RZ, 0x1f, R15 ;  /* 0x0000001fff037819 */ /* 0x000fe2000001140f */
[----:B------:R-:W-:Y:S01]  /*0300*/  IMAD.IADD R11, R2, 0x1, -R0 ;  /* 0x00000001020b7824 */ /* 0x000fe200078e0a00 */
[----:B------:R-:W-:Y:S01]  /*0310*/  SHF.R.S32.HI R0, RZ, 0x1f, R4 ;  /* 0x0000001fff007819 */ /* 0x000fe20000011404 */
[----:B------:R-:W-:Y:S01]  /*0320*/  USHF.L.U32 UR41, UR46, 0x7, URZ ;  /* 0x000000072e297899 */ /* 0x000fe2000800063f */
[----:B------:R-:W-:Y:S01]  /*0330*/  LEA.HI R14, R9, R13, RZ, 0x3 ;  /* 0x0000000d090e7211 */ /* 0x000fe200078f18ff */
[----:B------:R-:W-:Y:S01]  /*0340*/  ULDC UR49, c[0x0][0x214] ;  /* 0x0000850000317ab9 */ /* 0x000fe20000000800 */
[----:B------:R-:W-:Y:S01]  /*0350*/  LEA.HI R2, R0, R6, RZ, 0x2 ;  /* 0x0000000600027211 */ /* 0x000fe200078f10ff */
[----:B------:R-:W-:Y:S01]  /*0360*/  ULDC UR56, c[0x0][0x1c8] ;  /* 0x0000720000387ab9 */ /* 0x000fe20000000800 */
[----:B------:R-:W-:Y:S01]  /*0370*/  LEA.HI R0, R3, R5, RZ, 0x3 ;  /* 0x0000000503007211 */ /* 0x000fe200078f18ff */
[----:B------:R-:W-:Y:S01]  /*0380*/  ULDC.U8 UR10, c[0x0][0x3d0] ;  /* 0x0000f400000a7ab9 */ /* 0x000fe20000000000 */
[----:B------:R-:W-:Y:S01]  /*0390*/  LOP3.LUT R2, R2, 0xfffffffc, RZ, 0xc0, !PT ;  /* 0xfffffffc02027812 */ /* 0x000fe200078ec0ff */
[----:B------:R-:W-:Y:S01]  /*03a0*/  ULDC UR50, c[0x0][0x224] ;  /* 0x0000890000327ab9 */ /* 0x000fe20000000800 */
[----:B------:R-:W-:Y:S01]  /*03b0*/  LOP3.LUT R0, R0, 0xfffffff8, RZ, 0xc0, !PT ;  /* 0xfffffff800007812 */ /* 0x000fe200078ec0ff */
[----:B------:R-:W-:-:S02]  /*03c0*/  @UP5 UIMAD UR54, UR29, UR49, URZ ;  /* 0x000000311d3652a4 */ /* 0x000fc4000f8e023f */
[----:B------:R-:W-:Y:S01]  /*03d0*/  IMAD.IADD R191, R6, 0x1, -R2 ;  /* 0x0000000106bf7824 */ /* 0x000fe200078e0a02 */
[----:B------:R-:W-:Y:S01]  /*03e0*/  SHF.R.S32.HI R2, RZ, 0x3, R14 ;  /* 0x00000003ff027819 */ /* 0x000fe2000001140e */
[----:B------:R-:W-:Y:S01]  /*03f0*/  IMAD.IADD R7, R5, 0x1, -R0 ;  /* 0x0000000105077824 */ /* 0x000fe200078e0a00 */
[----:B------:R-:W-:Y:S01]  /*0400*/  LOP3.LUT R0, R4, 0xffffffe0, RZ, 0xc0, !PT ;  /* 0xffffffe004007812 */ /* 0x000fe200078ec0ff */
[----:B------:R-:W-:Y:S01]  /*0410*/  ULDC.64 UR4, c[0x0][0x118] ;  /* 0x0000460000047ab9 */ /* 0x000fe20000000a00 */
[----:B------:R-:W-:Y:S01]  /*0420*/  LOP3.LUT R4, R14, 0xfffffff8, RZ, 0xc0, !PT ;  /* 0xfffffff80e047812 */ /* 0x000fe200078ec0ff */
[----:B------:R-:W-:Y:S01]  /*0430*/  IMAD.SHL.U32 R2, R2, 0x40, RZ ;  /* 0x0000004002027824 */ /* 0x000fe200078e00ff */
[----:B------:R-:W-:Y:S01]  /*0440*/  UMOV UR61, 0x4 ;  /* 0x00000004003d7882 */ /* 0x000fe20000000000 */
[C---:B------:R-:W-:Y:S01]  /*0450*/  IMAD.IADD R3, R13.reuse, 0x1, -R0 ;  /* 0x000000010d037824 */ /* 0x040fe200078e0a00 */
[----:B------:R-:W-:Y:S01]  /*0460*/  LOP3.LUT R0, R8, 0xfffffff0, RZ, 0xc0, !PT ;  /* 0xfffffff008007812 */ /* 0x000fe200078ec0ff */
[C---:B------:R-:W-:Y:S01]  /*0470*/  IMAD.IADD R4, R13.reuse, 0x1, -R4 ;  /* 0x000000010d047824 */ /* 0x040fe200078e0a04 */
[----:B------:R-:W-:Y:S01]  /*0480*/  LOP3.LUT R2, R2, 0x1c0, RZ, 0xc0, !PT ;  /* 0x000001c002027812 */ /* 0x000fe200078ec0ff */
[----:B------:R-:W-:Y:S01]  /*0490*/  ULOP3.LUT UR56, UR35, UR56, URZ, 0x3c, !UPT ;  /* 0x0000003823387292 */ /* 0x000fe2000f8e3c3f */
[----:B------:R-:W-:Y:S01]  /*04a0*/  SHF.R.S32.HI R6, RZ, 0x1f, R3 ;  /* 0x0000001fff067819 */ /* 0x000fe20000011403 */
[----:B------:R-:W-:Y:S01]  /*04b0*/  IMAD.IADD R0, R13, 0x1, -R0 ;  /* 0x000000010d007824 */ /* 0x000fe200078e0a00 */
[C---:B------:R-:W-:Y:S01]  /*04c0*/  LOP3.LUT P4, RZ, R4.reuse, 0x2, RZ, 0xc0, !PT ;  /* 0x0000000204ff7812 */ /* 0x040fe2000788c0ff */
[----:B------:R-:W-:Y:S01]  /*04d0*/  IMAD.SHL.U32 R5, R4, 0x8, RZ ;  /* 0x0000000804057824 */ /* 0x000fe200078e00ff */
[----:B------:R-:W-:Y:S01]  /*04e0*/  LEA.HI R8, R6, R3, RZ, 0x2 ;  /* 0x0000000306087211 */ /* 0x000fe200078f10ff */
[----:B------:R-:W-:Y:S01]  /*04f0*/  USHF.R.S32.HI UR57, URZ, 0x1f, UR35 ;  /* 0x0000001f3f397899 */ /* 0x000fe20008011423 */
[----:B------:R-:W-:Y:S01]  /*0500*/  SHF.R.S32.HI R6, RZ, 0x1f, R0 ;  /* 0x0000001fff067819 */ /* 0x000fe20000011400 */
[----:B------:R-:W-:Y:S01]  /*0510*/  UISETP.NE.AND UP6, UPT, UR10, URZ, UPT ;  /* 0x0000003f0a00728c */ /* 0x000fe2000bfc5270 */
[----:B------:R-:W-:Y:S01]  /*0520*/  LOP3.LUT R3, R2, 0x38, R5, 0xf8, !PT ;  /* 0x0000003802037812 */ /* 0x000fe200078ef805 */
[----:B------:R-:W-:Y:S01]  /*0530*/  USHF.R.S32.HI UR59, URZ, 0x1f, UR29 ;  /* 0x0000001f3f3b7899 */ /* 0x000fe2000801141d */
[----:B------:R-:W-:Y:S01]  /*0540*/  SHF.R.U32.HI R2, RZ, 0x3, R2 ;  /* 0x00000003ff027819 */ /* 0x000fe20000011602 */
[----:B------:R-:W-:Y:S01]  /*0550*/  USHF.R.S32.HI UR58, URZ, 0x1f, UR35 ;  /* 0x0000001f3f3a7899 */ /* 0x000fe20008011423 */
[----:B------:R-:W-:Y:S01]  /*0560*/  LEA.HI R10, R6, R0, RZ, 0x3 ;  /* 0x00000000060a7211 */ /* 0x000fe200078f18ff */
[----:B------:R-:W-:Y:S01]  /*0570*/  IMAD.SHL.U32 R6, R11, 0x200, RZ ;  /* 0x000002000b067824 */ /* 0x000fe200078e00ff */
[----:B------:R-:W-:Y:S01]  /*0580*/  LOP3.LUT R3, R3, R2, RZ, 0x3c, !PT ;  /* 0x0000000203037212 */ /* 0x000fe200078e3cff */
[----:B------:R-:W-:Y:S01]  /*0590*/  UIMAD.WIDE.U32 UR42, UR36, UR44, URZ ;  /* 0x0000002c242a72a5 */ /* 0x000fe2000f8e003f */
[----:B------:R-:W-:Y:S01]  /*05a0*/  LOP3.LUT R2, R10, 0xfffffff8, RZ, 0xc0, !PT ;  /* 0xfffffff80a027812 */ /* 0x000fe200078ec0ff */
[----:B------:R-:W-:Y:S01]  /*05b0*/  UIMAD UR51, UR37, UR44, URZ ;  /* 0x0000002c253372a4 */ /* 0x000fe2000f8e023f */
[-C--:B------:R-:W-:Y:S01]  /*05c0*/  LEA.HI R5, R9, R13.reuse, RZ, 0x6 ;  /* 0x0000000d09057211 */ /* 0x080fe200078f30ff */
[----:B------:R-:W-:Y:S01]  /*05d0*/  USHF.R.S32.HI UR53, URZ, 0x1f, UR47 ;  /* 0x0000001f3f357899 */ /* 0x000fe2000801142f */
[----:B------:R-:W-:Y:S01]  /*05e0*/  LOP3.LUT P3, RZ, R4, 0x4, RZ, 0xc0, !PT ;  /* 0x0000000404ff7812 */ /* 0x000fe2000786c0ff */
[----:B------:R-:W-:Y:S01]  /*05f0*/  IMAD.IADD R12, R0, 0x1, -R2 ;  /* 0x00000001000c7824 */ /* 0x000fe200078e0a02 */
[----:B------:R-:W-:Y:S01]  /*0600*/  SEL R184, R197, 0xffffffe0, !P4 ;  /* 0xffffffe0c5b87807 */ /* 0x000fe20006000000 */
[----:B------:R-:W-:Y:S01]  /*0610*/  IMAD.SHL.U32 R0, R5, 0x8, RZ ;  /* 0x0000000805007824 */ /* 0x000fe200078e00ff */
[----:B------:R-:W-:Y:S01]  /*0620*/  UIMAD UR50, UR6, UR50, URZ ;  /* 0x00000032063272a4 */ /* 0x000fe2000f8e023f */
[----:B------:R-:W-:Y:S01]  /*0630*/  IMAD.SHL.U32 R2, R4, 0x40, RZ ;  /* 0x0000004004027824 */ /* 0x000fe200078e00ff */
[----:B------:R-:W-:Y:S01]  /*0640*/  LEA.HI R4, R9, R13, RZ, 0x7 ;  /* 0x0000000d09047211 */ /* 0x000fe200078f38ff */
[----:B------:R-:W-:Y:S01]  /*0650*/  @!UP5 UIMAD UR49, UR7, UR49, URZ ;  /* 0x000000310731d2a4 */ /* 0x000fe2000f8e023f */
[----:B------:R-:W-:Y:S01]  /*0660*/  LOP3.LUT R0, R3, 0xfffffe00, R0, 0xf8, !PT ;  /* 0xfffffe0003007812 */ /* 0x000fe200078ef800 */
[----:B------:R-:W-:Y:S01]  /*0670*/  USHF.R.S32.HI UR48, URZ, 0x1f, UR41 ;  /* 0x0000001f3f307899 */ /* 0x000fe20008011429 */
[----:B------:R-:W-:Y:S01]  /*0680*/  SHF.R.S32.HI R4, RZ, 0x7, R4 ;  /* 0x00000007ff047819 */ /* 0x000fe20000011404 */
[----:B------:R-:W-:-:S02]  /*0690*/  UMOV UR40, 0xffffc000 ;  /* 0xffffc00000287882 */ /* 0x000fc40000000000 */
[----:B------:R1:W-:Y:S02]  /*06a0*/  STL [R1+0x54], R0 ;  /* 0x0000540001007387 */ /* 0x0003e40000100800 */
[----:B-1----:R-:W-:-:S04]  /*06b0*/  LOP3.LUT R0, R7, 0x1, RZ, 0xc0, !PT ;  /* 0x0000000107007812 */ /* 0x002fc800078ec0ff */
[----:B------:R-:W-:Y:S02]  /*06c0*/  ISETP.NE.U32.AND P0, PT, R0, 0x1, PT ;  /* 0x000000010000780c */ /* 0x000fe40003f05070 */
[----:B------:R-:W-:Y:S01]  /*06d0*/  LOP3.LUT R0, R2, 0x1c0, RZ, 0xc0, !PT ;  /* 0x000001c002007812 */ /* 0x000fe200078ec0ff */
[----:B------:R-:W-:Y:S01]  /*06e0*/  IMAD.SHL.U32 R2, R191, 0x10, RZ ;  /* 0x00000010bf027824 */ /* 0x000fe200078e00ff */
[----:B------:R-:W-:Y:S02]  /*06f0*/  R2P PR, R7, 0x6 ;  /* 0x0000000607007804 */ /* 0x000fe40000000000 */
[C---:B------:R-:W-:Y:S02]  /*0700*/  LOP3.LUT R182, R0.reuse, 0x8, R14, 0xf8, !PT ;  /* 0x0000000800b67812 */ /* 0x040fe400078ef80e */
[----:B------:R-:W-:Y:S02]  /*0710*/  SHF.R.U32.HI R5, RZ, 0x3, R0 ;  /* 0x00000003ff057819 */ /* 0x000fe40000011600 */
[----:B------:R-:W-:Y:S01]  /*0720*/  LOP3.LUT R3, R0, 0x30, R2, 0xf8, !PT ;  /* 0x0000003000037812 */ /* 0x000fe200078ef802 */
[----:B------:R-:W-:Y:S01]  /*0730*/  IMAD R0, R4, 0x1000, R6 ;  /* 0x0000100004007824 */ /* 0x000fe200078e0206 */
[----:B------:R-:W-:-:S02]  /*0740*/  LOP3.LUT R182, R182, R5, RZ, 0x3c, !PT ;  /* 0x00000005b6b67212 */ /* 0x000fc400078e3cff */
[----:B------:R-:W-:Y:S02]  /*0750*/  LOP3.LUT R3, R3, 0x8, R14, 0xf8, !PT ;  /* 0x0000000803037812 */ /* 0x000fe400078ef80e */
[----:B------:R-:W-:Y:S01]  /*0760*/  LEA.HI.SX32 R16, R8, R2, 0x1e ;  /* 0x0000000208107211 */ /* 0x000fe200078ff2ff */
[----:B------:R-:W-:Y:S01]  /*0770*/  IMAD.IADD R182, R0, 0x1, R182 ;  /* 0x0000000100b67824 */ /* 0x000fe200078e02b6 */
[----:B------:R-:W-:Y:S01]  /*0780*/  LOP3.LUT R0, R15, 0x7ffffffc, RZ, 0xc0, !PT ;  /* 0x7ffffffc0f007812 */ /* 0x000fe200078ec0ff */
[----:B------:R-:W-:Y:S01]  /*0790*/  IMAD.U32 R2, RZ, RZ, UR14 ;  /* 0x0000000eff027e24 */ /* 0x000fe2000f8e00ff */
        /* <DEDUP_REMOVED lines=8> */
[----:B------:R-:W-:Y:S01]  /*0820*/  SEL R195, R195, 0x10, !P0 ;  /* 0x00000010c3c37807 */ /* 0x000fe20004000000 */
[----:B------:R-:W-:Y:S01]  /*0830*/  IMAD.SHL.U32 R8, R0, 0x2, RZ ;  /* 0x0000000200087824 */ /* 0x000fe200078e00ff */
[----:B------:R-:W-:Y:S01]  /*0840*/  LOP3.LUT R0, R2, 0x1c0, RZ, 0xc0, !PT ;  /* 0x000001c002007812 */ /* 0x000fe200078ec0ff */
        /* <DEDUP_REMOVED lines=9> */
[----:B------:R-:W-:Y:S02]  /*08e0*/  IMAD.SHL.U32 R2, R12, 0x40, RZ ;  /* 0x000000400c027824 */ /* 0x000fe400078e00ff */
[----:B------:R-:W-:Y:S02]  /*08f0*/  IMAD R5, R191, 0x400, R5 ;  /* 0x00000400bf057824 */ /* 0x000fe400078e0205 */
[----:B------:R-:W-:Y:S01]  /*0900*/  IMAD.IADD R185, R182, 0x1, R184 ;  /* 0x00000001b6b97824 */ /* 0x000fe200078e02b8 */
[----:B------:R-:W-:Y:S01]  /*0910*/  LOP3.LUT R2, R2, 0x1c0, RZ, 0xc0, !PT ;  /* 0x000001c002027812 */ /* 0x000fe200078ec0ff */
[----:B------:R-:W-:Y:S01]  /*0920*/  IMAD.SHL.U32 R3, R3, 0x2, RZ ;  /* 0x0000000203037824 */ /* 0x000fe200078e00ff */
        /* <DEDUP_REMOVED lines=11> */
[----:B------:R-:W-:Y:S01]  /*09e0*/  IMAD.SHL.U32 R193, R193, 0x2, RZ ;  /* 0x00000002c1c17824 */ /* 0x000fe200078e00ff */
[----:B------:R-:W-:Y:S01]  /*09f0*/  LOP3.LUT R5, R5, R4, RZ, 0x3c, !PT ;  /* 0x0000000405057212 */ /* 0x000fe200078e3cff */
[----:B------:R-:W-:Y:S01]  /*0a00*/  IMAD.MOV.U32 R4, RZ, RZ, 0x40 ;  /* 0x00000040ff047424 */ /* 0x000fe200078e00ff */
[----:B------:R-:W-:Y:S01]  /*0a10*/  LOP3.LUT R190, R2, R0, RZ, 0xfc, !PT ;  /* 0x0000000002be7212 */ /* 0x000fe200078efcff */
[----:B------:R-:W-:Y:S01]  /*0a20*/  IMAD.IADD R196, R193, 0x1, R195 ;  /* 0x00000001c1c47824 */ /* 0x000fe200078e02c3 */
[----:B------:R-:W-:Y:S01]  /*0a30*/  IADD3 R0, R16, -0x80, RZ ;  /* 0xffffff8010007810 */ /* 0x000fe20007ffe0ff */
[----:B------:R-:W-:Y:S01]  /*0a40*/  IMAD.IADD R191, R191, 0x1, R5 ;  /* 0x00000001bfbf7824 */ /* 0x000fe200078e0205 */
[C---:B------:R-:W-:Y:S01]  /*0a50*/  SEL R183, R4.reuse, 0xffffffc0, !P3 ;  /* 0xffffffc004b77807 */ /* 0x040fe20005800000 */
[----:B------:R-:W-:Y:S01]  /*0a60*/  IMAD.MOV.U32 R5, RZ, RZ, 0x440 ;  /* 0x00000440ff057424 */ /* 0x000fe200078e00ff */
[----:B------:R-:W-:Y:S01]  /*0a70*/  SHF.R.S32.HI R2, RZ, 0x1f, R0 ;  /* 0x0000001fff027819 */ /* 0x000fe20000011400 */
[----:B------:R-:W-:Y:S01]  /*0a80*/  IMAD.IADD R200, R193, 0x1, R197 ;  /* 0x00000001c1c87824 */ /* 0x000fe200078e02c5 */
[----:B------:R-:W-:Y:S01]  /*0a90*/  SEL R4, R4, 0xffffffc0, !P2 ;  /* 0xffffffc004047807 */ /* 0x000fe20005000000 */
[----:B------:R-:W-:Y:S01]  /*0aa0*/  IMAD.IADD R183, R182, 0x1, R183 ;  /* 0x00000001b6b77824 */ /* 0x000fe200078e02b7 */
[----:B------:R-:W-:Y:S01]  /*0ab0*/  LEA R8, R6, 0xc000, 0x1 ;  /* 0x0000c00006087811 */ /* 0x000fe200078e08ff */
[----:B------:R-:W-:Y:S01]  /*0ac0*/  IMAD.IADD R199, R196, 0x1, R197 ;  /* 0x00000001c4c77824 */ /* 0x000fe200078e02c5 */
[C---:B------:R-:W-:Y:S01]  /*0ad0*/  SHF.L.U64.HI R2, R0.reuse, 0x2, R2 ;  /* 0x0000000200027819 */ /* 0x040fe20000010202 */
[----:B------:R-:W-:Y:S01]  /*0ae0*/  IMAD.SHL.U32 R0, R0, 0x4, RZ ;  /* 0x0000000400007824 */ /* 0x000fe200078e00ff */
[----:B------:R-:W-:Y:S01]  /*0af0*/  SEL R5, R5, 0x3c0, !P2 ;  /* 0x000003c005057807 */ /* 0x000fe20005000000 */
[--C-:B------:R-:W-:Y:S01]  /*0b00*/  IMAD.IADD R7, R4, 0x1, R8.reuse ;  /* 0x0000000104077824 */ /* 0x100fe200078e0208 */
[C---:B------:R-:W-:Y:S01]  /*0b10*/  IADD3 R11, R8.reuse, 0x420, RZ ;  /* 0x00000420080b7810 */ /* 0x040fe20007ffe0ff */
[----:B------:R1:W-:Y:S01]  /*0b20*/  STL [R1+0x5c], R2 ;  /* 0x00005c0201007387 */ /* 0x0003e20000100800 */
[----:B------:R-:W-:Y:S01]  /*0b30*/  IMAD.IADD R6, R197, 0x1, R8 ;  /* 0x00000001c5067824 */ /* 0x000fe200078e0208 */
[C---:B------:R-:W-:Y:S01]  /*0b40*/  @P1 IADD3 R11, R8.reuse, 0x3e0, RZ ;  /* 0x000003e0080b1810 */ /* 0x040fe20007ffe0ff */
[----:B------:R-:W-:Y:S01]  /*0b50*/  IMAD.IADD R194, R193, 0x1, R4 ;  /* 0x00000001c1c27824 */ /* 0x000fe200078e0204 */
[----:B------:R2:W-:Y:S01]  /*0b60*/  STL [R1+0x58], R0 ;  /* 0x0000580001007387 */ /* 0x0005e20000100800 */
[----:B------:R-:W-:Y:S01]  /*0b70*/  IADD3 R10, R8, 0x2420, RZ ;  /* 0x00002420080a7810 */ /* 0x000fe20007ffe0ff */
[----:B------:R-:W-:Y:S01]  /*0b80*/  IMAD.IADD R184, R184, 0x1, R183 ;  /* 0x00000001b8b87824 */ /* 0x000fe200078e02b7 */
[C---:B------:R-:W-:Y:S01]  /*0b90*/  IADD3 R9, R8.reuse, 0x2040, RZ ;  /* 0x0000204008097810 */ /* 0x040fe20007ffe0ff */
[----:B------:R-:W-:Y:S01]  /*0ba0*/  STL [R1+0x68], R8 ;  /* 0x0000680801007387 */ /* 0x000fe20000100800 */
[C---:B------:R-:W-:Y:S01]  /*0bb0*/  @P1 IADD3 R10, R8.reuse, 0x23e0, RZ ;  /* 0x000023e0080a1810 */ /* 0x040fe20007ffe0ff */
[--C-:B------:R-:W-:Y:S01]  /*0bc0*/  IMAD.IADD R195, R195, 0x1, R194.reuse ;  /* 0x00000001c3c37824 */ /* 0x100fe200078e02c2 */
[----:B------:R-:W-:Y:S01]  /*0bd0*/  @P2 IADD3 R9, R8, 0x1fc0, RZ ;  /* 0x00001fc008092810 */ /* 0x000fe20007ffe0ff */
[----:B------:R-:W-:Y:S01]  /*0be0*/  STL [R1+0x7c], R7 ;  /* 0x00007c0701007387 */ /* 0x000fe20000100800 */
[----:B------:R-:W-:-:S03]  /*0bf0*/  IMAD.IADD R198, R197, 0x1, R194 ;  /* 0x00000001c5c67824 */ /* 0x000fc600078e02c2 */
[----:B------:R3:W-:Y:S01]  /*0c00*/  STL [R1+0x98], R6 ;  /* 0x0000980601007387 */ /* 0x0007e20000100800 */
[C---:B-1----:R-:W-:Y:S02]  /*0c10*/  IADD3 R2, R8.reuse, 0x2020, RZ ;  /* 0x0000202008027810 */ /* 0x042fe40007ffe0ff */
[C---:B------:R-:W-:Y:S01]  /*0c20*/  @P1 IADD3 R2, R8.reuse, 0x1fe0, RZ ;  /* 0x00001fe008021810 */ /* 0x040fe20007ffe0ff */
[----:B--2---:R-:W-:-:S04]  /*0c30*/  IMAD.IADD R0, R8, 0x1, R5 ;  /* 0x0000000108007824 */ /* 0x004fc800078e0205 */
[----:B------:R-:W-:Y:S01]  /*0c40*/  IMAD.IADD R4, R4, 0x1, R2 ;  /* 0x0000000104047824 */ /* 0x000fe200078e0202 */
[----:B------:R1:W-:Y:S04]  /*0c50*/  STL [R1+0x78], R0 ;  /* 0x0000780001007387 */ /* 0x0003e80000100800 */
[----:B------:R-:W-:Y:S01]  /*0c60*/  STL [R1+0x84], R11 ;  /* 0x0000840b01007387 */ /* 0x000fe20000100800 */
[----:B---3--:R-:W-:-:S03]  /*0c70*/  IADD3 R6, R8, 0x2440, RZ ;  /* 0x0000244008067810 */ /* 0x008fc60007ffe0ff */
[----:B------:R-:W-:Y:S01]  /*0c80*/  STL [R1+0x6c], R2 ;  /* 0x00006c0201007387 */ /* 0x000fe20000100800 */
[----:B------:R-:W-:-:S03]  /*0c90*/  @P2 IADD3 R6, R8, 0x23c0, RZ ;  /* 0x000023c008062810 */ /* 0x000fc60007ffe0ff */
[----:B------:R-:W-:Y:S04]  /*0ca0*/  STL [R1+0x80], R10 ;  /* 0x0000800a01007387 */ /* 0x000fe80000100800 */
[----:B------:R-:W-:Y:S04]  /*0cb0*/  STL [R1+0x74], R9 ;  /* 0x0000740901007387 */ /* 0x000fe80000100800 */
[----:B------:R2:W-:Y:S01]  /*0cc0*/  STL [R1+0x70], R6 ;  /* 0x0000700601007387 */ /* 0x0005e20000100800 */
[C---:B-1----:R-:W-:Y:S02]  /*0cd0*/  IMAD.IADD R0, R197.reuse, 0x1, R0 ;  /* 0x00000001c5007824 */ /* 0x042fe400078e0200 */
[----:B--2---:R-:W-:-:S02]  /*0ce0*/  IMAD.IADD R6, R197, 0x1, R7 ;  /* 0x00000001c5067824 */ /* 0x004fc400078e0207 */
[----:B------:R-:W-:-:S03]  /*0cf0*/  IMAD.IADD R197, R197, 0x1, R195 ;  /* 0x00000001c5c57824 */ /* 0x000fc600078e02c3 */
[----:B------:R-:W-:Y:S04]  /*0d00*/  STL [R1+0x94], R6 ;  /* 0x0000940601007387 */ /* 0x000fe80000100800 */
[----:B------:R1:W-:Y:S04]  /*0d10*/  STL [R1+0x90], R0 ;  /* 0x0000900001007387 */ /* 0x0003e80000100800 */
[----:B------:R2:W-:Y:S01]  /*0d20*/  STL [R1+0x8c], R4 ;  /* 0x00008c0401007387 */ /* 0x0005e20000100800 */
[----:B-1----:R-:W-:-:S05]  /*0d30*/  IMAD.IADD R0, R5, 0x1, R2 ;  /* 0x0000000105007824 */ /* 0x002fca00078e0202 */
[----:B----4-:R2:W-:Y:S02]  /*0d40*/  STL [R1+0x88], R0 ;  /* 0x0000880001007387 */ /* 0x0105e40000100800 */
.L_x_1087:
        /* <DEDUP_REMOVED lines=12> */
[----:B-123--:R-:W-:Y:S01]  /*0e10*/  IMAD.U32 R4, RZ, RZ, UR6 ;  /* 0x00000006ff047e24 */ /* 0x00efe2000f8e00ff */
        /* <DEDUP_REMOVED lines=9> */
[----:B------:R1:W3:Y:S01]  /*0eb0*/  @P2 LDG.E R2, [R4.64+0x4] ;  /* 0x0000040404022981 */ /* 0x0002e2000c1e1900 */
        /* <DEDUP_REMOVED lines=30> */
.L_x_1043:
        /* <DEDUP_REMOVED lines=22> */
[----:B-1----:R-:W-:Y:S02]  /*1200*/  UISETP.NE.AND UP0, UPT, UR25, -0x1, UPT ;  /* 0xffffffff1900788c */ /* 0x002fe4000bf05270 */
[----:B------:R-:W-:Y:S02]  /*1210*/  UIMAD.WIDE.U32 UR8, UR15, UR6, URZ ;  /* 0x000000060f0872a5 */ /* 0x000fe4000f8e003f */
[----:B------:R-:W-:Y:S02]  /*1220*/  UIADD3 UR6, UR26, 0x7f, URZ ;  /* 0x0000007f1a067890 */ /* 0x000fe4000fffe03f */
[----:B------:R-:W-:Y:S01]  /*1230*/  ULDC.64 UR16, c[0x0][0x178] ;  /* 0x00005e0000107ab9 */ /* 0x000fe20000000a00 */
[----:B------:R-:W-:Y:S01]  /*1240*/  PLOP3.LUT P0, PT, PT, PT, UP0, 0x80, 0x0 ;  /* 0x000000000000781c */ /* 0x000fe20003f0f008 */
[----:B------:R-:W-:-:S02]  /*1250*/  USHF.R.S32.HI UR12, URZ, 0x1f, UR6 ;  /* 0x0000001f3f0c7899 */ /* 0x000fc40008011406 */
[----:B------:R-:W-:Y:S02]  /*1260*/  UIMAD UR22, UR39, UR16, URZ ;  /* 0x00000010271672a4 */ /* 0x000fe4000f8e023f */
[----:B------:R-:W-:Y:S02]  /*1270*/  ULEA.HI UR12, UR12, UR6, URZ, 0x7 ;  /* 0x000000060c0c7291 */ /* 0x000fe4000f8f383f */
[----:B------:R-:W-:Y:S02]  /*1280*/  UISETP.NE.AND UP2, UPT, UR15, -0x1, UPT ;  /* 0xffffffff0f00788c */ /* 0x000fe4000bf45270 */
[----:B------:R-:W-:Y:S02]  /*1290*/  @UP0 UIADD3 UR13, UR19, UR25, URZ ;  /* 0x00000019130d0290 */ /* 0x000fe4000fffe03f */
[----:B------:R-:W-:Y:S02]  /*12a0*/  ULDC.64 UR20, c[0x0][0x198] ;  /* 0x0000660000147ab9 */ /* 0x000fe40000000a00 */
[----:B------:R-:W-:-:S02]  /*12b0*/  UIMAD.WIDE.U32 UR10, UR29, UR16, URZ ;  /* 0x000000101d0a72a5 */ /* 0x000fc4000f8e003f */
[----:B------:R-:W-:Y:S02]  /*12c0*/  UIMAD UR17, UR29, UR17, UR22 ;  /* 0x000000111d1172a4 */ /* 0x000fe4000f8e0216 */
[----:B------:R-:W-:Y:S02]  /*12d0*/  USHF.R.S32.HI UR33, URZ, 0x7, UR12 ;  /* 0x000000073f217899 */ /* 0x000fe4000801140c */
[----:B------:R-:W-:Y:S02]  /*12e0*/  UIMAD UR23, UR15, UR7, URZ ;  /* 0x000000070f1772a4 */ /* 0x000fe4000f8e023f */
[----:B------:R-:W-:Y:S02]  /*12f0*/  ULOP3.LUT UR12, UR12, 0xffffff80, URZ, 0xc0, !UPT ;  /* 0xffffff800c0c7892 */ /* 0x000fe4000f8ec03f */
[----:B------:R-:W-:Y:S02]  /*1300*/  @UP0 UIMAD.WIDE.U32 UR6, UR13, UR20, URZ ;  /* 0x000000140d0602a5 */ /* 0x000fe4000f8e003f */
[----:B------:R-:W-:-:S02]  /*1310*/  UIADD3 UR31, UR11, UR17, URZ ;  /* 0x000000110b1f7290 */ /* 0x000fc4000fffe03f */
[----:B------:R-:W-:Y:S02]  /*1320*/  UIADD3 UR17, UR12, -0x80, URZ ;  /* 0xffffff800c117890 */ /* 0x000fe4000fffe03f */
[----:B------:R-:W-:Y:S02]  /*1330*/  @UP0 UIMAD UR34, UR13, UR21, UR7 ;  /* 0x000000150d2202a4 */ /* 0x000fe4000f8e0207 */
[----:B------:R-:W-:Y:S02]  /*1340*/  USEL UR38, UR10, UR8, !UP2 ;  /* 0x000000080a267287 */ /* 0x000fe4000d000000 */
        /* <DEDUP_REMOVED lines=16> */
.L_x_1045:
        /* <DEDUP_REMOVED lines=18> */
.L_x_1046:
        /* <DEDUP_REMOVED lines=8> */
[----:B------:R-:W-:-:S02]  /*15f0*/  USHF.R.S32.HI UR21, URZ, 0x1f, UR24 ;  /* 0x0000001f3f157899 */ /* 0x000fc40008011418 */
[----:B------:R-:W-:Y:S02]  /*1600*/  @UP2 UMOV UR22, UR6 ;  /* 0x0000000600162c82 */ /* 0x000fe40008000000 */
        /* <DEDUP_REMOVED lines=36> */
[----:B------:R-:W-:-:S03]  /*1850*/  IMAD R2, R6, R4, R2 ;  /* 0x0000000406027224 */ /* 0x000fc600078e0202 */
        /* <DEDUP_REMOVED lines=23> */
.L_x_1047:
[----:B------:R-:W-:Y:S02]  /*19d0*/  UMOV UR10, UR50 ;  /* 0x00000032000a7c82 */ /* 0x000fe40008000000 */
.L_x_1048:
[----:B------:R-:W1:Y:S01]  /*19e0*/  S2R R29, SR_TID.X ;  /* 0x00000000001d7919 */ /* 0x000e620000002100 */
[----:B------:R-:W-:Y:S01]  /*19f0*/  UIADD3 UR6, UP4, UP3, UR6, UR41, UR47 ;  /* 0x0000002906067290 */ /* 0x000fe2000fb9e02f */
[----:B------:R-:W-:Y:S01]  /*1a00*/  IMAD.U32 R11, RZ, RZ, UR35 ;  /* 0x00000023ff0b7e24 */ /* 0x000fe2000f8e00ff */
[----:B------:R-:W-:Y:S01]  /*1a10*/  BSSY B1, `(.L_x_1044) ;  /* 0x0000a9d000017945 */ /* 0x000fe20003800000 */
[----:B------:R-:W-:Y:S01]  /*1a20*/  IMAD.MOV.U32 R31, RZ, RZ, c[0x0][0x190] ;  /* 0x00006400ff1f7624 */ /* 0x000fe200078e00ff */
[----:B------:R-:W-:Y:S02]  /*1a30*/  UIADD3 UR20, UP2, UP1, UR16, UR6, UR20 ;  /* 0x0000000610147290 */ /* 0x000fe4000f95e014 */
[----:B------:R-:W-:Y:S01]  /*1a40*/  UIADD3.X UR6, UR9, UR48, UR53, UP4, UP3 ;  /* 0x0000003009067290 */ /* 0x000fe2000a7e6435 */
[----:B------:R-:W-:Y:S01]  /*1a50*/  IMAD.SHL.U32 R13, R31, 0x20, RZ ;  /* 0x000000201f0d7824 */ /* 0x000fe200078e00ff */
[----:B------:R-:W-:-:S02]  /*1a60*/  UIADD3 UR16, UR17, UR10, URZ ;  /* 0x0000000a11107290 */ /* 0x000fc4000fffe03f */
[----:B------:R-:W-:Y:S02]  /*1a70*/  UIADD3.X UR15, UR11, UR6, UR13, UP2, UP1 ;  /* 0x000000060b0f7290 */ /* 0x000fe400097e240d */
[----:B------:R-:W-:Y:S02]  /*1a80*/  UIADD3 UR9, UR17, UR12, URZ ;  /* 0x0000000c11097290 */ /* 0x000fe4000fffe03f */
[----:B------:R-:W-:Y:S02]  /*1a90*/  ULDC.64 UR6, c[0x0][0x1a8] ;  /* 0x00006a0000067ab9 */ /* 0x000fe40000000a00 */
[----:B------:R-:W-:Y:S02]  /*1aa0*/  UIMAD UR6, UR57, UR6, URZ ;  /* 0x00000006390672a4 */ /* 0x000fe4000f8e023f */
[----:B------:R-:W-:Y:S02]  /*1ab0*/  ULDC UR13, c[0x0][0x2e8] ;  /* 0x0000ba00000d7ab9 */ /* 0x000fe40000000800 */
[----:B------:R-:W-:Y:S01]  /*1ac0*/  UIMAD UR11, UR35, UR7, UR6 ;  /* 0x00000007230b72a4 */ /* 0x000fe2000f8e0206 */
[----:B-1----:R-:W-:-:S02]  /*1ad0*/  SHF.R.S32.HI R30, RZ, 0x1f, R29 ;  /* 0x0000001fff1e7819 */ /* 0x002fc4000001141d */
[----:B------:R-:W-:Y:S02]  /*1ae0*/  ULDC.64 UR6, c[0x0][0x378] ;  /* 0x0000de0000067ab9 */ /* 0x000fe40000000a00 */
[----:B------:R-:W-:Y:S01]  /*1af0*/  UIMAD UR6, UR57, UR6, URZ ;  /* 0x00000006390672a4 */ /* 0x000fe2000f8e023f */
[----:B------:R-:W-:-:S03]  /*1b00*/  LEA.HI R4, R30, R29, RZ, 0x3 ;  /* 0x0000001d1e047211 */ /* 0x000fc600078f18ff */
[----:B------:R-:W-:Y:S01]  /*1b10*/  UIMAD UR8, UR35, UR7, UR6 ;  /* 0x00000007230872a4 */ /* 0x000fe2000f8e0206 */
[----:B------:R-:W-:Y:S02]  /*1b20*/  SHF.R.S32.HI R0, RZ, 0x3, R4 ;  /* 0x00000003ff007819 */ /* 0x000fe40000011404 */
        /* <DEDUP_REMOVED lines=8> */
[----:B------:R-:W-:-:S04]  /*1bb0*/  IMAD.SHL.U32 R4, R4, 0x8, RZ ;  /* 0x0000000804047824 */ /* 0x000fc800078e00ff */
[----:B------:R-:W-:Y:S01]  /*1bc0*/  IMAD R7, R7, c[0x0][0x190], RZ ;  /* 0x0000640007077a24 */ /* 0x000fe200078e02ff */
[----:B------:R-:W-:Y:S02]  /*1bd0*/  SHF.R.S32.HI R5, RZ, 0x1f, R4 ;  /* 0x0000001fff057819 */ /* 0x000fe40000011404 */
[----:B------:R-:W-:-:S03]  /*1be0*/  IADD3 R6, P1, R4, UR22, RZ ;  /* 0x0000001604067c10 */ /* 0x000fc6000ff3e0ff */
[----:B------:R-:W-:-:S04]  /*1bf0*/  IMAD.WIDE.U32 R8, R2, c[0x0][0x190], R4 ;  /* 0x0000640002087a25 */ /* 0x000fc800078e0004 */
[----:B------:R-:W-:Y:S01]  /*1c00*/  IMAD R2, R2, c[0x0][0x194], R7 ;  /* 0x0000650002027a24 */ /* 0x000fe200078e0207 */
[----:B------:R-:W-:Y:S02]  /*1c10*/  IADD3 R8, P2, R8, UR38, RZ ;  /* 0x0000002608087c10 */ /* 0x000fe4000ff5e0ff */
[----:B------:R-:W-:Y:S01]  /*1c20*/  IADD3.X R7, R5, UR23, RZ, P1, !PT ;  /* 0x0000001705077c10 */ /* 0x000fe20008ffe4ff */
[----:B------:R-:W-:Y:S01]  /*1c30*/  ULDC.64 UR22, c[0x0][0x3c8] ;  /* 0x0000f20000167ab9 */ /* 0x000fe20000000a00 */
[----:B------:R-:W-:Y:S01]  /*1c40*/  IADD3.X R9, R9, UR31, R2, P2, !PT ;  /* 0x0000001f09097c10 */ /* 0x000fe200097fe402 */
[----:B------:R-:W-:Y:S01]  /*1c50*/  IMAD.U32 R2, RZ, RZ, UR17 ;  /* 0x00000011ff027e24 */ /* 0x000fe2000f8e00ff */
[----:B------:R-:W-:-:S03]  /*1c60*/  UIMAD.WIDE UR16, UR16, UR61, UR22 ;  /* 0x0000003d101072a5 */ /* 0x000fc6000f8e0216 */
[----:B------:R-:W-:Y:S01]  /*1c70*/  IMAD.WIDE.U32 R6, R2, c[0x0][0x370], R6 ;  /* 0x0000dc0002067a25 */ /* 0x000fe200078e0006 */
[----:B------:R-:W-:-:S03]  /*1c80*/  LEA.HI R2, R30, R29, RZ, 0x5 ;  /* 0x0000001d1e027211 */ /* 0x000fc600078f28ff */
[----:B------:R-:W-:Y:S01]  /*1c90*/  IMAD.WIDE.U32 R8, R11, c[0x0][0x1a8], R8 ;  /* 0x00006a000b087a25 */ /* 0x000fe200078e0008 */
[----:B------:R-:W-:Y:S01]  /*1ca0*/  LOP3.LUT R10, R2, 0xffffffe0, RZ, 0xc0, !PT ;  /* 0xffffffe0020a7812 */ /* 0x000fe200078ec0ff */
[----:B------:R-:W-:Y:S01]  /*1cb0*/  UMOV UR12, UR16 ;  /* 0x00000010000c7c82 */ /* 0x000fe20008000000 */
[----:B------:R-:W-:Y:S01]  /*1cc0*/  IADD3 R7, R7, UR6, RZ ;  /* 0x0000000607077c10 */ /* 0x000fe2000fffe0ff */
[----:B------:R-:W-:Y:S01]  /*1cd0*/  UIADD3 UR6, -UR14, UR26, UR24 ;  /* 0x0000001a0e067290 */ /* 0x000fe2000fffe118 */
[----:B------:R-:W-:Y:S01]  /*1ce0*/  SHF.R.S32.HI R2, RZ, 0x5, R2 ;  /* 0x00000005ff027819 */ /* 0x000fe20000011402 */
[----:B------:R-:W-:Y:S01]  /*1cf0*/  IMAD.IADD R10, R29, 0x1, -R10 ;  /* 0x000000011d0a7824 */ /* 0x000fe200078e0a0a */
[----:B------:R-:W-:Y:S01]  /*1d00*/  IADD3 R9, R9, UR11, RZ ;  /* 0x0000000b09097c10 */ /* 0x000fe2000fffe0ff */
[----:B------:R-:W-:Y:S01]  /*1d10*/  UIADD3 UR6, UR6, -UR13, URZ ;  /* 0x8000000d06067290 */ /* 0x000fe2000fffe03f */
[----:B------:R-:W-:Y:S01]  /*1d20*/  IMAD.WIDE.U32 R6, R11, c[0x0][0x378], R6 ;  /* 0x0000de000b067a25 */ /* 0x000fe200078e0006 */
[----:B------:R-:W-:Y:S01]  /*1d30*/  LEA R32, P2, R8, c[0x0][0x160], 0x1 ;  /* 0x0000580008207a11 */ /* 0x000fe200078408ff */
[----:B------:R-:W-:-:S02]  /*1d40*/  ULDC.64 UR10, c[0x0][0x200] ;  /* 0x00008000000a7ab9 */ /* 0x000fc40000000a00 */
[----:B------:R-:W-:Y:S01]  /*1d50*/  IMAD R10, R2, UR46, R10 ;  /* 0x0000002e020a7c24 */ /* 0x000fe2000f8e020a */
[----:B------:R-:W-:Y:S01]  /*1d60*/  USHF.R.S32.HI UR13, URZ, 0x1f, UR6 ;  /* 0x0000001f3f0d7899 */ /* 0x000fe20008011406 */
[----:B------:R-:W-:Y:S01]  /*1d70*/  IADD3 R7, R7, UR8, RZ ;  /* 0x0000000807077c10 */ /* 0x000fe2000fffe0ff */
[----:B------:R-:W-:Y:S01]  /*1d80*/  IMAD R11, R28, c[0x0][0x370], RZ ;  /* 0x0000dc001c0b7a24 */ /* 0x000fe200078e02ff */
[----:B------:R-:W-:Y:S01]  /*1d90*/  LEA.HI.X R33, R8, c[0x0][0x164], R9, 0x1, P2 ;  /* 0x0000590008217a11 */ /* 0x000fe200010f0c09 */
[----:B------:R-:W-:Y:S01]  /*1da0*/  ULEA.HI UR13, UR13, UR6, URZ, 0x7 ;  /* 0x000000060d0d7291 */ /* 0x000fe2000f8f383f */
[----:B------:R-:W-:Y:S01]  /*1db0*/  IADD3 R2, P1, R10, UR20, RZ ;  /* 0x000000140a027c10 */ /* 0x000fe2000ff3e0ff */
[C---:B------:R-:W-:Y:S01]  /*1dc0*/  IMAD R11, R0.reuse, c[0x0][0x374], R11 ;  /* 0x0000dd00000b7a24 */ /* 0x040fe200078e020b */
[----:B------:R1:W-:Y:S01]  /*1dd0*/  STL [R1+0xc], R32 ;  /* 0x00000c2001007387 */ /* 0x0003e20000100800 */
[----:B------:R-:W-:Y:S01]  /*1de0*/  IMAD.WIDE.U32 R6, R0, c[0x0][0x370], R6 ;  /* 0x0000dc0000067a25 */ /* 0x000fe200078e0006 */
[----:B------:R-:W-:Y:S01]  /*1df0*/  LEA.HI.X.SX32 R10, R10, UR15, 0x1, P1 ;  /* 0x0000000f0a0a7c11 */ /* 0x000fe200088f0eff */
[----:B------:R-:W-:Y:S01]  /*1e00*/  USHF.R.S32.HI UR13, URZ, 0x7, UR13 ;  /* 0x000000073f0d7899 */ /* 0x000fe2000801140d */
[----:B------:R-:W-:Y:S01]  /*1e10*/  LEA R202, P1, R2, c[0x0][0x350], 0x2 ;  /* 0x0000d40002ca7a11 */ /* 0x000fe200078210ff */
[----:B------:R-:W-:-:S02]  /*1e20*/  UIMAD.WIDE UR8, UR9, UR61, UR10 ;  /* 0x0000003d090872a5 */ /* 0x000fc4000f8e020a */
[----:B------:R-:W-:Y:S01]  /*1e30*/  UISETP.LT.AND UP1, UPT, URZ, UR13, UPT ;  /* 0x0000000d3f00728c */ /* 0x000fe2000bf21270 */
[----:B------:R-:W-:Y:S01]  /*1e40*/  LEA.HI.X R201, R2, c[0x0][0x354], R10, 0x2, P1 ;  /* 0x0000d50002c97a11 */ /* 0x000fe200008f140a */
[----:B------:R-:W-:Y:S01]  /*1e50*/  IMAD.IADD R2, R7, 0x1, R11 ;  /* 0x0000000107027824 */ /* 0x000fe200078e020b */
[C---:B------:R-:W-:Y:S01]  /*1e60*/  LEA R18, P1, R6.reuse, c[0x0][0x330], 0x1 ;  /* 0x0000cc0006127a11 */ /* 0x040fe200078208ff */
[----:B------:R-:W-:Y:S01]  /*1e70*/  USEL UR13, URZ, UR13, !UP1 ;  /* 0x0000000d3f0d7287 */ /* 0x000fe2000c800000 */
[----:B------:R-:W-:Y:S01]  /*1e80*/  IMAD.MOV.U32 R10, RZ, RZ, c[0x0][0x370] ;  /* 0x0000dc00ff0a7624 */ /* 0x000fe200078e00ff */
[----:B------:R-:W-:Y:S01]  /*1e90*/  UIADD3 UR6, UR33, -0x1, URZ ;  /* 0xffffffff21067890 */ /* 0x000fe2000fffe03f */
[----:B------:R-:W-:Y:S01]  /*1ea0*/  LEA.HI.X R19, R6, c[0x0][0x334], R2, 0x1, P1 ;  /* 0x0000cd0006137a11 */ /* 0x000fe200008f0c02 */
[----:B------:R1:W-:Y:S01]  /*1eb0*/  STL [R1+0x8], R18 ;  /* 0x0000081201007387 */ /* 0x0003e20000100800 */
[----:B------:R-:W-:Y:S01]  /*1ec0*/  UISETP.GT.AND UP1, UPT, UR33, UR13, UPT ;  /* 0x0000000d2100728c */ /* 0x000fe2000bf24270 */
[----:B------:R-:W-:Y:S01]  /*1ed0*/  IMAD.MOV.U32 R6, RZ, RZ, 0x5 ;  /* 0x00000005ff067424 */ /* 0x000fe200078e00ff */
[----:B------:R-:W-:Y:S01]  /*1ee0*/  UMOV UR10, UR8 ;  /* 0x00000008000a7c82 */ /* 0x000fe20008000000 */
[----:B------:R1:W-:Y:S01]  /*1ef0*/  STL [R1+0x4], R33 ;  /* 0x0000042101007387 */ /* 0x0003e20000100800 */
[----:B------:R-:W-:Y:S01]  /*1f00*/  UMOV UR11, UR17 ;  /* 0x00000011000b7c82 */ /* 0x000fe20008000000 */
[----:B------:R-:W-:Y:S01]  /*1f10*/  IMAD.SHL.U32 R7, R10, 0x20, RZ ;  /* 0x000000200a077824 */ /* 0x000fe200078e00ff */
[----:B------:R-:W-:Y:S01]  /*1f20*/  PLOP3.LUT P1, PT, PT, PT, UP1, 0x80, 0x0 ;  /* 0x000000000000781c */ /* 0x000fe20003f2f018 */
[----:B------:R1:W-:Y:S01]  /*1f30*/  STL [R1], R19 ;  /* 0x0000001301007387 */ /* 0x0003e20000100800 */
[----:B------:R-:W-:-:S02]  /*1f40*/  SHF.L.U64.HI R9, R31, R6, c[0x0][0x194] ;  /* 0x000065001f097619 */ /* 0x000fc40000010206 */
[----:B------:R-:W-:-:S09]  /*1f50*/  SHF.L.U64.HI R6, R10, R6, c[0x0][0x374] ;  /* 0x0000dd000a067619 */ /* 0x000fd20000010206 */
        /* <DEDUP_REMOVED lines=19> */
.L_x_1050:
        /* <DEDUP_REMOVED lines=18> */
.L_x_1051:
        /* <DEDUP_REMOVED lines=27> */
.L_x_1053:
[----:B------:R-:W-:Y:S05]  /*2360*/  BSYNC B0 ;  /* 0x0000000000007941 */ /* 0x000fea0003800000 */
.L_x_1052:
        /* <DEDUP_REMOVED lines=14> */
[----:B------:R2:W-:Y:S02]  /*2450*/  STG.E.128 [R10.64], RZ ;  /* 0x000000ff0a007986 */ /* 0x0005e4000c101d04 */
.L_x_1055:
[----:B------:R-:W-:Y:S05]  /*2460*/  BSYNC B0 ;  /* 0x0000000000007941 */ /* 0x000fea0003800000 */
.L_x_1054:
        /* <DEDUP_REMOVED lines=15> */
.L_x_1057:
[----:B------:R-:W-:Y:S05]  /*2560*/  BSYNC B0 ;  /* 0x0000000000007941 */ /* 0x000fea0003800000 */
.L_x_1056:
        /* <DEDUP_REMOVED lines=13> */
[----:B------:R2:W-:Y:S02]  /*2640*/  STG.E.128 [R6.64], RZ ;  /* 0x000000ff06007986 */ /* 0x0005e4000c101d04 */
.L_x_1059:
[----:B------:R-:W-:Y:S05]  /*2650*/  BSYNC B0 ;  /* 0x0000000000007941 */ /* 0x000fea0003800000 */
.L_x_1058:
        /* <DEDUP_REMOVED lines=24> */
.L_x_1061:
[----:B------:R-:W-:Y:S05]  /*27e0*/  BSYNC B0 ;  /* 0x0000000000007941 */ /* 0x000fea0003800000 */
.L_x_1060:
[----:B------:R-:W-:Y:S01]  /*27f0*/  BSSY B0, `(.L_x_1062) ;  /* 0x000000d000007945 */ /* 0x000fe20003800000 */
        /* <DEDUP_REMOVED lines=12> */
.L_x_1063:
[----:B------:R-:W-:Y:S05]  /*28c0*/  BSYNC B0 ;  /* 0x0000000000007941 */ /* 0x000fea0003800000 */
.L_x_1062:
        /* <DEDUP_REMOVED lines=13> */
.L_x_1065:
[----:B------:R-:W-:Y:S05]  /*29a0*/  BSYNC B0 ;  /* 0x0000000000007941 */ /* 0x000fea0003800000 */
.L_x_1064:
        /* <DEDUP_REMOVED lines=12> */
.L_x_1049:
[----:B------:R-:W2:Y:S01]  /*2a70*/  LDL R26, [R1+0x54] ;  /* 0x00005400011a7983 */ /* 0x000ea20000100800 */
[----:B------:R-:W-:Y:S01]  /*2a80*/  PLOP3.LUT P2, PT, PT, PT, UP6, 0x80, 0x0 ;  /* 0x000000000000781c */ /* 0x000fe20003f4f068 */
[----:B------:R-:W-:Y:S01]  /*2a90*/  ULEA.HI UR7, UR6, UR6, URZ, 0x1 ;  /* 0x0000000606077291 */ /* 0x000fe2000f8f083f */
[C---:B------:R-:W-:Y:S01]  /*2aa0*/  IADD3 R2, R0.reuse, 0x20, RZ ;  /* 0x0000002000027810 */ /* 0x040fe20007ffe0ff */
[----:B------:R-:W-:Y:S01]  /*2ab0*/  ULDC.64 UR16, c[0x0][0x198] ;  /* 0x0000660000107ab9 */ /* 0x000fe20000000a00 */
[C---:B------:R-:W-:Y:S01]  /*2ac0*/  IADD3 R24, R0.reuse, 0x40, RZ ;  /* 0x0000004000187810 */ /* 0x040fe20007ffe0ff */
[----:B------:R-:W-:Y:S01]  /*2ad0*/  ULOP3.LUT UR8, UR7, 0xfffffffe, URZ, 0xc0, !UPT ;  /* 0xfffffffe07087892 */ /* 0x000fe2000f8ec03f */
[----:B------:R-:W-:Y:S01]  /*2ae0*/  IADD3 R25, R0, 0x60, RZ ;  /* 0x0000006000197810 */ /* 0x000fe20007ffe0ff */
[----:B------:R-:W-:Y:S01]  /*2af0*/  UIMAD UR7, UR6, -0x80, UR26 ;  /* 0xffffff80060778a4 */ /* 0x000fe2000f8e021a */
[----:B------:R-:W-:Y:S01]  /*2b00*/  IMAD.U32 R22, RZ, RZ, UR24 ;  /* 0x00000018ff167e24 */ /* 0x000fe2000f8e00ff */
[----:B------:R-:W-:-:S04]  /*2b10*/  UIADD3 UR8, UR6, -UR8, URZ ;  /* 0x8000000806087290 */ /* 0x000fc8000fffe03f */
[----:B------:R-:W-:Y:S01]  /*2b20*/  ISETP.GE.AND P0, PT, R2, UR7, PT ;  /* 0x0000000702007c0c */ /* 0x000fe2000bf06270 */
[----:B------:R-:W-:Y:S01]  /*2b30*/  UISETP.NE.AND UP0, UPT, UR8, 0x1, UPT ;  /* 0x000000010800788c */ /* 0x000fe2000bf05270 */
[----:B------:R-:W-:Y:S01]  /*2b40*/  ISETP.GE.AND P3, PT, R0, UR7, PT ;  /* 0x0000000700007c0c */ /* 0x000fe2000bf66270 */
[----:B------:R-:W-:Y:S01]  /*2b50*/  UIMAD UR8, UR21, UR16, URZ ;  /* 0x00000010150872a4 */ /* 0x000fe2000f8e023f */
[----:B------:R-:W-:Y:S02]  /*2b60*/  ISETP.GE.AND P1, PT, R24, UR7, PT ;  /* 0x0000000718007c0c */ /* 0x000fe4000bf26270 */
[----:B------:R-:W-:Y:S01]  /*2b70*/  ISETP.GE.AND P6, PT, R25, UR7, PT ;  /* 0x0000000719007c0c */ /* 0x000fe2000bfc6270 */
[----:B------:R-:W-:Y:S02]  /*2b80*/  UIMAD UR15, UR24, UR17, UR8 ;  /* 0x00000011180f72a4 */ /* 0x000fe4000f8e0208 */
[----:B------:R-:W-:Y:S02]  /*2b90*/  UIMAD UR8, UR18, -0x80, UR14 ;  /* 0xffffff80120878a4 */ /* 0x000fe4000f8e020e */
[----:B------:R-:W-:-:S02]  /*2ba0*/  ULDC.64 UR16, c[0x0][0x1a0] ;  /* 0x0000680000107ab9 */ /* 0x000fc40000000a00 */
[CC--:B------:R-:W-:Y:S02]  /*2bb0*/  @!P0 LEA R16, P5, R7.reuse, R18.reuse, 0x1 ;  /* 0x0000001207108211 */ /* 0x0c0fe400078a08ff */
[----:B------:R-:W-:Y:S02]  /*2bc0*/  ISETP.GE.AND P4, PT, R2, UR8, PT ;  /* 0x0000000802007c0c */ /* 0x000fe4000bf86270 */
[-C--:B------:R-:W-:Y:S01]  /*2bd0*/  @!P0 LEA.HI.X R17, R7, R19.reuse, R6, 0x1, P5 ;  /* 0x0000001307118211 */ /* 0x080fe200028f0c06 */
[----:B------:R-:W-:Y:S01]  /*2be0*/  @!P1 IMAD.MOV.U32 R8, RZ, RZ, c[0x0][0x374] ;  /* 0x0000dd00ff089624 */ /* 0x000fe200078e00ff */
[C---:B------:R-:W-:Y:S01]  /*2bf0*/  @!P1 LEA R14, P5, R10.reuse, R18, 0x7 ;  /* 0x000000120a0e9211 */ /* 0x040fe200078a38ff */
[----:B------:R-:W-:Y:S01]  /*2c00*/  @!P6 IMAD.MOV.U32 R6, RZ, RZ, R18 ;  /* 0x000000ffff06e224 */ /* 0x000fe200078e0012 */
[-C--:B------:R-:W-:Y:S01]  /*2c10*/  @!P6 MOV R7, R19.reuse ;  /* 0x000000130007e202 */ /* 0x080fe20000000f00 */
[----:B------:R-:W-:Y:S01]  /*2c20*/  @!P6 IMAD.MOV.U32 R21, RZ, RZ, c[0x0][0x374] ;  /* 0x0000dd00ff15e624 */ /* 0x000fe200078e00ff */
[----:B------:R-:W-:-:S02]  /*2c30*/  @!P1 LEA.HI.X R15, R10, R19, R8, 0x7, P5 ;  /* 0x000000130a0f9211 */ /* 0x000fc400028f3c08 */
[----:B------:R-:W-:Y:S01]  /*2c40*/  @!P0 LEA R12, P5, R13, R32, 0x1 ;  /* 0x000000200d0c8211 */ /* 0x000fe200078a08ff */
[----:B------:R-:W-:-:S03]  /*2c50*/  @!P6 IMAD.WIDE.U32 R10, R10, 0xc0, R6 ;  /* 0x000000c00a0ae825 */ /* 0x000fc600078e0006 */
[----:B------:R-:W-:Y:S01]  /*2c60*/  @!P0 LEA.HI.X R13, R13, R33, R9, 0x1, P5 ;  /* 0x000000210d0d8211 */ /* 0x000fe200028f0c09 */
[----:B------:R-:W-:Y:S01]  /*2c70*/  IMAD.WIDE.U32 R6, R22, c[0x0][0x198], R4 ;  /* 0x0000660016067a25 */ /* 0x000fe200078e0004 */
[----:B------:R-:W-:Y:S03]  /*2c80*/  @P2 BAR.SYNC.DEFER_BLOCKING 0x0 ;  /* 0x0000000000002b1d */ /* 0x000fe60000010000 */
[----:B------:R-:W-:Y:S01]  /*2c90*/  @!P6 IMAD R21, R21, 0xc0, RZ ;  /* 0x000000c01515e824 */ /* 0x000fe200078e02ff */
[----:B------:R-:W-:Y:S01]  /*2ca0*/  IADD3 R8, P2, R6, UR32, RZ ;  /* 0x0000002006087c10 */ /* 0x000fe2000ff5e0ff */
[----:B------:R-:W-:-:S05]  /*2cb0*/  IMAD.U32 R6, RZ, RZ, UR15 ;  /* 0x0000000fff067e24 */ /* 0x000fca000f8e00ff */
[----:B------:R-:W-:Y:S01]  /*2cc0*/  IADD3.X R9, R7, UR34, R6, P2, !PT ;  /* 0x0000002207097c10 */ /* 0x000fe200097fe406 */
[----:B------:R-:W-:Y:S01]  /*2cd0*/  @!P6 IMAD.IADD R7, R11, 0x1, R21 ;  /* 0x000000010b07e824 */ /* 0x000fe200078e0215 */
[----:B------:R-:W-:Y:S02]  /*2ce0*/  PLOP3.LUT P2, PT, PT, PT, UP0, 0x80, 0x0 ;  /* 0x000000000000781c */ /* 0x000fe40003f4f008 */
[----:B------:R-:W-:Y:S01]  /*2cf0*/  ISETP.GE.AND P5, PT, R0, UR8, PT ;  /* 0x0000000800007c0c */ /* 0x000fe2000bfa6270 */
        /* <DEDUP_REMOVED lines=13> */
[----:B---3--:R-:W3:Y:S01]  /*2dd0*/  LDL R17, [R1+0x64] ;  /* 0x0000640001117983 */ /* 0x008ee20000100800 */
[----:B------:R-:W-:Y:S01]  /*2de0*/  @!P6 IMAD.MOV.U32 R6, RZ, RZ, R10 ;  /* 0x000000ffff06e224 */ /* 0x000fe200078e000a */
[----:B------:R-:W-:Y:S01]  /*2df0*/  SHF.L.U32 R192, R11, 0x1, RZ ;  /* 0x000000010bc07819 */ /* 0x000fe200000006ff */
[----:B------:R-:W-:Y:S01]  /*2e00*/  @!P1 IMAD.MOV.U32 R11, RZ, RZ, c[0x0][0x194] ;  /* 0x00006500ff0b9624 */ /* 0x000fe200078e00ff */
[----:B------:R-:W-:Y:S01]  /*2e10*/  @P1 STS.128 [R2+0xa000], RZ ;  /* 0x00a000ff02001388 */ /* 0x000fe20000000c00 */
[----:B------:R-:W-:-:S03]  /*2e20*/  IMAD.WIDE.U32 R4, R22, c[0x0][0x1a0], R4 ;  /* 0x0000680016047a25 */ /* 0x000fc600078e0004 */
[----:B------:R-:W-:Y:S01]  /*2e30*/  @!PT LDS RZ, [RZ] ;  /* 0x00000000fffff984 */ /* 0x000fe20000000800 */
[----:B------:R-:W-:Y:S01]  /*2e40*/  @!PT LDS RZ, [RZ] ;  /* 0x00000000fffff984 */ /* 0x000fe20000000800 */
[----:B------:R-:W-:Y:S01]  /*2e50*/  @!PT LDS RZ, [RZ] ;  /* 0x00000000fffff984 */ /* 0x000fe20000000800 */
[----:B------:R4:W-:Y:S01]  /*2e60*/  @!P1 LDGSTS.E.BYPASS.LTC128B.128 [R2+0xa000], [R14.64] ;  /* 0x0a0000000e029fae */ /* 0x0009e2000b901d44 */
[----:B------:R-:W-:-:S03]  /*2e70*/  IMAD.MOV.U32 R21, RZ, RZ, 0x7f800000 ;  /* 0x7f800000ff157424 */ /* 0x000fc600078e00ff */
[----:B------:R-:W-:Y:S04]  /*2e80*/  @P6 STS.128 [R2+0xb000], RZ ;  /* 0x00b000ff02006388 */ /* 0x000fe80000000c00 */
        /* <DEDUP_REMOVED lines=8> */
[----:B-----5:R-:W-:-:S02]  /*2f10*/  @!P3 IMAD.MOV.U32 R6, RZ, RZ, R32 ;  /* 0x000000ffff06b224 */ /* 0x020fc400078e0020 */
[----:B------:R-:W-:-:S05]  /*2f20*/  @!P3 IMAD.MOV.U32 R7, RZ, RZ, R33 ;  /* 0x000000ffff07b224 */ /* 0x000fca00078e0021 */
[----:B------:R-:W-:Y:S01]  /*2f30*/  @!PT LDS RZ, [RZ] ;  /* 0x00000000fffff984 */ /* 0x000fe20000000800 */
[----:B------:R-:W-:Y:S01]  /*2f40*/  @!PT LDS RZ, [RZ] ;  /* 0x00000000fffff984 */ /* 0x000fe20000000800 */
[----:B------:R-:W-:Y:S01]  /*2f50*/  @!PT LDS RZ, [RZ] ;  /* 0x00000000fffff984 */ /* 0x000fe20000000800 */
[----:B------:R5:W-:Y:S04]  /*2f60*/  @!P3 LDGSTS.E.BYPASS.LTC128B.128 [R192], [R6.64] ;  /* 0x0000000006c0bfae */ /* 0x000be8000b901d44 */
        /* <DEDUP_REMOVED lines=8> */
[----:B----4-:R-:W-:-:S03]  /*2ff0*/  @!P4 IADD3 R14, P0, R0, 0x20, RZ ;  /* 0x00000020000ec810 */ /* 0x010fc60007f1e0ff */
[----:B------:R-:W-:Y:S01]  /*3000*/  @P1 STS [R192+0x2000], RZ ;  /* 0x002000ffc0001388 */ /* 0x000fe20000000800 */
[----:B-----5:R-:W-:-:S03]  /*3010*/  IMAD R6, R23, c[0x0][0x1b0], RZ ;  /* 0x00006c0017067a24 */ /* 0x020fc600078e02ff */
[----:B------:R-:W-:Y:S01]  /*3020*/  @P1 STS [R192+0x2004], RZ ;  /* 0x002004ffc0001388 */ /* 0x000fe20000000800 */
[----:B------:R-:W-:-:S03]  /*3030*/  IMAD R10, R20, c[0x0][0x1b4], R6 ;  /* 0x00006d00140a7a24 */ /* 0x000fc600078e0206 */
[----:B------:R-:W-:Y:S01]  /*3040*/  @P1 STS [R192+0x2008], RZ ;  /* 0x002008ffc0001388 */ /* 0x000fe20000000800 */
[----:B------:R-:W-:-:S03]  /*3050*/  IMAD.WIDE.U32 R6, R20, c[0x0][0x1b0], R8 ;  /* 0x00006c0014067a25 */ /* 0x000fc600078e0008 */
[----:B------:R-:W-:Y:S01]  /*3060*/  @P1 STS [R192+0x200c], RZ ;  /* 0x00200cffc0001388 */ /* 0x000fe20000000800 */
[----:B------:R-:W-:Y:S01]  /*3070*/  @!P4 IMAD.X R8, RZ, RZ, R28, P0 ;  /* 0x000000ffff08c224 */ /* 0x000fe200000e061c */
[----:B------:R-:W-:Y:S01]  /*3080*/  IADD3 R7, R7, R10, RZ ;  /* 0x0000000a07077210 */ /* 0x000fe20007ffe0ff */
[----:B------:R-:W-:Y:S02]  /*3090*/  @!P5 IMAD R9, R28, c[0x0][0x198], RZ ;  /* 0x000066001c09da24 */ /* 0x000fe400078e02ff */
[----:B------:R-:W-:Y:S02]  /*30a0*/  @!P4 IMAD R8, R8, c[0x0][0x198], RZ ;  /* 0x000066000808ca24 */ /* 0x000fe400078e02ff */
[----:B------:R-:W-:Y:S02]  /*30b0*/  @!P5 IMAD R16, R0, c[0x0][0x19c], R9 ;  /* 0x000067000010da24 */ /* 0x000fe400078e0209 */
[----:B------:R-:W-:Y:S01]  /*30c0*/  @!P4 IMAD R15, R14, c[0x0][0x19c], R8 ;  /* 0x000067000e0fca24 */ /* 0x000fe200078e0208 */
[----:B-1----:R-:W-:Y:S01]  /*30d0*/  @!P1 LEA R12, P3, R31, R32, 0x7 ;  /* 0x000000201f0c9211 */ /* 0x002fe200078638ff */
[----:B------:R-:W-:-:S02]  /*30e0*/  @!P4 IMAD.MOV.U32 R8, RZ, RZ, R6 ;  /* 0x000000ffff08c224 */ /* 0x000fc400078e0006 */
[----:B------:R-:W-:Y:S01]  /*30f0*/  @!P4 IMAD.MOV.U32 R9, RZ, RZ, R7 ;  /* 0x000000ffff09c224 */ /* 0x000fe200078e0007 */
[----:B------:R-:W-:Y:S01]  /*3100*/  @!P1 LEA.HI.X R13, R31, R33, R11, 0x7, P3 ;  /* 0x000000211f0d9211 */ /* 0x000fe200018f3c0b */
[----:B------:R-:W-:Y:S01]  /*3110*/  @!P5 IMAD.WIDE.U32 R10, R0, c[0x0][0x198], R6 ;  /* 0x00006600000ada25 */ /* 0x000fe200078e0006 */
[----:B------:R-:W-:-:S03]  /*3120*/  ISETP.GE.AND P3, PT, R24, UR8, PT ;  /* 0x0000000818007c0c */ /* 0x000fc6000bf66270 */
        /* <DEDUP_REMOVED lines=18> */
[----:B------:R-:W-:Y:S02]  /*3250*/  @P6 STS [R192+0x3004], RZ ;  /* 0x003004ffc0006388 */ /* 0x000fe40000000800 */
[----:B------:R-:W-:Y:S02]  /*3260*/  @!P3 IADD3.X R8, RZ, R28, RZ, P0, !PT ;  /* 0x0000001cff08b210 */ /* 0x000fe400007fe4ff */
[----:B------:R-:W-:Y:S01]  /*3270*/  @!P1 IADD3 R11, P0, R0, 0x60, RZ ;  /* 0x00000060000b9810 */ /* 0x000fe20007f1e0ff */
[----:B------:R-:W-:Y:S02]  /*3280*/  @P6 STS [R192+0x3008], RZ ;  /* 0x003008ffc0006388 */ /* 0x000fe40000000800 */
[----:B------:R-:W-:Y:S02]  /*3290*/  @!P3 IMAD R8, R8, c[0x0][0x198], RZ ;  /* 0x000066000808ba24 */ /* 0x000fe400078e02ff */
[----:B------:R-:W-:Y:S01]  /*32a0*/  @!P1 IMAD.X R9, RZ, RZ, R28, P0 ;  /* 0x000000ffff099224 */ /* 0x000fe200000e061c */
[----:B------:R-:W-:Y:S01]  /*32b0*/  IADD3 R4, P0, R4, UR28, RZ ;  /* 0x0000001c04047c10 */ /* 0x000fe2000ff1e0ff */
[----:B------:R-:W-:Y:S01]  /*32c0*/  @P6 STS [R192+0x300c], RZ ;  /* 0x00300cffc0006388 */ /* 0x000fe20000000800 */
        /* <DEDUP_REMOVED lines=10> */
[C---:B------:R-:W-:Y:S01]  /*3370*/  @!P3 LEA R22, P0, R8.reuse, c[0x0][0x168], 0x1 ;  /* 0x00005a000816ba11 */ /* 0x040fe200078008ff */
[----:B------:R-:W-:Y:S02]  /*3380*/  IMAD R10, R23, c[0x0][0x1b8], RZ ;  /* 0x00006e00170a7a24 */ /* 0x000fe400078e02ff */
[----:B------:R-:W-:Y:S01]  /*3390*/  @!P1 IMAD.IADD R7, R7, 0x1, R12 ;  /* 0x0000000107079824 */ /* 0x000fe200078e020c */
[----:B------:R-:W-:Y:S01]  /*33a0*/  @!P3 LEA.HI.X R23, R8, c[0x0][0x16c], R9, 0x1, P0 ;  /* 0x00005b000817ba11 */ /* 0x000fe200000f0c09 */
[----:B------:R-:W-:Y:S01]  /*33b0*/  IMAD R10, R20, c[0x0][0x1bc], R10 ;  /* 0x00006f00140a7a24 */ /* 0x000fe200078e020a */
[----:B--2---:R-:W-:Y:S01]  /*33c0*/  @!P1 LEA R18, P0, R6, c[0x0][0x168], 0x1 ;  /* 0x00005a0006129a11 */ /* 0x004fe200078008ff */
[----:B------:R-:W-:Y:S01]  /*33d0*/  IMAD.WIDE.U32 R4, R20, c[0x0][0x1b8], R4 ;  /* 0x00006e0014047a25 */ /* 0x000fe200078e0004 */
[----:B------:R-:W-:-:S02]  /*33e0*/  MOV R20, 0x7f800000 ;  /* 0x7f80000000147802 */ /* 0x000fc40000000f00 */
[----:B------:R-:W-:Y:S01]  /*33f0*/  @!P1 LEA.HI.X R19, R6, c[0x0][0x16c], R7, 0x1, P0 ;  /* 0x00005b0006139a11 */ /* 0x000fe200000f0c07 */
[----:B------:R-:W-:Y:S02]  /*3400*/  @!P5 IMAD R8, R28, c[0x0][0x1a0], RZ ;  /* 0x000068001c08da24 */ /* 0x000fe400078e02ff */
[----:B------:R-:W-:Y:S01]  /*3410*/  IMAD.IADD R5, R5, 0x1, R10 ;  /* 0x0000000105057824 */ /* 0x000fe200078e020a */
[C---:B------:R-:W-:Y:S01]  /*3420*/  @!P4 IADD3 R10, P0, R0.reuse, 0x20, RZ ;  /* 0x00000020000ac810 */ /* 0x040fe20007f1e0ff */
[C---:B------:R-:W-:Y:S02]  /*3430*/  @!P5 IMAD R8, R0.reuse, c[0x0][0x1a4], R8 ;  /* 0x000069000008da24 */ /* 0x040fe400078e0208 */
[----:B------:R-:W-:-:S04]  /*3440*/  @!P5 IMAD.WIDE.U32 R6, R0, c[0x0][0x1a0], R4 ;  /* 0x000068000006da25 */ /* 0x000fc800078e0004 */
[----:B------:R-:W-:Y:S01]  /*3450*/  @!P4 IMAD.X R11, RZ, RZ, R28, P0 ;  /* 0x000000ffff0bc224 */ /* 0x000fe200000e061c */
[----:B------:R-:W-:Y:S01]  /*3460*/  @!P5 IADD3 R13, R7, R8, RZ ;  /* 0x00000008070dd210 */ /* 0x000fe20007ffe0ff */
[----:B------:R-:W-:Y:S01]  /*3470*/  @!P6 IMAD.MOV.U32 R8, RZ, RZ, R32 ;  /* 0x000000ffff08e224 */ /* 0x000fe200078e0020 */
[C---:B------:R-:W-:Y:S01]  /*3480*/  @!P5 LEA R12, P0, R6.reuse, c[0x0][0x170], 0x1 ;  /* 0x00005c00060cda11 */ /* 0x040fe200078008ff */
[----:B------:R-:W-:Y:S02]  /*3490*/  @!P4 IMAD R7, R11, c[0x0][0x1a0], RZ ;  /* 0x000068000b07ca24 */ /* 0x000fe400078e02ff */
[----:B------:R-:W-:Y:S01]  /*34a0*/  @!P6 IMAD.MOV.U32 R9, RZ, RZ, R33 ;  /* 0x000000ffff09e224 */ /* 0x000fe200078e0021 */
[----:B------:R-:W-:Y:S01]  /*34b0*/  @!P5 LEA.HI.X R13, R6, c[0x0][0x174], R13, 0x1, P0 ;  /* 0x00005d00060dda11 */ /* 0x000fe200000f0c0d */
[----:B------:R-:W-:Y:S01]  /*34c0*/  @!P4 IMAD R16, R10, c[0x0][0x1a4], R7 ;  /* 0x000069000a10ca24 */ /* 0x000fe200078e0207 */
[----:B------:R-:W-:Y:S01]  /*34d0*/  @!P3 IADD3 R14, P0, R0, 0x40, RZ ;  /* 0x00000040000eb810 */ /* 0x000fe20007f1e0ff */
[----:B------:R-:W-:-:S02]  /*34e0*/  @!P4 IMAD.MOV.U32 R6, RZ, RZ, R4 ;  /* 0x000000ffff06c224 */ /* 0x000fc400078e0004 */
[----:B------:R-:W-:Y:S01]  /*34f0*/  @!P4 IMAD.MOV.U32 R7, RZ, RZ, R5 ;  /* 0x000000ffff07c224 */ /* 0x000fe200078e0005 */
[----:B------:R-:W-:Y:S01]  /*3500*/  @!P3 IADD3.X R11, RZ, R28, RZ, P0, !PT ;  /* 0x0000001cff0bb210 */ /* 0x000fe200007fe4ff */
[----:B------:R-:W-:-:S04]  /*3510*/  @!P6 IMAD.WIDE.U32 R8, R31, 0xc0, R8 ;  /* 0x000000c01f08e825 */ /* 0x000fc800078e0008 */
[----:B------:R-:W-:-:S04]  /*3520*/  @!P4 IMAD.WIDE.U32 R6, R10, c[0x0][0x1a0], R6 ;  /* 0x000068000a06ca25 */ /* 0x000fc800078e0006 */
[----:B------:R-:W-:Y:S01]  /*3530*/  @!P6 IMAD.IADD R9, R9, 0x1, R15 ;  /* 0x000000010909e824 */ /* 0x000fe200078e020f */
[C---:B------:R-:W-:Y:S01]  /*3540*/  @!P4 LEA R10, P0, R6.reuse, c[0x0][0x170], 0x1 ;  /* 0x00005c00060aca11 */ /* 0x040fe200078008ff */
[----:B------:R-:W-:Y:S02]  /*3550*/  @!P4 IMAD.IADD R15, R7, 0x1, R16 ;  /* 0x00000001070fc824 */ /* 0x000fe400078e0210 */
[----:B------:R-:W-:Y:S01]  /*3560*/  @!P3 IMAD R7, R11, c[0x0][0x1a0], RZ ;  /* 0x000068000b07ba24 */ /* 0x000fe200078e02ff */
[----:B------:R-:W-:Y:S01]  /*3570*/  @!PT LDS RZ, [RZ] ;  /* 0x00000000fffff984 */ /* 0x000fe20000000800 */
[----:B------:R-:W-:Y:S01]  /*3580*/  @!PT LDS RZ, [RZ] ;  /* 0x00000000fffff984 */ /* 0x000fe20000000800 */
[----:B------:R-:W-:Y:S01]  /*3590*/  @!PT LDS RZ, [RZ] ;  /* 0x00000000fffff984 */ /* 0x000fe20000000800 */
[----:B------:R1:W-:Y:S01]  /*35a0*/  @!P6 LDGSTS.E.BYPASS.LTC128B.128 [R192+0x3000], [R8.64] ;  /* 0x0300000008c0efae */ /* 0x0003e2000b901d44 */
[----:B------:R-:W-:Y:S01]  /*35b0*/  IMAD.MOV.U32 R33, RZ, RZ, 0x7f800000 ;  /* 0x7f800000ff217424 */ /* 0x000fe200078e00ff */
[----:B------:R-:W-:Y:S01]  /*35c0*/  @!P4 LEA.HI.X R11, R6, c[0x0][0x174], R15, 0x1, P0 ;  /* 0x00005d00060bca11 */ /* 0x000fe200000f0c0f */
[----:B------:R-:W-:Y:S01]  /*35d0*/  @!P3 IMAD R16, R14, c[0x0][0x1a4], R7 ;  /* 0x000069000e10ba24 */ /* 0x000fe200078e0207 */
[----:B------:R-:W-:Y:S01]  /*35e0*/  @!P3 MOV R7, R5 ;  /* 0x000000050007b202 */ /* 0x000fe20000000f00 */
[----:B------:R-:W-:Y:S01]  /*35f0*/  @!P3 IMAD.MOV.U32 R6, RZ, RZ, R4 ;  /* 0x000000ffff06b224 */ /* 0x000fe200078e0004 */
[----:B------:R-:W-:Y:S01]  /*3600*/  @!P1 IADD3 R0, P0, R0, 0x60, RZ ;  /* 0x0000006000009810 */ /* 0x000fe20007f1e0ff */
[----:B------:R-:W-:Y:S01]  /*3610*/  @P5 STS.128 [R2+0xc000], RZ ;  /* 0x00c000ff02005388 */ /* 0x000fe20000000c00 */
[----:B------:R-:W-:-:S02]  /*3620*/  IMAD.MOV.U32 R32, RZ, RZ, 0x7f800000 ;  /* 0x7f800000ff207424 */ /* 0x000fc400078e00ff */
[----:B------:R-:W-:Y:S01]  /*3630*/  @!P3 IMAD.WIDE.U32 R6, R14, c[0x0][0x1a0], R6 ;  /* 0x000068000e06ba25 */ /* 0x000fe200078e0006 */
[----:B------:R-:W-:Y:S01]  /*3640*/  @!PT LDS RZ, [RZ] ;  /* 0x00000000fffff984 */ /* 0x000fe20000000800 */
[----:B------:R-:W-:Y:S01]  /*3650*/  @!PT LDS RZ, [RZ] ;  /* 0x00000000fffff984 */ /* 0x000fe20000000800 */
[----:B------:R-:W-:Y:S01]  /*3660*/  @!PT LDS RZ, [RZ] ;  /* 0x00000000fffff984 */ /* 0x000fe20000000800 */
[----:B------:R2:W-:Y:S03]  /*3670*/  @!P5 LDGSTS.E.BYPASS.LTC128B.128 [R2+0xc000], [R26.64] ;  /* 0x0c0000001a02dfae */ /* 0x0005e6000b901d44 */
[----:B------:R-:W-:Y:S01]  /*3680*/  @!P1 IMAD.X R15, RZ, RZ, R28, P0 ;  /* 0x000000ffff0f9224 */ /* 0x000fe200000e061c */
[----:B------:R-:W-:Y:S01]  /*3690*/  @P4 STS.128 [R2+0xd000], RZ ;  /* 0x00d000ff02004388 */ /* 0x000fe20000000c00 */
[----:B------:R-:W-:Y:S02]  /*36a0*/  @!P3 IMAD.IADD R16, R7, 0x1, R16 ;  /* 0x000000010710b824 */ /* 0x000fe400078e0210 */
[----:B------:R-:W-:Y:S01]  /*36b0*/  @!P1 IMAD.WIDE.U32 R4, R0, c[0x0][0x1a0], R4 ;  /* 0x0000680000049a25 */ /* 0x000fe200078e0004 */
        /* <DEDUP_REMOVED lines=11> */
[----:B------:R-:W-:Y:S02]  /*3770*/  @!P3 LEA.HI.X R9, R6, c[0x0][0x174], R16, 0x1, P0 ;  /* 0x00005d000609ba11 */ /* 0x000fe400000f0c10 */
[----:B------:R-:W-:Y:S01]  /*3780*/  @!P1 LEA R6, P0, R4, c[0x0][0x170], 0x1 ;  /* 0x00005c0004069a11 */ /* 0x000fe200078008ff */
        /* <DEDUP_REMOVED lines=20> */
[----:B---3--:R-:W-:-:S02]  /*38d0*/  IADD3 R14, R17, 0x8, RZ ;  /* 0x00000008110e7810 */ /* 0x008fc40007ffe0ff */
        /* <DEDUP_REMOVED lines=10> */
[----:B------:R-:W-:Y:S02]  /*3980*/  @!P1 LEA.HI.X R7, R4, c[0x0][0x174], R5, 0x1, P0 ;  /* 0x00005d0004079a11 */ /* 0x000fe400000f0c05 */
[C---:B------:R-:W-:Y:S02]  /*3990*/  SHF.L.U32 R4, R17.reuse, 0x2, RZ ;  /* 0x0000000211047819 */ /* 0x040fe400000006ff */
[----:B------:R-:W-:Y:S01]  /*39a0*/  SHF.L.U64.HI R5, R17, 0x2, R8 ;  /* 0x0000000211057819 */ /* 0x000fe20000010208 */
[----:B------:R-:W-:Y:S01]  /*39b0*/  @!PT LDS RZ, [RZ] ;  /* 0x00000000fffff984 */ /* 0x000fe20000000800 */
[----:B------:R-:W-:Y:S01]  /*39c0*/  @!PT LDS RZ, [RZ] ;  /* 0x00000000fffff984 */ /* 0x000fe20000000800 */
[----:B------:R-:W-:Y:S01]  /*39d0*/  @!PT LDS RZ, [RZ] ;  /* 0x00000000fffff984 */ /* 0x000fe20000000800 */
[----:B------:R2:W-:Y:S01]  /*39e0*/  @!P1 LDGSTS.E.BYPASS.LTC128B.128 [R2+0x13000], [R6.64] ;  /* 0x1300000006029fae */ /* 0x0005e2000b901d44 */
[----:B------:R-:W-:-:S03]  /*39f0*/  IADD3 R4, P1, R4, UR10, RZ ;  /* 0x0000000a04047c10 */ /* 0x000fc6000ff3e0ff */
[----:B------:R-:W0:Y:S01]  /*3a00*/  LDGDEPBAR ;  /* 0x00000000000079af */ /* 0x000e220000000000 */
[----:B------:R-:W-:-:S05]  /*3a10*/  IADD3.X R5, R5, UR9, RZ, P1, !PT ;  /* 0x0000000905057c10 */ /* 0x000fca0008ffe4ff */
[----:B------:R1:W3:Y:S04]  /*3a20*/  @!P3 LDG.E R33, [R4.64] ;  /* 0x000000040421b981 */ /* 0x0002e8000c1e1900 */
[----:B------:R1:W4:Y:S04]  /*3a30*/  @!P6 LDG.E R32, [R4.64+0x20] ;  /* 0x000020040420e981 */ /* 0x000328000c1e1900 */
[----:B------:R1:W5:Y:S01]  /*3a40*/  @!P5 LDG.E R21, [R4.64+0x100] ;  /* 0x000100040415d981 */ /* 0x000362000c1e1900 */
[----:B--2---:R-:W-:Y:S02]  /*3a50*/  SHF.R.S32.HI R2, RZ, 0x1f, R0 ;  /* 0x0000001fff027819 */ /* 0x004fe40000011400 */
[----:B------:R-:W-:-:S04]  /*3a60*/  @!P4 LEA R6, P0, R0, UR10, 0x2 ;  /* 0x0000000a0006cc11 */ /* 0x000fc8000f8010ff */
[----:B------:R-:W-:-:S05]  /*3a70*/  @!P4 LEA.HI.X R7, R0, UR9, R2, 0x2, P0 ;  /* 0x000000090007cc11 */ /* 0x000fca00080f1402 */
[----:B------:R2:W5:Y:S01]  /*3a80*/  @!P4 LDG.E R20, [R6.64] ;  /* 0x000000040614c981 */ /* 0x000562000c1e1900 */
[----:B------:R-:W-:-:S04]  /*3a90*/  LEA.HI R0, R30, R29, RZ, 0x4 ;  /* 0x0000001d1e007211 */ /* 0x000fc800078f20ff */
[----:B------:R-:W-:-:S05]  /*3aa0*/  LOP3.LUT R0, R0, 0xfffffff0, RZ, 0xc0, !PT ;  /* 0xfffffff000007812 */ /* 0x000fca00078ec0ff */
[----:B------:R-:W-:-:S05]  /*3ab0*/  IMAD.IADD R0, R29, 0x1, -R0 ;  /* 0x000000011d007824 */ /* 0x000fca00078e0a00 */
[----:B------:R-:W-:-:S04]  /*3ac0*/  SHF.R.S32.HI R2, RZ, 0x1f, R0 ;  /* 0x0000001fff027819 */ /* 0x000fc80000011400 */
[----:B------:R-:W-:-:S04]  /*3ad0*/  LEA.HI R2, R2, R0, RZ, 0x3 ;  /* 0x0000000002027211 */ /* 0x000fc800078f18ff */
[----:B------:R-:W-:-:S05]  /*3ae0*/  LOP3.LUT R2, R2, 0xfffffff8, RZ, 0xc0, !PT ;  /* 0xfffffff802027812 */ /* 0x000fca00078ec0ff */
[----:B------:R-:W-:-:S05]  /*3af0*/  IMAD.IADD R0, R0, 0x1, -R2 ;  /* 0x0000000100007824 */ /* 0x000fca00078e0a02 */
[C---:B------:R-:W-:Y:S02]  /*3b00*/  LOP3.LUT P0, RZ, R0.reuse, 0x2, RZ, 0xc0, !PT ;  /* 0x0000000200ff7812 */ /* 0x040fe4000780c0ff */
[----:B------:R-:W-:Y:S02]  /*3b10*/  LOP3.LUT P1, RZ, R0, 0x4, RZ, 0xc0, !PT ;  /* 0x0000000400ff7812 */ /* 0x000fe4000782c0ff */
[----:B------:R-:W-:Y:S01]  /*3b20*/  IADD3 R0, R190, 0x2000, RZ ;  /* 0x00002000be007810 */ /* 0x000fe20007ffe0ff */
[----:B-1----:R-:W-:Y:S01]  /*3b30*/  IMAD.U32 R4, RZ, RZ, UR26 ;  /* 0x0000001aff047e24 */ /* 0x002fe2000f8e00ff */
[----:B------:R-:W-:Y:S02]  /*3b40*/  IADD3 R5, R17, 0x1, RZ ;  /* 0x0000000111057810 */ /* 0x000fe40007ffe0ff */
[----:B------:R-:W-:Y:S02]  /*3b50*/  SEL R0, R0, R190, !P2 ;  /* 0x000000be00007207 */ /* 0x000fe40005000000 */
[----:B------:R-:W-:-:S03]  /*3b60*/  IADD3 R2, R5, UR14, -R4 ;  /* 0x0000000e05027c10 */ /* 0x000fc6000fffe804 */
[----:B------:R-:W-:Y:S01]  /*3b70*/  IMAD.SHL.U32 R180, R0, 0x2, RZ ;  /* 0x0000000200b47824 */ /* 0x000fe200078e00ff */
[----:B------:R-:W-:Y:S01]  /*3b80*/  MOV R0, c[0x0][0x22c] ;  /* 0x00008b0000007a02 */ /* 0x000fe20000000f00 */
[----:B------:R1:W-:Y:S04]  /*3b90*/  STL [R1+0x50], R2 ;  /* 0x0000500201007387 */ /* 0x0003e80000100800 */
[----:B------:R-:W-:-:S04]  /*3ba0*/  IMAD R0, R0, c[0x0][0x1c0], RZ ;  /* 0x0000700000007a24 */ /* 0x000fc800078e02ff */
[C---:B--2---:R-:W-:Y:S02]  /*3bb0*/  IMAD.SHL.U32 R7, R0.reuse, 0x10, RZ ;  /* 0x0000001000077824 */ /* 0x044fe400078e00ff */
[----:B------:R-:W-:Y:S01]  /*3bc0*/  IMAD.SHL.U32 R6, R0, 0x8, RZ ;  /* 0x0000000800067824 */ /* 0x000fe200078e00ff */
[----:B-1----:R-:W-:-:S04]  /*3bd0*/  IADD3 R2, R191, 0x2000, RZ ;  /* 0x00002000bf027810 */ /* 0x002fc80007ffe0ff */
[----:B------:R-:W-:-:S05]  /*3be0*/  SEL R2, R2, R191, !P2 ;  /* 0x000000bf02027207 */ /* 0x000fca0005000000 */
[----:B------:R-:W-:Y:S01]  /*3bf0*/  IMAD.SHL.U32 R188, R2, 0x2, RZ ;  /* 0x0000000202bc7824 */ /* 0x000fe200078e00ff */
[----:B------:R-:W-:-:S05]  /*3c00*/  IADD3 R2, R7, 0x20, RZ ;  /* 0x0000002007027810 */ /* 0x000fca0007ffe0ff */
[----:B------:R-:W-:-:S05]  /*3c10*/  IMAD.IADD R0, R6, 0x1, R2 ;  /* 0x0000000106007824 */ /* 0x000fca00078e0202 */
[----:B------:R-:W-:-:S05]  /*3c20*/  IADD3 R0, R6, R0, RZ ;  /* 0x0000000006007210 */ /* 0x000fca0007ffe0ff */
[----:B------:R-:W-:-:S04]  /*3c30*/  IMAD.IADD R0, R6, 0x1, R0 ;  /* 0x0000000106007824 */ /* 0x000fc800078e0200 */
[C---:B------:R-:W-:Y:S01]  /*3c40*/  IMAD.IADD R0, R6.reuse, 0x1, R0 ;  /* 0x0000000106007824 */ /* 0x040fe200078e0200 */
[C---:B------:R-:W-:Y:S01]  /*3c50*/  SHF.L.U64.HI R2, R17.reuse, 0x2, R8 ;  /* 0x0000000211027819 */ /* 0x040fe20000010208 */
[----:B------:R-:W-:Y:S01]  /*3c60*/  IMAD.SHL.U32 R4, R17, 0x4, RZ ;  /* 0x0000000411047824 */ /* 0x000fe200078e00ff */
[----:B------:R-:W-:Y:S01]  /*3c70*/  MOV R189, 0x20 ;  /* 0x0000002000bd7802 */ /* 0x000fe20000000f00 */
[----:B------:R-:W-:Y:S02]  /*3c80*/  IMAD.MOV.U32 R181, RZ, RZ, 0x40 ;  /* 0x00000040ffb57424 */ /* 0x000fe400078e00ff */
[----:B------:R-:W-:Y:S01]  /*3c90*/  IMAD.SHL.U32 R186, R191, 0x2, RZ ;  /* 0x00000002bfba7824 */ /* 0x000fe200078e00ff */
        /* <DEDUP_REMOVED lines=37> */
[----:B---3--:R-:W-:Y:S04]  /*3ef0*/  STL [R1+0x18], R33 ;  /* 0x0000182101007387 */ /* 0x008fe80000100800 */
[----:B----4-:R-:W-:Y:S04]  /*3f00*/  STL [R1+0x1c], R32 ;  /* 0x00001c2001007387 */ /* 0x010fe80000100800 */
[----:B-----5:R-:W-:Y:S04]  /*3f10*/  STL [R1+0x10], R21 ;  /* 0x0000101501007387 */ /* 0x020fe80000100800 */
[----:B------:R-:W-:Y:S04]  /*3f20*/  STL [R1+0x14], R20 ;  /* 0x0000141401007387 */ /* 0x000fe80000100800 */
[----:B------:R1:W-:Y:S02]  /*3f30*/  STL [R1+0x40], R0 ;  /* 0x0000400001007387 */ /* 0x0003e40000100800 */
[----:B-1----:R-:W-:-:S05]  /*3f40*/  IMAD.IADD R0, R6, 0x1, R0 ;  /* 0x0000000106007824 */ /* 0x002fca00078e0200 */
[----:B------:R1:W-:Y:S02]  /*3f50*/  STL [R1+0x3c], R0 ;  /* 0x00003c0001007387 */ /* 0x0003e40000100800 */
[----:B-1----:R-:W-:-:S05]  /*3f60*/  IADD3 R0, R6, R0, RZ ;  /* 0x0000000006007210 */ /* 0x002fca0007ffe0ff */
[----:B------:R1:W-:Y:S04]  /*3f70*/  STL [R1+0x38], R0 ;  /* 0x0000380001007387 */ /* 0x0003e80000100800 */
[----:B------:R2:W-:Y:S01]  /*3f80*/  STL [R1+0x4c], R2 ;  /* 0x00004c0201007387 */ /* 0x0005e20000100800 */
[----:B-1----:R-:W-:-:S05]  /*3f90*/  IMAD.IADD R0, R6, 0x1, R0 ;  /* 0x0000000106007824 */ /* 0x002fca00078e0200 */
[C---:B--2---:R-:W-:Y:S01]  /*3fa0*/  IADD3 R2, R6.reuse, R0, RZ ;  /* 0x0000000006027210 */ /* 0x044fe20007ffe0ff */
[----:B------:R-:W-:Y:S04]  /*3fb0*/  STL [R1+0x34], R0 ;  /* 0x0000340001007387 */ /* 0x000fe80000100800 */
[----:B------:R-:W-:Y:S04]  /*3fc0*/  STL [R1+0x48], R4 ;  /* 0x0000480401007387 */ /* 0x000fe80000100800 */
[----:B------:R1:W-:Y:S02]  /*3fd0*/  STL [R1+0x30], R2 ;  /* 0x0000300201007387 */ /* 0x0003e40000100800 */
[----:B-1----:R-:W-:-:S05]  /*3fe0*/  IMAD.IADD R2, R6, 0x1, R2 ;  /* 0x0000000106027824 */ /* 0x002fca00078e0202 */
[----:B------:R1:W-:Y:S02]  /*3ff0*/  STL [R1+0x2c], R2 ;  /* 0x00002c0201007387 */ /* 0x0003e40000100800 */
[----:B-1----:R-:W-:-:S05]  /*4000*/  IMAD.IADD R2, R6, 0x1, R2 ;  /* 0x0000000106027824 */ /* 0x002fca00078e0202 */
[----:B------:R1:W-:Y:S02]  /*4010*/  STL [R1+0x28], R2 ;  /* 0x0000280201007387 */ /* 0x0003e40000100800 */
[----:B-1----:R-:W-:-:S05]  /*4020*/  IADD3 R2, R6, R2, RZ ;  /* 0x0000000206027210 */ /* 0x002fca0007ffe0ff */
[----:B------:R1:W-:Y:S02]  /*4030*/  STL [R1+0x24], R2 ;  /* 0x0000240201007387 */ /* 0x0003e40000100800 */
[----:B-1----:R-:W-:-:S04]  /*4040*/  IMAD.IADD R2, R6, 0x1, R2 ;  /* 0x0000000106027824 */ /* 0x002fc800078e0202 */
[----:B------:R-:W-:Y:S01]  /*4050*/  IMAD.IADD R0, R6, 0x1, R2 ;  /* 0x0000000106007824 */ /* 0x000fe200078e0202 */
[----:B------:R1:W-:Y:S04]  /*4060*/  STL [R1+0x20], R2 ;  /* 0x0000200201007387 */ /* 0x0003e80000100800 */
[----:B------:R1:W-:Y:S02]  /*4070*/  STL [R1+0x44], R0 ;  /* 0x0000440001007387 */ /* 0x0003e40000100800 */
.L_x_1069:
        /* <DEDUP_REMOVED lines=66> */
[----:B------:R-:W1:Y:S08]  /*44a0*/  LDSM.16.M88.4 R60, [R188+0x2000] ;  /* 0x00200000bc3c783b */ /* 0x000e700000000200 */
[----:B------:R-:W2:Y:S08]  /*44b0*/  LDSM.16.M88.4 R32, [R182+0xc800] ;  /* 0x00c80000b620783b */ /* 0x000eb00000000200 */
[----:B------:R-:W2:Y:S08]  /*44c0*/  LDSM.16.M88.4 R48, [R182+0xd000] ;  /* 0x00d00000b630783b */ /* 0x000eb00000000200 */
[----:B------:R-:W2:Y:S01]  /*44d0*/  LDSM.16.M88.4 R132, [R182+0xd800] ;  /* 0x00d80000b684783b */ /* 0x000ea20000000200 */
[-C--:B-1----:R-:W-:Y:S07]  /*44e0*/  HMMA.16816.F32.BF16 R4, R64, R16.reuse, RZ ;  /* 0x000000104004723c */ /* 0x082fee00000418ff */
[----:B------:R-:W-:Y:S01]  /*44f0*/  LDSM.16.M88.4 R136, [R0] ;  /* 0x000000000088783b */ /* 0x000fe20000000200 */
[C---:B------:R-:W-:Y:S07]  /*4500*/  HMMA.16816.F32.BF16 R8, R60.reuse, R16, RZ ;  /* 0x000000103c08723c */ /* 0x040fee00000418ff */
[----:B------:R-:W1:Y:S01]  /*4510*/  LDSM.16.M88.4 R140, [R185+0xc000] ;  /* 0x00c00000b98c783b */ /* 0x000e620000000200 */
[-C--:B------:R-:W-:Y:S07]  /*4520*/  HMMA.16816.F32.BF16 R12, R60, R18.reuse, RZ ;  /* 0x000000123c0c723c */ /* 0x080fee00000418ff */
[----:B------:R1:W1:Y:S01]  /*4530*/  LDSM.16.M88.4 R144, [R0+0x2000] ;  /* 0x002000000090783b */ /* 0x0002620000000200 */
[----:B---3--:R-:W-:Y:S01]  /*4540*/  @!P0 IADD3 R2, R2, UR7, RZ ;  /* 0x0000000702028c10 */ /* 0x008fe2000fffe0ff */
[C---:B------:R-:W-:Y:S06]  /*4550*/  HMMA.16816.F32.BF16 R16, R64.reuse, R18, RZ ;  /* 0x000000124010723c */ /* 0x040fec00000418ff */
[----:B------:R-:W3:Y:S01]  /*4560*/  LDSM.16.M88.4 R148, [R185+0xc800] ;  /* 0x00c80000b994783b */ /* 0x000ee20000000200 */
[----:B----4-:R-:W-:Y:S01]  /*4570*/  FSETP.NEU.FTZ.AND P2, PT, R204, -INF , PT ;  /* 0xff800000cc00780b */ /* 0x010fe20003f5d000 */
[-C--:B--2---:R-:W-:Y:S06]  /*4580*/  HMMA.16816.F32.BF16 R20, R64, R32.reuse, RZ ;  /* 0x000000204014723c */ /* 0x084fec00000418ff */
[----:B------:R-:W-:Y:S02]  /*4590*/  LDSM.16.M88.4 R152, [R185+0xd800] ;  /* 0x00d80000b998783b */ /* 0x000fe40000000200 */
[C---:B------:R-:W-:Y:S06]  /*45a0*/  HMMA.16816.F32.BF16 R24, R60.reuse, R32, RZ ;  /* 0x000000203c18723c */ /* 0x040fec00000418ff */
[----:B------:R-:W-:Y:S01]  /*45b0*/  LDSM.16.M88.4 R156, [R164] ;  /* 0x00000000a49c783b */ /* 0x000fe20000000200 */
[----:B-1----:R-:W-:Y:S01]  /*45c0*/  IADD3 R0, R0, R181, RZ ;  /* 0x000000b500007210 */ /* 0x002fe20007ffe0ff */
        /* <DEDUP_REMOVED lines=14> */
[----:B------:R-:W-:Y:S01]  /*46b0*/  HMMA.16816.F32.BF16 R64, R64, R134, RZ ;  /* 0x000000864040723c */ /* 0x000fe200000418ff */
[----:B------:R-:W1:Y:S07]  /*46c0*/  LDSM.16.M88.4 R132, [R185+0xd000] ;  /* 0x00d00000b984783b */ /* 0x000e6e0000000200 */
[-C--:B------:R-:W-:Y:S08]  /*46d0*/  HMMA.16816.F32.BF16 R4, R136, R140.reuse, R4 ;  /* 0x0000008c8804723c */ /* 0x080ff00000041804 */
[C---:B------:R-:W-:Y:S08]  /*46e0*/  HMMA.16816.F32.BF16 R8, R144.reuse, R140, R8 ;  /* 0x0000008c9008723c */ /* 0x040ff00000041808 */
[-C--:B------:R-:W-:Y:S08]  /*46f0*/  HMMA.16816.F32.BF16 R12, R144, R142.reuse, R12 ;  /* 0x0000008e900c723c */ /* 0x080ff0000004180c */
[C---:B------:R-:W-:Y:S01]  /*4700*/  HMMA.16816.F32.BF16 R16, R136.reuse, R142, R16 ;  /* 0x0000008e8810723c */ /* 0x040fe20000041810 */
[----:B------:R-:W2:Y:S07]  /*4710*/  LDSM.16.M88.4 R140, [R183+0xc800] ;  /* 0x00c80000b78c783b */ /* 0x000eae0000000200 */
[-C--:B---3--:R-:W-:Y:S08]  /*4720*/  HMMA.16816.F32.BF16 R20, R136, R148.reuse, R20 ;  /* 0x000000948814723c */ /* 0x088ff00000041814 */
[C---:B------:R-:W-:Y:S08]  /*4730*/  HMMA.16816.F32.BF16 R24, R144.reuse, R148, R24 ;  /* 0x000000949018723c */ /* 0x040ff00000041818 */
[-C--:B------:R-:W-:Y:S08]  /*4740*/  HMMA.16816.F32.BF16 R28, R144, R150.reuse, R28 ;  /* 0x00000096901c723c */ /* 0x080ff0000004181c */
[C---:B------:R-:W-:Y:S01]  /*4750*/  HMMA.16816.F32.BF16 R32, R136.reuse, R150, R32 ;  /* 0x000000968820723c */ /* 0x040fe20000041820 */
[----:B------:R-:W3:Y:S07]  /*4760*/  LDSM.16.M88.4 R148, [R0] ;  /* 0x000000000094783b */ /* 0x000eee0000000200 */
[-C--:B-1----:R-:W-:Y:S08]  /*4770*/  HMMA.16816.F32.BF16 R36, R136, R132.reuse, R36 ;  /* 0x000000848824723c */ /* 0x082ff00000041824 */
[C---:B------:R-:W-:Y:S08]  /*4780*/  HMMA.16816.F32.BF16 R40, R144.reuse, R132, R40 ;  /* 0x000000849028723c */ /* 0x040ff00000041828 */
[-C--:B------:R-:W-:Y:S08]  /*4790*/  HMMA.16816.F32.BF16 R44, R144, R134.reuse, R44 ;  /* 0x00000086902c723c */ /* 0x080ff0000004182c */
[C---:B------:R-:W-:Y:S01]  /*47a0*/  HMMA.16816.F32.BF16 R48, R136.reuse, R134, R48 ;  /* 0x000000868830723c */ /* 0x040fe20000041830 */
[----:B------:R1:W4:Y:S07]  /*47b0*/  LDSM.16.M88.4 R132, [R0+0x2000] ;  /* 0x002000000084783b */ /* 0x00032e0000000200 */
[-C--:B------:R-:W-:Y:S08]  /*47c0*/  HMMA.16816.F32.BF16 R52, R136, R152.reuse, R52 ;  /* 0x000000988834723c */ /* 0x080ff00000041834 */
[C---:B------:R-:W-:Y:S08]  /*47d0*/  HMMA.16816.F32.BF16 R56, R144.reuse, R152, R56 ;  /* 0x000000989038723c */ /* 0x040ff00000041838 */
[-C--:B------:R-:W-:Y:S01]  /*47e0*/  HMMA.16816.F32.BF16 R60, R144, R154.reuse, R60 ;  /* 0x0000009a903c723c */ /* 0x080fe2000004183c */
[----:B-1----:R-:W-:Y:S04]  /*47f0*/  MOV R0, UR18 ;  /* 0x0000001200007c02 */ /* 0x002fe80008000f00 */
[----:B------:R-:W-:Y:S03]  /*4800*/  @!P0 LEA R0, R0, R205, 0x7 ;  /* 0x000000cd00008211 */ /* 0x000fe600078e38ff */
[----:B------:R-:W-:Y:S08]  /*4810*/  HMMA.16816.F32.BF16 R64, R136, R154, R64 ;  /* 0x0000009a8840723c */ /* 0x000ff00000041840 */
[-C--:B------:R-:W-:Y:S08]  /*4820*/  HMMA.16816.F32.BF16 R4, R156, R160.reuse, R4 ;  /* 0x000000a09c04723c */ /* 0x080ff00000041804 */
[C---:B------:R-:W-:Y:S08]  /*4830*/  HMMA.16816.F32.BF16 R8, R164.reuse, R160, R8 ;  /* 0x000000a0a408723c */ /* 0x040ff00000041808 */
[-C--:B------:R-:W-:Y:S08]  /*4840*/  HMMA.16816.F32.BF16 R12, R164, R162.reuse, R12 ;  /* 0x000000a2a40c723c */ /* 0x080ff0000004180c */
[C---:B------:R-:W-:Y:S08]  /*4850*/  HMMA.16816.F32.BF16 R16, R156.reuse, R162, R16 ;  /* 0x000000a29c10723c */ /* 0x040ff00000041810 */
        /* <DEDUP_REMOVED lines=41> */
[----:B----4-:R-:W4:Y:S09]  /*4af0*/  LDL R17, [R1+0x10] ;  /* 0x0000100001117983 */ /* 0x010f320000100800 */
        /* <DEDUP_REMOVED lines=63> */
[----:B------:R-:W-:Y:S10]  /*4ef0*/  MUFU.EX2 R19, R5 ;  /* 0x0000000500137308 */ /* 0x000ff40000000800 */
[----:B------:R2:W-:Y:S10]  /*4f00*/  MUFU.EX2 R3, R4 ;  /* 0x0000000400037308 */ /* 0x0005f40000000800 */
[----:B------:R-:W-:Y:S10]  /*4f10*/  MUFU.TANH R176, R33 ;  /* 0x0000002100b07308 */ /* 0x000ff40000002400 */
[----:B------:R-:W3:Y:S01]  /*4f20*/  MUFU.TANH R154, R20 ;  /* 0x00000014009a7308 */ /* 0x000ee20000002400 */
[----:B--2---:R-:W-:Y:S02]  /*4f30*/  MOV R4, R106 ;  /* 0x0000006a00047202 */ /* 0x004fe40000000f00 */
[----:B------:R-:W-:Y:S02]  /*4f40*/  @!P0 FSEL R4, R106, -INF , !P3 ;  /* 0xff8000006a048808 */ /* 0x000fe40005800000 */
[----:B------:R-:W-:Y:S05]  /*4f50*/  @!P0 ISETP.GE.AND P3, PT, R0, R9, PT ;  /* 0x000000090000820c */ /* 0x000fea0003f66270 */
[----:B------:R-:W-:Y:S10]  /*4f60*/  MUFU.TANH R215, R34 ;  /* 0x0000002200d77308 */ /* 0x000ff40000002400 */
[----:B------:R-:W2:Y:S10]  /*4f70*/  MUFU.TANH R153, R21 ;  /* 0x0000001500997308 */ /* 0x000eb40000002400 */
        /* <DEDUP_REMOVED lines=19> */
[C---:B------:R-:W-:Y:S01]  /*50b0*/  FMUL.FTZ R5, R16.reuse, 1.4426950216293334961 ;  /* 0x3fb8aa3b10057820 */ /* 0x040fe20000410000 */
        /* <DEDUP_REMOVED lines=175> */
[C---:B----4-:R-:W-:Y:S09]  /*5bb0*/  @!P0 IADD3 R16, R0.reuse, 0x21, RZ ;  /* 0x0000002100108810 */ /* 0x050ff20007ffe0ff */
[----:B------:R-:W4:Y:S01]  /*5bc0*/  MUFU.TANH R250, R46 ;  /* 0x0000002e00fa7308 */ /* 0x000f220000002400 */
[----:B---3--:R-:W-:Y:S04]  /*5bd0*/  @!P0 IADD3 R15, R0, 0x20, RZ ;  /* 0x00000020000f8810 */ /* 0x008fe80007ffe0ff */
[-C--:B------:R-:W-:Y:S05]  /*5be0*/  @!P0 ISETP.GE.AND P2, PT, R15, R14.reuse, PT ;  /* 0x0000000e0f00820c */ /* 0x080fea0003f46270 */
[----:B------:R-:W3:Y:S01]  /*5bf0*/  MUFU.TANH R249, R47 ;  /* 0x0000002f00f97308 */ /* 0x000ee20000002400 */
        /* <DEDUP_REMOVED lines=29> */
[----:B------:R-:W-:Y:S01]  /*5dd0*/  FMUL.FTZ R60, R60, c[0x0][0x2ec] ;  /* 0x0000bb003c3c7a20 */ /* 0x000fe20000410000 */
[----:B----4-:R-:W-:Y:S01]  /*5de0*/  MOV R6, R250 ;  /* 0x000000fa00067202 */ /* 0x010fe20000000f00 */
        /* <DEDUP_REMOVED lines=47> */
[----:B----4-:R-:W-:Y:S03]  /*60e0*/  @!P0 IADD3 R4, R0, 0x29, RZ ;  /* 0x0000002900048810 */ /* 0x010fe60007ffe0ff */
[--C-:B------:R-:W-:Y:S01]  /*60f0*/  FFMA.FTZ R16, R15, c[0x0][0x23c], -R8.reuse ;  /* 0x00008f000f107a23 */ /* 0x100fe20000010808 */
[----:B------:R-:W-:Y:S02]  /*6100*/  @!P0 ISETP.GE.AND P2, PT, R4, R10, PT ;  /* 0x0000000a0400820c */ /* 0x000fe40003f46270 */
[----:B------:R-:W-:Y:S01]  /*6110*/  MOV R15, R222 ;  /* 0x000000de000f7202 */ /* 0x000fe20000000f00 */
[----:B------:R-:W4:Y:S01]  /*6120*/  MUFU.TANH R208, R57 ;  /* 0x0000003900d07308 */ /* 0x000f220000002400 */
        /* <DEDUP_REMOVED lines=9> */
[----:B---3--:R-:W-:Y:S02]  /*61c0*/  MOV R6, R249 ;  /* 0x000000f900067202 */ /* 0x008fe40000000f00 */
[----:B------:R-:W-:Y:S02]  /*61d0*/  @!P0 FSEL R6, R249, -INF , !P2 ;  /* 0xff800000f9068808 */ /* 0x000fe40005000000 */
[-C--:B------:R-:W-:Y:S04]  /*61e0*/  @!P0 ISETP.GE.AND P2, PT, R5, R14.reuse, PT ;  /* 0x0000000e0500820c */ /* 0x080fe80003f46270 */
[----:B------:R-:W-:Y:S01]  /*61f0*/  MUFU.EX2 R74, R7 ;  /* 0x00000007004a7308 */ /* 0x000fe20000000800 */
[----:B------:R-:W-:Y:S09]  /*6200*/  FFMA.FTZ R6, R6, c[0x0][0x23c], -R2 ;  /* 0x00008f0006067a23 */ /* 0x000ff20000010802 */
[----:B------:R1:W-:Y:S10]  /*6210*/  MUFU.EX2 R73, R6 ;  /* 0x0000000600497308 */ /* 0x0003f40000000800 */
[----:B------:R-:W3:Y:S10]  /*6220*/  MUFU.TANH R230, R58 ;  /* 0x0000003a00e67308 */ /* 0x000ef40000002400 */
        /* <DEDUP_REMOVED lines=48> */
[----:B----4-:R-:W-:Y:S02]  /*6530*/  MOV R6, R208 ;  /* 0x000000d000067202 */ /* 0x010fe40000000f00 */
        /* <DEDUP_REMOVED lines=209> */
[----:B------:R2:W3:Y:S01]  /*7250*/  LDG.E R4, [R146.64+0x20] ;  /* 0x0000200492047981 */ /* 0x0004e2000c1e1900 */
        /* <DEDUP_REMOVED lines=69> */
[----:B--2---:R-:W-:Y:S02]  /*76b0*/  FMUL.FTZ R146, R17, R5 ;  /* 0x0000000511927220 */ /* 0x004fe40000410000 */
[----:B------:R-:W-:Y:S01]  /*76c0*/  FFMA.FTZ R5, -R158, R158, 1 ;  /* 0x3f8000009e057423 */ /* 0x000fe2000001019e */
[----:B------:R-:W-:Y:S01]  /*76d0*/  MOV R158, R202 ;  /* 0x000000ca009e7202 */ /* 0x000fe20000000f00 */
        /* <DEDUP_REMOVED lines=14> */
[C---:B---3--:R-:W-:Y:S02]  /*77c0*/  FADD.FTZ R7, -R4.reuse, R7 ;  /* 0x0000000704077221 */ /* 0x048fe40000010100 */
[----:B------:R-:W-:Y:S02]  /*77d0*/  FADD.FTZ R16, -R4, R6 ;  /* 0x0000000604107221 */ /* 0x000fe40000010100 */
[----:B------:R-:W-:Y:S02]  /*77e0*/  FFMA.FTZ R6, -R240, R240, 1 ;  /* 0x3f800000f0067423 */ /* 0x000fe400000101f0 */
[----:B------:R-:W-:Y:S02]  /*77f0*/  FMUL.FTZ R7, R235, R7 ;  /* 0x00000007eb077220 */ /* 0x000fe40000410000 */
[----:B------:R-:W-:Y:S02]  /*7800*/  FADD.FTZ R36, -R144, R52 ;  /* 0x0000003490247221 */ /* 0x000fe40000010100 */
[----:B------:R-:W-:Y:S02]  /*7810*/  FMUL.FTZ R33, R168, R33 ;  /* 0x00000021a8217220 */ /* 0x000fe40000410000 */
        /* <DEDUP_REMOVED lines=132> */
[----:B------:R-:W-:Y:S02]  /*8060*/  FMUL.FTZ R5, R5, c[0x0][0x2ec] ;  /* 0x0000bb0005057a20 */ /* 0x000fe40000410000 */
[----:B------:R-:W-:Y:S02]  /*8070*/  FMUL.FTZ R51, R13, R7 ;  /* 0x000000070d337220 */ /* 0x000fe40000410000 */
[----:B------:R-:W-:Y:S02]  /*8080*/  FADD.FTZ R13, -R2, R40 ;  /* 0x00000028020d7221 */ /* 0x000fe40000010100 */
[----:B------:R-:W-:Y:S02]  /*8090*/  FMUL.FTZ R4, R4, c[0x0][0x2ec] ;  /* 0x0000bb0004047a20 */ /* 0x000fe40000410000 */
[----:B------:R-:W-:Y:S02]  /*80a0*/  FMUL.FTZ R18, R12, R6 ;  /* 0x000000060c127220 */ /* 0x000fe40000410000 */
[----:B------:R-:W-:Y:S02]  /*80b0*/  FMUL.FTZ R50, R9, R5 ;  /* 0x0000000509327220 */ /* 0x000fe40000410000 */
[C---:B------:R-:W-:Y:S02]  /*80c0*/  FADD.FTZ R12, -R2.reuse, R41 ;  /* 0x00000029020c7221 */ /* 0x040fe40000010100 */
[----:B------:R-:W-:Y:S02]  /*80d0*/  FADD.FTZ R9, -R2, R44 ;  /* 0x0000002c02097221 */ /* 0x000fe40000010100 */
[----:B------:R-:W-:Y:S02]  /*80e0*/  FMUL.FTZ R13, R96, R13 ;  /* 0x0000000d600d7220 */ /* 0x000fe40000410000 */
[----:B------:R-:W-:Y:S01]  /*80f0*/  FFMA.FTZ R5, -R223, R223, 1 ;  /* 0x3f800000df057423 */ /* 0x000fe200000101df */
[----:B------:R1:W5:Y:S01]  /*8100*/  LDL.LU R96, [R1+0x110] ;  /* 0x0001100001607983 */ /* 0x0003620000300800 */
[----:B------:R-:W-:Y:S02]  /*8110*/  FMUL.FTZ R49, R8, R4 ;  /* 0x0000000408317220 */ /* 0x000fe40000410000 */
[----:B------:R-:W-:Y:S02]  /*8120*/  FADD.FTZ R8, -R2, R45 ;  /* 0x0000002d02087221 */ /* 0x000fe40000010100 */
[----:B------:R-:W-:Y:S02]  /*8130*/  FMUL.FTZ R12, R95, R12 ;  /* 0x0000000c5f0c7220 */ /* 0x000fe40000410000 */
[----:B------:R-:W-:Y:S01]  /*8140*/  FMUL.FTZ R9, R94, R9 ;  /* 0x000000095e097220 */ /* 0x000fe20000410000 */
[----:B------:R1:W5:Y:S01]  /*8150*/  LDL.LU R95, [R1+0x10c] ;  /* 0x00010c00015f7983 */ /* 0x0003620000300800 */
[----:B------:R-:W-:Y:S02]  /*8160*/  FFMA.FTZ R4, -R222, R222, 1 ;  /* 0x3f800000de047423 */ /* 0x000fe400000101de */
[----:B------:R-:W-:Y:S01]  /*8170*/  FMUL.FTZ R5, R5, c[0x0][0x2ec] ;  /* 0x0000bb0005057a20 */ /* 0x000fe20000410000 */
[----:B------:R1:W5:Y:S01]  /*8180*/  LDL.LU R94, [R1+0x108] ;  /* 0x00010800015e7983 */ /* 0x0003620000300800 */
[----:B------:R-:W-:Y:S02]  /*8190*/  FMUL.FTZ R8, R93, R8 ;  /* 0x000000085d087220 */ /* 0x000fe40000410000 */
[----:B------:R-:W-:Y:S01]  /*81a0*/  FFMA.FTZ R7, -R227, R227, 1 ;  /* 0x3f800000e3077423 */ /* 0x000fe200000101e3 */
[----:B------:R1:W5:Y:S01]  /*81b0*/  LDL.LU R93, [R1+0x104] ;  /* 0x00010400015d7983 */ /* 0x0003620000300800 */
[----:B------:R-:W-:Y:S02]  /*81c0*/  FFMA.FTZ R6, -R226, R226, 1 ;  /* 0x3f800000e2067423 */ /* 0x000fe400000101e2 */
[----:B------:R-:W-:Y:S02]  /*81d0*/  FMUL.FTZ R4, R4, c[0x0][0x2ec] ;  /* 0x0000bb0004047a20 */ /* 0x000fe40000410000 */
[----:B------:R-:W-:Y:S02]  /*81e0*/  FMUL.FTZ R44, R9, R5 ;  /* 0x00000005092c7220 */ /* 0x000fe40000410000 */
[----:B------:R-:W-:Y:S02]  /*81f0*/  FADD.FTZ R9, -R2, R57 ;  /* 0x0000003902097221 */ /* 0x000fe40000010100 */
[----:B------:R-:W-:Y:S02]  /*8200*/  FFMA.FTZ R5, -R208, R208, 1 ;  /* 0x3f800000d0057423 */ /* 0x000fe400000101d0 */
[----:B------:R-:W-:Y:S02]  /*8210*/  FMUL.FTZ R7, R7, c[0x0][0x2ec] ;  /* 0x0000bb0007077a20 */ /* 0x000fe40000410000 */
[----:B------:R-:W-:Y:S02]  /*8220*/  FMUL.FTZ R6, R6, c[0x0][0x2ec] ;  /* 0x0000bb0006067a20 */ /* 0x000fe40000410000 */
[----:B------:R-:W-:Y:S02]  /*8230*/  FMUL.FTZ R41, R8, R4 ;  /* 0x0000000408297220 */ /* 0x000fe40000410000 */
[----:B------:R-:W-:Y:S02]  /*8240*/  FADD.FTZ R8, -R2, R60 ;  /* 0x0000003c02087221 */ /* 0x000fe40000010100 */
[----:B------:R-:W-:Y:S02]  /*8250*/  FMUL.FTZ R9, R251, R9 ;  /* 0x00000009fb097220 */ /* 0x000fe40000410000 */
[----:B------:R-:W-:Y:S02]  /*8260*/  FFMA.FTZ R4, -R206, R206, 1 ;  /* 0x3f800000ce047423 */ /* 0x000fe400000101ce */
[----:B------:R-:W-:Y:S02]  /*8270*/  FMUL.FTZ R5, R5, c[0x0][0x2ec] ;  /* 0x0000bb0005057a20 */ /* 0x000fe40000410000 */
[----:B----4-:R-:W-:Y:S02]  /*8280*/  FADD.FTZ R10, -R0, R10 ;  /* 0x0000000a000a7221 */ /* 0x010fe40000010100 */
[----:B------:R-:W-:Y:S02]  /*8290*/  FMUL.FTZ R48, R13, R7 ;  /* 0x000000070d307220 */ /* 0x000fe40000410000 */
[----:B------:R-:W-:Y:S02]  /*82a0*/  FMUL.FTZ R45, R12, R6 ;  /* 0x000000060c2d7220 */ /* 0x000fe40000410000 */
[C---:B------:R-:W-:Y:S02]  /*82b0*/  FADD.FTZ R12, -R2.reuse, R56 ;  /* 0x00000038020c7221 */ /* 0x040fe40000010100 */
        /* <DEDUP_REMOVED lines=20> */
[----:B------:R-:W-:Y:S02]  /*8400*/  FMUL.FTZ R6, R6, c[0x0][0x2ec] ;  /* 0x0000bb0006067a20 */ /* 0x000fe40000410000 */
        /* <DEDUP_REMOVED lines=39> */
[----:B------:R-:W-:Y:S02]  /*8680*/  FMUL.FTZ R12, R8, R4 ;  /* 0x00000004080c7220 */ /* 0x000fe40000410000 */
[C---:B------:R-:W-:Y:S01]  /*8690*/  FADD.FTZ R8, -R0.reuse, R42 ;  /* 0x0000002a00087221 */ /* 0x040fe20000010100 */
[----:B------:R1:W5:Y:S01]  /*86a0*/  LDL.LU R78, [R1+0xc8] ;  /* 0x0000c800014e7983 */ /* 0x0003620000300800 */
[----:B------:R-:W-:Y:S02]  /*86b0*/  FMUL.FTZ R13, R7, R2 ;  /* 0x00000002070d7220 */ /* 0x000fe40000410000 */
[----:B------:R-:W-:Y:S01]  /*86c0*/  FADD.FTZ R7, -R0, R43 ;  /* 0x0000002b00077221 */ /* 0x000fe20000010100 */
        /* <DEDUP_REMOVED lines=8> */
[----:B------:R-:W-:Y:S01]  /*8750*/  FMUL.FTZ R6, R6, c[0x0][0x2ec] ;  /* 0x0000bb0006067a20 */ /* 0x000fe20000410000 */
[----:B------:R1:W5:Y:S01]  /*8760*/  LDL.LU R74, [R1+0xb8] ;  /* 0x0000b800014a7983 */ /* 0x0003620000300800 */
[----:B------:R-:W-:Y:S02]  /*8770*/  FMUL.FTZ R29, R73, R29 ;  /* 0x0000001d491d7220 */ /* 0x000fe40000410000 */
[----:B------:R-:W-:Y:S01]  /*8780*/  FMUL.FTZ R5, R5, c[0x0][0x2ec] ;  /* 0x0000bb0005057a20 */ /* 0x000fe20000410000 */
[----:B------:R1:W5:Y:S01]  /*8790*/  LDL.LU R73, [R1+0xb4] ;  /* 0x0000b40001497983 */ /* 0x0003620000300800 */
[----:B------:R-:W-:Y:S02]  /*87a0*/  FMUL.FTZ R14, R10, R6 ;  /* 0x000000060a0e7220 */ /* 0x000fe40000410000 */
[----:B------:R-:W-:Y:S02]  /*87b0*/  FFMA.FTZ R6, -R72, R72, 1 ;  /* 0x3f80000048067423 */ /* 0x000fe40000010148 */
[----:B------:R-:W-:Y:S01]  /*87c0*/  FMUL.FTZ R17, R9, R5 ;  /* 0x0000000509117220 */ /* 0x000fe20000410000 */
[----:B------:R1:W5:Y:S01]  /*87d0*/  LDL.LU R72, [R1+0xb0] ;  /* 0x0000b00001487983 */ /* 0x0003620000300800 */
[----:B------:R-:W-:Y:S02]  /*87e0*/  FFMA.FTZ R5, -R71, R71, 1 ;  /* 0x3f80000047057423 */ /* 0x000fe40000010147 */
[C---:B------:R-:W-:Y:S01]  /*87f0*/  FADD.FTZ R33, -R0.reuse, R58 ;  /* 0x0000003a00217221 */ /* 0x040fe20000010100 */
[----:B------:R1:W5:Y:S01]  /*8800*/  LDL.LU R71, [R1+0xac] ;  /* 0x0000ac0001477983 */ /* 0x0003620000300800 */
[----:B------:R-:W-:Y:S02]  /*8810*/  FADD.FTZ R30, -R0, R59 ;  /* 0x0000003b001e7221 */ /* 0x000fe40000010100 */
[----:B------:R-:W-:Y:S02]  /*8820*/  FMUL.FTZ R33, R70, R33 ;  /* 0x0000002146217220 */ /* 0x000fe40000410000 */
[C---:B------:R-:W-:Y:S01]  /*8830*/  FADD.FTZ R34, -R0.reuse, R62 ;  /* 0x0000003e00227221 */ /* 0x040fe20000010100 */
[----:B------:R1:W5:Y:S01]  /*8840*/  LDL.LU R70, [R1+0xa8] ;  /* 0x0000a80001467983 */ /* 0x0003620000300800 */
[----:B------:R-:W-:Y:S02]  /*8850*/  FMUL.FTZ R30, R69, R30 ;  /* 0x0000001e451e7220 */ /* 0x000fe40000410000 */
[----:B------:R-:W-:Y:S01]  /*8860*/  FADD.FTZ R32, -R0, R63 ;  /* 0x0000003f00207221 */ /* 0x000fe20000010100 */
[----:B------:R1:W5:Y:S01]  /*8870*/  LDL.LU R69, [R1+0xa4] ;  /* 0x0000a40001457983 */ /* 0x0003620000300800 */
[----:B------:R-:W-:Y:S02]  /*8880*/  FMUL.FTZ R34, R68, R34 ;  /* 0x0000002244227220 */ /* 0x000fe40000410000 */
[----:B------:R-:W-:Y:S01]  /*8890*/  FMUL.FTZ R32, R3, R32 ;  /* 0x0000002003207220 */ /* 0x000fe20000410000 */
[----:B------:R1:W5:Y:S01]  /*88a0*/  LDL.LU R68, [R1+0xa0] ;  /* 0x0000a00001447983 */ /* 0x0003620000300800 */
[----:B------:R-:W-:Y:S02]  /*88b0*/  FFMA.FTZ R4, -R250, R250, 1 ;  /* 0x3f800000fa047423 */ /* 0x000fe400000101fa */
[----:B------:R-:W-:Y:S01]  /*88c0*/  FFMA.FTZ R2, -R249, R249, 1 ;  /* 0x3f800000f9027423 */ /* 0x000fe200000101f9 */
[----:B------:R1:W5:Y:S01]  /*88d0*/  LDL.LU R3, [R1+0x9c] ;  /* 0x00009c0001037983 */ /* 0x0003620000300800 */
[----:B------:R-:W-:Y:S02]  /*88e0*/  FMUL.FTZ R5, R5, c[0x0][0x2ec] ;  /* 0x0000bb0005057a20 */ /* 0x000fe40000410000 */
[----:B------:R-:W-:Y:S02]  /*88f0*/  FMUL.FTZ R4, R4, c[0x0][0x2ec] ;  /* 0x0000bb0004047a20 */ /* 0x000fe40000410000 */
        /* <DEDUP_REMOVED lines=19> */
[----:B-1----:R-:W2:Y:S01]  /*8a30*/  LDL.LU R10, [R1+0x4] ;  /* 0x00000400010a7983 */ /* 0x002ea20000300800 */
[----:B------:R-:W-:Y:S01]  /*8a40*/  IMAD.MOV.U32 R2, RZ, RZ, c[0x0][0x190] ;  /* 0x00006400ff027624 */ /* 0x000fe200078e00ff */
[----:B------:R-:W-:Y:S02]  /*8a50*/  ULOP3.LUT UR7, UR6, 0x1, URZ, 0xc0, !UPT ;  /* 0x0000000106077892 */ /* 0x000fe4000f8ec03f */
[----:B------:R-:W3:Y:S01]  /*8a60*/  LDL.LU R9, [R1+0xc] ;  /* 0x00000c0001097983 */ /* 0x000ee20000300800 */
[----:B------:R-:W-:Y:S01]  /*8a70*/  IMAD.U32 R0, R2, -0x80, RZ ;  /* 0xffffff8002007824 */ /* 0x000fe200078e00ff */
[----:B------:R-:W-:Y:S04]  /*8a80*/  UISETP.NE.U32.AND UP0, UPT, UR7, 0x1, UPT ;  /* 0x000000010700788c */ /* 0x000fe8000bf05070 */
[----:B------:R-:W-:Y:S06]  /*8a90*/  USEL UR7, UR40, 0x4000, !UP0 ;  /* 0x0000400028077887 */ /* 0x000fec000c000000 */
[----:B------:R-:W-:Y:S02]  /*8aa0*/  IADD3 R192, R192, UR7, RZ ;  /* 0x00000007c0c07c10 */ /* 0x000fe4000fffe0ff */
[----:B------:R-:W-:Y:S01]  /*8ab0*/  IADD3 R188, R188, UR7, RZ ;  /* 0x00000007bcbc7c10 */ /* 0x000fe2000fffe0ff */
[----:B---3--:R-:W-:Y:S01]  /*8ac0*/  IMAD.MOV.U32 R4, RZ, RZ, R9 ;  /* 0x000000ffff047224 */ /* 0x008fe200078e0009 */
[----:B--2---:R-:W-:Y:S01]  /*8ad0*/  MOV R5, R10 ;  /* 0x0000000a00057202 */ /* 0x004fe20000000f00 */
[----:B------:R-:W-:Y:S03]  /*8ae0*/  IMAD.SHL.U32 R10, R2, 0x40, RZ ;  /* 0x00000040020a7824 */ /* 0x000fe600078e00ff */
[C---:B------:R-:W-:Y:S01]  /*8af0*/  LEA R6, P2, R0.reuse, R4, 0x1 ;  /* 0x0000000400067211 */ /* 0x040fe200078408ff */
[----:B------:R-:W-:Y:S03]  /*8b00*/  IMAD.MOV.U32 R4, RZ, RZ, 0x6 ;  /* 0x00000006ff047424 */ /* 0x000fe600078e00ff */
[----:B------:R-:W-:Y:S01]  /*8b10*/  LEA.HI.X.SX32 R8, R0, R5, 0x1, P2 ;  /* 0x0000000500087211 */ /* 0x000fe200010f0eff */
[----:B------:R-:W-:Y:S01]  /*8b20*/  STL [R1+0xc], R6 ;  /* 0x00000c0601007387 */ /* 0x000fe20000100800 */
[----:B------:R-:W-:Y:S02]  /*8b30*/  SHF.L.U64.HI R0, R2, R4, c[0x0][0x194] ;  /* 0x0000650002007619 */ /* 0x000fe40000010204 */
[----:B------:R-:W-:Y:S01]  /*8b40*/  MOV R9, R8 ;  /* 0x0000000800097202 */ /* 0x000fe20000000f00 */
[----:B------:R1:W-:Y:S02]  /*8b50*/  STL [R1+0x4], R8 ;  /* 0x0000040801007387 */ /* 0x0003e40000100800 */
[----:B-1----:R-:W-:Y:S05]  /*8b60*/  IMAD.MOV.U32 R8, RZ, RZ, R6 ;  /* 0x000000ffff087224 */ /* 0x002fea00078e0006 */
[----:B------:R-:W-:Y:S01]  /*8b70*/  @!PT LDS RZ, [RZ] ;  /* 0x00000000fffff984 */ /* 0x000fe20000000800 */
[----:B------:R-:W-:Y:S01]  /*8b80*/  @!PT LDS RZ, [RZ] ;  /* 0x00000000fffff984 */ /* 0x000fe20000000800 */
[----:B------:R-:W-:Y:S01]  /*8b90*/  @!PT LDS RZ, [RZ] ;  /* 0x00000000fffff984 */ /* 0x000fe20000000800 */
[----:B------:R1:W-:Y:S01]  /*8ba0*/  LDGSTS.E.BYPASS.LTC128B.128 [R192], [R8.64] ;  /* 0x0000000008c07fae */ /* 0x0003e2000b901d44 */
[-C--:B------:R-:W-:Y:S04]  /*8bb0*/  IADD3 R6, P2, R8, R10.reuse, RZ ;  /* 0x0000000a08067210 */ /* 0x080fe80007f5e0ff */
[-C--:B------:R-:W-:Y:S01]  /*8bc0*/  IADD3 R4, P3, R6, R10.reuse, RZ ;  /* 0x0000000a06047210 */ /* 0x080fe20007f7e0ff */
[--C-:B------:R-:W-:Y:S03]  /*8bd0*/  IMAD.X R7, R9, 0x1, R0.reuse, P2 ;  /* 0x0000000109077824 */ /* 0x100fe600010e0600 */
[----:B------:R-:W-:Y:S02]  /*8be0*/  IADD3 R10, P2, R4, R10, RZ ;  /* 0x0000000a040a7210 */ /* 0x000fe40007f5e0ff */
[----:B------:R1:W-:Y:S01]  /*8bf0*/  LDGSTS.E.BYPASS.LTC128B.128 [R192+0x1000], [R6.64] ;  /* 0x0100000006c07fae */ /* 0x0003e2000b901d44 */
[----:B------:R-:W-:Y:S05]  /*8c00*/  IADD3.X R5, R7, R0, RZ, P3, !PT ;  /* 0x0000000007057210 */ /* 0x000fea0001ffe4ff */
[----:B------:R1:W-:Y:S01]  /*8c10*/  LDGSTS.E.BYPASS.LTC128B.128 [R192+0x2000], [R4.64] ;  /* 0x0200000004c07fae */ /* 0x0003e2000b901d44 */
[----:B------:R-:W-:Y:S05]  /*8c20*/  IMAD.X R11, R5, 0x1, R0, P2 ;  /* 0x00000001050b7824 */ /* 0x000fea00010e0600 */
[----:B------:R1:W-:Y:S04]  /*8c30*/  LDGSTS.E.BYPASS.LTC128B.128 [R192+0x3000], [R10.64] ;  /* 0x030000000ac07fae */ /* 0x0003e8000b901d44 */
[----:B------:R-:W0:Y:S02]  /*8c40*/  LDGDEPBAR ;  /* 0x00000000000079af */ /* 0x000e240000000000 */
.L_x_1067:
[----:B-1----:R-:W-:Y:S01]  /*8c50*/  F2FP.BF16.PACK_AB R28, R156, R157 ;  /* 0x0000009d9c1c723e */ /* 0x002fe200000010ff */
        /* <DEDUP_REMOVED lines=69> */
[----:B------:R-:W3:Y:S04]  /*90b0*/  LDSM.16.MT88.4 R12, [R3+0x20000] ;  /* 0x02000000030c783b */ /* 0x000ee80000004200 */
[----:B------:R-:W4:Y:S04]  /*90c0*/  LDSM.16.MT88.4 R16, [R2+0x8000] ;  /* 0x008000000210783b */ /* 0x000f280000004200 */
[----:B------:R-:W-:Y:S04]  /*90d0*/  LDSM.16.MT88.4 R20, [R3+0x1c800] ;  /* 0x01c800000314783b */ /* 0x000fe80000004200 */
[----:B------:R-:W4:Y:S04]  /*90e0*/  LDSM.16.MT88.4 R24, [R0+0x8800] ;  /* 0x008800000018783b */ /* 0x000f280000004200 */
        /* <DEDUP_REMOVED lines=14> */
[-C--:B------:R-:W-:Y:S08]  /*91d0*/  HMMA.16816.F32.BF16 R68, R20, R24.reuse, R68 ;  /* 0x000000181444723c */ /* 0x080ff00000041844 */
        /* <DEDUP_REMOVED lines=78> */
[----:B------:R-:W2:Y:S01]  /*96c0*/  LDL.LU R43, [R1] ;  /* 0x00000000012b7983 */ /* 0x000ea20000300800 */
[----:B------:R-:W-:Y:S03]  /*96d0*/  IMAD.MOV.U32 R11, RZ, RZ, c[0x0][0x370] ;  /* 0x0000dc00ff0b7624 */ /* 0x000fe600078e00ff */
[----:B------:R-:W3:Y:S01]  /*96e0*/  LDL.LU R42, [R1+0x8] ;  /* 0x00000800012a7983 */ /* 0x000ee20000300800 */
[C---:B------:R-:W-:Y:S02]  /*96f0*/  IMAD.U32 R6, R11.reuse, -0x80, RZ ;  /* 0xffffff800b067824 */ /* 0x040fe400078e00ff */
[C---:B------:R-:W-:Y:S02]  /*9700*/  IMAD.SHL.U32 R10, R11.reuse, 0x40, RZ ;  /* 0x000000400b0a7824 */ /* 0x040fe400078e00ff */
[----:B---3--:R-:W-:Y:S01]  /*9710*/  IMAD.MOV.U32 R4, RZ, RZ, R42 ;  /* 0x000000ffff047224 */ /* 0x008fe200078e002a */
[----:B--2---:R-:W-:Y:S04]  /*9720*/  MOV R5, R43 ;  /* 0x0000002b00057202 */ /* 0x004fe80000000f00 */
[C---:B------:R-:W-:Y:S01]  /*9730*/  LEA R8, P2, R6.reuse, R4, 0x1 ;  /* 0x0000000406087211 */ /* 0x040fe200078408ff */
[----:B------:R-:W-:Y:S03]  /*9740*/  IMAD.MOV.U32 R4, RZ, RZ, 0x6 ;  /* 0x00000006ff047424 */ /* 0x000fe600078e00ff */
[----:B------:R-:W-:Y:S01]  /*9750*/  LEA.HI.X.SX32 R9, R6, R5, 0x1, P2 ;  /* 0x0000000506097211 */ /* 0x000fe200010f0eff */
[----:B------:R1:W-:Y:S01]  /*9760*/  STL [R1+0x8], R8 ;  /* 0x0000080801007387 */ /* 0x0003e20000100800 */
[----:B------:R-:W-:Y:S02]  /*9770*/  IADD3 R6, P2, R8, R10, RZ ;  /* 0x0000000a08067210 */ /* 0x000fe40007f5e0ff */
[----:B------:R-:W-:Y:S01]  /*9780*/  SHF.L.U64.HI R11, R11, R4, c[0x0][0x374] ;  /* 0x0000dd000b0b7619 */ /* 0x000fe20000010204 */
[----:B------:R-:W-:Y:S01]  /*9790*/  @!PT LDS RZ, [RZ] ;  /* 0x00000000fffff984 */ /* 0x000fe20000000800 */
[----:B------:R-:W-:Y:S01]  /*97a0*/  @!PT LDS RZ, [RZ] ;  /* 0x00000000fffff984 */ /* 0x000fe20000000800 */
[----:B------:R-:W-:Y:S01]  /*97b0*/  @!PT LDS RZ, [RZ] ;  /* 0x00000000fffff984 */ /* 0x000fe20000000800 */
[----:B------:R1:W-:Y:S01]  /*97c0*/  LDGSTS.E.BYPASS.LTC128B.128 [R146+0x8000], [R8.64] ;  /* 0x0800000008927fae */ /* 0x0003e2000b901d44 */
[-C--:B------:R-:W-:Y:S02]  /*97d0*/  IADD3 R4, P3, R6, R10.reuse, RZ ;  /* 0x0000000a06047210 */ /* 0x080fe40007f7e0ff */
[-C--:B------:R-:W-:Y:S01]  /*97e0*/  IADD3.X R7, R9, R11.reuse, RZ, P2, !PT ;  /* 0x0000000b09077210 */ /* 0x080fe200017fe4ff */
[----:B------:R1:W-:Y:S01]  /*97f0*/  STL [R1], R9 ;  /* 0x0000000901007387 */ /* 0x0003e20000100800 */
[----:B------:R-:W-:Y:S03]  /*9800*/  IADD3 R10, P2, R4, R10, RZ ;  /* 0x0000000a040a7210 */ /* 0x000fe60007f5e0ff */
[----:B------:R1:W-:Y:S01]  /*9810*/  LDGSTS.E.BYPASS.LTC128B.128 [R146+0x9000], [R6.64] ;  /* 0x0900000006927fae */ /* 0x0003e2000b901d44 */
[----:B------:R-:W-:Y:S05]  /*9820*/  IMAD.X R5, R7, 0x1, R11, P3 ;  /* 0x0000000107057824 */ /* 0x000fea00018e060b */
[----:B------:R1:W-:Y:S01]  /*9830*/  LDGSTS.E.BYPASS.LTC128B.128 [R146+0xa000], [R4.64] ;  /* 0x0a00000004927fae */ /* 0x0003e2000b901d44 */
[----:B------:R-:W-:Y:S05]  /*9840*/  IADD3.X R11, R5, R11, RZ, P2, !PT ;  /* 0x0000000b050b7210 */ /* 0x000fea00017fe4ff */
[----:B------:R1:W-:Y:S04]  /*9850*/  LDGSTS.E.BYPASS.LTC128B.128 [R146+0xb000], [R10.64] ;  /* 0x0b0000000a927fae */ /* 0x0003e8000b901d44 */
[----:B------:R-:W0:Y:S02]  /*9860*/  LDGDEPBAR ;  /* 0x00000000000079af */ /* 0x000e240000000000 */
.L_x_1068:
        /* <DEDUP_REMOVED lines=16> */
[----:B------:R-:W-:Y:S02]  /*9970*/  IMAD.MOV.U32 R147, RZ, RZ, c[0x0][0x22c] ;  /* 0x00008b00ff937624 */ /* 0x000fe400078e00ff */
        /* <DEDUP_REMOVED lines=126> */
[----:B----4-:R3:W-:Y:S04]  /*a160*/  @P0 STL [R1+0x10], R150 ;  /* 0x0000109601000387 */ /* 0x0107e80000100800 */
        /* <DEDUP_REMOVED lines=374> */
.L_x_1070:
        /* <DEDUP_REMOVED lines=18> */
.L_x_1071:
        /* <DEDUP_REMOVED lines=47> */
.L_x_1073:
[----:B--234-:R-:W-:Y:S05]  /*bce0*/  BSYNC B0 ;  /* 0x0000000000007941 */ /* 0x01cfea0003800000 */
.L_x_1072:
        /* <DEDUP_REMOVED lines=15> */
.L_x_1075:
[----:B------:R-:W-:Y:S05]  /*bde0*/  BSYNC B0 ;  /* 0x0000000000007941 */ /* 0x000fea0003800000 */
.L_x_1074:
        /* <DEDUP_REMOVED lines=15> */
.L_x_1077:
[----:B------:R-:W-:Y:S05]  /*bee0*/  BSYNC B0 ;  /* 0x0000000000007941 */ /* 0x000fea0003800000 */
.L_x_1076:
        /* <DEDUP_REMOVED lines=14> */
.L_x_1079:
[----:B------:R-:W-:Y:S05]  /*bfd0*/  BSYNC B0 ;  /* 0x0000000000007941 */ /* 0x000fea0003800000 */
.L_x_1078:
        /* <DEDUP_REMOVED lines=24> */
.L_x_1081:
[----:B------:R-:W-:Y:S05]  /*c160*/  BSYNC B0 ;  /* 0x0000000000007941 */ /* 0x000fea0003800000 */
.L_x_1080:
        /* <DEDUP_REMOVED lines=13> */
.L_x_1083:
[----:B------:R-:W-:Y:S05]  /*c240*/  BSYNC B0 ;  /* 0x0000000000007941 */ /* 0x000fea0003800000 */
.L_x_1082:
        /* <DEDUP_REMOVED lines=13> */
.L_x_1085:
[----:B------:R-:W-:Y:S05]  /*c320*/  BSYNC B0 ;  /* 0x0000000000007941 */ /* 0x000fea0003800000 */
.L_x_1084:
        /* <DEDUP_REMOVED lines=11> */
.L_x_1066:
[----:B------:R-:W-:Y:S05]  /*c3e0*/  BSYNC B1 ;  /* 0x0000000000017941 */ /* 0x000fea0003800000 */
.L_x_1044:
        /* <DEDUP_REMOVED lines=11> */
.L_x_1086:
[----:B------:R-:W-:Y:S05]  /*c4a0*/  EXIT ;  /* 0x000000000000794d */ /* 0x000fea0003800000 */
.L_x_1088:
        /* <DEDUP_REMOVED lines=13> */
.L_x_1276:


//--------------------- .text._ZN5flash44flash_bwd_dq_dk_dv_loop_seqk_parallel_kernelI23Flash_bwd_kernel_traitsILi64ELi128ELi128ELi8ELi4ELi4ELi4ELb0ELb0EN7cutlass10bfloat16_tE19Flash_kernel_traitsILi64ELi128ELi128ELi8ES3_EELb1ELb1ELb0ELb1ELb0ELb0ELb0EEEvNS_16Flash_bwd_paramsE --------------------------
	.section	.text._ZN5flash44flash_bwd_dq_dk_dv_loop_seqk_parallel_kernelI23Flash_bwd_kernel_traitsILi64ELi128ELi128ELi8ELi4ELi4ELi4ELb0ELb0EN7cutlass10bfloat16_tE19Flash_kernel_traitsILi64ELi128ELi128ELi8ES3_EELb1ELb1ELb0ELb1ELb0ELb0ELb0EEEvNS_16Flash_bwd_paramsE,"ax",@progbits
	.sectioninfo	@"SHI_REGISTERS=255"
	.align	128
        .global         _ZN5flash44flash_bwd_dq_dk_dv_loop_seqk_parallel_kernelI23Flash_bwd_kernel_traitsILi64ELi128ELi128ELi8ELi4ELi4ELi4ELb0ELb0EN7cutlass10bfloat16_tE19Flash_kernel_traitsILi64ELi128ELi128ELi8ES3_EELb1ELb1ELb0ELb1ELb0ELb0ELb0EEEvNS_16Flash_bwd_paramsE
        .type           _ZN5flash44flash_bwd_dq_dk_dv_loop_seqk_parallel_kernelI23Flash_bwd_kernel_traitsILi64ELi128ELi128ELi8ELi4ELi4ELi4ELb0ELb0EN7cutlass10bfloat16_tE19Flash_kernel_traitsILi64ELi128ELi128ELi8ES3_EELb1ELb1ELb0ELb1ELb0ELb0ELb0EEEvNS_16Flash_bwd_paramsE,@function
        .size           _ZN5flash44flash_bwd_dq_dk_dv_loop_seqk_parallel_kernelI23Flash_bwd_kernel_traitsILi64ELi128ELi128ELi8ELi4ELi4ELi4ELb0ELb0EN7cutlass10bfloat16_tE19Flash_kernel_traitsILi64ELi128ELi128ELi8ES3_EELb1ELb1ELb0ELb1ELb0ELb0ELb0EEEvNS_16Flash_bwd_paramsE,(.L_x_1277 - _ZN5flash44flash_bwd_dq_dk_dv_loop_seqk_parallel_kernelI23Flash_bwd_kernel_traitsILi64ELi128ELi128ELi8ELi4ELi4ELi4ELb0ELb0EN7cutlass10bfloat16_tE19Flash_kernel_traitsILi64ELi128ELi128ELi8ES3_EELb1ELb1ELb0ELb1ELb0ELb0ELb0EEEvNS_16Flash_bwd_paramsE)
        .other          _ZN5flash44flash_bwd_dq_dk_dv_loop_seqk_parallel_kernelI23Flash_bwd_kernel_traitsILi64ELi128ELi128ELi8ELi4ELi4ELi4ELb0ELb0EN7cutlass10bfloat16_tE19Flash_kernel_traitsILi64ELi128ELi128ELi8ES3_EELb1ELb1ELb0ELb1ELb0ELb0ELb0EEEvNS_16Flash_bwd_paramsE,@"STO_CUDA_ENTRY STV_DEFAULT"
_ZN5flash44flash_bwd_dq_dk_dv_loop_seqk_parallel_kernelI23Flash_bwd_kernel_traitsILi64ELi128ELi128ELi8ELi4ELi4ELi4ELb0ELb0EN7cutlass10bfloat16_tE19Flash_kernel_traitsILi64ELi128ELi128ELi8ES3_EELb1ELb1ELb0ELb1ELb0ELb0ELb0EEEvNS_16Flash_bwd_paramsE:
.text._ZN5flash44flash_bwd_dq_dk_dv_loop_seqk_parallel_kernelI23Flash_bwd_kernel_traitsILi64ELi128ELi128ELi8ELi4ELi4ELi4ELb0ELb0EN7cutlass10bfloat16_tE19Flash_kernel_traitsILi64ELi128ELi128ELi8ES3_EELb1ELb1ELb0ELb1ELb0ELb0ELb0EEEvNS_16Flash_bwd_paramsE:
        /* <DEDUP_REMOVED lines=24> */
[----:B------:R-:W-:Y:S02]  /*0180*/  ULDC UR13, c[0x0][0x194] ;  /* 0x00006500000d7ab9 */ /* 0x000fe40000000800 */
[----:B------:R-:W-:Y:S02]  /*0190*/  ULDC.U8 UR9, c[0x0][0x3d0] ;  /* 0x0000f40000097ab9 */ /* 0x000fe40000000000 */
[----:B------:R-:W-:Y:S01]  /*01a0*/  UISETP.NE.AND UP6, UPT, UR9, URZ, UPT ;  /* 0x0000003f0900728c */ /* 0x000fe2000bfc5270 */
[----:B-1----:R-:W-:Y:S01]  /*01b0*/  SHF.R.S32.HI R3, RZ, 0x1f, R10 ;  /* 0x0000001fff037819 */ /* 0x002fe2000001140a */
[----:B--2---:R-:W-:-:S02]  /*01c0*/  UIMAD.WIDE.U32 UR46, UR37, UR16, URZ ;  /* 0x00000010252e72a5 */ /* 0x004fc4000f8e003f */
[----:B------:R-:W-:Y:S01]  /*01d0*/  USHF.L.U32 UR16, UR37, 0x7, URZ ;  /* 0x0000000725107899 */ /* 0x000fe2000800063f */
[CC--:B------:R-:W-:Y:S01]  /*01e0*/  LEA.HI R2, R3.reuse, R10.reuse, RZ, 0x5 ;  /* 0x0000000a03027211 */ /* 0x0c0fe200078f28ff */
[----:B------:R-:W-:Y:S01]  /*01f0*/  USHF.R.S32.HI UR9, URZ, 0x1f, UR37 ;  /* 0x0000001f3f097899 */ /* 0x000fe20008011425 */
[CC--:B------:R-:W-:Y:S01]  /*0200*/  LEA.HI R9, R3.reuse, R10.reuse, RZ, 0x3 ;  /* 0x0000000a03097211 */ /* 0x0c0fe200078f18ff */
[----:B------:R-:W-:Y:S01]  /*0210*/  ULDC.U8 UR8, c[0x0][0x328] ;  /* 0x0000ca0000087ab9 */ /* 0x000fe20000000000 */
[----:B------:R-:W-:Y:S01]  /*0220*/  LOP3.LUT R0, R2, 0xffffffe0, RZ, 0xc0, !PT ;  /* 0xffffffe002007812 */ /* 0x000fe200078ec0ff */
[----:B------:R-:W-:Y:S01]  /*0230*/  UISETP.NE.AND UP5, UPT, UR8, URZ, UPT ;  /* 0x0000003f0800728c */ /* 0x000fe2000bfa5270 */
[--C-:B------:R-:W-:Y:S01]  /*0240*/  SHF.R.S32.HI R4, RZ, 0x5, R2.reuse ;  /* 0x00000005ff047819 */ /* 0x100fe20000011402 */
[----:B---3--:R-:W-:Y:S01]  /*0250*/  USHF.R.S32.HI UR8, URZ, 0x1f, UR38 ;  /* 0x0000001f3f087899 */ /* 0x008fe20008011426 */
[----:B------:R-:W-:Y:S01]  /*0260*/  SHF.R.S32.HI R2, RZ, 0x1f, R2 ;  /* 0x0000001fff027819 */ /* 0x000fe20000011402 */
[----:B------:R-:W-:Y:S01]  /*0270*/  IMAD.IADD R0, R10, 0x1, -R0 ;  /* 0x000000010a007824 */ /* 0x000fe200078e0a00 */
[CC--:B------:R-:W-:Y:S01]  /*0280*/  LEA.HI R6, R3.reuse, R10.reuse, RZ, 0x4 ;  /* 0x0000000a03067211 */ /* 0x0c0fe200078f20ff */
[----:B------:R-:W-:Y:S01]  /*0290*/  ULDC UR49, c[0x0][0x22c] ;  /* 0x00008b0000317ab9 */ /* 0x000fe20000000800 */
[CC--:B------:R-:W-:Y:S01]  /*02a0*/  LEA.HI R14, R3.reuse, R10.reuse, RZ, 0x7 ;  /* 0x0000000a030e7211 */ /* 0x0c0fe200078f38ff */
[----:B------:R-:W-:Y:S01]  /*02b0*/  ULDC UR40, c[0x0][0x1c0] ;  /* 0x0000700000287ab9 */ /* 0x000fe20000000800 */
[CC--:B------:R-:W-:Y:S01]  /*02c0*/  LEA.HI R13, R3.reuse, R10.reuse, RZ, 0x6 ;  /* 0x0000000a030d7211 */ /* 0x0c0fe200078f30ff */
[----:B------:R-:W-:Y:S01]  /*02d0*/  ULDC UR11, c[0x0][0x1c0] ;  /* 0x00007000000b7ab9 */ /* 0x000fe20000000800 */
[----:B------:R-:W-:Y:S01]  /*02e0*/  LEA.HI R3, R3, R10, RZ, 0x2 ;  /* 0x0000000a03037211 */ /* 0x000fe200078f10ff */
[----:B------:R-:W-:Y:S01]  /*02f0*/  ULDC UR14, c[0x0][0x1c0] ;  /* 0x00007000000e7ab9 */ /* 0x000fe20000000800 */
[----:B------:R-:W-:Y:S01]  /*0300*/  LEA.HI R2, R2, R4, RZ, 0x2 ;  /* 0x0000000402027211 */ /* 0x000fe200078f10ff */
[----:B------:R-:W-:Y:S01]  /*0310*/  ULDC UR15, c[0x0][0x1c0] ;  /* 0x00007000000f7ab9 */ /* 0x000fe20000000800 */
[----:B------:R-:W-:Y:S01]  /*0320*/  LOP3.LUT R5, R3, 0x7ffffffc, RZ, 0xc0, !PT ;  /* 0x7ffffffc03057812 */ /* 0x000fe200078ec0ff */
[----:B------:R-:W-:Y:S01]  /*0330*/  ULDC UR10, c[0x0][0x1c0] ;  /* 0x00007000000a7ab9 */ /* 0x000fe20000000800 */
[----:B------:R-:W-:Y:S01]  /*0340*/  LOP3.LUT R2, R2, 0xfffffffc, RZ, 0xc0, !PT ;  /* 0xfffffffc02027812 */ /* 0x000fe200078ec0ff */
[----:B------:R-:W-:Y:S01]  /*0350*/  UIMAD.WIDE UR40, UR49, UR40, URZ ;  /* 0x00000028312872a5 */ /* 0x000fe2000f8e023f */
[----:B------:R-:W-:Y:S01]  /*0360*/  LOP3.LUT R7, R9, 0xfffffff8, RZ, 0xc0, !PT ;  /* 0xfffffff809077812 */ /* 0x000fe200078ec0ff */
[----:B------:R-:W-:Y:S01]  /*0370*/  IMAD.IADD R15, R10, 0x1, -R5 ;  /* 0x000000010a0f7824 */ /* 0x000fe200078e0a05 */
[----:B------:R-:W-:Y:S01]  /*0380*/  SHF.R.S32.HI R5, RZ, 0x1f, R0 ;  /* 0x0000001fff057819 */ /* 0x000fe20000011400 */
[----:B------:R-:W-:Y:S01]  /*0390*/  IMAD.IADD R16, R4, 0x1, -R2 ;  /* 0x0000000104107824 */ /* 0x000fe200078e0a02 */
[----:B------:R-:W-:Y:S01]  /*03a0*/  SHF.R.S32.HI R4, RZ, 0x4, R6 ;  /* 0x00000004ff047819 */ /* 0x000fe20000011406 */
[----:B------:R-:W-:Y:S01]  /*03b0*/  IMAD.IADD R7, R10, 0x1, -R7 ;  /* 0x000000010a077824 */ /* 0x000fe200078e0a07 */
[----:B------:R-:W-:Y:S01]  /*03c0*/  LEA.HI R12, R5, R0, RZ, 0x2 ;  /* 0x00000000050c7211 */ /* 0x000fe200078f10ff */
[----:B------:R-:W-:Y:S01]  /*03d0*/  UIMAD UR50, UR38, UR49, URZ ;  /* 0x00000031263272a4 */ /* 0x000fe2000f8e023f */
[C---:B------:R-:W-:Y:S01]  /*03e0*/  LEA.HI R2, R6.reuse, R4, RZ, 0x1 ;  /* 0x0000000406027211 */ /* 0x040fe200078f08ff */
[C---:B------:R-:W-:Y:S01]  /*03f0*/  IMAD.SHL.U32 R236, R7.reuse, 0x8, RZ ;  /* 0x0000000807ec7824 */ /* 0x040fe200078e00ff */
[--C-:B------:R-:W-:Y:S01]  /*0400*/  SHF.R.S32.HI R5, RZ, 0x2, R3.reuse ;  /* 0x00000002ff057819 */ /* 0x100fe20000011403 */
[----:B------:R-:W-:Y:S01]  /*0410*/  STL [R1+0x9c], R16 ;  /* 0x00009c1001007387 */ /* 0x000fe20000100800 */
[----:B------:R-:W-:Y:S01]  /*0420*/  SHF.R.S32.HI R0, RZ, 0x1f, R3 ;  /* 0x0000001fff007819 */ /* 0x000fe20000011403 */
[----:B------:R-:W-:Y:S01]  /*0430*/  UIMAD UR49, UR49, UR11, URZ ;  /* 0x0000000b313172a4 */ /* 0x000fe2000f8e023f */
[----:B------:R-:W-:Y:S01]  /*0440*/  LOP3.LUT R8, R6, 0xfffffff0, RZ, 0xc0, !PT ;  /* 0xfffffff006087812 */ /* 0x000fe200078ec0ff */
[----:B------:R-:W-:Y:S01]  /*0450*/  UIMAD UR56, UR7, UR37, URZ ;  /* 0x00000025073872a4 */ /* 0x000fe2000f8e023f */
[----:B------:R-:W-:Y:S01]  /*0460*/  LOP3.LUT R2, R2, 0xfffffffe, RZ, 0xc0, !PT ;  /* 0xfffffffe02027812 */ /* 0x000fe200078ec0ff */
[----:B------:R-:W-:Y:S01]  /*0470*/  UIMAD UR6, UR37, UR10, UR38 ;  /* 0x0000000a250672a4 */ /* 0x000fe2000f8e0226 */
[----:B------:R-:W-:Y:S01]  /*0480*/  LEA.HI R0, R0, R5, RZ, 0x3 ;  /* 0x0000000500007211 */ /* 0x000fe200078f18ff */
[----:B------:R-:W-:Y:S01]  /*0490*/  IMAD.IADD R8, R10, 0x1, -R8 ;  /* 0x000000010a087824 */ /* 0x000fe200078e0a08 */
[--C-:B------:R-:W-:Y:S01]  /*04a0*/  SHF.R.S32.HI R3, RZ, 0x3, R9.reuse ;  /* 0x00000003ff037819 */ /* 0x100fe20000011409 */
[----:B------:R-:W-:Y:S01]  /*04b0*/  IMAD.IADD R10, R4, 0x1, -R2 ;  /* 0x00000001040a7824 */ /* 0x000fe200078e0a02 */
[----:B------:R-:W-:Y:S01]  /*04c0*/  LOP3.LUT R0, R0, 0xfffffff8, RZ, 0xc0, !PT ;  /* 0xfffffff800007812 */ /* 0x000fe200078ec0ff */
[----:B------:R-:W-:Y:S01]  /*04d0*/  @!UP5 UIMAD UR7, UR37, UR15, UR38 ;  /* 0x0000000f2507d2a4 */ /* 0x000fe2000f8e0226 */
[----:B------:R-:W-:Y:S01]  /*04e0*/  LOP3.LUT P4, RZ, R7, 0x2, RZ, 0xc0, !PT ;  /* 0x0000000207ff7812 */ /* 0x000fe2000788c0ff */
[----:B------:R-:W-:Y:S01]  /*04f0*/  IMAD.SHL.U32 R2, R3, 0x40, RZ ;  /* 0x0000004003027824 */ /* 0x000fe200078e00ff */
[----:B------:R-:W-:Y:S01]  /*0500*/  SHF.R.S32.HI R3, RZ, 0x1f, R8 ;  /* 0x0000001fff037819 */ /* 0x000fe20000011408 */
[----:B------:R-:W-:Y:S01]  /*0510*/  IMAD.IADD R6, R5, 0x1, -R0 ;  /* 0x0000000105067824 */ /* 0x000fe200078e0a00 */
[----:B------:R-:W-:Y:S01]  /*0520*/  LOP3.LUT P3, RZ, R7, 0x4, RZ, 0xc0, !PT ;  /* 0x0000000407ff7812 */ /* 0x000fe2000786c0ff */
[----:B------:R-:W-:Y:S01]  /*0530*/  ULDC UR53, c[0x0][0x214] ;  /* 0x0000850000357ab9 */ /* 0x000fe20000000800 */
[----:B------:R-:W-:Y:S01]  /*0540*/  LOP3.LUT R0, R2, 0x1c0, RZ, 0xc0, !PT ;  /* 0x000001c002007812 */ /* 0x000fe200078ec0ff */
[----:B------:R-:W-:Y:S01]  /*0550*/  USHF.L.U32 UR48, UR49, 0x7, URZ ;  /* 0x0000000731307899 */ /* 0x000fe2000800063f */
[----:B------:R-:W-:Y:S01]  /*0560*/  LEA.HI R11, R3, R8, RZ, 0x3 ;  /* 0x00000008030b7211 */ /* 0x000fe200078f18ff */
[----:B------:R-:W-:Y:S01]  /*0570*/  ULDC UR54, c[0x0][0x224] ;  /* 0x0000890000367ab9 */ /* 0x000fe20000000800 */
[----:B------:R-:W-:Y:S01]  /*0580*/  SHF.R.U32.HI R3, RZ, 0x3, R0 ;  /* 0x00000003ff037819 */ /* 0x000fe20000011600 */
[----:B------:R-:W-:Y:S01]  /*0590*/  ULDC UR60, c[0x0][0x1c8] ;  /* 0x00007200003c7ab9 */ /* 0x000fe20000000800 */
[----:B------:R-:W-:Y:S01]  /*05a0*/  LOP3.LUT R2, R0, 0x38, R236, 0xf8, !PT ;  /* 0x0000003800027812 */ /* 0x000fe200078ef8ec */
[----:B------:R-:W-:Y:S01]  /*05b0*/  @UP5 UIMAD UR58, UR37, UR53, URZ ;  /* 0x00000035253a52a4 */ /* 0x000fe2000f8e023f */
[----:B------:R-:W-:Y:S01]  /*05c0*/  LOP3.LUT R0, R11, 0xfffffff8, RZ, 0xc0, !PT ;  /* 0xfffffff80b007812 */ /* 0x000fe200078ec0ff */
[----:B------:R-:W-:Y:S01]  /*05d0*/  UIMAD UR54, UR6, UR54, URZ ;  /* 0x00000036063672a4 */ /* 0x000fe2000f8e023f */
[----:B------:R-:W-:Y:S01]  /*05e0*/  LOP3.LUT R3, R2, R3, RZ, 0x3c, !PT ;  /* 0x0000000302037212 */ /* 0x000fe200078e3cff */
[----:B------:R-:W-:Y:S01]  /*05f0*/  IMAD.SHL.U32 R2, R13, 0x8, RZ ;  /* 0x000000080d027824 */ /* 0x000fe200078e00ff */
[----:B------:R-:W-:Y:S01]  /*0600*/  LOP3.LUT R4, R6, 0x1, RZ, 0xc0, !PT ;  /* 0x0000000106047812 */ /* 0x000fe200078ec0ff */
[----:B------:R-:W-:Y:S01]  /*0610*/  IMAD.IADD R17, R8, 0x1, -R0 ;  /* 0x0000000108117824 */ /* 0x000fe200078e0a00 */
[----:B------:R-:W-:Y:S01]  /*0620*/  SEL R177, R232, 0xffffffe0, !P4 ;  /* 0xffffffe0e8b17807 */ /* 0x000fe20006000000 */
[----:B------:R-:W-:Y:S01]  /*0630*/  IMAD.SHL.U32 R0, R7, 0x40, RZ ;  /* 0x0000004007007824 */ /* 0x000fe200078e00ff */
[----:B------:R-:W-:Y:S01]  /*0640*/  LOP3.LUT R2, R3, 0xfffffe00, R2, 0xf8, !PT ;  /* 0xfffffe0003027812 */ /* 0x000fe200078ef802 */
[----:B------:R-:W-:Y:S01]  /*0650*/  IMAD.U32 R3, RZ, RZ, UR16 ;  /* 0x00000010ff037e24 */ /* 0x000fe2000f8e00ff */
[----:B------:R-:W-:Y:S01]  /*0660*/  STL [R1+0xa0], R17 ;  /* 0x0000a01101007387 */ /* 0x000fe20000100800 */
[----:B------:R-:W-:Y:S01]  /*0670*/  SHF.R.S32.HI R7, RZ, 0x7, R14 ;  /* 0x00000007ff077819 */ /* 0x000fe2000001140e */
[----:B------:R-:W-:Y:S01]  /*0680*/  IMAD.SHL.U32 R8, R10, 0x10, RZ ;  /* 0x000000100a087824 */ /* 0x000fe200078e00ff */
[----:B------:R-:W-:Y:S01]  /*0690*/  LOP3.LUT R0, R0, 0x1c0, RZ, 0xc0, !PT ;  /* 0x000001c000007812 */ /* 0x000fe200078ec0ff */
[----:B------:R1:W-:Y:S01]  /*06a0*/  STL [R1+0x98], R2 ;  /* 0x0000980201007387 */ /* 0x0003e20000100800 */
[----:B------:R-:W-:Y:S01]  /*06b0*/  ISETP.NE.U32.AND P0, PT, R4, 0x1, PT ;  /* 0x000000010400780c */ /* 0x000fe20003f05070 */
[----:B------:R-:W-:Y:S01]  /*06c0*/  @!UP5 UIMAD UR53, UR7, UR53, URZ ;  /* 0x000000350735d2a4 */ /* 0x000fe2000f8e023f */
[----:B------:R-:W-:Y:S01]  /*06d0*/  LOP3.LUT R175, R0, 0x8, R9, 0xf8, !PT ;  /* 0x0000000800af7812 */ /* 0x000fe200078ef809 */
[----:B------:R-:W-:Y:S01]  /*06e0*/  ULDC.U8 UR5, c[0x0][0x2d8] ;  /* 0x0000b60000057ab9 */ /* 0x000fe20000000000 */
[----:B------:R-:W-:Y:S01]  /*06f0*/  R2P PR, R6, 0x6 ;  /* 0x0000000606007804 */ /* 0x000fe20000000000 */
[----:B------:R-:W-:Y:S01]  /*0700*/  ULOP3.LUT UR60, UR38, UR60, URZ, 0x3c, !UPT ;  /* 0x0000003c263c7292 */ /* 0x000fe2000f8e3c3f */
[----:B------:R-:W-:Y:S01]  /*0710*/  SEL R230, R230, 0x10, !P0 ;  /* 0x00000010e6e67807 */ /* 0x000fe20004000000 */
[----:B------:R-:W-:-:S02]  /*0720*/  USHF.R.S32.HI UR61, URZ, 0x1f, UR38 ;  /* 0x0000001f3f3d7899 */ /* 0x000fc40008011426 */
[----:B------:R-:W-:Y:S01]  /*0730*/  SEL R232, R232, 0xffffffe0, !P1 ;  /* 0xffffffe0e8e87807 */ /* 0x000fe20004800000 */
[----:B------:R-:W-:Y:S02]  /*0740*/  UIMAD.WIDE.U32 UR44, UR40, UR46, URZ ;  /* 0x0000002e282c72a5 */ /* 0x000fe4000f8e003f */
[----:B------:R-:W-:Y:S02]  /*0750*/  UIMAD UR55, UR41, UR46, URZ ;  /* 0x0000002e293772a4 */ /* 0x000fe4000f8e023f */
[----:B------:R-:W-:Y:S02]  /*0760*/  USHF.R.S32.HI UR57, URZ, 0x1f, UR50 ;  /* 0x0000001f3f397899 */ /* 0x000fe40008011432 */
[----:B------:R-:W-:Y:S02]  /*0770*/  USHF.R.S32.HI UR52, URZ, 0x1f, UR48 ;  /* 0x0000001f3f347899 */ /* 0x000fe40008011430 */
[----:B------:R-:W-:Y:S01]  /*0780*/  ULDC.64 UR6, c[0x0][0x118] ;  /* 0x0000460000067ab9 */ /* 0x000fe20000000a00 */
[----:B-1----:R-:W-:-:S05]  /*0790*/  IMAD.SHL.U32 R2, R16, 0x10, RZ ;  /* 0x0000001010027824 */ /* 0x002fca00078e00ff */
[----:B------:R-:W-:Y:S02]  /*07a0*/  LEA.HI.SX32 R3, R12, R2, 0x1e ;  /* 0x000000020c037211 */ /* 0x000fe400078ff2ff */
[----:B------:R-:W-:Y:S02]  /*07b0*/  LOP3.LUT R5, R0, 0x30, R2, 0xf8, !PT ;  /* 0x0000003000057812 */ /* 0x000fe400078ef802 */
[----:B------:R-:W-:Y:S01]  /*07c0*/  SHF.R.U32.HI R0, RZ, 0x3, R0 ;  /* 0x00000003ff007819 */ /* 0x000fe20000011600 */
[----:B------:R1:W-:Y:S01]  /*07d0*/  STL [R1+0x50], R3 ;  /* 0x0000500301007387 */ /* 0x0003e20000100800 */
[----:B------:R-:W-:Y:S02]  /*07e0*/  LOP3.LUT R4, R5, 0x8, R9, 0xf8, !PT ;  /* 0x0000000805047812 */ /* 0x000fe400078ef809 */
[----:B------:R-:W-:Y:S01]  /*07f0*/  LOP3.LUT R175, R175, R0, RZ, 0x3c, !PT ;  /* 0x00000000afaf7212 */ /* 0x000fe200078e3cff */
[----:B-1----:R-:W-:-:S04]  /*0800*/  IMAD.SHL.U32 R3, R10, 0x200, RZ ;  /* 0x000002000a037824 */ /* 0x002fc800078e00ff */
[----:B------:R-:W-:Y:S01]  /*0810*/  IMAD R2, R7, 0x1000, R3 ;  /* 0x0000100007027824 */ /* 0x000fe200078e0203 */
[----:B------:R-:W-:Y:S01]  /*0820*/  LOP3.LUT R3, R3, R4, R0, 0xf6, !PT ;  /* 0x0000000403037212 */ /* 0x000fe200078ef600 */
[----:B------:R-:W-:Y:S02]  /*0830*/  IMAD.SHL.U32 R0, R6, 0x40, RZ ;  /* 0x0000004006007824 */ /* 0x000fe400078e00ff */
[----:B------:R-:W-:Y:S01]  /*0840*/  IMAD.U32 R4, RZ, RZ, UR4 ;  /* 0x00000004ff047e24 */ /* 0x000fe2000f8e00ff */
[----:B------:R-:W-:Y:S01]  /*0850*/  UIMAD UR4, UR13, 0xc0, URZ ;  /* 0x000000c00d0478a4 */ /* 0x000fe2000f8e023f */
[----:B------:R-:W-:Y:S01]  /*0860*/  IMAD.SHL.U32 R6, R15, 0x2, RZ ;  /* 0x000000020f067824 */ /* 0x000fe200078e00ff */
[----:B------:R-:W-:Y:S01]  /*0870*/  LOP3.LUT R0, R0, 0x1c0, RZ, 0xc0, !PT ;  /* 0x000001c000007812 */ /* 0x000fe200078ec0ff */
[----:B------:R-:W-:Y:S01]  /*0880*/  IMAD.IADD R175, R2, 0x1, R175 ;  /* 0x0000000102af7824 */ /* 0x000fe200078e02af */
[----:B------:R1:W-:Y:S01]  /*0890*/  STL [R1+0xd8], R4 ;  /* 0x0000d80401007387 */ /* 0x0003e20000100800 */
[----:B------:R-:W-:-:S02]  /*08a0*/  IMAD.SHL.U32 R2, R7, 0x8, RZ ;  /* 0x0000000807027824 */ /* 0x000fc400078e00ff */
[--C-:B------:R-:W-:Y:S02]  /*08b0*/  IMAD R5, R7, 0x2000, R6.reuse ;  /* 0x0000200007057824 */ /* 0x100fe400078e0206 */
[----:B------:R-:W-:Y:S01]  /*08c0*/  IMAD.U32 R7, RZ, RZ, UR4 ;  /* 0x00000004ff077e24 */ /* 0x000fe2000f8e00ff */
[----:B------:R-:W-:Y:S01]  /*08d0*/  LOP3.LUT R2, R2, 0x8, RZ, 0xc0, !PT ;  /* 0x0000000802027812 */ /* 0x000fe200078ec0ff */
[C---:B------:R-:W-:Y:S01]  /*08e0*/  IMAD R5, R16.reuse, 0x400, R5 ;  /* 0x0000040010057824 */ /* 0x040fe200078e0205 */
[----:B------:R-:W-:Y:S01]  /*08f0*/  UIMAD UR4, UR37, UR14, UR38 ;  /* 0x0000000e250472a4 */ /* 0x000fe2000f8e0226 */
[----:B------:R-:W-:Y:S01]  /*0900*/  IMAD R6, R16, 0x400, R6 ;  /* 0x0000040010067824 */ /* 0x000fe200078e0206 */
[----:B------:R2:W-:Y:S01]  /*0910*/  STL [R1+0xd4], R7 ;  /* 0x0000d40701007387 */ /* 0x0005e20000100800 */
[----:B------:R-:W-:Y:S01]  /*0920*/  LOP3.LUT R9, R2, 0x10, R8, 0xf8, !PT ;  /* 0x0000001002097812 */ /* 0x000fe200078ef808 */
[----:B------:R-:W-:Y:S01]  /*0930*/  IMAD.SHL.U32 R175, R175, 0x2, RZ ;  /* 0x00000002afaf7824 */ /* 0x000fe200078e00ff */
[----:B------:R-:W-:-:S03]  /*0940*/  USHF.L.U32 UR43, UR4, 0x5, URZ ;  /* 0x00000005042b7899 */ /* 0x000fc6000800063f */
[----:B------:R-:W-:Y:S01]  /*0950*/  IMAD.IADD R178, R175, 0x1, R177 ;  /* 0x00000001afb27824 */ /* 0x000fe200078e02b1 */
[----:B------:R-:W-:Y:S01]  /*0960*/  USHF.R.S32.HI UR51, URZ, 0x1f, UR43 ;  /* 0x0000001f3f337899 */ /* 0x000fe2000801142b */
[----:B-1----:R-:W-:-:S04]  /*0970*/  SHF.R.U32.HI R4, RZ, 0x3, R0 ;  /* 0x00000003ff047819 */ /* 0x002fc80000011600 */
[----:B------:R-:W-:Y:S01]  /*0980*/  LOP3.LUT R8, R4, R0, R2, 0x1e, !PT ;  /* 0x0000000004087212 */ /* 0x000fe200078e1e02 */
[----:B------:R-:W-:-:S04]  /*0990*/  IMAD.SHL.U32 R2, R17, 0x40, RZ ;  /* 0x0000004011027824 */ /* 0x000fc800078e00ff */
[----:B------:R-:W-:Y:S01]  /*09a0*/  IMAD.IADD R6, R6, 0x1, R8 ;  /* 0x0000000106067824 */ /* 0x000fe200078e0208 */
[----:B--2---:R-:W-:Y:S01]  /*09b0*/  LOP3.LUT R7, R4, R0, RZ, 0xfc, !PT ;  /* 0x0000000004077212 */ /* 0x004fe200078efcff */
[----:B------:R-:W-:Y:S01]  /*09c0*/  IMAD.U32 R0, RZ, RZ, UR9 ;  /* 0x00000009ff007e24 */ /* 0x000fe2000f8e00ff */
[----:B------:R-:W-:Y:S01]  /*09d0*/  LOP3.LUT R2, R2, 0x1c0, RZ, 0xc0, !PT ;  /* 0x000001c002027812 */ /* 0x000fe200078ec0ff */
[----:B------:R-:W-:Y:S02]  /*09e0*/  IMAD.SHL.U32 R0, R11, 0x40, RZ ;  /* 0x000000400b007824 */ /* 0x000fe400078e00ff */
[----:B------:R-:W-:Y:S02]  /*09f0*/  IMAD.IADD R7, R7, 0x1, R5 ;  /* 0x0000000107077824 */ /* 0x000fe400078e0205 */
[----:B------:R-:W-:Y:S01]  /*0a00*/  IMAD.SHL.U32 R5, R10, 0x8, RZ ;  /* 0x000000080a057824 */ /* 0x000fe200078e00ff */
[----:B------:R-:W-:Y:S01]  /*0a10*/  LOP3.LUT R0, R0, 0xfffffe00, RZ, 0xc0, !PT ;  /* 0xfffffe0000007812 */ /* 0x000fe200078ec0ff */
[----:B------:R-:W-:Y:S01]  /*0a20*/  IMAD.U32 R4, RZ, RZ, UR8 ;  /* 0x00000008ff047e24 */ /* 0x000fe2000f8e00ff */
[----:B------:R-:W-:Y:S01]  /*0a30*/  SHF.R.U32.HI R4, RZ, 0x3, R2 ;  /* 0x00000003ff047819 */ /* 0x000fe20000011602 */
[----:B------:R-:W-:Y:S01]  /*0a40*/  IMAD.SHL.U32 R228, R7, 0x2, RZ ;  /* 0x0000000207e47824 */ /* 0x000fe200078e00ff */
[----:B------:R-:W-:Y:S01]  /*0a50*/  LOP3.LUT R5, R2, 0x8, R5, 0xf8, !PT ;  /* 0x0000000802057812 */ /* 0x000fe200078ef805 */
[----:B------:R-:W-:Y:S01]  /*0a60*/  IMAD R181, R16, 0x400, R0 ;  /* 0x0000040010b57824 */ /* 0x000fe200078e0200 */
[----:B------:R-:W-:Y:S01]  /*0a70*/  LOP3.LUT R2, R4, R9, R2, 0x1e, !PT ;  /* 0x0000000904027212 */ /* 0x000fe200078e1e02 */
[----:B------:R-:W-:Y:S01]  /*0a80*/  IMAD.IADD R231, R228, 0x1, R230 ;  /* 0x00000001e4e77824 */ /* 0x000fe200078e02e6 */
[----:B------:R-:W-:Y:S01]  /*0a90*/  LOP3.LUT R5, R5, R4, RZ, 0x3c, !PT ;  /* 0x0000000405057212 */ /* 0x000fe200078e3cff */
[----:B------:R-:W-:Y:S01]  /*0aa0*/  IMAD.MOV.U32 R4, RZ, RZ, 0x440 ;  /* 0x00000440ff047424 */ /* 0x000fe200078e00ff */
[----:B------:R-:W-:Y:S01]  /*0ab0*/  LOP3.LUT R180, R2, R0, RZ, 0xfc, !PT ;  /* 0x0000000002b47212 */ /* 0x000fe200078efcff */
[----:B------:R-:W-:Y:S01]  /*0ac0*/  IMAD.SHL.U32 R2, R3, 0x2, RZ ;  /* 0x0000000203027824 */ /* 0x000fe200078e00ff */
[----:B------:R-:W-:Y:S01]  /*0ad0*/  LEA R0, R6, 0xc000, 0x1 ;  /* 0x0000c00006007811 */ /* 0x000fe200078e08ff */
[----:B------:R-:W-:Y:S01]  /*0ae0*/  IMAD.IADD R181, R181, 0x1, R5 ;  /* 0x00000001b5b57824 */ /* 0x000fe200078e0205 */
[----:B------:R-:W-:Y:S01]  /*0af0*/  SEL R4, R4, 0x3c0, !P2 ;  /* 0x000003c004047807 */ /* 0x000fe20005000000 */
[----:B------:R-:W-:Y:S01]  /*0b00*/  IMAD.MOV.U32 R5, RZ, RZ, 0x40 ;  /* 0x00000040ff057424 */ /* 0x000fe200078e00ff */
[----:B------:R-:W-:Y:S01]  /*0b10*/  IADD3 R12, R0, 0x420, RZ ;  /* 0x00000420000c7810 */ /* 0x000fe20007ffe0ff */
[----:B------:R-:W-:Y:S01]  /*0b20*/  IMAD.IADD R7, R232, 0x1, R0 ;  /* 0x00000001e8077824 */ /* 0x000fe200078e0200 */
[----:B------:R-:W-:Y:S01]  /*0b30*/  IADD3 R8, R0, 0x2020, RZ ;  /* 0x0000202000087810 */ /* 0x000fe20007ffe0ff */
[--C-:B------:R-:W-:Y:S01]  /*0b40*/  IMAD.IADD R235, R228, 0x1, R232.reuse ;  /* 0x00000001e4eb7824 */ /* 0x100fe200078e02e8 */
[----:B------:R-:W-:Y:S01]  /*0b50*/  SEL R176, R5, 0xffffffc0, !P3 ;  /* 0xffffffc005b07807 */ /* 0x000fe20005800000 */
[----:B------:R-:W-:Y:S01]  /*0b60*/  IMAD.IADD R234, R231, 0x1, R232 ;  /* 0x00000001e7ea7824 */ /* 0x000fe200078e02e8 */
[----:B------:R-:W-:Y:S01]  /*0b70*/  SEL R5, R5, 0xffffffc0, !P2 ;  /* 0xffffffc005057807 */ /* 0x000fe20005000000 */
[----:B------:R-:W-:Y:S01]  /*0b80*/  STL [R1+0xd0], R7 ;  /* 0x0000d00701007387 */ /* 0x000fe20000100800 */
[C---:B------:R-:W-:Y:S01]  /*0b90*/  @P1 IADD3 R12, R0.reuse, 0x3e0, RZ ;  /* 0x000003e0000c1810 */ /* 0x040fe20007ffe0ff */
[----:B------:R-:W-:Y:S01]  /*0ba0*/  IMAD.IADD R176, R175, 0x1, R176 ;  /* 0x00000001afb07824 */ /* 0x000fe200078e02b0 */
[C---:B------:R-:W-:Y:S01]  /*0bb0*/  IADD3 R11, R0.reuse, 0x2420, RZ ;  /* 0x00002420000b7810 */ /* 0x040fe20007ffe0ff */
[----:B------:R-:W-:Y:S01]  /*0bc0*/  IMAD.IADD R10, R5, 0x1, R0 ;  /* 0x00000001050a7824 */ /* 0x000fe200078e0200 */
[----:B------:R-:W-:Y:S01]  /*0bd0*/  @P1 IADD3 R8, R0, 0x1fe0, RZ ;  /* 0x00001fe000081810 */ /* 0x000fe20007ffe0ff */
[----:B------:R-:W-:Y:S01]  /*0be0*/  IMAD.IADD R229, R228, 0x1, R5 ;  /* 0x00000001e4e57824 */ /* 0x000fe200078e0205 */
[C---:B------:R-:W-:Y:S01]  /*0bf0*/  IADD3 R3, R0.reuse, 0x2440, RZ ;  /* 0x0000244000037810 */ /* 0x040fe20007ffe0ff */
[----:B------:R-:W-:Y:S01]  /*0c00*/  IMAD.IADD R177, R177, 0x1, R176 ;  /* 0x00000001b1b17824 */ /* 0x000fe200078e02b0 */
[C---:B------:R-:W-:Y:S01]  /*0c10*/  @P1 IADD3 R11, R0.reuse, 0x23e0, RZ ;  /* 0x000023e0000b1810 */ /* 0x040fe20007ffe0ff */
[----:B------:R-:W-:Y:S01]  /*0c20*/  STL [R1+0xb4], R10 ;  /* 0x0000b40a01007387 */ /* 0x000fe20000100800 */
[----:B------:R-:W-:Y:S01]  /*0c30*/  @P2 IADD3 R3, R0, 0x23c0, RZ ;  /* 0x000023c000032810 */ /* 0x000fe20007ffe0ff */
[--C-:B------:R-:W-:Y:S01]  /*0c40*/  IMAD.IADD R230, R230, 0x1, R229.reuse ;  /* 0x00000001e6e67824 */ /* 0x100fe200078e02e5 */
[C---:B------:R-:W-:Y:S01]  /*0c50*/  IADD3 R6, R0.reuse, 0x2040, RZ ;  /* 0x0000204000067810 */ /* 0x040fe20007ffe0ff */
[----:B------:R-:W-:Y:S01]  /*0c60*/  STL [R1+0xbc], R12 ;  /* 0x0000bc0c01007387 */ /* 0x000fe20000100800 */
[----:B------:R-:W-:Y:S01]  /*0c70*/  @P2 IADD3 R6, R0, 0x1fc0, RZ ;  /* 0x00001fc000062810 */ /* 0x000fe20007ffe0ff */
[----:B------:R-:W-:-:S02]  /*0c80*/  IMAD.IADD R233, R232, 0x1, R229 ;  /* 0x00000001e8e97824 */ /* 0x000fc400078e02e5 */
[----:B------:R-:W-:Y:S01]  /*0c90*/  STL [R1+0xa4], R8 ;  /* 0x0000a40801007387 */ /* 0x000fe20000100800 */
[----:B------:R-:W-:-:S03]  /*0ca0*/  IMAD.SHL.U32 R174, R181, 0x2, RZ ;  /* 0x00000002b5ae7824 */ /* 0x000fc600078e00ff */
[----:B------:R-:W-:Y:S04]  /*0cb0*/  STL [R1+0xb8], R11 ;  /* 0x0000b80b01007387 */ /* 0x000fe80000100800 */
[----:B------:R1:W-:Y:S04]  /*0cc0*/  STL [R1+0xac], R3 ;  /* 0x0000ac0301007387 */ /* 0x0003e80000100800 */
[----:B------:R2:W-:Y:S01]  /*0cd0*/  STL [R1+0xb0], R6 ;  /* 0x0000b00601007387 */ /* 0x0005e20000100800 */
[----:B-1----:R-:W-:Y:S02]  /*0ce0*/  IMAD.IADD R3, R0, 0x1, R4 ;  /* 0x0000000100037824 */ /* 0x002fe400078e0204 */
[----:B--2---:R-:W-:-:S03]  /*0cf0*/  IMAD.IADD R6, R232, 0x1, R10 ;  /* 0x00000001e8067824 */ /* 0x004fc600078e020a */
[----:B------:R1:W-:Y:S01]  /*0d00*/  STL [R1+0xa8], R3 ;  /* 0x0000a80301007387 */ /* 0x0003e20000100800 */
[C---:B------:R-:W-:Y:S02]  /*0d10*/  IMAD.IADD R0, R232.reuse, 0x1, R3 ;  /* 0x00000001e8007824 */ /* 0x040fe400078e0203 */
[----:B------:R-:W-:Y:S01]  /*0d20*/  IMAD.IADD R232, R232, 0x1, R230 ;  /* 0x00000001e8e87824 */ /* 0x000fe200078e02e6 */
[----:B------:R-:W-:Y:S04]  /*0d30*/  STL [R1+0xcc], R6 ;  /* 0x0000cc0601007387 */ /* 0x000fe80000100800 */
[----:B------:R2:W-:Y:S01]  /*0d40*/  STL [R1+0xc8], R0 ;  /* 0x0000c80001007387 */ /* 0x0005e20000100800 */
[----:B-1----:R-:W-:-:S05]  /*0d50*/  IMAD.IADD R3, R5, 0x1, R8 ;  /* 0x0000000105037824 */ /* 0x002fca00078e0208 */
[----:B------:R1:W-:Y:S01]  /*0d60*/  STL [R1+0xc4], R3 ;  /* 0x0000c40301007387 */ /* 0x0003e20000100800 */
[----:B--2---:R-:W-:-:S05]  /*0d70*/  IMAD.IADD R0, R4, 0x1, R8 ;  /* 0x0000000104007824 */ /* 0x004fca00078e0208 */
[----:B------:R1:W-:Y:S02]  /*0d80*/  STL [R1+0xc0], R0 ;  /* 0x0000c00001007387 */ /* 0x0003e40000100800 */
.L_x_1165:
        /* <DEDUP_REMOVED lines=19> */
[----:B---3--:R2:W3:Y:S01]  /*0ec0*/  @P2 LDG.E R8, [R4.64] ;  /* 0x0000002204082981 */ /* 0x0084e2000c1e1900 */
[----:B------:R-:W-:Y:S02]  /*0ed0*/  ULDC.64 UR10, c[0x0][0x248] ;  /* 0x00009200000a7ab9 */ /* 0x000fe40000000a00 */
[----:B------:R-:W-:Y:S01]  /*0ee0*/  @UP3 UIADD3.X UR9, UR14, UR13, URZ, UP0, !UPT ;  /* 0x0000000d0e093290 */ /* 0x000fe200087fe43f */
[----:B-1----:R2:W4:Y:S01]  /*0ef0*/  @P2 LDG.E R3, [R4.64+0x4] ;  /* 0x0000042204032981 */ /* 0x002522000c1e1900 */
[----:B------:R-:W-:Y:S01]  /*0f00*/  UISETP.EQ.U32.AND UP2, UPT, URZ, UR10, UPT ;  /* 0x0000000a3f00728c */ /* 0x000fe2000bf42070 */
[----:B------:R-:W-:-:S03]  /*0f10*/  MOV R6, UR8 ;  /* 0x0000000800067c02 */ /* 0x000fc60008000f00 */
[----:B------:R-:W-:Y:S01]  /*0f20*/  IMAD.U32 R7, RZ, RZ, UR9 ;  /* 0x00000009ff077e24 */ /* 0x000fe2000f8e00ff */
[----:B------:R-:W-:Y:S02]  /*0f30*/  UISETP.EQ.OR.EX UP2, UPT, URZ, UR11, !UP4, UP2 ;  /* 0x0000000b3f00728c */ /* 0x000fe4000e742720 */
[----:B------:R-:W-:Y:S02]  /*0f40*/  UIADD3 UR10, UP0, UR15, UR10, URZ ;  /* 0x0000000a0f0a7290 */ /* 0x000fe4000ff1e03f */
[----:B------:R-:W5:Y:S02]  /*0f50*/  @P0 LDG.E R6, [R6.64] ;  /* 0x0000002206060981 */ /* 0x000f64000c1e1900 */
[----:B------:R-:W-:Y:S01]  /*0f60*/  PLOP3.LUT P1, PT, PT, PT, UP2, 0x80, 0x0 ;  /* 0x000000000000781c */ /* 0x000fe20003f2f028 */
[----:B------:R-:W-:Y:S01]  /*0f70*/  UIADD3.X UR11, UR14, UR11, URZ, UP0, !UPT ;  /* 0x0000000b0e0b7290 */ /* 0x000fe200087fe43f */
[----:B--2---:R-:W-:-:S05]  /*0f80*/  IMAD.U32 R4, RZ, RZ, UR10 ;  /* 0x0000000aff047e24 */ /* 0x004fca000f8e00ff */
[----:B------:R-:W-:-:S06]  /*0f90*/  MOV R5, UR11 ;  /* 0x0000000b00057c02 */ /* 0x000fcc0008000f00 */
[----:B------:R-:W2:Y:S01]  /*0fa0*/  @!P1 LDG.E R0, [R4.64] ;  /* 0x0000002204009981 */ /* 0x000ea2000c1e1900 */
[----:B------:R-:W-:Y:S02]  /*0fb0*/  UMOV UR16, 0xffffffff ;  /* 0xffffffff00107882 */ /* 0x000fe40000000000 */
[----:B------:R-:W-:Y:S02]  /*0fc0*/  UMOV UR33, URZ ;  /* 0x0000003f00217c82 */ /* 0x000fe40008000000 */
[----:B------:R-:W-:Y:S02]  /*0fd0*/  UMOV UR36, 0xffffffff ;  /* 0xffffffff00247882 */ /* 0x000fe40000000000 */
[----:B------:R-:W-:Y:S01]  /*0fe0*/  ULDC UR10, c[0x0][0x218] ;  /* 0x00008600000a7ab9 */ /* 0x000fe20000000800 */
[----:B---3--:R-:W1:Y:S08]  /*0ff0*/  @P2 R2UR UR16, R8 ;  /* 0x00000000081023c2 */ /* 0x008e7000000e0000 */
[----:B----4-:R-:W1:Y:S08]  /*1000*/  @P2 R2UR UR25, R3 ;  /* 0x00000000031923c2 */ /* 0x010e7000000e0000 */
[----:B-----5:R3:W4:Y:S01]  /*1010*/  @P0 R2UR UR33, R6 ;  /* 0x00000000062103c2 */ /* 0x02072200000e0000 */
[----:B------:R-:W-:-:S04]  /*1020*/  ISETP.NE.U32.AND P0, PT, RZ, c[0x0][0x248], PT ;  /* 0x00009200ff007a0c */ /* 0x000fc80003f05070 */
[----:B------:R-:W-:Y:S01]  /*1030*/  ISETP.NE.AND.EX P0, PT, RZ, c[0x0][0x24c], PT, P0 ;  /* 0x00009300ff007a0c */ /* 0x000fe20003f05300 */
[----:B-1----:R-:W-:Y:S02]  /*1040*/  @UP1 UIADD3 UR25, UR25, -UR16, URZ ;  /* 0x8000001019191290 */ /* 0x002fe4000fffe03f */
[----:B--2---:R3:W1:Y:S05]  /*1050*/  @!P1 R2UR UR36, R0 ;  /* 0x00000000002493c2 */ /* 0x00466a00000e0000 */
[----:B------:R-:W-:-:S05]  /*1060*/  @!UP1 ULDC UR25, c[0x0][0x214] ;  /* 0x0000850000199ab9 */ /* 0x000fca0000000800 */
[----:B------:R-:W-:Y:S05]  /*1070*/  @!P0 BRA `(.L_x_1089) ;  /* 0x0000007000008947 */ /* 0x000fea0003800000 */
[----:B----4-:R-:W-:-:S13]  /*1080*/  PLOP3.LUT P0, PT, PT, PT, UP4, 0x80, 0x0 ;  /* 0x000000000000781c */ /* 0x010fda0003f0f048 */
[----:B---3--:R-:W2:Y:S04]  /*1090*/  @P0 LDG.E R0, [R4.64+0x4] ;  /* 0x0000042204000981 */ /* 0x008ea8000c1e1900 */
[----:B------:R-:W3:Y:S01]  /*10a0*/  @!P0 LDG.E R4, [R4.64] ;  /* 0x0000002204048981 */ /* 0x000ee2000c1e1900 */
[----:B--2---:R-:W2:Y:S02]  /*10b0*/  @P0 R2UR UR4, R0 ;  /* 0x00000000000403c2 */ /* 0x004ea400000e0000 */
[----:B-12---:R-:W-:-:S11]  /*10c0*/  @UP4 UIADD3 UR10, UR4, -UR36, URZ ;  /* 0x80000024040a4290 */ /* 0x006fd6000fffe03f */
[----:B---3--:R1:W2:Y:S01]  /*10d0*/  @!P0 R2UR UR10, R4 ;  /* 0x00000000040a83c2 */ /* 0x0082a200000e0000 */
[----:B------:R-:W-:-:S07]  /*10e0*/  DEPBAR.LE SB1, 0x0, {2} ;  /* 0x000090040000791a */ /* 0x000fce0000000000 */
.L_x_1089:
[----:B----4-:R-:W-:Y:S02]  /*10f0*/  ULDC.64 UR8, c[0x0][0x258] ;  /* 0x0000960000087ab9 */ /* 0x010fe40000000a00 */
        /* <DEDUP_REMOVED lines=8> */
[----:B---3--:R-:W2:Y:S01]  /*1180*/  @P0 LDG.E R0, [R4.64] ;  /* 0x0000002204000981 */ /* 0x008ea2000c1e1900 */
        /* <DEDUP_REMOVED lines=14> */
[----:B------:R-:W-:Y:S02]  /*1270*/  UISETP.NE.AND UP2, UPT, UR16, -0x1, UPT ;  /* 0xffffffff1000788c */ /* 0x000fe4000bf45270 */
[----:B------:R-:W-:Y:S02]  /*1280*/  ULDC.64 UR14, c[0x0][0x190] ;  /* 0x00006400000e7ab9 */ /* 0x000fe40000000a00 */
[----:B------:R-:W-:Y:S01]  /*1290*/  UIMAD.WIDE.U32 UR12, UR37, UR10, URZ ;  /* 0x0000000a250c72a5 */ /* 0x000fe2000f8e003f */
[----:B------:R-:W-:Y:S01]  /*12a0*/  PLOP3.LUT P0, PT, PT, PT, UP0, 0x80, 0x0 ;  /* 0x000000000000781c */ /* 0x000fe20003f0f008 */
[----:B------:R-:W-:-:S02]  /*12b0*/  UIMAD UR4, UR37, UR11, UR4 ;  /* 0x0000000b250472a4 */ /* 0x000fc4000f8e0204 */
[----:B------:R-:W-:Y:S02]  /*12c0*/  UIMAD.WIDE.U32 UR10, UR16, UR14, URZ ;  /* 0x0000000e100a72a5 */ /* 0x000fe4000f8e003f */
[----:B------:R-:W-:Y:S02]  /*12d0*/  UIADD3 UR8, UR25, 0x7f, URZ ;  /* 0x0000007f19087890 */ /* 0x000fe4000fffe03f */
[----:B------:R-:W-:Y:S02]  /*12e0*/  USEL UR39, UR12, UR10, !UP2 ;  /* 0x0000000a0c277287 */ /* 0x000fe4000d000000 */
[----:B------:R-:W-:Y:S02]  /*12f0*/  UIMAD UR15, UR16, UR15, URZ ;  /* 0x0000000f100f72a4 */ /* 0x000fe4000f8e023f */
[----:B------:R-:W-:Y:S02]  /*1300*/  UIADD3 UR30, UR13, UR4, URZ ;  /* 0x000000040d1e7290 */ /* 0x000fe4000fffe03f */
[----:B------:R-:W-:-:S02]  /*1310*/  USHF.R.S32.HI UR10, URZ, 0x1f, UR8 ;  /* 0x0000001f3f0a7899 */ /* 0x000fc40008011408 */
[----:B------:R-:W-:Y:S02]  /*1320*/  @UP0 UIADD3 UR4, UR33, UR36, URZ ;  /* 0x0000002421040290 */ /* 0x000fe4000fffe03f */
[----:B------:R-:W-:Y:S02]  /*1330*/  ULDC.64 UR12, c[0x0][0x198] ;  /* 0x00006600000c7ab9 */ /* 0x000fe40000000a00 */
[----:B------:R-:W-:Y:S02]  /*1340*/  @UP2 UIADD3 UR30, UR11, UR15, URZ ;  /* 0x0000000f0b1e2290 */ /* 0x000fe4000fffe03f */
[----:B------:R-:W-:Y:S02]  /*1350*/  ULEA.HI UR8, UR10, UR8, URZ, 0x7 ;  /* 0x000000080a087291 */ /* 0x000fe4000f8f383f */
[----:B------:R-:W-:Y:S02]  /*1360*/  @UP0 UIMAD.WIDE.U32 UR10, UR4, UR12, URZ ;  /* 0x0000000c040a02a5 */ /* 0x000fe4000f8e003f */
[----:B------:R-:W-:-:S02]  /*1370*/  USHF.R.S32.HI UR31, URZ, 0x7, UR8 ;  /* 0x000000073f1f7899 */ /* 0x000fc40008011408 */
        /* <DEDUP_REMOVED lines=18> */
.L_x_1091:
        /* <DEDUP_REMOVED lines=18> */
.L_x_1092:
        /* <DEDUP_REMOVED lines=17> */
[----:B------:R-:W-:Y:S01]  /*16d0*/  UIMAD UR4, UR42, UR8, UR56 ;  /* 0x000000082a0472a4 */ /* 0x000fe2000f8e0238 */
[----:B------:R-:W2:Y:S01]  /*16e0*/  S2UR UR8, SR_CTAID.X ;  /* 0x00000000000879c3 */ /* 0x000ea20000002500 */
[----:B------:R-:W-:Y:S02]  /*16f0*/  @!UP2 UMOV UR23, UR10 ;  /* 0x0000000a0017ac82 */ /* 0x000fe40008000000 */
[----:B------:R-:W-:Y:S02]  /*1700*/  UIADD3 UR4, UR47, UR4, URZ ;  /* 0x000000042f047290 */ /* 0x000fe4000fffe03f */
[----:B------:R-:W-:Y:S02]  /*1710*/  UIMAD.WIDE.U32 UR10, UR40, UR16, URZ ;  /* 0x00000010280a72a5 */ /* 0x000fe4000f8e003f */
[----:B------:R-:W-:Y:S01]  /*1720*/  UIMAD UR4, UR40, UR4, UR55 ;  /* 0x00000004280472a4 */ /* 0x000fe2000f8e0237 */
[----:B-1----:R-:W-:Y:S01]  /*1730*/  IADD3 R4, R4, 0xffffffe, RZ ;  /* 0x0ffffffe04047810 */ /* 0x002fe20007ffe0ff */
[----:B------:R-:W-:-:S02]  /*1740*/  USEL UR21, UR44, UR10, !UP2 ;  /* 0x0000000a2c157287 */ /* 0x000fc4000d000000 */
[----:B------:R-:W-:Y:S01]  /*1750*/  UIADD3 UR15, UR45, UR4, URZ ;  /* 0x000000042d0f7290 */ /* 0x000fe2000fffe03f */
[----:B------:R-:W1:Y:S01]  /*1760*/  F2I.FTZ.U32.TRUNC.NTZ R5, R4 ;  /* 0x0000000400057305 */ /* 0x000e62000021f000 */
[----:B------:R-:W-:-:S04]  /*1770*/  UIMAD UR4, UR41, UR16, URZ ;  /* 0x00000010290472a4 */ /* 0x000fc8000f8e023f */
[----:B------:R-:W-:Y:S02]  /*1780*/  @UP2 UIADD3 UR15, UR11, UR4, URZ ;  /* 0x000000040b0f2290 */ /* 0x000fe4000fffe03f */
[----:B------:R-:W-:-:S04]  /*1790*/  USHF.L.U64.HI UR4, UR37, 0x7, UR42 ;  /* 0x0000000725047899 */ /* 0x000fc8000801022a */
[----:B------:R-:W-:Y:S02]  /*17a0*/  USEL UR4, UR4, URZ, UP1 ;  /* 0x0000003f04047287 */ /* 0x000fe40008800000 */
[----:B--2---:R-:W-:Y:S01]  /*17b0*/  UIMAD.WIDE.U32 UR10, UR8, UR12, URZ ;  /* 0x0000000c080a72a5 */ /* 0x004fe2000f8e003f */
[----:B-1----:R-:W-:-:S03]  /*17c0*/  IMAD.MOV R0, RZ, RZ, -R5 ;  /* 0x000000ffff007224 */ /* 0x002fc600078e0a05 */
[----:B------:R-:W-:Y:S01]  /*17d0*/  UIMAD UR13, UR8, UR13, UR11 ;  /* 0x0000000d080d72a4 */ /* 0x000fe2000f8e020b */
[----:B------:R-:W-:Y:S01]  /*17e0*/  IMAD.MOV.U32 R4, RZ, RZ, RZ ;  /* 0x000000ffff047224 */ /* 0x000fe200078e00ff */
[----:B------:R-:W-:Y:S01]  /*17f0*/  USHF.L.U32 UR8, UR37, 0x7, URZ ;  /* 0x0000000725087899 */ /* 0x000fe2000800063f */
[----:B------:R-:W-:Y:S01]  /*1800*/  IMAD R0, R0, R6, RZ ;  /* 0x0000000600007224 */ /* 0x000fe200078e02ff */
[----:B------:R-:W-:Y:S02]  /*1810*/  USEL UR20, UR10, URZ, UP6 ;  /* 0x0000003f0a147287 */ /* 0x000fe4000b000000 */
[----:B------:R-:W-:Y:S01]  /*1820*/  USEL UR10, UR8, URZ, UP1 ;  /* 0x0000003f080a7287 */ /* 0x000fe20008800000 */
[----:B------:R-:W-:Y:S01]  /*1830*/  IMAD.HI.U32 R0, R5, R0, R4 ;  /* 0x0000000005007227 */ /* 0x000fe200078e0004 */
[----:B------:R-:W-:Y:S02]  /*1840*/  ULDC UR12, c[0x0][0x234] ;  /* 0x00008d00000c7ab9 */ /* 0x000fe40000000800 */
[----:B------:R-:W-:-:S02]  /*1850*/  UIADD3 UR10, UP1, UR17, UR10, URZ ;  /* 0x0000000a110a7290 */ /* 0x000fc4000ff3e03f */
[----:B------:R-:W-:Y:S01]  /*1860*/  USEL UR13, UR13, URZ, UP6 ;  /* 0x0000003f0d0d7287 */ /* 0x000fe2000b000000 */
[----:B------:R-:W-:Y:S01]  /*1870*/  IMAD.HI.U32 R0, R0, R3, RZ ;  /* 0x0000000300007227 */ /* 0x000fe200078e00ff */
[----:B------:R-:W-:Y:S02]  /*1880*/  UIADD3.X UR8, UR24, UR4, URZ, UP1, !UPT ;  /* 0x0000000418087290 */ /* 0x000fe40008ffe43f */
[----:B------:R-:W-:Y:S01]  /*1890*/  UIMAD UR4, UR41, UR10, URZ ;  /* 0x0000000a290472a4 */ /* 0x000fe2000f8e023f */
[----:B------:R-:W-:Y:S01]  /*18a0*/  IMAD.MOV R4, RZ, RZ, -R0 ;  /* 0x000000ffff047224 */ /* 0x000fe200078e0a00 */
[----:B------:R-:W-:Y:S02]  /*18b0*/  UIMAD.WIDE.U32 UR10, UR40, UR10, URZ ;  /* 0x0000000a280a72a5 */ /* 0x000fe4000f8e003f */
[----:B------:R-:W-:Y:S01]  /*18c0*/  UIMAD UR8, UR40, UR8, UR4 ;  /* 0x00000008280872a4 */ /* 0x000fe2000f8e0204 */
[----:B------:R-:W-:Y:S01]  /*18d0*/  IMAD R3, R6, R4, R3 ;  /* 0x0000000406037224 */ /* 0x000fe200078e0203 */
[----:B------:R-:W-:-:S02]  /*18e0*/  @UP5 USEL UR4, UR58, UR16, !UP2 ;  /* 0x000000103a045287 */ /* 0x000fc4000d000000 */
[----:B------:R-:W-:Y:S02]  /*18f0*/  UIADD3 UR8, UR11, UR8, URZ ;  /* 0x000000080b087290 */ /* 0x000fe4000fffe03f */
[----:B------:R-:W-:Y:S01]  /*1900*/  ISETP.GT.U32.AND P1, PT, R6, R3, PT ;  /* 0x000000030600720c */ /* 0x000fe20003f24070 */
[----:B------:R-:W-:-:S07]  /*1910*/  @UP5 UIMAD UR14, UR38, UR12, UR4 ;  /* 0x0000000c260e52a4 */ /* 0x000fce000f8e0204 */
[----:B------:R-:W-:-:S05]  /*1920*/  @!UP5 UMOV UR14, UR53 ;  /* 0x00000035000edc82 */ /* 0x000fca0008000000 */
[----:B------:R-:W-:Y:S01]  /*1930*/  @!P1 IMAD.IADD R3, R3, 0x1, -R6 ;  /* 0x0000000103039824 */ /* 0x000fe200078e0a06 */
[----:B------:R-:W-:Y:S02]  /*1940*/  @!P1 IADD3 R0, R0, 0x1, RZ ;  /* 0x0000000100009810 */ /* 0x000fe40007ffe0ff */
        /* <DEDUP_REMOVED lines=14> */
.L_x_1093:
[----:B------:R-:W-:Y:S02]  /*1a30*/  UMOV UR12, UR54 ;  /* 0x00000036000c7c82 */ /* 0x000fe40008000000 */
.L_x_1094:
[----:B------:R-:W1:Y:S01]  /*1a40*/  S2R R14, SR_TID.X ;  /* 0x00000000000e7919 */ /* 0x000e620000002100 */
[----:B------:R-:W-:Y:S01]  /*1a50*/  UIADD3 UR10, UP4, UP3, UR10, UR48, UR50 ;  /* 0x000000300a0a7290 */ /* 0x000fe2000fb9e032 */
[----:B------:R-:W-:Y:S01]  /*1a60*/  SHF.R.S32.HI R237, RZ, 0x1f, R236 ;  /* 0x0000001fffed7819 */ /* 0x000fe200000114ec */
[----:B------:R-:W-:Y:S01]  /*1a70*/  IMAD.U32 R10, RZ, RZ, UR7 ;  /* 0x00000007ff0a7e24 */ /* 0x000fe2000f8e00ff */
[----:B------:R-:W-:Y:S01]  /*1a80*/  BSSY B1, `(.L_x_1090) ;  /* 0x0000c39000017945 */ /* 0x000fe20003800000 */
[----:B------:R-:W-:Y:S01]  /*1a90*/  UIADD3 UR20, UP2, UP1, UR20, UR10, UR21 ;  /* 0x0000000a14147290 */ /* 0x000fe2000f95e015 */
[----:B------:R-:W-:Y:S01]  /*1aa0*/  IMAD.U32 R9, RZ, RZ, UR6 ;  /* 0x00000006ff097e24 */ /* 0x000fe2000f8e00ff */
[----:B------:R-:W-:Y:S01]  /*1ab0*/  UIADD3.X UR4, UR8, UR52, UR57, UP4, UP3 ;  /* 0x0000003408047290 */ /* 0x000fe2000a7e6439 */
[----:B------:R-:W-:Y:S01]  /*1ac0*/  IMAD.U32 R8, RZ, RZ, UR17 ;  /* 0x00000011ff087e24 */ /* 0x000fe2000f8e00ff */
[----:B------:R-:W-:-:S02]  /*1ad0*/  ULDC.64 UR10, c[0x0][0x1a8] ;  /* 0x00006a00000a7ab9 */ /* 0x000fc40000000a00 */
[----:B------:R-:W-:Y:S02]  /*1ae0*/  UIADD3.X UR16, UR13, UR4, UR15, UP2, UP1 ;  /* 0x000000040d107290 */ /* 0x000fe400097e240f */
[----:B------:R-:W-:Y:S02]  /*1af0*/  UIMAD UR4, UR61, UR10, URZ ;  /* 0x0000000a3d0472a4 */ /* 0x000fe4000f8e023f */
[----:B------:R-:W-:Y:S02]  /*1b00*/  ULDC.64 UR6, c[0x0][0x3c8] ;  /* 0x0000f20000067ab9 */ /* 0x000fe40000000a00 */
[----:B------:R-:W-:Y:S02]  /*1b10*/  UIMAD UR15, UR38, UR11, UR4 ;  /* 0x0000000b260f72a4 */ /* 0x000fe4000f8e0204 */
[----:B------:R-:W-:Y:S02]  /*1b20*/  UMOV UR21, 0x4 ;  /* 0x0000000400157882 */ /* 0x000fe40000000000 */
[----:B------:R-:W-:-:S02]  /*1b30*/  ULDC.64 UR10, c[0x0][0x378] ;  /* 0x0000de00000a7ab9 */ /* 0x000fc40000000a00 */
[----:B------:R-:W-:Y:S01]  /*1b40*/  UIMAD UR4, UR61, UR10, URZ ;  /* 0x0000000a3d0472a4 */ /* 0x000fe2000f8e023f */
[----:B-1----:R-:W-:-:S03]  /*1b50*/  SHF.R.S32.HI R11, RZ, 0x1f, R14 ;  /* 0x0000001fff0b7819 */ /* 0x002fc6000001140e */
[----:B------:R-:W-:Y:S01]  /*1b60*/  UIMAD UR13, UR38, UR11, UR4 ;  /* 0x0000000b260d72a4 */ /* 0x000fe2000f8e0204 */
[----:B------:R-:W-:Y:S02]  /*1b70*/  LEA.HI R0, R11, R14, RZ, 0x3 ;  /* 0x0000000e0b007211 */ /* 0x000fe400078f18ff */
[----:B------:R-:W-:Y:S02]  /*1b80*/  ULDC.64 UR10, c[0x0][0x370] ;  /* 0x0000dc00000a7ab9 */ /* 0x000fe40000000a00 */
[----:B------:R-:W-:Y:S01]  /*1b90*/  SHF.R.S32.HI R0, RZ, 0x3, R0 ;  /* 0x00000003ff007819 */ /* 0x000fe20000011400 */
[----:B------:R-:W-:Y:S02]  /*1ba0*/  UIMAD UR4, UR24, UR10, URZ ;  /* 0x0000000a180472a4 */ /* 0x000fe4000f8e023f */
[----:B------:R-:W-:Y:S01]  /*1bb0*/  UIADD3 UR10, UR17, UR12, URZ ;  /* 0x0000000c110a7290 */ /* 0x000fe2000fffe03f */
[----:B------:R-:W-:Y:S01]  /*1bc0*/  SHF.R.S32.HI R18, RZ, 0x1f, R0 ;  /* 0x0000001fff127819 */ /* 0x000fe20000011400 */
[----:B------:R-:W-:Y:S01]  /*1bd0*/  UIMAD UR8, UR17, UR11, UR4 ;  /* 0x0000000b110872a4 */ /* 0x000fe2000f8e0204 */
[----:B------:R-:W-:Y:S01]  /*1be0*/  IADD3 R3, P1, R0, UR17, RZ ;  /* 0x0000001100037c10 */ /* 0x000fe2000ff3e0ff */
[----:B------:R-:W-:-:S02]  /*1bf0*/  UIADD3 UR4, -UR9, UR25, UR19 ;  /* 0x0000001909047290 */ /* 0x000fc4000fffe113 */
[----:B------:R-:W-:Y:S01]  /*1c00*/  UIMAD.WIDE UR10, UR10, UR21, UR6 ;  /* 0x000000150a0a72a5 */ /* 0x000fe2000f8e0206 */
[----:B------:R-:W-:Y:S01]  /*1c10*/  IADD3.X R7, R18, UR24, RZ, P1, !PT ;  /* 0x0000001812077c10 */ /* 0x000fe20008ffe4ff */
[----:B------:R-:W-:Y:S01]  /*1c20*/  IMAD.WIDE.U32 R4, R3, c[0x0][0x190], R236 ;  /* 0x0000640003047a25 */ /* 0x000fe200078e00ec */
[----:B------:R1:W2:Y:S01]  /*1c30*/  R2UR UR6, R9 ;  /* 0x00000000090673c2 */ /* 0x0002a200000e0000 */
[----:B------:R-:W-:Y:S02]  /*1c40*/  UIADD3 UR12, UR17, UR14, URZ ;  /* 0x0000000e110c7290 */ /* 0x000fe4000fffe03f */
[----:B------:R-:W-:Y:S01]  /*1c50*/  IMAD R7, R7, c[0x0][0x190], RZ ;  /* 0x0000640007077a24 */ /* 0x000fe200078e02ff */
[----:B------:R-:W-:Y:S01]  /*1c60*/  IADD3 R6, P1, R4, UR39, RZ ;  /* 0x0000002704067c10 */ /* 0x000fe2000ff3e0ff */
[----:B------:R-:W-:Y:S02]  /*1c70*/  ULDC UR39, c[0x0][0x2e8] ;  /* 0x0000ba0000277ab9 */ /* 0x000fe40000000800 */
[----:B------:R-:W-:Y:S01]  /*1c80*/  IMAD R3, R3, c[0x0][0x194], R7 ;  /* 0x0000650003037a24 */ /* 0x000fe200078e0207 */
[----:B------:R-:W-:Y:S01]  /*1c90*/  UIADD3 UR4, UR4, -UR39, URZ ;  /* 0x8000002704047290 */ /* 0x000fe2000fffe03f */
[----:B------:R3:W4:Y:S01]  /*1ca0*/  R2UR UR7, R10 ;  /* 0x000000000a0773c2 */ /* 0x00072200000e0000 */
[----:B------:R-:W-:-:S02]  /*1cb0*/  UMOV UR24, UR10 ;  /* 0x0000000a00187c82 */ /* 0x000fc40008000000 */
[----:B------:R-:W-:Y:S01]  /*1cc0*/  IADD3.X R7, R5, UR30, R3, P1, !PT ;  /* 0x0000001e05077c10 */ /* 0x000fe20008ffe403 */
[----:B------:R-:W-:Y:S01]  /*1cd0*/  USHF.R.S32.HI UR30, URZ, 0x1f, UR4 ;  /* 0x0000001f3f1e7899 */ /* 0x000fe20008011404 */
[----:B------:R-:W-:Y:S02]  /*1ce0*/  LEA.HI R3, R11, R14, RZ, 0x5 ;  /* 0x0000000e0b037211 */ /* 0x000fe400078f28ff */
[----:B------:R-:W-:Y:S01]  /*1cf0*/  IADD3 R4, P1, R236, UR23, RZ ;  /* 0x00000017ec047c10 */ /* 0x000fe2000ff3e0ff */
[----:B------:R-:W-:Y:S02]  /*1d00*/  ULEA.HI UR30, UR30, UR4, URZ, 0x7 ;  /* 0x000000041e1e7291 */ /* 0x000fe4000f8f383f */
[----:B------:R-:W-:Y:S01]  /*1d10*/  UMOV UR23, UR11 ;  /* 0x0000000b00177c82 */ /* 0x000fe20008000000 */
[----:B------:R-:W-:Y:S01]  /*1d20*/  IADD3.X R5, R237, UR29, RZ, P1, !PT ;  /* 0x0000001ded057c10 */ /* 0x000fe20008ffe4ff */
[----:B------:R-:W-:Y:S01]  /*1d30*/  USHF.R.S32.HI UR30, URZ, 0x7, UR30 ;  /* 0x000000073f1e7899 */ /* 0x000fe2000801141e */
[----:B-1----:R-:W-:Y:S01]  /*1d40*/  LOP3.LUT R9, R3, 0xffffffe0, RZ, 0xc0, !PT ;  /* 0xffffffe003097812 */ /* 0x002fe200078ec0ff */
[----:B------:R-:W-:Y:S01]  /*1d50*/  ULDC.64 UR10, c[0x0][0x200] ;  /* 0x00008000000a7ab9 */ /* 0x000fe20000000a00 */
[----:B------:R-:W-:Y:S01]  /*1d60*/  SHF.R.S32.HI R3, RZ, 0x5, R3 ;  /* 0x00000005ff037819 */ /* 0x000fe20000011403 */
[----:B------:R-:W-:Y:S01]  /*1d70*/  IMAD.WIDE.U32 R4, R8, c[0x0][0x370], R4 ;  /* 0x0000dc0008047a25 */ /* 0x000fe200078e0004 */
[----:B------:R-:W-:-:S02]  /*1d80*/  UISETP.LT.AND UP1, UPT, URZ, UR30, UPT ;  /* 0x0000001e3f00728c */ /* 0x000fc4000bf21270 */
[----:B------:R-:W-:Y:S01]  /*1d90*/  UIMAD.WIDE UR10, UR12, UR21, UR10 ;  /* 0x000000150c0a72a5 */ /* 0x000fe2000f8e020a */
[----:B------:R-:W-:Y:S01]  /*1da0*/  IMAD.IADD R14, R14, 0x1, -R9 ;  /* 0x000000010e0e7824 */ /* 0x000fe200078e0a09 */
[----:B------:R-:W-:Y:S01]  /*1db0*/  USEL UR30, URZ, UR30, !UP1 ;  /* 0x0000001e3f1e7287 */ /* 0x000fe2000c800000 */
[----:B------:R-:W-:Y:S01]  /*1dc0*/  IADD3 R5, R5, UR8, RZ ;  /* 0x0000000805057c10 */ /* 0x000fe2000fffe0ff */
[----:B------:R-:W-:Y:S01]  /*1dd0*/  UIADD3 UR8, UR31, -0x1, URZ ;  /* 0xffffffff1f087890 */ /* 0x000fe2000fffe03f */
[----:B------:R-:W-:Y:S01]  /*1de0*/  IMAD R3, R3, UR49, R14 ;  /* 0x0000003103037c24 */ /* 0x000fe2000f8e020e */
[----:B------:R-:W-:-:S04]  /*1df0*/  UISETP.GT.AND UP1, UPT, UR31, UR30, UPT ;  /* 0x0000001e1f00728c */ /* 0x000fc8000bf24270 */
[----:B------:R-:W-:-:S04]  /*1e00*/  IADD3 R9, P1, R3, UR20, RZ ;  /* 0x0000001403097c10 */ /* 0x000fc8000ff3e0ff */
[----:B------:R-:W-:Y:S01]  /*1e10*/  LEA.HI.X.SX32 R8, R3, UR16, 0x1, P1 ;  /* 0x0000001003087c11 */ /* 0x000fe200088f0eff */
[----:B------:R-:W-:Y:S01]  /*1e20*/  IMAD.U32 R3, RZ, RZ, UR38 ;  /* 0x00000026ff037e24 */ /* 0x000fe2000f8e00ff */
[----:B------:R-:W-:-:S03]  /*1e30*/  LEA R184, P1, R9, c[0x0][0x350], 0x2 ;  /* 0x0000d40009b87a11 */ /* 0x000fc600078210ff */
[----:B------:R-:W-:Y:S01]  /*1e40*/  IMAD.WIDE.U32 R4, R3, c[0x0][0x378], R4 ;  /* 0x0000de0003047a25 */ /* 0x000fe200078e0004 */
        /* <DEDUP_REMOVED lines=32> */
.L_x_1096:
        /* <DEDUP_REMOVED lines=18> */
.L_x_1097:
[----:B------:R-:W-:Y:S01]  /*2170*/  ULDC.64 UR10, c[0x0][0x3a0] ;  /* 0x0000e800000a7ab9 */ /* 0x000fe20000000a00 */
[----:B------:R-:W-:Y:S01]  /*2180*/  IMAD.U32 R11, RZ, RZ, UR19 ;  /* 0x00000013ff0b7e24 */ /* 0x000fe2000f8e00ff */
[----:B------:R-:W-:Y:S01]  /*2190*/  UIMAD UR4, UR18, UR10, URZ ;  /* 0x0000000a120472a4 */ /* 0x000fe2000f8e023f */
[----:B------:R-:W-:Y:S01]  /*21a0*/  ISETP.GE.AND P4, PT, R236, c[0x0][0x220], PT ;  /* 0x00008800ec007a0c */ /* 0x000fe20003f86270 */
[----:B------:R-:W-:Y:S01]  /*21b0*/  UIMAD UR9, UR32, -0x80, UR9 ;  /* 0xffffff80200978a4 */ /* 0x000fe2000f8e0209 */
[----:B------:R-:W-:Y:S01]  /*21c0*/  IMAD.WIDE.U32 R4, R11, c[0x0][0x3a0], R236 ;  /* 0x0000e8000b047a25 */ /* 0x000fe200078e00ec */
[----:B------:R-:W-:Y:S01]  /*21d0*/  UIMAD UR4, UR19, UR11, UR4 ;  /* 0x0000000b130472a4 */ /* 0x000fe2000f8e0204 */
[----:B------:R-:W-:Y:S02]  /*21e0*/  BSSY B0, `(.L_x_1098) ;  /* 0x0000015000007945 */ /* 0x000fe40003800000 */
[----:B------:R-:W-:Y:S01]  /*21f0*/  ULDC.64 UR10, c[0x0][0x3b8] ;  /* 0x0000ee00000a7ab9 */ /* 0x000fe20000000a00 */
[----:B------:R-:W-:-:S02]  /*2200*/  IADD3 R4, P0, R4, UR8, RZ ;  /* 0x0000000804047c10 */ /* 0x000fc4000ff1e0ff */
        /* <DEDUP_REMOVED lines=18> */
.L_x_1099:
[----:B------:R-:W-:Y:S05]  /*2330*/  BSYNC B0 ;  /* 0x0000000000007941 */ /* 0x000fea0003800000 */
.L_x_1098:
        /* <DEDUP_REMOVED lines=15> */
.L_x_1101:
[----:B------:R-:W-:Y:S05]  /*2430*/  BSYNC B0 ;  /* 0x0000000000007941 */ /* 0x000fea0003800000 */
.L_x_1100:
        /* <DEDUP_REMOVED lines=15> */
.L_x_1103:
[----:B------:R-:W-:Y:S05]  /*2530*/  BSYNC B0 ;  /* 0x0000000000007941 */ /* 0x000fea0003800000 */
.L_x_1102:
        /* <DEDUP_REMOVED lines=14> */
.L_x_1105:
[----:B------:R-:W-:Y:S05]  /*2620*/  BSYNC B0 ;  /* 0x0000000000007941 */ /* 0x000fea0003800000 */
.L_x_1104:
[----:B------:R-:W-:Y:S01]  /*2630*/  ULDC.64 UR8, c[0x0][0x3a8] ;  /* 0x0000ea0000087ab9 */ /* 0x000fe20000000a00 */
[----:B-1----:R-:W-:Y:S01]  /*2640*/  IMAD.WIDE.U32 R4, R11, c[0x0][0x3a8], R236 ;  /* 0x0000ea000b047a25 */ /* 0x002fe200078e00ec */
[----:B------:R-:W-:Y:S01]  /*2650*/  UIMAD UR4, UR18, UR8, URZ ;  /* 0x00000008120472a4 */ /* 0x000fe2000f8e023f */
[----:B------:R-:W-:Y:S03]  /*2660*/  BSSY B0, `(.L_x_1106) ;  /* 0x0000015000007945 */ /* 0x000fe60003800000 */
[----:B------:R-:W-:Y:S01]  /*2670*/  UIMAD UR4, UR19, UR9, UR4 ;  /* 0x00000009130472a4 */ /* 0x000fe2000f8e0204 */
[----:B------:R-:W-:Y:S02]  /*2680*/  IADD3 R4, P4, R4, UR12, RZ ;  /* 0x0000000c04047c10 */ /* 0x000fe4000ff9e0ff */
[----:B------:R-:W-:-:S03]  /*2690*/  ULDC.64 UR8, c[0x0][0x3c0] ;  /* 0x0000f00000087ab9 */ /* 0x000fc60000000a00 */
[----:B------:R-:W-:Y:S01]  /*26a0*/  IMAD.U32 R3, RZ, RZ, UR4 ;  /* 0x00000004ff037e24 */ /* 0x000fe2000f8e00ff */
[----:B------:R-:W-:-:S04]  /*26b0*/  UIMAD UR4, UR61, UR8, URZ ;  /* 0x000000083d0472a4 */ /* 0x000fc8000f8e023f */
[----:B------:R-:W-:Y:S01]  /*26c0*/  IADD3.X R5, R5, UR13, R3, P4, !PT ;  /* 0x0000000d05057c10 */ /* 0x000fe2000a7fe403 */
[----:B------:R-:W-:Y:S01]  /*26d0*/  UIMAD UR4, UR38, UR9, UR4 ;  /* 0x00000009260472a4 */ /* 0x000fe2000f8e0204 */
[----:B------:R-:W-:-:S05]  /*26e0*/  MOV R3, UR38 ;  /* 0x0000002600037c02 */ /* 0x000fca0008000f00 */
        /* <DEDUP_REMOVED lines=12> */
.L_x_1107:
[----:B------:R-:W-:Y:S05]  /*27b0*/  BSYNC B0 ;  /* 0x0000000000007941 */ /* 0x000fea0003800000 */
.L_x_1106:
        /* <DEDUP_REMOVED lines=13> */
.L_x_1109:
[----:B------:R-:W-:Y:S05]  /*2890*/  BSYNC B0 ;  /* 0x0000000000007941 */ /* 0x000fea0003800000 */
.L_x_1108:
        /* <DEDUP_REMOVED lines=13> */
.L_x_1111:
[----:B------:R-:W-:Y:S05]  /*2970*/  BSYNC B0 ;  /* 0x0000000000007941 */ /* 0x000fea0003800000 */
.L_x_1110:
        /* <DEDUP_REMOVED lines=12> */
.L_x_1095:
        /* <DEDUP_REMOVED lines=22> */
.L_x_1114:
[----:B------:R-:W-:Y:S05]  /*2ba0*/  BSYNC B0 ;  /* 0x0000000000007941 */ /* 0x000fea0003800000 */
.L_x_1113:
        /* <DEDUP_REMOVED lines=16> */
.L_x_1116:
[----:B------:R-:W-:Y:S05]  /*2cb0*/  BSYNC B0 ;  /* 0x0000000000007941 */ /* 0x000fea0003800000 */
.L_x_1115:
        /* <DEDUP_REMOVED lines=16> */
.L_x_1118:
[----:B------:R-:W-:Y:S05]  /*2dc0*/  BSYNC B0 ;  /* 0x0000000000007941 */ /* 0x000fea0003800000 */
.L_x_1117:
        /* <DEDUP_REMOVED lines=19> */
.L_x_1120:
[----:B------:R-:W-:Y:S05]  /*2f00*/  BSYNC B0 ;  /* 0x0000000000007941 */ /* 0x000fea0003800000 */
.L_x_1119:
        /* <DEDUP_REMOVED lines=22> */
.L_x_1122:
[----:B------:R-:W-:Y:S05]  /*3070*/  BSYNC B0 ;  /* 0x0000000000007941 */ /* 0x000fea0003800000 */
.L_x_1121:
        /* <DEDUP_REMOVED lines=20> */
.L_x_1124:
[----:B------:R-:W-:Y:S05]  /*31c0*/  BSYNC B0 ;  /* 0x0000000000007941 */ /* 0x000fea0003800000 */
.L_x_1123:
        /* <DEDUP_REMOVED lines=20> */
.L_x_1126:
[----:B------:R-:W-:Y:S05]  /*3310*/  BSYNC B0 ;  /* 0x0000000000007941 */ /* 0x000fea0003800000 */
.L_x_1125:
        /* <DEDUP_REMOVED lines=23> */
.L_x_1128:
[----:B------:R-:W-:Y:S05]  /*3490*/  BSYNC B0 ;  /* 0x0000000000007941 */ /* 0x000fea0003800000 */
.L_x_1127:
[----:B------:R-:W5:Y:S01]  /*34a0*/  LDL R19, [R1+0x50] ;  /* 0x0000500001137983 */ /* 0x000f620000100800 */
[----:B------:R-:W-:Y:S01]  /*34b0*/  ULDC.64 UR12, c[0x0][0x198] ;  /* 0x00006600000c7ab9 */ /* 0x000fe20000000a00 */
[----:B------:R-:W-:Y:S01]  /*34c0*/  IMAD.U32 R13, RZ, RZ, UR19 ;  /* 0x00000013ff0d7e24 */ /* 0x000fe2000f8e00ff */
[----:B------:R-:W-:Y:S01]  /*34d0*/  UIMAD UR12, UR18, UR12, URZ ;  /* 0x0000000c120c72a4 */ /* 0x000fe2000f8e023f */
[----:B------:R-:W-:Y:S01]  /*34e0*/  MOV R10, 0x7f800000 ;  /* 0x7f800000000a7802 */ /* 0x000fe20000000f00 */
[----:B------:R-:W-:Y:S01]  /*34f0*/  IMAD.MOV.U32 R21, RZ, RZ, 0x7f800000 ;  /* 0x7f800000ff157424 */ /* 0x000fe200078e00ff */
[----:B------:R-:W-:Y:S01]  /*3500*/  MOV R20, 0x7f800000 ;  /* 0x7f80000000147802 */ /* 0x000fe20000000f00 */
[----:B-1----:R-:W-:Y:S01]  /*3510*/  IMAD.WIDE.U32 R4, R13, c[0x0][0x198], R236 ;  /* 0x000066000d047a25 */ /* 0x002fe200078e00ec */
[----:B------:R-:W-:-:S04]  /*3520*/  UIMAD UR12, UR19, UR13, UR12 ;  /* 0x0000000d130c72a4 */ /* 0x000fc8000f8e020c */
[----:B------:R-:W-:Y:S02]  /*3530*/  IADD3 R6, P1, R4, UR27, RZ ;  /* 0x0000001b04067c10 */ /* 0x000fe4000ff3e0ff */
[----:B------:R-:W-:Y:S01]  /*3540*/  IMAD.U32 R9, RZ, RZ, UR12 ;  /* 0x0000000cff097e24 */ /* 0x000fe2000f8e00ff */
[C---:B-----5:R-:W-:Y:S02]  /*3550*/  IADD3 R8, R19.reuse, 0x48, RZ ;  /* 0x0000004813087810 */ /* 0x060fe40007ffe0ff */
[C---:B------:R-:W-:Y:S02]  /*3560*/  IADD3 R4, R19.reuse, 0x40, RZ ;  /* 0x0000004013047810 */ /* 0x040fe40007ffe0ff */
[----:B------:R-:W-:Y:S02]  /*3570*/  ISETP.GE.AND P2, PT, R8, UR4, PT ;  /* 0x0000000408007c0c */ /* 0x000fe4000bf46270 */
[----:B------:R-:W-:Y:S02]  /*3580*/  IADD3 R7, R19, 0x8, RZ ;  /* 0x0000000813077810 */ /* 0x000fe40007ffe0ff */
[----:B------:R-:W-:-:S02]  /*3590*/  ISETP.GE.AND P3, PT, R4, UR4, PT ;  /* 0x0000000404007c0c */ /* 0x000fc4000bf66270 */
[----:B------:R-:W-:Y:S02]  /*35a0*/  ISETP.GE.AND P4, PT, R7, UR4, PT ;  /* 0x0000000407007c0c */ /* 0x000fe4000bf86270 */
[----:B------:R-:W-:Y:S02]  /*35b0*/  MOV R4, 0x4 ;  /* 0x0000000400047802 */ /* 0x000fe40000000f00 */
[----:B------:R-:W-:Y:S02]  /*35c0*/  ISETP.GE.AND P5, PT, R19, UR4, PT ;  /* 0x0000000413007c0c */ /* 0x000fe4000bfa6270 */
[----:B------:R-:W-:Y:S01]  /*35d0*/  IADD3.X R7, R5, UR28, R9, P1, !PT ;  /* 0x0000001c05077c10 */ /* 0x000fe20008ffe409 */
[----:B------:R-:W-:Y:S02]  /*35e0*/  IMAD.MOV.U32 R9, RZ, RZ, 0x4 ;  /* 0x00000004ff097424 */ /* 0x000fe400078e00ff */
[----:B------:R-:W-:-:S04]  /*35f0*/  IMAD.WIDE R4, R19, R4, UR10 ;  /* 0x0000000a13047e25 */ /* 0x000fc8000f8e0204 */
[----:B------:R-:W-:Y:S01]  /*3600*/  IMAD.MOV.U32 R19, RZ, RZ, 0x7f800000 ;  /* 0x7f800000ff137424 */ /* 0x000fe200078e00ff */
[----:B------:R1:W5:Y:S01]  /*3610*/  @!P4 LDG.E R20, [R4.64+0x20] ;  /* 0x000020220414c981 */ /* 0x000362000c1e1900 */
[----:B------:R-:W-:-:S03]  /*3620*/  @!P2 IMAD.WIDE R8, R8, R9, UR10 ;  /* 0x0000000a0808ae25 */ /* 0x000fc6000f8e0209 */
[----:B--2---:R1:W2:Y:S04]  /*3630*/  @!P5 LDG.E R21, [R4.64] ;  /* 0x000000220415d981 */ /* 0x0042a8000c1e1900 */
[----:B---3--:R-:W3:Y:S04]  /*3640*/  @!P2 LDG.E R10, [R8.64] ;  /* 0x00000022080aa981 */ /* 0x008ee8000c1e1900 */
[----:B----4-:R1:W4:Y:S01]  /*3650*/  @!P3 LDG.E R19, [R4.64+0x100] ;  /* 0x000100220413b981 */ /* 0x010322000c1e1900 */
[----:B------:R-:W-:-:S06]  /*3660*/  UIMAD UR4, UR32, -0x80, UR9 ;  /* 0xffffff80200478a4 */ /* 0x000fcc000f8e0209 */
[----:B------:R-:W-:-:S13]  /*3670*/  ISETP.GE.AND P5, PT, R0, UR4, PT ;  /* 0x0000000400007c0c */ /* 0x000fda000bfa6270 */
[----:B------:R-:W-:Y:S01]  /*3680*/  @P5 STS.128 [R3+0xc000], RZ ;  /* 0x00c000ff03005388 */ /* 0x000fe20000000c00 */
[----:B-1----:R-:W-:Y:S01]  /*3690*/  IMAD R4, R15, c[0x0][0x1b0], RZ ;  /* 0x00006c000f047a24 */ /* 0x002fe200078e02ff */
[----:B------:R-:W-:Y:S02]  /*36a0*/  BSSY B0, `(.L_x_1129) ;  /* 0x0000018000007945 */ /* 0x000fe40003800000 */
[----:B---3--:R1:W-:Y:S04]  /*36b0*/  STL [R1+0x60], R10 ;  /* 0x0000600a01007387 */ /* 0x0083e80000100800 */
[----:B----4-:R3:W-:Y:S04]  /*36c0*/  STL [R1+0x54], R19 ;  /* 0x0000541301007387 */ /* 0x0107e80000100800 */
[----:B-----5:R3:W-:Y:S04]  /*36d0*/  STL [R1+0x68], R20 ;  /* 0x0000681401007387 */ /* 0x0207e80000100800 */
[----:B--2---:R3:W-:Y:S01]  /*36e0*/  STL [R1+0x64], R21 ;  /* 0x0000641501007387 */ /* 0x0047e20000100800 */
[----:B-1----:R-:W-:-:S02]  /*36f0*/  IMAD R10, R12, c[0x0][0x1b4], R4 ;  /* 0x00006d000c0a7a24 */ /* 0x002fc400078e0204 */
[----:B------:R-:W-:-:S05]  /*3700*/  IMAD.WIDE.U32 R4, R12, c[0x0][0x1b0], R6 ;  /* 0x00006c000c047a25 */ /* 0x000fca00078e0006 */
        /* <DEDUP_REMOVED lines=17> */
.L_x_1130:
[----:B------:R-:W-:Y:S05]  /*3820*/  BSYNC B0 ;  /* 0x0000000000007941 */ /* 0x000fea0003800000 */
.L_x_1129:
        /* <DEDUP_REMOVED lines=21> */
.L_x_1132:
[----:B------:R-:W-:Y:S05]  /*3980*/  BSYNC B0 ;  /* 0x0000000000007941 */ /* 0x000fea0003800000 */
.L_x_1131:
        /* <DEDUP_REMOVED lines=21> */
.L_x_1134:
[----:B------:R-:W-:Y:S05]  /*3ae0*/  BSYNC B0 ;  /* 0x0000000000007941 */ /* 0x000fea0003800000 */
.L_x_1133:
        /* <DEDUP_REMOVED lines=21> */
.L_x_1136:
[----:B------:R-:W-:Y:S05]  /*3c40*/  BSYNC B0 ;  /* 0x0000000000007941 */ /* 0x000fea0003800000 */
.L_x_1135:
        /* <DEDUP_REMOVED lines=29> */
.L_x_1138:
[----:B------:R-:W-:Y:S05]  /*3e20*/  BSYNC B0 ;  /* 0x0000000000007941 */ /* 0x000fea0003800000 */
.L_x_1137:
        /* <DEDUP_REMOVED lines=20> */
.L_x_1140:
[----:B------:R-:W-:Y:S05]  /*3f70*/  BSYNC B0 ;  /* 0x0000000000007941 */ /* 0x000fea0003800000 */
.L_x_1139:
        /* <DEDUP_REMOVED lines=20> */
.L_x_1142:
[----:B------:R-:W-:Y:S05]  /*40c0*/  BSYNC B0 ;  /* 0x0000000000007941 */ /* 0x000fea0003800000 */
.L_x_1141:
        /* <DEDUP_REMOVED lines=19> */
.L_x_1144:
[----:B------:R-:W-:Y:S05]  /*4200*/  BSYNC B0 ;  /* 0x0000000000007941 */ /* 0x000fea0003800000 */
.L_x_1143:
[----:B------:R-:W-:Y:S02]  /*4210*/  ULDC.64 UR14, c[0x0][0x318] ;  /* 0x0000c600000e7ab9 */ /* 0x000fe40000000a00 */
[----:B------:R-:W-:Y:S01]  /*4220*/  ULDC.64 UR16, c[0x0][0x320] ;  /* 0x0000c80000107ab9 */ /* 0x000fe20000000a00 */
[----:B------:R-:W-:Y:S01]  /*4230*/  IMAD.MOV.U32 R6, RZ, RZ, c[0x0][0x308] ;  /* 0x0000c200ff067624 */ /* 0x000fe200078e00ff */
[----:B------:R-:W-:Y:S01]  /*4240*/  UISETP.NE.U32.AND UP1, UPT, URZ, UR14, UPT ;  /* 0x0000000e3f00728c */ /* 0x000fe2000bf25070 */
[----:B------:R-:W-:Y:S01]  /*4250*/  IMAD.MOV.U32 R7, RZ, RZ, c[0x0][0x30c] ;  /* 0x0000c300ff077624 */ /* 0x000fe200078e00ff */
[----:B------:R-:W0:Y:S02]  /*4260*/  LDGDEPBAR ;  /* 0x00000000000079af */ /* 0x000e240000000000 */
        /* <DEDUP_REMOVED lines=10> */
[----:B--2---:R-:W-:-:S05]  /*4310*/  IMAD.U32 R4, RZ, RZ, UR14 ;  /* 0x0000000eff047e24 */ /* 0x004fca000f8e00ff */
[----:B------:R-:W-:-:S05]  /*4320*/  IMAD.U32 R5, RZ, RZ, UR15 ;  /* 0x0000000fff057e24 */ /* 0x000fca000f8e00ff */
[----:B------:R2:W5:Y:S04]  /*4330*/  @P1 LDG.E R0, [R4.64] ;  /* 0x0000002204001981 */ /* 0x000568000c1e1900 */
[----:B--23--:R2:W3:Y:S04]  /*4340*/  LDG.E.64 R4, [R6.64+0x8] ;  /* 0x0000082206047981 */ /* 0x00c4e8000c1e1b00 */
[----:B--2---:R-:W2:Y:S01]  /*4350*/  LDG.E.64 R6, [R6.64] ;  /* 0x0000002206067981 */ /* 0x004ea2000c1e1b00 */
[----:B-1--4-:R-:W5:Y:S01]  /*4360*/  @P1 MUFU.RCP R3, c[0x0][0x238] ;  /* 0x00008e0000031b08 */ /* 0x012f620000001000 */
[----:B------:R-:W-:Y:S01]  /*4370*/  UMOV UR4, URZ ;  /* 0x0000003f00047c82 */ /* 0x000fe20008000000 */
[----:B------:R-:W-:Y:S01]  /*4380*/  IMAD.MOV.U32 R227, RZ, RZ, R226 ;  /* 0x000000ffffe37224 */ /* 0x000fe200078e00e2 */
[----:B------:R-:W1:Y:S01]  /*4390*/  S2R R8, SR_TID.X ;  /* 0x0000000000087919 */ /* 0x000e620000002100 */
[----:B------:R-:W-:Y:S01]  /*43a0*/  CS2R R126, SRZ ;  /* 0x00000000007e7805 */ /* 0x000fe2000001ff00 */
[----:B------:R-:W-:Y:S01]  /*43b0*/  CS2R R124, SRZ ;  /* 0x00000000007c7805 */ /* 0x000fe2000001ff00 */
[----:B------:R-:W-:Y:S01]  /*43c0*/  CS2R R130, SRZ ;  /* 0x0000000000827805 */ /* 0x000fe2000001ff00 */
[----:B------:R-:W4:Y:S01]  /*43d0*/  S2R R9, SR_TID.X ;  /* 0x0000000000097919 */ /* 0x000f220000002100 */
        /* <DEDUP_REMOVED lines=29> */
[----:B------:R-:W-:-:S02]  /*45b0*/  IMAD.MOV.U32 R183, RZ, RZ, 0x20 ;  /* 0x00000020ffb77424 */ /* 0x000fc400078e00ff */
[----:B------:R-:W-:Y:S02]  /*45c0*/  IMAD.MOV.U32 R182, RZ, RZ, 0x40 ;  /* 0x00000040ffb67424 */ /* 0x000fe400078e00ff */
[----:B-----5:R-:W-:Y:S01]  /*45d0*/  @P1 FMUL.FTZ R0, R0, R3 ;  /* 0x0000000300001220 */ /* 0x020fe20000410000 */
[----:B------:R-:W-:-:S03]  /*45e0*/  IADD3 R3, R180, 0x2000, RZ ;  /* 0x00002000b4037810 */ /* 0x000fc60007ffe0ff */
[----:B------:R5:W1:Y:S01]  /*45f0*/  @P1 R2UR UR12, R0 ;  /* 0x00000000000c13c2 */ /* 0x000a6200000e0000 */
[----:B------:R-:W-:-:S05]  /*4600*/  SEL R3, R3, R180, !P0 ;  /* 0x000000b403037207 */ /* 0x000fca0004000000 */
[----:B------:R-:W-:Y:S01]  /*4610*/  IMAD.SHL.U32 R172, R3, 0x2, RZ ;  /* 0x0000000203ac7824 */ /* 0x000fe200078e00ff */
[--C-:B-----5:R-:W-:Y:S01]  /*4620*/  SHF.R.S32.HI R0, RZ, 0x1f, R14.reuse ;  /* 0x0000001fff007819 */ /* 0x120fe2000001140e */
[----:B-1----:R-:W-:Y:S01]  /*4630*/  @UP1 UMOV UR4, UR12 ;  /* 0x0000000c00041c82 */ /* 0x002fe20008000000 */
[----:B---3--:R-:W-:Y:S01]  /*4640*/  IADD3 R14, P2, P1, R4, UR43, R14 ;  /* 0x0000002b040e7c10 */ /* 0x008fe2000f95e00e */
[----:B------:R-:W-:Y:S01]  /*4650*/  IMAD.SHL.U32 R4, R8, 0x2, RZ ;  /* 0x0000000208047824 */ /* 0x000fe200078e00ff */
[----:B------:R-:W-:Y:S02]  /*4660*/  SHF.R.S32.HI R8, RZ, 0x1f, R8 ;  /* 0x0000001fff087819 */ /* 0x000fe40000011408 */
[----:B------:R-:W-:Y:S02]  /*4670*/  IADD3.X R5, R5, UR51, R0, P2, P1 ;  /* 0x0000003305057c10 */ /* 0x000fe400097e2400 */
[----:B----4-:R-:W-:Y:S02]  /*4680*/  LEA.HI R8, R8, R9, RZ, 0x7 ;  /* 0x0000000908087211 */ /* 0x010fe400078f38ff */
[----:B------:R-:W-:-:S02]  /*4690*/  IADD3 R0, R181, 0x2000, RZ ;  /* 0x00002000b5007810 */ /* 0x000fc40007ffe0ff */
[----:B------:R-:W-:Y:S02]  /*46a0*/  LOP3.LUT R4, R4, 0x6, RZ, 0xc0, !PT ;  /* 0x0000000604047812 */ /* 0x000fe400078ec0ff */
[----:B------:R-:W-:Y:S02]  /*46b0*/  SHF.R.S32.HI R8, RZ, 0x7, R8 ;  /* 0x00000007ff087819 */ /* 0x000fe40000011408 */
[----:B------:R-:W-:-:S03]  /*46c0*/  SEL R0, R0, R181, !P0 ;  /* 0x000000b500007207 */ /* 0x000fc60004000000 */
[----:B------:R-:W-:Y:S02]  /*46d0*/  IMAD R4, R8, 0x40, R4 ;  /* 0x0000004008047824 */ /* 0x000fe400078e0204 */
[----:B------:R-:W-:Y:S01]  /*46e0*/  IMAD.SHL.U32 R179, R0, 0x2, RZ ;  /* 0x0000000200b37824 */ /* 0x000fe200078e00ff */
[----:B--2---:R1:W2:Y:S02]  /*46f0*/  R2UR UR13, R6 ;  /* 0x00000000060d73c2 */ /* 0x0042a400000e0000 */
[----:B------:R-:W-:-:S04]  /*4700*/  IADD3 R0, R4, UR19, RZ ;  /* 0x0000001304007c10 */ /* 0x000fc8000fffe0ff */
[C---:B------:R-:W-:Y:S02]  /*4710*/  IADD3 R4, R0.reuse, 0x30, RZ ;  /* 0x0000003000047810 */ /* 0x040fe40007ffe0ff */
[C---:B------:R-:W-:Y:S01]  /*4720*/  IADD3 R8, R0.reuse, 0x38, RZ ;  /* 0x0000003800087810 */ /* 0x040fe20007ffe0ff */
[----:B------:R-:W3:Y:S01]  /*4730*/  R2UR UR29, R7 ;  /* 0x00000000071d73c2 */ /* 0x000ee200000e0000 */
[C---:B------:R-:W-:Y:S02]  /*4740*/  IADD3 R250, R0.reuse, 0x1, RZ ;  /* 0x0000000100fa7810 */ /* 0x040fe40007ffe0ff */
[C---:B------:R-:W-:Y:S02]  /*4750*/  IADD3 R249, R0.reuse, 0x8, RZ ;  /* 0x0000000800f97810 */ /* 0x040fe40007ffe0ff */
[C---:B------:R-:W-:Y:S02]  /*4760*/  IADD3 R248, R0.reuse, 0x9, RZ ;  /* 0x0000000900f87810 */ /* 0x040fe40007ffe0ff */
[----:B------:R-:W-:-:S02]  /*4770*/  IADD3 R247, R0, 0x10, RZ ;  /* 0x0000001000f77810 */ /* 0x000fc40007ffe0ff */
[C---:B------:R-:W-:Y:S02]  /*4780*/  IADD3 R246, R0.reuse, 0x11, RZ ;  /* 0x0000001100f67810 */ /* 0x040fe40007ffe0ff */
[C---:B------:R-:W-:Y:S02]  /*4790*/  IADD3 R245, R0.reuse, 0x18, RZ ;  /* 0x0000001800f57810 */ /* 0x040fe40007ffe0ff */
[C---:B------:R-:W-:Y:S02]  /*47a0*/  IADD3 R244, R0.reuse, 0x19, RZ ;  /* 0x0000001900f47810 */ /* 0x040fe40007ffe0ff */
[C---:B-1----:R-:W-:Y:S01]  /*47b0*/  IADD3 R6, R0.reuse, 0x31, RZ ;  /* 0x0000003100067810 */ /* 0x042fe20007ffe0ff */
[----:B--2---:R-:W-:Y:S01]  /*47c0*/  UIADD3 UR22, UR13, -0x61c88647, URZ ;  /* 0x9e3779b90d167890 */ /* 0x004fe2000fffe03f */
[----:B------:R-:W-:Y:S01]  /*47d0*/  LOP3.LUT R3, R5, UR13, RZ, 0x3c, !PT ;  /* 0x0000000d05037c12 */ /* 0x000fe2000f8e3cff */
[----:B------:R-:W-:Y:S01]  /*47e0*/  UIADD3 UR21, UR13, 0x3c6ef372, URZ ;  /* 0x3c6ef3720d157890 */ /* 0x000fe2000fffe03f */
[C---:B------:R-:W-:Y:S01]  /*47f0*/  IADD3 R243, R0.reuse, 0x20, RZ ;  /* 0x0000002000f37810 */ /* 0x040fe20007ffe0ff */
[----:B------:R1:W-:Y:S01]  /*4800*/  I2F R5, R6 ;  /* 0x0000000600057306 */ /* 0x0003e20000201400 */
[C---:B------:R-:W-:Y:S01]  /*4810*/  IADD3 R242, R0.reuse, 0x21, RZ ;  /* 0x0000002100f27810 */ /* 0x040fe20007ffe0ff */
[----:B------:R2:W-:Y:S01]  /*4820*/  STL [R1+0x94], R3 ;  /* 0x0000940301007387 */ /* 0x0005e20000100800 */
[C---:B------:R-:W-:Y:S01]  /*4830*/  IADD3 R252, R0.reuse, 0x28, RZ ;  /* 0x0000002800fc7810 */ /* 0x040fe20007ffe0ff */
[----:B------:R-:W-:Y:S01]  /*4840*/  UIADD3 UR19, UR13, -0x255992d5, URZ ;  /* 0xdaa66d2b0d137890 */ /* 0x000fe2000fffe03f */
[C---:B------:R-:W-:Y:S01]  /*4850*/  IADD3 R251, R0.reuse, 0x29, RZ ;  /* 0x0000002900fb7810 */ /* 0x040fe20007ffe0ff */
[----:B------:R-:W-:Y:S01]  /*4860*/  STL [R1+0x4], R4 ;  /* 0x0000040401007387 */ /* 0x000fe20000100800 */
[----:B------:R-:W-:Y:S01]  /*4870*/  IADD3 R9, R0, 0x39, RZ ;  /* 0x0000003900097810 */ /* 0x000fe20007ffe0ff */
[----:B------:R-:W-:-:S02]  /*4880*/  UIADD3 UR17, UR13, 0x78dde6e4, URZ ;  /* 0x78dde6e40d117890 */ /* 0x000fc4000fffe03f */
[----:B------:R1:W-:Y:S01]  /*4890*/  STL [R1], R6 ;  /* 0x0000000601007387 */ /* 0x0003e20000100800 */
[----:B------:R-:W-:Y:S02]  /*48a0*/  UIADD3 UR15, UR13, 0x1715609d, URZ ;  /* 0x1715609d0d0f7890 */ /* 0x000fe4000fffe03f */
[----:B------:R-:W-:Y:S01]  /*48b0*/  UIADD3 UR13, UR13, -0x4ab325aa, URZ ;  /* 0xb54cda560d0d7890 */ /* 0x000fe2000fffe03f */
[----:B------:R-:W-:Y:S01]  /*48c0*/  STL [R1+0xc], R8 ;  /* 0x00000c0801007387 */ /* 0x000fe20000100800 */
[----:B---3--:R-:W-:Y:S02]  /*48d0*/  UIADD3 UR31, UR29, -0x4498517b, URZ ;  /* 0xbb67ae851d1f7890 */ /* 0x008fe4000fffe03f */
[----:B------:R-:W-:Y:S01]  /*48e0*/  UIADD3 UR20, UR29, 0x76cf5d0a, URZ ;  /* 0x76cf5d0a1d147890 */ /* 0x000fe2000fffe03f */
[----:B------:R-:W-:Y:S01]  /*48f0*/  STL [R1+0x8], R9 ;  /* 0x0000080901007387 */ /* 0x000fe20000100800 */
[----:B------:R-:W-:Y:S02]  /*4900*/  UIADD3 UR18, UR29, 0x32370b8f, URZ ;  /* 0x32370b8f1d127890 */ /* 0x000fe4000fffe03f */
[----:B------:R-:W-:-:S02]  /*4910*/  UIADD3 UR16, UR29, -0x126145ec, URZ ;  /* 0xed9eba141d107890 */ /* 0x000fc4000fffe03f */
[----:B------:R-:W-:Y:S02]  /*4920*/  UIADD3 UR14, UR29, -0x56f99767, URZ ;  /* 0xa90668991d0e7890 */ /* 0x000fe4000fffe03f */
[----:B------:R-:W-:Y:S01]  /*4930*/  UIADD3 UR12, UR29, 0x646e171e, URZ ;  /* 0x646e171e1d0c7890 */ /* 0x000fe2000fffe03f */
[----:B--2---:R-:W2:Y:S01]  /*4940*/  I2F R3, R0 ;  /* 0x0000000000037306 */ /* 0x004ea20000201400 */
[----:B-1----:R-:W-:-:S04]  /*4950*/  IMAD.WIDE.U32 R6, R14, -0x2daee0ad, RZ ;  /* 0xd2511f530e067825 */ /* 0x002fc800078e00ff */
[----:B--2---:R-:W-:-:S03]  /*4960*/  FMUL.FTZ R0, R3, UR4 ;  /* 0x0000000403007c20 */ /* 0x004fc60008410000 */
[----:B------:R-:W-:Y:S02]  /*4970*/  I2F R3, R8 ;  /* 0x0000000800037306 */ /* 0x000fe40000201400 */
[----:B------:R1:W-:Y:S06]  /*4980*/  STL [R1+0x4c], R0 ;  /* 0x00004c0001007387 */ /* 0x0003ec0000100800 */
[----:B-1----:R-:W1:Y:S02]  /*4990*/  I2F R0, R9 ;  /* 0x0000000900007306 */ /* 0x002e640000201400 */
[----:B-1----:R1:W-:Y:S04]  /*49a0*/  STL [R1+0x48], R0 ;  /* 0x0000480001007387 */ /* 0x0023e80000100800 */
[----:B------:R2:W-:Y:S04]  /*49b0*/  STL [R1+0x44], R3 ;  /* 0x0000440301007387 */ /* 0x0005e80000100800 */
[----:B------:R3:W-:Y:S01]  /*49c0*/  STL [R1+0x40], R5 ;  /* 0x0000400501007387 */ /* 0x0007e20000100800 */
[----:B-1----:R-:W1:Y:S08]  /*49d0*/  I2F R0, R4 ;  /* 0x0000000400007306 */ /* 0x002e700000201400 */
[----:B--2---:R-:W2:Y:S08]  /*49e0*/  I2F R3, R251 ;  /* 0x000000fb00037306 */ /* 0x004eb00000201400 */
[----:B------:R-:W4:Y:S01]  /*49f0*/  I2F R4, R252 ;  /* 0x000000fc00047306 */ /* 0x000f220000201400 */
[----:B-1----:R1:W-:Y:S04]  /*4a00*/  STL [R1+0x3c], R0 ;  /* 0x00003c0001007387 */ /* 0x0023e80000100800 */
[----:B--2---:R2:W-:Y:S03]  /*4a10*/  STL [R1+0x38], R3 ;  /* 0x0000380301007387 */ /* 0x0045e60000100800 */
[----:B---3--:R-:W-:Y:S01]  /*4a20*/  I2F R5, R246 ;  /* 0x000000f600057306 */ /* 0x008fe20000201400 */
[----:B----4-:R3:W-:Y:S07]  /*4a30*/  STL [R1+0x34], R4 ;  /* 0x0000340401007387 */ /* 0x0107ee0000100800 */
[----:B-1----:R-:W1:Y:S08]  /*4a40*/  I2F R0, R242 ;  /* 0x000000f200007306 */ /* 0x002e700000201400 */
[----:B--2---:R-:W2:Y:S08]  /*4a50*/  I2F R3, R243 ;  /* 0x000000f300037306 */ /* 0x004eb00000201400 */
[----:B---3--:R-:W3:Y:S01]  /*4a60*/  I2F R4, R244 ;  /* 0x000000f400047306 */ /* 0x008ee20000201400 */
[----:B-1----:R1:W-:Y:S04]  /*4a70*/  STL [R1+0x30], R0 ;  /* 0x0000300001007387 */ /* 0x0023e80000100800 */
[----:B--2---:R2:W-:Y:S04]  /*4a80*/  STL [R1+0x2c], R3 ;  /* 0x00002c0301007387 */ /* 0x0045e80000100800 */
[----:B---3--:R3:W-:Y:S01]  /*4a90*/  STL [R1+0x28], R4 ;  /* 0x0000280401007387 */ /* 0x0087e20000100800 */
[----:B-1----:R-:W-:-:S04]  /*4aa0*/  IMAD.MOV.U32 R0, RZ, RZ, c[0x0][0x22c] ;  /* 0x00008b00ff007624 */ /* 0x002fc800078e00ff */
[----:B------:R-:W-:Y:S01]  /*4ab0*/  IMAD R0, R0, c[0x0][0x1c0], RZ ;  /* 0x0000700000007a24 */ /* 0x000fe200078e02ff */
[----:B--2---:R-:W1:Y:S03]  /*4ac0*/  I2F R3, R245 ;  /* 0x000000f500037306 */ /* 0x004e660000201400 */
[----:B---3--:R-:W-:-:S05]  /*4ad0*/  IMAD.SHL.U32 R4, R0, 0x10, RZ ;  /* 0x0000001000047824 */ /* 0x008fca00078e00ff */
[----:B------:R-:W-:Y:S01]  /*4ae0*/  IADD3 R4, R4, 0x20, RZ ;  /* 0x0000002004047810 */ /* 0x000fe20007ffe0ff */
[----:B-1----:R1:W-:Y:S04]  /*4af0*/  STL [R1+0x24], R3 ;  /* 0x0000240301007387 */ /* 0x0023e80000100800 */
[----:B------:R2:W-:Y:S01]  /*4b00*/  STL [R1+0x20], R5 ;  /* 0x0000200501007387 */ /* 0x0005e20000100800 */
[----:B-1----:R-:W-:Y:S01]  /*4b10*/  IMAD.SHL.U32 R3, R0, 0x8, RZ ;  /* 0x0000000800037824 */ /* 0x002fe200078e00ff */
[----:B--2---:R-:W1:Y:S03]  /*4b20*/  I2F R5, R247 ;  /* 0x000000f700057306 */ /* 0x004e660000201400 */
[----:B------:R-:W-:-:S05]  /*4b30*/  IMAD.IADD R0, R3, 0x1, R4 ;  /* 0x0000000103007824 */ /* 0x000fca00078e0204 */
[C---:B------:R-:W-:Y:S01]  /*4b40*/  IADD3 R0, R3.reuse, R0, RZ ;  /* 0x0000000003007210 */ /* 0x040fe20007ffe0ff */
[----:B------:R-:W2:Y:S04]  /*4b50*/  I2F R4, R248 ;  /* 0x000000f800047306 */ /* 0x000ea80000201400 */
[----:B------:R-:W-:-:S04]  /*4b60*/  IMAD.IADD R0, R3, 0x1, R0 ;  /* 0x0000000103007824 */ /* 0x000fc800078e0200 */
[C---:B------:R-:W-:Y:S01]  /*4b70*/  IMAD.IADD R0, R3.reuse, 0x1, R0 ;  /* 0x0000000103007824 */ /* 0x040fe200078e0200 */
[----:B-1----:R-:W-:Y:S04]  /*4b80*/  STL [R1+0x1c], R5 ;  /* 0x00001c0501007387 */ /* 0x002fe80000100800 */
[----:B--2---:R1:W-:Y:S04]  /*4b90*/  STL [R1+0x18], R4 ;  /* 0x0000180401007387 */ /* 0x0043e80000100800 */
[----:B------:R2:W-:Y:S01]  /*4ba0*/  STL [R1+0x8c], R0 ;  /* 0x00008c0001007387 */ /* 0x0005e20000100800 */
[----:B-1----:R-:W1:Y:S01]  /*4bb0*/  I2F R4, R249 ;  /* 0x000000f900047306 */ /* 0x002e620000201400 */
[----:B--2---:R-:W-:-:S02]  /*4bc0*/  IMAD.IADD R0, R3, 0x1, R0 ;  /* 0x0000000103007824 */ /* 0x004fc400078e0200 */
[----:B-1----:R1:W-:Y:S04]  /*4bd0*/  STL [R1+0x14], R4 ;  /* 0x0000140401007387 */ /* 0x0023e80000100800 */
[----:B------:R2:W-:Y:S01]  /*4be0*/  STL [R1+0x88], R0 ;  /* 0x0000880001007387 */ /* 0x0005e20000100800 */
[----:B-1----:R-:W1:Y:S01]  /*4bf0*/  I2F R4, R250 ;  /* 0x000000fa00047306 */ /* 0x002e620000201400 */
[----:B--2---:R-:W-:-:S05]  /*4c00*/  IMAD.IADD R0, R3, 0x1, R0 ;  /* 0x0000000103007824 */ /* 0x004fca00078e0200 */
[----:B------:R2:W-:Y:S04]  /*4c10*/  STL [R1+0x84], R0 ;  /* 0x0000840001007387 */ /* 0x0005e80000100800 */
[----:B-1----:R1:W-:Y:S01]  /*4c20*/  STL [R1+0x10], R4 ;  /* 0x0000100401007387 */ /* 0x0023e20000100800 */
[----:B--2---:R-:W-:-:S05]  /*4c30*/  IMAD.IADD R0, R3, 0x1, R0 ;  /* 0x0000000103007824 */ /* 0x004fca00078e0200 */
[----:B------:R-:W-:Y:S01]  /*4c40*/  STL [R1+0x80], R0 ;  /* 0x0000800001007387 */ /* 0x000fe20000100800 */
[----:B-1----:R-:W-:-:S03]  /*4c50*/  IADD3 R4, R3, R0, RZ ;  /* 0x0000000003047210 */ /* 0x002fc60007ffe0ff */
[----:B------:R-:W-:Y:S04]  /*4c60*/  STL.64 [R1+0x58], R6 ;  /* 0x0000580601007387 */ /* 0x000fe80000100a00 */
[----:B------:R1:W-:Y:S02]  /*4c70*/  STL [R1+0x7c], R4 ;  /* 0x00007c0401007387 */ /* 0x0003e40000100800 */
[----:B-1----:R-:W-:-:S05]  /*4c80*/  IMAD.IADD R4, R3, 0x1, R4 ;  /* 0x0000000103047824 */ /* 0x002fca00078e0204 */
[----:B------:R1:W-:Y:S02]  /*4c90*/  STL [R1+0x78], R4 ;  /* 0x0000780401007387 */ /* 0x0003e40000100800 */
[----:B-1----:R-:W-:-:S05]  /*4ca0*/  IMAD.IADD R4, R3, 0x1, R4 ;  /* 0x0000000103047824 */ /* 0x002fca00078e0204 */
[----:B------:R1:W-:Y:S02]  /*4cb0*/  STL [R1+0x74], R4 ;  /* 0x0000740401007387 */ /* 0x0003e40000100800 */
[----:B-1----:R-:W-:-:S05]  /*4cc0*/  IMAD.IADD R4, R3, 0x1, R4 ;  /* 0x0000000103047824 */ /* 0x002fca00078e0204 */
[----:B------:R1:W-:Y:S02]  /*4cd0*/  STL [R1+0x70], R4 ;  /* 0x0000700401007387 */ /* 0x0003e40000100800 */
[----:B-1----:R-:W-:-:S04]  /*4ce0*/  IMAD.IADD R4, R3, 0x1, R4 ;  /* 0x0000000103047824 */ /* 0x002fc800078e0204 */
[----:B------:R-:W-:Y:S01]  /*4cf0*/  IMAD.IADD R0, R3, 0x1, R4 ;  /* 0x0000000103007824 */ /* 0x000fe200078e0204 */
[----:B------:R1:W-:Y:S04]  /*4d00*/  STL [R1+0x6c], R4 ;  /* 0x00006c0401007387 */ /* 0x0003e80000100800 */
[----:B------:R1:W-:Y:S02]  /*4d10*/  STL [R1+0x90], R0 ;  /* 0x0000900001007387 */ /* 0x0003e40000100800 */
.L_x_1147:
[----:B------:R-:W2:Y:S01]  /*4d20*/  LDL R3, [R1+0xa0] ;  /* 0x0000a00001037983 */ /* 0x000ea20000100800 */
[----:B------:R-:W-:Y:S02]  /*4d30*/  USHF.L.U32 UR26, UR32, 0x7, URZ ;  /* 0x00000007201a7899 */ /* 0x000fe4000800063f */
[----:B------:R-:W-:Y:S01]  /*4d40*/  UISETP.GT.AND UP2, UPT, UR8, UR30, UPT ;  /* 0x0000001e0800728c */ /* 0x000fe2000bf44270 */
[----:B------:R-:W0:Y:S01]  /*4d50*/  LDGDEPBAR ;  /* 0x00000000000079af */ /* 0x000e220000000000 */
[----:B------:R-:W-:Y:S04]  /*4d60*/  UIADD3 UR27, UR25, 0x80, UR26 ;  /* 0x00000080191b7890 */ /* 0x000fe8000fffe01a */
[----:B------:R-:W-:Y:S02]  /*4d70*/  UIADD3 UR28, UR27, -UR9, URZ ;  /* 0x800000091b1c7290 */ /* 0x000fe4000fffe03f */
[----:B------:R-:W-:Y:S01]  /*4d80*/  USHF.L.U32 UR27, UR8, 0x7, URZ ;  /* 0x00000007081b7899 */ /* 0x000fe2000800063f */
[----:B------:R-:W3:Y:S03]  /*4d90*/  S2R R191, SR_TID.X ;  /* 0x0000000000bf7919 */ /* 0x000ee60000002100 */
[----:B------:R-:W-:Y:S02]  /*4da0*/  UISETP.GE.AND UP0, UPT, UR27, UR28, UPT ;  /* 0x0000001c1b00728c */ /* 0x000fe4000bf06270 */
[----:B------:R-:W-:Y:S01]  /*4db0*/  IMAD.U32 R187, RZ, RZ, UR27 ;  /* 0x0000001bffbb7e24 */ /* 0x000fe2000f8e00ff */
[----:B------:R-:W-:Y:S02]  /*4dc0*/  UIADD3 UR28, UR26, 0x80, URZ ;  /* 0x000000801a1c7890 */ /* 0x000fe4000fffe03f */
[----:B------:R-:W4:Y:S02]  /*4dd0*/  S2R R192, SR_TID.X ;  /* 0x0000000000c07919 */ /* 0x000f240000002100 */
[----:B------:R-:W-:Y:S06]  /*4de0*/  UISETP.LT.AND UP0, UPT, UR28, UR9, UP0 ;  /* 0x000000091c00728c */ /* 0x000fec0008701270 */
[----:B------:R-:W-:Y:S01]  /*4df0*/  PLOP3.LUT P0, PT, PT, PT, UP0, 0x80, 0x0 ;  /* 0x000000000000781c */ /* 0x000fe20003f0f008 */
[----:B------:R-:W5:Y:S06]  /*4e00*/  LDL.64 R188, [R1+0x58] ;  /* 0x0000580001bc7983 */ /* 0x000f6c0000100a00 */
[----:B------:R-:W5:Y:S01]  /*4e10*/  LDL R190, [R1+0x94] ;  /* 0x0000940001be7983 */ /* 0x000f620000100800 */
[----:B---3--:R-:W-:Y:S01]  /*4e20*/  SHF.R.S32.HI R191, RZ, 0x1f, R191 ;  /* 0x0000001fffbf7819 */ /* 0x008fe200000114bf */
[----:B------:R-:W-:Y:S04]  /*4e30*/  DEPBAR.LE SB0, 0x0 ;  /* 0x000080000000791a */ /* 0x000fe80000000000 */
[----:B------:R-:W-:Y:S01]  /*4e40*/  BAR.SYNC.DEFER_BLOCKING 0x0 ;  /* 0x0000000000007b1d */ /* 0x000fe20000010000 */
[----:B----4-:R-:W-:Y:S04]  /*4e50*/  LEA.HI R191, R191, R192, RZ, 0x7 ;  /* 0x000000c0bfbf7211 */ /* 0x010fe800078f38ff */
[----:B------:R-:W-:Y:S03]  /*4e60*/  SHF.R.S32.HI R191, RZ, 0x7, R191 ;  /* 0x00000007ffbf7819 */ /* 0x000fe600000114bf */
[----:B------:R-:W-:Y:S08]  /*4e70*/  LDSM.16.M88.4 R64, [R179] ;  /* 0x00000000b340783b */ /* 0x000ff00000000200 */
[----:B------:R-:W3:Y:S08]  /*4e80*/  LDSM.16.M88.4 R16, [R175+0xc000] ;  /* 0x00c00000af10783b */ /* 0x000ef00000000200 */
[----:B------:R-:W4:Y:S08]  /*4e90*/  LDSM.16.M88.4 R60, [R179+0x2000] ;  /* 0x00200000b33c783b */ /* 0x000f300000000200 */
[----:B------:R-:W1:Y:S08]  /*4ea0*/  LDSM.16.M88.4 R32, [R175+0xc800] ;  /* 0x00c80000af20783b */ /* 0x000e700000000200 */
[----:B------:R-:W1:Y:S08]  /*4eb0*/  LDSM.16.M88.4 R48, [R175+0xd000] ;  /* 0x00d00000af30783b */ /* 0x000e700000000200 */
[----:B------:R-:W5:Y:S04]  /*4ec0*/  LDL R192, [R1+0x9c] ;  /* 0x00009c0001c07983 */ /* 0x000f680000100800 */
[----:B-1----:R-:W1:Y:S01]  /*4ed0*/  S2R R0, SR_TID.X ;  /* 0x0000000000007919 */ /* 0x002e620000002100 */
[-C--:B---3--:R-:W-:Y:S07]  /*4ee0*/  HMMA.16816.F32.BF16 R4, R64, R16.reuse, RZ ;  /* 0x000000104004723c */ /* 0x088fee00000418ff */
[----:B------:R-:W3:Y:S01]  /*4ef0*/  LDSM.16.M88.4 R132, [R175+0xd800] ;  /* 0x00d80000af84783b */ /* 0x000ee20000000200 */
[C---:B----4-:R-:W-:Y:S07]  /*4f00*/  HMMA.16816.F32.BF16 R8, R60.reuse, R16, RZ ;  /* 0x000000103c08723c */ /* 0x050fee00000418ff */
[----:B------:R-:W-:Y:S01]  /*4f10*/  LDSM.16.M88.4 R140, [R178+0xc000] ;  /* 0x00c00000b28c783b */ /* 0x000fe20000000200 */
[-C--:B------:R-:W-:Y:S01]  /*4f20*/  HMMA.16816.F32.BF16 R12, R60, R18.reuse, RZ ;  /* 0x000000123c0c723c */ /* 0x080fe200000418ff */
[----:B-1----:R-:W-:Y:S06]  /*4f30*/  @!P0 IMAD.SHL.U32 R0, R0, 0x2, RZ ;  /* 0x0000000200008824 */ /* 0x002fec00078e00ff */
[----:B------:R-:W-:Y:S01]  /*4f40*/  LDSM.16.M88.4 R148, [R178+0xc800] ;  /* 0x00c80000b294783b */ /* 0x000fe20000000200 */
[C---:B------:R-:W-:Y:S01]  /*4f50*/  HMMA.16816.F32.BF16 R16, R64.reuse, R18, RZ ;  /* 0x000000124010723c */ /* 0x040fe200000418ff */
[----:B------:R-:W-:Y:S06]  /*4f60*/  @!P0 LOP3.LUT R0, R0, 0x6, RZ, 0xc0, !PT ;  /* 0x0000000600008812 */ /* 0x000fec00078ec0ff */
[----:B------:R-:W-:Y:S01]  /*4f70*/  LDSM.16.M88.4 R156, [R176+0xc000] ;  /* 0x00c00000b09c783b */ /* 0x000fe20000000200 */
[----:B------:R-:W-:Y:S01]  /*4f80*/  @!P0 IMAD R0, R191, 0x40, R0 ;  /* 0x00000040bf008824 */ /* 0x000fe200078e0200 */
[-C--:B------:R-:W-:Y:S04]  /*4f90*/  HMMA.16816.F32.BF16 R20, R64, R32.reuse, RZ ;  /* 0x000000204014723c */ /* 0x080fe800000418ff */
[----:B------:R-:W-:Y:S02]  /*4fa0*/  @!P0 IADD3 R186, R0, UR26, RZ ;  /* 0x0000001a00ba8c10 */ /* 0x000fe4000fffe0ff */
        /* <DEDUP_REMOVED lines=13> */
[----:B------:R-:W-:Y:S01]  /*5080*/  LDSM.16.M88.4 R132, [R178+0xd000] ;  /* 0x00d00000b284783b */ /* 0x000fe20000000200 */
[----:B--2---:R-:W-:Y:S05]  /*5090*/  R2P PR, R3, 0x6 ;  /* 0x0000000603007804 */ /* 0x004fea0000000000 */
[----:B------:R-:W-:Y:S02]  /*50a0*/  SEL R173, R182, 0xffffffc0, !P2 ;  /* 0xffffffc0b6ad7807 */ /* 0x000fe40005000000 */
[----:B------:R-:W-:Y:S02]  /*50b0*/  SEL R3, R183, 0xffffffe0, !P1 ;  /* 0xffffffe0b7037807 */ /* 0x000fe40004800000 */
[----:B------:R-:W2:Y:S01]  /*50c0*/  LDL R183, [R1+0x50] ;  /* 0x0000500001b77983 */ /* 0x000ea20000100800 */
[C---:B------:R-:W-:Y:S02]  /*50d0*/  IMAD.IADD R160, R179.reuse, 0x1, R173 ;  /* 0x00000001b3a07824 */ /* 0x040fe400078e02ad */
[----:B------:R-:W-:Y:S03]  /*50e0*/  IMAD.IADD R0, R179, 0x1, R3 ;  /* 0x00000001b3007824 */ /* 0x000fe600078e0203 */
[----:B------:R-:W-:Y:S08]  /*50f0*/  LDSM.16.M88.4 R152, [R160] ;  /* 0x00000000a098783b */ /* 0x000ff00000000200 */
[----:B------:R-:W1:Y:S08]  /*5100*/  LDSM.16.M88.4 R136, [R0] ;  /* 0x000000000088783b */ /* 0x000e700000000200 */
[----:B------:R-:W3:Y:S08]  /*5110*/  LDSM.16.M88.4 R144, [R0+0x2000] ;  /* 0x002000000090783b */ /* 0x000ef00000000200 */
[----:B------:R-:W-:Y:S01]  /*5120*/  LDSM.16.M88.4 R160, [R160+0x2000] ;  /* 0x00200000a0a0783b */ /* 0x000fe20000000200 */
[-C--:B-1----:R-:W-:Y:S08]  /*5130*/  HMMA.16816.F32.BF16 R4, R136, R140.reuse, R4 ;  /* 0x0000008c8804723c */ /* 0x082ff00000041804 */
[C---:B---3--:R-:W-:Y:S08]  /*5140*/  HMMA.16816.F32.BF16 R8, R144.reuse, R140, R8 ;  /* 0x0000008c9008723c */ /* 0x048ff00000041808 */
[-C--:B------:R-:W-:Y:S08]  /*5150*/  HMMA.16816.F32.BF16 R12, R144, R142.reuse, R12 ;  /* 0x0000008e900c723c */ /* 0x080ff0000004180c */
[C---:B------:R-:W-:Y:S01]  /*5160*/  HMMA.16816.F32.BF16 R16, R136.reuse, R142, R16 ;  /* 0x0000008e8810723c */ /* 0x040fe20000041810 */
[----:B------:R-:W1:Y:S07]  /*5170*/  LDSM.16.M88.4 R140, [R178+0xd800] ;  /* 0x00d80000b28c783b */ /* 0x000e6e0000000200 */
[-C--:B------:R-:W-:Y:S08]  /*5180*/  HMMA.16816.F32.BF16 R20, R136, R148.reuse, R20 ;  /* 0x000000948814723c */ /* 0x080ff00000041814 */
[C---:B------:R-:W-:Y:S08]  /*5190*/  HMMA.16816.F32.BF16 R24, R144.reuse, R148, R24 ;  /* 0x000000949018723c */ /* 0x040ff00000041818 */
[-C--:B------:R-:W-:Y:S08]  /*51a0*/  HMMA.16816.F32.BF16 R28, R144, R150.reuse, R28 ;  /* 0x00000096901c723c */ /* 0x080ff0000004181c */
[C---:B------:R-:W-:Y:S01]  /*51b0*/  HMMA.16816.F32.BF16 R32, R136.reuse, R150, R32 ;  /* 0x000000968820723c */ /* 0x040fe20000041820 */
[----:B------:R-:W3:Y:S07]  /*51c0*/  LDSM.16.M88.4 R148, [R176+0xd800] ;  /* 0x00d80000b094783b */ /* 0x000eee0000000200 */
[-C--:B------:R-:W-:Y:S08]  /*51d0*/  HMMA.16816.F32.BF16 R36, R136, R132.reuse, R36 ;  /* 0x000000848824723c */ /* 0x080ff00000041824 */
[C---:B------:R-:W-:Y:S08]  /*51e0*/  HMMA.16816.F32.BF16 R40, R144.reuse, R132, R40 ;  /* 0x000000849028723c */ /* 0x040ff00000041828 */
[-C--:B------:R-:W-:Y:S08]  /*51f0*/  HMMA.16816.F32.BF16 R44, R144, R134.reuse, R44 ;  /* 0x00000086902c723c */ /* 0x080ff0000004182c */
[C---:B------:R-:W-:Y:S08]  /*5200*/  HMMA.16816.F32.BF16 R48, R136.reuse, R134, R48 ;  /* 0x000000868830723c */ /* 0x040ff00000041830 */
[-C--:B-1----:R-:W-:Y:S08]  /*5210*/  HMMA.16816.F32.BF16 R52, R136, R140.reuse, R52 ;  /* 0x0000008c8834723c */ /* 0x082ff00000041834 */
[C---:B------:R-:W-:Y:S07]  /*5220*/  HMMA.16816.F32.BF16 R56, R144.reuse, R140, R56 ;  /* 0x0000008c9038723c */ /* 0x040fee0000041838 */
[----:B------:R-:W-:Y:S01]  /*5230*/  IMAD.IADD R140, R0, 0x1, R173 ;  /* 0x00000001008c7824 */ /* 0x000fe200078e02ad */
[-C--:B------:R-:W-:Y:S01]  /*5240*/  HMMA.16816.F32.BF16 R60, R144, R142.reuse, R60 ;  /* 0x0000008e903c723c */ /* 0x080fe2000004183c */
[----:B------:R-:W-:Y:S03]  /*5250*/  IMAD.U32 R0, RZ, RZ, UR32 ;  /* 0x00000020ff007e24 */ /* 0x000fe6000f8e00ff */
[----:B------:R-:W-:Y:S01]  /*5260*/  LDSM.16.M88.4 R132, [R140] ;  /* 0x000000008c84783b */ /* 0x000fe20000000200 */
[----:B------:R-:W-:Y:S03]  /*5270*/  IMAD R0, R0, 0x2, R191 ;  /* 0x0000000200007824 */ /* 0x000fe600078e02bf */
[----:B------:R-:W-:Y:S01]  /*5280*/  HMMA.16816.F32.BF16 R64, R136, R142, R64 ;  /* 0x0000008e8840723c */ /* 0x000fe20000041840 */
[----:B------:R-:W-:Y:S03]  /*5290*/  IMAD.SHL.U32 R0, R0, 0x2, RZ ;  /* 0x0000000200007824 */ /* 0x000fe600078e00ff */
[----:B------:R-:W1:Y:S04]  /*52a0*/  LDSM.16.M88.4 R136, [R177+0xc000] ;  /* 0x00c00000b188783b */ /* 0x000e680000000200 */
[-C--:B------:R-:W-:Y:S04]  /*52b0*/  HMMA.16816.F32.BF16 R4, R152, R156.reuse, R4 ;  /* 0x0000009c9804723c */ /* 0x080fe80000041804 */
[----:B------:R-:W2:Y:S04]  /*52c0*/  LDSM.16.M88.4 R140, [R140+0x2000] ;  /* 0x002000008c8c783b */ /* 0x000ea80000000200 */
[C---:B------:R-:W-:Y:S04]  /*52d0*/  HMMA.16816.F32.BF16 R8, R160.reuse, R156, R8 ;  /* 0x0000009ca008723c */ /* 0x040fe80000041808 */
[----:B------:R-:W4:Y:S03]  /*52e0*/  LDL R191, [R1+0x10] ;  /* 0x0000100001bf7983 */ /* 0x000f260000100800 */
[----:B------:R-:W-:Y:S01]  /*52f0*/  IMAD.U32 R156, RZ, RZ, UR8 ;  /* 0x00000008ff9c7e24 */ /* 0x000fe2000f8e00ff */
[-C--:B------:R-:W-:Y:S04]  /*5300*/  HMMA.16816.F32.BF16 R12, R160, R158.reuse, R12 ;  /* 0x0000009ea00c723c */ /* 0x080fe8000004180c */
[----:B-----5:R-:W-:Y:S02]  /*5310*/  IMAD R156, R156, 0x8, R192 ;  /* 0x000000089c9c7824 */ /* 0x020fe400078e02c0 */
[----:B------:R-:W5:Y:S02]  /*5320*/  LDL R192, [R1+0x4c] ;  /* 0x00004c0001c07983 */ /* 0x000f640000100800 */
[C---:B------:R-:W-:Y:S01]  /*5330*/  HMMA.16816.F32.BF16 R16, R152.reuse, R158, R16 ;  /* 0x0000009e9810723c */ /* 0x040fe20000041810 */
[C---:B------:R-:W-:Y:S03]  /*5340*/  IADD3 R144, R156.reuse, 0x4, RZ ;  /* 0x000000049c907810 */ /* 0x040fe60007ffe0ff */
[----:B------:R-:W-:Y:S04]  /*5350*/  IMAD.WIDE.U32 R156, R156, -0x326172a9, RZ ;  /* 0xcd9e8d579c9c7825 */ /* 0x000fe800078e00ff */
[-C--:B------:R-:W-:Y:S01]  /*5360*/  HMMA.16816.F32.BF16 R20, R152, R164.reuse, R20 ;  /* 0x000000a49814723c */ /* 0x080fe20000041814 */
[-C--:B------:R-:W-:Y:S05]  /*5370*/  LOP3.LUT R158, R157, R190.reuse, RZ, 0x3c, !PT ;  /* 0x000000be9d9e7212 */ /* 0x080fea00078e3cff */
[----:B------:R-:W-:Y:S02]  /*5380*/  IMAD.WIDE.U32 R158, R158, -0x2daee0ad, RZ ;  /* 0xd2511f539e9e7825 */ /* 0x000fe400078e00ff */
[C---:B------:R-:W-:Y:S08]  /*5390*/  HMMA.16816.F32.BF16 R24, R160.reuse, R164, R24 ;  /* 0x000000a4a018723c */ /* 0x040ff00000041818 */
[-C--:B------:R-:W-:Y:S08]  /*53a0*/  HMMA.16816.F32.BF16 R28, R160, R166.reuse, R28 ;  /* 0x000000a6a01c723c */ /* 0x080ff0000004181c */
[C---:B------:R-:W-:Y:S08]  /*53b0*/  HMMA.16816.F32.BF16 R32, R152.reuse, R166, R32 ;  /* 0x000000a69820723c */ /* 0x040ff00000041820 */
[-C--:B------:R-:W-:Y:S08]  /*53c0*/  HMMA.16816.F32.BF16 R36, R152, R168.reuse, R36 ;  /* 0x000000a89824723c */ /* 0x080ff00000041824 */
[C---:B------:R-:W-:Y:S01]  /*53d0*/  HMMA.16816.F32.BF16 R40, R160.reuse, R168, R40 ;  /* 0x000000a8a028723c */ /* 0x040fe20000041828 */
[----:B------:R-:W5:Y:S07]  /*53e0*/  LDL R169, [R1+0x68] ;  /* 0x0000680001a97983 */ /* 0x000f6e0000100800 */
[-C--:B------:R-:W-:Y:S08]  /*53f0*/  HMMA.16816.F32.BF16 R44, R160, R170.reuse, R44 ;  /* 0x000000aaa02c723c */ /* 0x080ff0000004182c */
[C---:B------:R-:W-:Y:S01]  /*5400*/  HMMA.16816.F32.BF16 R48, R152.reuse, R170, R48 ;  /* 0x000000aa9830723c */ /* 0x040fe20000041830 */
[----:B------:R-:W5:Y:S04]  /*5410*/  LDL R171, [R1+0x64] ;  /* 0x0000640001ab7983 */ /* 0x000f680000100800 */
[----:B------:R-:W5:Y:S03]  /*5420*/  LDL R170, [R1+0x14] ;  /* 0x0000140001aa7983 */ /* 0x000f660000100800 */
[-C--:B---3--:R-:W-:Y:S08]  /*5430*/  HMMA.16816.F32.BF16 R52, R152, R148.reuse, R52 ;  /* 0x000000949834723c */ /* 0x088ff00000041834 */
[C---:B------:R-:W-:Y:S07]  /*5440*/  HMMA.16816.F32.BF16 R56, R160.reuse, R148, R56 ;  /* 0x00000094a038723c */ /* 0x040fee0000041838 */
[----:B------:R-:W-:Y:S01]  /*5450*/  LOP3.LUT R148, R189, UR29, R0, 0x96, !PT ;  /* 0x0000001dbd947c12 */ /* 0x000fe2000f8e9600 */
[-C--:B------:R-:W-:Y:S04]  /*5460*/  HMMA.16816.F32.BF16 R60, R160, R150.reuse, R60 ;  /* 0x00000096a03c723c */ /* 0x080fe8000004183c */
[----:B------:R-:W-:Y:S03]  /*5470*/  IMAD.WIDE.U32 R148, R148, -0x326172a9, RZ ;  /* 0xcd9e8d5794947825 */ /* 0x000fe600078e00ff */
[----:B------:R-:W-:Y:S01]  /*5480*/  LOP3.LUT R161, R188, UR31, RZ, 0x3c, !PT ;  /* 0x0000001fbca17c12 */ /* 0x000fe2000f8e3cff */
[----:B------:R-:W-:Y:S01]  /*5490*/  HMMA.16816.F32.BF16 R64, R152, R150, R64 ;  /* 0x000000969840723c */ /* 0x000fe20000041840 */
[----:B------:R-:W3:Y:S03]  /*54a0*/  LDL R188, [R1+0x20] ;  /* 0x0000200001bc7983 */ /* 0x000ee60000100800 */
[----:B------:R-:W-:Y:S02]  /*54b0*/  LOP3.LUT R160, R161, R159, RZ, 0x3c, !PT ;  /* 0x0000009fa1a07212 */ /* 0x000fe400078e3cff */
[----:B------:R-:W-:Y:S01]  /*54c0*/  LOP3.LUT R159, R149, UR22, R156, 0x96, !PT ;  /* 0x00000016959f7c12 */ /* 0x000fe2000f8e969c */
[----:B------:R-:W-:Y:S01]  /*54d0*/  IMAD.WIDE.U32 R152, R144, -0x326172a9, RZ ;  /* 0xcd9e8d5790987825 */ /* 0x000fe200078e00ff */
[----:B------:R-:W-:Y:S01]  /*54e0*/  IADD3 R144, R0, 0x1, RZ ;  /* 0x0000000100907810 */ /* 0x000fe20007ffe0ff */
[-C--:B-1----:R-:W-:Y:S03]  /*54f0*/  HMMA.16816.F32.BF16 R4, R132, R136.reuse, R4 ;  /* 0x000000888404723c */ /* 0x082fe60000041804 */
[----:B------:R-:W-:Y:S01]  /*5500*/  LOP3.LUT R144, R189, UR29, R144, 0x96, !PT ;  /* 0x0000001dbd907c12 */ /* 0x000fe2000f8e9690 */
[----:B------:R-:W-:Y:S01]  /*5510*/  IMAD.U32 R0, RZ, RZ, UR25 ;  /* 0x00000019ff007e24 */ /* 0x000fe2000f8e00ff */
[----:B------:R-:W-:Y:S01]  /*5520*/  LOP3.LUT R154, R153, R190, RZ, 0x3c, !PT ;  /* 0x000000be999a7212 */ /* 0x000fe200078e3cff */
[----:B------:R-:W3:Y:S01]  /*5530*/  LDL R189, [R1+0x1c] ;  /* 0x00001c0001bd7983 */ /* 0x000ee20000100800 */
[----:B------:R-:W-:Y:S01]  /*5540*/  LOP3.LUT R153, R149, UR22, R152, 0x96, !PT ;  /* 0x0000001695997c12 */ /* 0x000fe2000f8e9698 */
[----:B------:R-:W-:Y:S01]  /*5550*/  IMAD.WIDE.U32 R150, R144, -0x326172a9, RZ ;  /* 0xcd9e8d5790967825 */ /* 0x000fe200078e00ff */
[----:B--2---:R-:W-:Y:S01]  /*5560*/  @!P0 IADD3 R0, -R0, 0x1, R183 ;  /* 0x0000000100008810 */ /* 0x004fe20007ffe1b7 */
[----:B------:R-:W1:Y:S01]  /*5570*/  LDSM.16.M88.4 R144, [R177+0xc800] ;  /* 0x00c80000b190783b */ /* 0x000e620000000200 */
[C---:B------:R-:W-:Y:S01]  /*5580*/  HMMA.16816.F32.BF16 R8, R140.reuse, R136, R8 ;  /* 0x000000888c08723c */ /* 0x040fe20000041808 */
[----:B------:R-:W-:Y:S01]  /*5590*/  IMAD.WIDE.U32 R154, R154, -0x2daee0ad, RZ ;  /* 0xd2511f539a9a7825 */ /* 0x000fe200078e00ff */
[C---:B------:R-:W-:Y:S02]  /*55a0*/  LOP3.LUT R162, R151.reuse, UR22, R156, 0x96, !PT ;  /* 0x0000001697a27c12 */ /* 0x040fe4000f8e969c */
[----:B------:R-:W-:Y:S01]  /*55b0*/  LOP3.LUT R152, R151, UR22, R152, 0x96, !PT ;  /* 0x0000001697987c12 */ /* 0x000fe2000f8e9698 */
[----:B------:R-:W-:Y:S01]  /*55c0*/  IMAD.WIDE.U32 R164, R153, -0x2daee0ad, RZ ;  /* 0xd2511f5399a47825 */ /* 0x000fe200078e00ff */
[----:B------:R-:W-:Y:S01]  /*55d0*/  LOP3.LUT R157, R161, R155, RZ, 0x3c, !PT ;  /* 0x0000009ba19d7212 */ /* 0x000fe200078e3cff */
[----:B------:R-:W2:Y:S01]  /*55e0*/  LDL R190, [R1+0x18] ;  /* 0x0000180001be7983 */ /* 0x000ea20000100800 */
[----:B------:R-:W-:Y:S01]  /*55f0*/  @!P0 IADD3 R0, R187, UR9, R0 ;  /* 0x00000009bb008c10 */ /* 0x000fe2000fffe000 */
[-C--:B------:R-:W-:Y:S02]  /*5600*/  HMMA.16816.F32.BF16 R12, R140, R138.reuse, R12 ;  /* 0x0000008a8c0c723c */ /* 0x080fe4000004180c */
[----:B------:R-:W2:Y:S01]  /*5610*/  LDL R187, [R1+0x40] ;  /* 0x0000400001bb7983 */ /* 0x000ea20000100800 */
[----:B------:R-:W-:Y:S04]  /*5620*/  IMAD.WIDE.U32 R160, R160, -0x326172a9, RZ ;  /* 0xcd9e8d57a0a07825 */ /* 0x000fe800078e00ff */
[----:B------:R-:W-:Y:S01]  /*5630*/  IMAD.WIDE.U32 R136, R162, -0x2daee0ad, RZ ;  /* 0xd2511f53a2887825 */ /* 0x000fe200078e00ff */
[C---:B------:R-:W-:Y:S01]  /*5640*/  LOP3.LUT R155, R161.reuse, UR21, R148, 0x96, !PT ;  /* 0x00000015a19b7c12 */ /* 0x040fe2000f8e9694 */
[C---:B------:R-:W-:Y:S03]  /*5650*/  HMMA.16816.F32.BF16 R16, R132.reuse, R138, R16 ;  /* 0x0000008a8410723c */ /* 0x040fe60000041810 */
[----:B------:R-:W-:Y:S01]  /*5660*/  LOP3.LUT R151, R161, UR21, R150, 0x96, !PT ;  /* 0x00000015a1977c12 */ /* 0x000fe2000f8e9696 */
[----:B------:R-:W-:Y:S04]  /*5670*/  IMAD.WIDE.U32 R156, R157, -0x326172a9, RZ ;  /* 0xcd9e8d579d9c7825 */ /* 0x000fe800078e00ff */
[----:B------:R-:W-:Y:S01]  /*5680*/  IMAD.WIDE.U32 R166, R151, -0x2daee0ad, RZ ;  /* 0xd2511f5397a67825 */ /* 0x000fe200078e00ff */
[C---:B------:R-:W-:Y:S03]  /*5690*/  LOP3.LUT R168, R157.reuse, UR21, R148, 0x96, !PT ;  /* 0x000000159da87c12 */ /* 0x040fe6000f8e9694 */
[----:B------:R-:W-:Y:S01]  /*56a0*/  LOP3.LUT R157, R157, UR21, R150, 0x96, !PT ;  /* 0x000000159d9d7c12 */ /* 0x000fe2000f8e9696 */
[----:B------:R-:W-:Y:S01]  /*56b0*/  IMAD.WIDE.U32 R148, R159, -0x2daee0ad, RZ ;  /* 0xd2511f539f947825 */ /* 0x000fe200078e00ff */
[C---:B------:R-:W-:Y:S02]  /*56c0*/  @!P0 IADD3 R150, R0.reuse, 0x48, RZ ;  /* 0x0000004800968810 */ /* 0x040fe40007ffe0ff */
[----:B------:R-:W-:Y:S01]  /*56d0*/  @!P0 IADD3 R151, R0, 0x8, RZ ;  /* 0x0000000800978810 */ /* 0x000fe20007ffe0ff */
[----:B------:R-:W-:Y:S01]  /*56e0*/  IMAD.WIDE.U32 R152, R152, -0x2daee0ad, RZ ;  /* 0xd2511f5398987825 */ /* 0x000fe200078e00ff */
[----:B------:R-:W-:Y:S02]  /*56f0*/  @!P0 IMNMX R150, R150, UR9, PT ;  /* 0x0000000996968c17 */ /* 0x000fe4000b800200 */
[----:B------:R-:W-:Y:S01]  /*5700*/  LOP3.LUT R159, R149, UR20, R158, 0x96, !PT ;  /* 0x00000014959f7c12 */ /* 0x000fe2000f8e969e */
[-C--:B-1----:R-:W-:Y:S01]  /*5710*/  HMMA.16816.F32.BF16 R20, R132, R144.reuse, R20 ;  /* 0x000000908414723c */ /* 0x082fe20000041814 */
[----:B------:R-:W-:Y:S01]  /*5720*/  @!P0 ISETP.GE.AND P2, PT, R186, R150, PT ;  /* 0x00000096ba00820c */ /* 0x000fe20003f46270 */
[----:B------:R-:W-:Y:S01]  /*5730*/  IMAD.WIDE.U32 R162, R155, -0x2daee0ad, RZ ;  /* 0xd2511f539ba27825 */ /* 0x000fe200078e00ff */
[--C-:B------:R-:W-:Y:S02]  /*5740*/  LOP3.LUT R155, R165, UR20, R154.reuse, 0x96, !PT ;  /* 0x00000014a59b7c12 */ /* 0x100fe4000f8e969a */
[----:B------:R-:W-:Y:S02]  /*5750*/  LOP3.LUT R154, R153, UR20, R154, 0x96, !PT ;  /* 0x00000014999a7c12 */ /* 0x000fe4000f8e969a */
[----:B------:R-:W-:Y:S01]  /*5760*/  LOP3.LUT R153, R163, UR18, R148, 0x96, !PT ;  /* 0x00000012a3997c12 */ /* 0x000fe2000f8e9694 */
[C---:B------:R-:W-:Y:S01]  /*5770*/  HMMA.16816.F32.BF16 R24, R140.reuse, R144, R24 ;  /* 0x000000908c18723c */ /* 0x040fe20000041818 */
[C---:B------:R-:W-:Y:S03]  /*5780*/  @!P0 IADD3 R149, R0.reuse, 0x40, RZ ;  /* 0x0000004000958810 */ /* 0x040fe60007ffe0ff */
[----:B------:R-:W-:Y:S02]  /*5790*/  @!P0 IMNMX R148, R0, UR9, PT ;  /* 0x0000000900948c17 */ /* 0x000fe4000b800200 */
[----:B------:R-:W-:Y:S02]  /*57a0*/  LOP3.LUT R158, R137, UR20, R158, 0x96, !PT ;  /* 0x00000014899e7c12 */ /* 0x000fe4000f8e969e */
[----:B------:R-:W-:Y:S01]  /*57b0*/  LOP3.LUT R161, R167, UR18, R136, 0x96, !PT ;  /* 0x00000012a7a17c12 */ /* 0x000fe2000f8e9688 */
[-C--:B------:R-:W-:Y:S01]  /*57c0*/  HMMA.16816.F32.BF16 R28, R140, R146.reuse, R28 ;  /* 0x000000928c1c723c */ /* 0x080fe2000004181c */
[CC--:B------:R-:W-:Y:S01]  /*57d0*/  @!P0 ISETP.GE.AND P5, PT, R186.reuse, R148.reuse, PT ;  /* 0x00000094ba00820c */ /* 0x0c0fe20003fa6270 */
[----:B------:R-:W1:Y:S01]  /*57e0*/  LDSM.16.M88.4 R136, [R177+0xd000] ;  /* 0x00d00000b188783b */ /* 0x000e620000000200 */
[----:B------:R-:W-:Y:S02]  /*57f0*/  @!P0 IMNMX R151, R151, UR9, PT ;  /* 0x0000000997978c17 */ /* 0x000fe4000b800200 */
[----:B------:R-:W-:Y:S02]  /*5800*/  @!P0 IMNMX R149, R149, UR9, PT ;  /* 0x0000000995958c17 */ /* 0x000fe4000b800200 */
[C---:B------:R-:W-:Y:S01]  /*5810*/  @!P0 ISETP.GE.AND P4, PT, R186.reuse, R151, PT ;  /* 0x00000097ba00820c */ /* 0x040fe20003f86270 */
[C---:B------:R-:W-:Y:S01]  /*5820*/  HMMA.16816.F32.BF16 R32, R132.reuse, R146, R32 ;  /* 0x000000928420723c */ /* 0x040fe20000041820 */
[-C--:B------:R-:W-:Y:S01]  /*5830*/  @!P0 ISETP.GE.AND P3, PT, R186, R149.reuse, PT ;  /* 0x00000095ba00820c */ /* 0x080fe20003f66270 */
[----:B------:R-:W2:Y:S01]  /*5840*/  LDL R147, [R1+0x2c] ;  /* 0x00002c0001937983 */ /* 0x000ea20000100800 */
[-C--:B------:R-:W-:Y:S03]  /*5850*/  @!P0 ISETP.GE.AND P6, PT, R246, R148.reuse, PT ;  /* 0x00000094f600820c */ /* 0x080fe60003fc6270 */
[----:B------:R-:W2:Y:S04]  /*5860*/  LDL R186, [R1+0x4] ;  /* 0x0000040001ba7983 */ /* 0x000ea80000100800 */
[----:B------:R-:W2:Y:S01]  /*5870*/  LDL R146, [R1+0x30] ;  /* 0x0000300001927983 */ /* 0x000ea20000100800 */
[-C--:B-1----:R-:W-:Y:S08]  /*5880*/  HMMA.16816.F32.BF16 R36, R132, R136.reuse, R36 ;  /* 0x000000888424723c */ /* 0x082ff00000041824 */
[C---:B------:R-:W-:Y:S01]  /*5890*/  HMMA.16816.F32.BF16 R40, R140.reuse, R136, R40 ;  /* 0x000000888c28723c */ /* 0x040fe20000041828 */
[----:B------:R-:W2:Y:S04]  /*58a0*/  LDL R137, [R1+0x34] ;  /* 0x0000340001897983 */ /* 0x000ea80000100800 */
[----:B------:R-:W2:Y:S03]  /*58b0*/  LDL R136, [R1+0x38] ;  /* 0x0000380001887983 */ /* 0x000ea60000100800 */
[-C--:B------:R-:W-:Y:S08]  /*58c0*/  HMMA.16816.F32.BF16 R44, R140, R138.reuse, R44 ;  /* 0x0000008a8c2c723c */ /* 0x080ff0000004182c */
[C---:B------:R-:W-:Y:S07]  /*58d0*/  HMMA.16816.F32.BF16 R48, R132.reuse, R138, R48 ;  /* 0x0000008a8430723c */ /* 0x040fee0000041830 */
[----:B------:R-:W-:Y:S05]  /*58e0*/  IMAD.WIDE.U32 R138, R154, -0x326172a9, RZ ;  /* 0xcd9e8d579a8a7825 */ /* 0x000fea00078e00ff */
[C---:B----4-:R-:W-:Y:S02]  /*58f0*/  FFMA.FTZ R7, R191.reuse, UR4, R7 ;  /* 0x00000004bf077c23 */ /* 0x050fe40008010007 */
[C---:B------:R-:W-:Y:S02]  /*5900*/  FFMA.FTZ R9, R191.reuse, UR4, R9 ;  /* 0x00000004bf097c23 */ /* 0x040fe40008010009 */
[C---:B------:R-:W-:Y:S02]  /*5910*/  FFMA.FTZ R5, R191.reuse, UR4, R5 ;  /* 0x00000004bf057c23 */ /* 0x040fe40008010005 */
[----:B------:R-:W-:Y:S02]  /*5920*/  FFMA.FTZ R11, R191, UR4, R11 ;  /* 0x00000004bf0b7c23 */ /* 0x000fe4000801000b */
[C---:B-----5:R-:W-:Y:S02]  /*5930*/  FADD.FTZ R0, R192.reuse, R8 ;  /* 0x00000008c0007221 */ /* 0x060fe40000010000 */
[----:B------:R-:W4:Y:S01]  /*5940*/  LDL R8, [R1+0x54] ;  /* 0x0000540001087983 */ /* 0x000f220000100800 */
[----:B------:R-:W-:Y:S02]  /*5950*/  FADD.FTZ R145, R192, R10 ;  /* 0x0000000ac0917221 */ /* 0x000fe40000010000 */
[----:B------:R-:W-:Y:S01]  /*5960*/  @!P0 FSEL R0, R0, -INF , !P3 ;  /* 0xff80000000008808 */ /* 0x000fe20005800000 */
[----:B------:R-:W-:Y:S01]  /*5970*/  FADD.FTZ R4, R192, R4 ;  /* 0x00000004c0047221 */ /* 0x000fe20000010000 */
[-C--:B------:R-:W-:Y:S01]  /*5980*/  @!P0 ISETP.GE.AND P3, PT, R250, R149.reuse, PT ;  /* 0x00000095fa00820c */ /* 0x080fe20003f66270 */
[----:B------:R-:W-:Y:S01]  /*5990*/  FADD.FTZ R6, R192, R6 ;  /* 0x00000006c0067221 */ /* 0x000fe20000010000 */
[----:B------:R-:W-:Y:S02]  /*59a0*/  @!P0 FSEL R145, R145, -INF , !P2 ;  /* 0xff80000091918808 */ /* 0x000fe40005000000 */
[----:B------:R-:W-:Y:S02]  /*59b0*/  @!P0 FSEL R4, R4, -INF , !P5 ;  /* 0xff80000004048808 */ /* 0x000fe40006800000 */
[-C--:B------:R-:W-:Y:S02]  /*59c0*/  @!P0 ISETP.GE.AND P5, PT, R250, R148.reuse, PT ;  /* 0x00000094fa00820c */ /* 0x080fe40003fa6270 */
[----:B------:R-:W-:Y:S02]  /*59d0*/  @!P0 FSEL R9, R9, -INF , !P3 ;  /* 0xff80000009098808 */ /* 0x000fe40005800000 */
[-C--:B------:R-:W-:Y:S02]  /*59e0*/  @!P0 ISETP.GE.AND P3, PT, R249, R148.reuse, PT ;  /* 0x00000094f900820c */ /* 0x080fe40003f66270 */
[----:B------:R-:W-:Y:S02]  /*59f0*/  @!P0 FSEL R5, R5, -INF , !P5 ;  /* 0xff80000005058808 */ /* 0x000fe40006800000 */
[-C--:B------:R-:W-:Y:S02]  /*5a00*/  @!P0 ISETP.GE.AND P5, PT, R248, R148.reuse, PT ;  /* 0x00000094f800820c */ /* 0x080fe40003fa6270 */
[----:B------:R-:W-:Y:S02]  /*5a10*/  @!P0 FSEL R6, R6, -INF , !P4 ;  /* 0xff80000006068808 */ /* 0x000fe40006000000 */
[----:B------:R-:W-:Y:S02]  /*5a20*/  @!P0 ISETP.GE.AND P4, PT, R247, R148, PT ;  /* 0x00000094f700820c */ /* 0x000fe40003f86270 */
[----:B------:R-:W-:Y:S01]  /*5a30*/  @!P0 ISETP.GE.AND P2, PT, R249, R149, PT ;  /* 0x00000095f900820c */ /* 0x000fe20003f46270 */
[----:B------:R-:W-:Y:S01]  /*5a40*/  FMUL.FTZ R10, R169, 1.4426950216293334961 ;  /* 0x3fb8aa3ba90a7820 */ /* 0x000fe20000410000 */
[C---:B------:R-:W-:Y:S01]  /*5a50*/  FSETP.NEU.FTZ.AND P1, PT, R171.reuse, -INF , PT ;  /* 0xff800000ab00780b */ /* 0x040fe20003f3d000 */
[----:B------:R-:W-:Y:S02]  /*5a60*/  FMUL.FTZ R144, R171, 1.4426950216293334961 ;  /* 0x3fb8aa3bab907820 */ /* 0x000fe40000410000 */
[----:B------:R-:W5:Y:S01]  /*5a70*/  LDL R171, [R1+0x24] ;  /* 0x0000240001ab7983 */ /* 0x000f620000100800 */
[----:B------:R-:W-:Y:S02]  /*5a80*/  FFMA.FTZ R12, R170, UR4, R12 ;  /* 0x00000004aa0c7c23 */ /* 0x000fe4000801000c */
[----:B------:R-:W-:Y:S01]  /*5a90*/  FSEL R144, R144, RZ, P1 ;  /* 0x000000ff90907208 */ /* 0x000fe20000800000 */
[C---:B------:R-:W-:Y:S01]  /*5aa0*/  FFMA.FTZ R14, R170.reuse, UR4, R14 ;  /* 0x00000004aa0e7c23 */ /* 0x040fe2000801000e */
[----:B------:R-:W-:Y:S01]  /*5ab0*/  FSETP.NEU.FTZ.AND P1, PT, R169, -INF , PT ;  /* 0xff800000a900780b */ /* 0x000fe20003f3d000 */
[----:B------:R-:W-:Y:S01]  /*5ac0*/  FFMA.FTZ R16, R170, UR4, R16 ;  /* 0x00000004aa107c23 */ /* 0x000fe20008010010 */
[----:B------:R-:W-:Y:S01]  /*5ad0*/  @!P0 FSEL R12, R12, -INF , !P2 ;  /* 0xff8000000c0c8808 */ /* 0x000fe20005000000 */
[----:B------:R-:W-:Y:S01]  /*5ae0*/  FFMA.FTZ R18, R170, UR4, R18 ;  /* 0x00000004aa127c23 */ /* 0x000fe20008010012 */
[----:B------:R-:W-:Y:S01]  /*5af0*/  @!P0 ISETP.GE.AND P2, PT, R249, R150, PT ;  /* 0x00000096f900820c */ /* 0x000fe20003f46270 */
[----:B------:R-:W5:Y:S01]  /*5b00*/  LDL R170, [R1+0x28] ;  /* 0x0000280001aa7983 */ /* 0x000f620000100800 */
[----:B------:R-:W-:Y:S01]  /*5b10*/  FSEL R10, R10, RZ, P1 ;  /* 0x000000ff0a0a7208 */ /* 0x000fe20000800000 */
[--C-:B------:R-:W-:Y:S01]  /*5b20*/  FFMA.FTZ R4, R4, c[0x0][0x23c], -R144.reuse ;  /* 0x00008f0004047a23 */ /* 0x100fe20000010890 */
[-C--:B------:R-:W-:Y:S01]  /*5b30*/  @!P0 ISETP.GE.AND P1, PT, R250, R151.reuse, PT ;  /* 0x00000097fa00820c */ /* 0x080fe20003f26270 */
[----:B------:R-:W5:Y:S01]  /*5b40*/  LDL R169, [R1+0x60] ;  /* 0x0000600001a97983 */ /* 0x000f620000100800 */
[----:B------:R-:W-:Y:S01]  /*5b50*/  @!P0 FSEL R16, R16, -INF , !P3 ;  /* 0xff80000010108808 */ /* 0x000fe20005800000 */
[----:B------:R-:W-:Y:S01]  /*5b60*/  MUFU.EX2 R201, R4 ;  /* 0x0000000400c97308 */ /* 0x000fe20000000800 */
[----:B------:R-:W-:Y:S01]  /*5b70*/  @!P0 FSEL R7, R7, -INF , !P1 ;  /* 0xff80000007078808 */ /* 0x000fe20004800000 */
[----:B------:R-:W-:Y:S01]  /*5b80*/  FFMA.FTZ R5, R5, c[0x0][0x23c], -R144 ;  /* 0x00008f0005057a23 */ /* 0x000fe20000010890 */
[-C--:B------:R-:W-:Y:S01]  /*5b90*/  @!P0 ISETP.GE.AND P3, PT, R249, R151.reuse, PT ;  /* 0x00000097f900820c */ /* 0x080fe20003f66270 */
[--C-:B------:R-:W-:Y:S01]  /*5ba0*/  FFMA.FTZ R6, R6, c[0x0][0x23c], -R10.reuse ;  /* 0x00008f0006067a23 */ /* 0x100fe2000001080a */
[----:B------:R-:W-:Y:S01]  /*5bb0*/  @!P0 FSEL R14, R14, -INF , !P2 ;  /* 0xff8000000e0e8808 */ /* 0x000fe20005000000 */
[----:B------:R-:W-:Y:S01]  /*5bc0*/  FFMA.FTZ R7, R7, c[0x0][0x23c], -R10 ;  /* 0x00008f0007077a23 */ /* 0x000fe2000001080a */
[----:B------:R-:W-:Y:S01]  /*5bd0*/  @!P0 FSEL R18, R18, -INF , !P3 ;  /* 0xff80000012128808 */ /* 0x000fe20005800000 */
[----:B------:R-:W-:Y:S01]  /*5be0*/  FFMA.FTZ R16, R16, c[0x0][0x23c], -R144 ;  /* 0x00008f0010107a23 */ /* 0x000fe20000010890 */
[-C--:B------:R-:W-:Y:S01]  /*5bf0*/  @!P0 ISETP.GE.AND P3, PT, R243, R148.reuse, PT ;  /* 0x00000094f300820c */ /* 0x080fe20003f66270 */
[----:B------:R-:W-:Y:S01]  /*5c00*/  MUFU.EX2 R211, R5 ;  /* 0x0000000500d37308 */ /* 0x000fe20000000800 */
[----:B------:R-:W-:Y:S01]  /*5c10*/  @!P0 ISETP.GE.AND P2, PT, R245, R148, PT ;  /* 0x00000094f500820c */ /* 0x000fe20003f46270 */
[----:B------:R-:W-:Y:S02]  /*5c20*/  FFMA.FTZ R18, R18, c[0x0][0x23c], -R10 ;  /* 0x00008f0012127a23 */ /* 0x000fe4000001080a */
[C---:B---3--:R-:W-:Y:S02]  /*5c30*/  FFMA.FTZ R21, R188.reuse, UR4, R21 ;  /* 0x00000004bc157c23 */ /* 0x048fe40008010015 */
[C---:B------:R-:W-:Y:S02]  /*5c40*/  FFMA.FTZ R23, R188.reuse, UR4, R23 ;  /* 0x00000004bc177c23 */ /* 0x040fe40008010017 */
[C---:B------:R-:W-:Y:S01]  /*5c50*/  FFMA.FTZ R25, R188.reuse, UR4, R25 ;  /* 0x00000004bc197c23 */ /* 0x040fe20008010019 */
[----:B------:R-:W-:Y:S01]  /*5c60*/  @!P0 FSEL R21, R21, -INF , !P6 ;  /* 0xff80000015158808 */ /* 0x000fe20007000000 */
[----:B------:R-:W-:Y:S01]  /*5c70*/  FFMA.FTZ R27, R188, UR4, R27 ;  /* 0x00000004bc1b7c23 */ /* 0x000fe2000801001b */
[C---:B------:R-:W-:Y:S01]  /*5c80*/  @!P0 ISETP.GE.AND P6, PT, R246.reuse, R151, PT ;  /* 0x00000097f600820c */ /* 0x040fe20003fc6270 */
[----:B------:R-:W3:Y:S01]  /*5c90*/  LDL R188, [R1+0x3c] ;  /* 0x00003c0001bc7983 */ /* 0x000ee20000100800 */
[----:B------:R-:W-:Y:S01]  /*5ca0*/  MUFU.EX2 R217, R6 ;  /* 0x0000000600d97308 */ /* 0x000fe20000000800 */
[----:B------:R-:W-:Y:S01]  /*5cb0*/  FFMA.FTZ R21, R21, c[0x0][0x23c], -R144 ;  /* 0x00008f0015157a23 */ /* 0x000fe20000010890 */
[----:B------:R-:W-:Y:S02]  /*5cc0*/  @!P0 FSEL R23, R23, -INF , !P6 ;  /* 0xff80000017178808 */ /* 0x000fe40007000000 */
[C---:B------:R-:W-:Y:S01]  /*5cd0*/  @!P0 ISETP.GE.AND P6, PT, R246.reuse, R149, PT ;  /* 0x00000095f600820c */ /* 0x040fe20003fc6270 */
[----:B------:R-:W-:Y:S02]  /*5ce0*/  FFMA.FTZ R20, R189, UR4, R20 ;  /* 0x00000004bd147c23 */ /* 0x000fe40008010014 */
[----:B------:R-:W-:Y:S01]  /*5cf0*/  FFMA.FTZ R23, R23, c[0x0][0x23c], -R10 ;  /* 0x00008f0017177a23 */ /* 0x000fe2000001080a */
[----:B------:R-:W-:Y:S01]  /*5d00*/  @!P0 FSEL R25, R25, -INF , !P6 ;  /* 0xff80000019198808 */ /* 0x000fe20007000000 */
[C---:B------:R-:W-:Y:S01]  /*5d10*/  FFMA.FTZ R22, R189.reuse, UR4, R22 ;  /* 0x00000004bd167c23 */ /* 0x040fe20008010016 */
[-C--:B------:R-:W-:Y:S01]  /*5d20*/  @!P0 ISETP.GE.AND P6, PT, R246, R150.reuse, PT ;  /* 0x00000096f600820c */ /* 0x080fe20003fc6270 */
[----:B------:R-:W-:Y:S01]  /*5d30*/  MUFU.EX2 R216, R7 ;  /* 0x0000000700d87308 */ /* 0x000fe20000000800 */
[----:B------:R-:W-:Y:S01]  /*5d40*/  @!P0 FSEL R20, R20, -INF , !P4 ;  /* 0xff80000014148808 */ /* 0x000fe20006000000 */
[----:B------:R-:W-:Y:S01]  /*5d50*/  FFMA.FTZ R24, R189, UR4, R24 ;  /* 0x00000004bd187c23 */ /* 0x000fe20008010018 */
[----:B------:R-:W-:Y:S01]  /*5d60*/  @!P0 ISETP.GE.AND P4, PT, R247, R151, PT ;  /* 0x00000097f700820c */ /* 0x000fe20003f86270 */
[----:B------:R-:W-:Y:S01]  /*5d70*/  FFMA.FTZ R26, R189, UR4, R26 ;  /* 0x00000004bd1a7c23 */ /* 0x000fe2000801001a */
[----:B------:R-:W-:Y:S01]  /*5d80*/  @!P0 FSEL R27, R27, -INF , !P6 ;  /* 0xff8000001b1b8808 */ /* 0x000fe20007000000 */
[----:B------:R-:W-:Y:S01]  /*5d90*/  FFMA.FTZ R20, R20, c[0x0][0x23c], -R144 ;  /* 0x00008f0014147a23 */ /* 0x000fe20000010890 */
[----:B------:R-:W-:Y:S01]  /*5da0*/  @!P0 FSEL R22, R22, -INF , !P4 ;  /* 0xff80000016168808 */ /* 0x000fe20006000000 */
[C---:B--2---:R-:W-:Y:S01]  /*5db0*/  FFMA.FTZ R19, R190.reuse, UR4, R19 ;  /* 0x00000004be137c23 */ /* 0x044fe20008010013 */
[CC--:B------:R-:W-:Y:S01]  /*5dc0*/  @!P0 ISETP.GE.AND P4, PT, R247.reuse, R149.reuse, PT ;  /* 0x00000095f700820c */ /* 0x0c0fe20003f86270 */
[----:B------:R-:W-:Y:S01]  /*5dd0*/  FFMA.FTZ R15, R190, UR4, R15 ;  /* 0x00000004be0f7c23 */ /* 0x000fe2000801000f */
[----:B------:R-:W-:Y:S01]  /*5de0*/  @!P0 ISETP.GE.AND P6, PT, R244, R149, PT ;  /* 0x00000095f400820c */ /* 0x000fe20003fc6270 */
[----:B------:R-:W-:Y:S01]  /*5df0*/  FFMA.FTZ R22, R22, c[0x0][0x23c], -R10 ;  /* 0x00008f0016167a23 */ /* 0x000fe2000001080a */
[----:B------:R-:W-:Y:S01]  /*5e00*/  @!P0 FSEL R24, R24, -INF , !P4 ;  /* 0xff80000018188808 */ /* 0x000fe20006000000 */
[----:B------:R-:W-:Y:S01]  /*5e10*/  MUFU.EX2 R205, R16 ;  /* 0x0000001000cd7308 */ /* 0x000fe20000000800 */
[----:B------:R-:W-:Y:S01]  /*5e20*/  @!P0 ISETP.GE.AND P4, PT, R247, R150, PT ;  /* 0x00000096f700820c */ /* 0x000fe20003f86270 */
[C---:B------:R-:W-:Y:S02]  /*5e30*/  FFMA.FTZ R17, R190.reuse, UR4, R17 ;  /* 0x00000004be117c23 */ /* 0x040fe40008010011 */
[----:B------:R-:W-:Y:S01]  /*5e40*/  FFMA.FTZ R13, R190, UR4, R13 ;  /* 0x00000004be0d7c23 */ /* 0x000fe2000801000d */
[----:B------:R-:W-:Y:S02]  /*5e50*/  @!P0 FSEL R26, R26, -INF , !P4 ;  /* 0xff8000001a1a8808 */ /* 0x000fe40006000000 */
[----:B------:R-:W-:Y:S02]  /*5e60*/  @!P0 FSEL R17, R17, -INF , !P5 ;  /* 0xff80000011118808 */ /* 0x000fe40006800000 */
[----:B------:R-:W-:Y:S01]  /*5e70*/  @!P0 ISETP.GE.AND P5, PT, R248, R151, PT ;  /* 0x00000097f800820c */ /* 0x000fe20003fa6270 */
[----:B------:R-:W-:Y:S01]  /*5e80*/  MUFU.EX2 R213, R18 ;  /* 0x0000001200d57308 */ /* 0x000fe20000000800 */
[----:B------:R-:W-:Y:S01]  /*5e90*/  @!P0 ISETP.GE.AND P4, PT, R245, R149, PT ;  /* 0x00000095f500820c */ /* 0x000fe20003f86270 */
[----:B------:R-:W-:Y:S01]  /*5ea0*/  FFMA.FTZ R17, R17, c[0x0][0x23c], -R144 ;  /* 0x00008f0011117a23 */ /* 0x000fe20000010890 */
[----:B------:R-:W-:Y:S02]  /*5eb0*/  @!P0 FSEL R19, R19, -INF , !P5 ;  /* 0xff80000013138808 */ /* 0x000fe40006800000 */
[----:B------:R-:W-:Y:S03]  /*5ec0*/  @!P0 ISETP.GE.AND P5, PT, R242, R148, PT ;  /* 0x00000094f200820c */ /* 0x000fe60003fa6270 */
[----:B------:R-:W-:Y:S02]  /*5ed0*/  FFMA.FTZ R19, R19, c[0x0][0x23c], -R10 ;  /* 0x00008f0013137a23 */ /* 0x000fe4000001080a */
[----:B------:R-:W-:Y:S10]  /*5ee0*/  MUFU.EX2 R207, R22 ;  /* 0x0000001600cf7308 */ /* 0x000ff40000000800 */
[----:B------:R1:W2:Y:S10]  /*5ef0*/  MUFU.EX2 R212, R19 ;  /* 0x0000001300d47308 */ /* 0x0002b40000000800 */
[----:B------:R1:W-:Y:S01]  /*5f00*/  MUFU.EX2 R203, R23 ;  /* 0x0000001700cb7308 */ /* 0x0003e20000000800 */
[C---:B------:R-:W-:Y:S09]  /*5f10*/  FFMA.FTZ R38, R147.reuse, UR4, R38 ;  /* 0x0000000493267c23 */ /* 0x040ff20008010026 */
[----:B------:R-:W-:Y:S01]  /*5f20*/  MUFU.EX2 R204, R17 ;  /* 0x0000001100cc7308 */ /* 0x000fe20000000800 */
[----:B------:R-:W-:Y:S02]  /*5f30*/  FFMA.FTZ R36, R147, UR4, R36 ;  /* 0x0000000493247c23 */ /* 0x000fe40008010024 */
[----:B-1----:R-:W-:Y:S03]  /*5f40*/  IMAD.WIDE.U32 R18, R158, -0x326172a9, RZ ;  /* 0xcd9e8d579e127825 */ /* 0x002fe600078e00ff */
[----:B------:R-:W-:Y:S01]  /*5f50*/  @!P0 FSEL R36, R36, -INF , !P3 ;  /* 0xff80000024248808 */ /* 0x000fe20005800000 */
[----:B------:R-:W-:Y:S01]  /*5f60*/  FFMA.FTZ R37, R146, UR4, R37 ;  /* 0x0000000492257c23 */ /* 0x000fe20008010025 */
[----:B------:R-:W-:Y:S01]  /*5f70*/  @!P0 ISETP.GE.AND P3, PT, R242, R151, PT ;  /* 0x00000097f200820c */ /* 0x000fe20003f66270 */
[----:B------:R-:W-:Y:S01]  /*5f80*/  FFMA.FTZ R39, R146, UR4, R39 ;  /* 0x0000000492277c23 */ /* 0x000fe20008010027 */
[----:B------:R1:W-:Y:S01]  /*5f90*/  MUFU.EX2 R199, R20 ;  /* 0x0000001400c77308 */ /* 0x0003e20000000800 */
[--C-:B------:R-:W-:Y:S01]  /*5fa0*/  FFMA.FTZ R36, R36, c[0x0][0x23c], -R144.reuse ;  /* 0x00008f0024247a23 */ /* 0x100fe20000010890 */
[----:B------:R-:W-:Y:S01]  /*5fb0*/  @!P0 FSEL R37, R37, -INF , !P5 ;  /* 0xff80000025258808 */ /* 0x000fe20006800000 */
[----:B------:R-:W-:Y:S01]  /*5fc0*/  IMAD.WIDE.U32 R22, R161, -0x326172a9, RZ ;  /* 0xcd9e8d57a1167825 */ /* 0x000fe200078e00ff */
[-C--:B------:R-:W-:Y:S02]  /*5fd0*/  @!P0 ISETP.GE.AND P5, PT, R243, R149.reuse, PT ;  /* 0x00000095f300820c */ /* 0x080fe40003fa6270 */
[----:B------:R-:W-:Y:S01]  /*5fe0*/  @!P0 FSEL R39, R39, -INF , !P3 ;  /* 0xff80000027278808 */ /* 0x000fe20005800000 */
[----:B------:R-:W-:Y:S01]  /*5ff0*/  FFMA.FTZ R37, R37, c[0x0][0x23c], -R144 ;  /* 0x00008f0025257a23 */ /* 0x000fe20000010890 */
[-C--:B------:R-:W-:Y:S01]  /*6000*/  @!P0 ISETP.GE.AND P3, PT, R242, R149.reuse, PT ;  /* 0x00000095f200820c */ /* 0x080fe20003f66270 */
[----:B------:R-:W-:Y:S01]  /*6010*/  FFMA.FTZ R40, R147, UR4, R40 ;  /* 0x0000000493287c23 */ /* 0x000fe20008010028 */
[----:B------:R2:W-:Y:S01]  /*6020*/  MUFU.EX2 R200, R21 ;  /* 0x0000001500c87308 */ /* 0x0005e20000000800 */
[----:B------:R-:W-:Y:S02]  /*6030*/  FFMA.FTZ R39, R39, c[0x0][0x23c], -R10 ;  /* 0x00008f0027277a23 */ /* 0x000fe4000001080a */
[----:B------:R-:W-:Y:S01]  /*6040*/  FFMA.FTZ R41, R146, UR4, R41 ;  /* 0x0000000492297c23 */ /* 0x000fe20008010029 */
[----:B------:R-:W-:Y:S01]  /*6050*/  @!P0 FSEL R40, R40, -INF , !P5 ;  /* 0xff80000028288808 */ /* 0x000fe20006800000 */
[----:B------:R-:W-:Y:S01]  /*6060*/  FFMA.FTZ R42, R147, UR4, R42 ;  /* 0x00000004932a7c23 */ /* 0x000fe2000801002a */
[-C--:B------:R-:W-:Y:S01]  /*6070*/  @!P0 ISETP.GE.AND P5, PT, R243, R150.reuse, PT ;  /* 0x00000096f300820c */ /* 0x080fe20003fa6270 */
[----:B------:R-:W-:Y:S01]  /*6080*/  FFMA.FTZ R43, R146, UR4, R43 ;  /* 0x00000004922b7c23 */ /* 0x000fe2000801002b */
[----:B------:R-:W-:Y:S01]  /*6090*/  @!P0 FSEL R41, R41, -INF , !P3 ;  /* 0xff80000029298808 */ /* 0x000fe20005800000 */
[----:B------:R-:W-:Y:S01]  /*60a0*/  IMAD.WIDE.U32 R146, R157, -0x2daee0ad, RZ ;  /* 0xd2511f539d927825 */ /* 0x000fe200078e00ff */
[-C--:B------:R-:W-:Y:S02]  /*60b0*/  @!P0 ISETP.GE.AND P3, PT, R242, R150.reuse, PT ;  /* 0x00000096f200820c */ /* 0x080fe40003f66270 */
[----:B------:R-:W-:Y:S02]  /*60c0*/  @!P0 FSEL R42, R42, -INF , !P5 ;  /* 0xff8000002a2a8808 */ /* 0x000fe40006800000 */
[-C--:B------:R-:W-:Y:S02]  /*60d0*/  @!P0 ISETP.GE.AND P5, PT, R252, R149.reuse, PT ;  /* 0x00000095fc00820c */ /* 0x080fe40003fa6270 */
[----:B------:R-:W-:Y:S02]  /*60e0*/  @!P0 FSEL R43, R43, -INF , !P3 ;  /* 0xff8000002b2b8808 */ /* 0x000fe40005800000 */
[----:B------:R-:W-:Y:S02]  /*60f0*/  @!P0 ISETP.GE.AND P3, PT, R251, R149, PT ;  /* 0x00000095fb00820c */ /* 0x000fe40003f66270 */
[----:B-1----:R-:W-:Y:S01]  /*6100*/  LOP3.LUT R20, R139, UR19, R156, 0x96, !PT ;  /* 0x000000138b147c12 */ /* 0x002fe2000f8e969c */
[C---:B------:R-:W-:Y:S02]  /*6110*/  FFMA.FTZ R44, R137.reuse, UR4, R44 ;  /* 0x00000004892c7c23 */ /* 0x040fe4000801002c */
[C---:B------:R-:W-:Y:S02]  /*6120*/  FFMA.FTZ R46, R137.reuse, UR4, R46 ;  /* 0x00000004892e7c23 */ /* 0x040fe4000801002e */
[----:B--2---:R-:W-:Y:S01]  /*6130*/  IMAD.WIDE.U32 R20, R20, -0x2daee0ad, RZ ;  /* 0xd2511f5314147825 */ /* 0x004fe200078e00ff */
[----:B------:R-:W-:Y:S02]  /*6140*/  @!P0 FSEL R44, R44, -INF , !P5 ;  /* 0xff8000002c2c8808 */ /* 0x000fe40006800000 */
[-C--:B------:R-:W-:Y:S01]  /*6150*/  @!P0 ISETP.GE.AND P5, PT, R252, R150.reuse, PT ;  /* 0x00000096fc00820c */ /* 0x080fe20003fa6270 */
[C---:B------:R-:W-:Y:S02]  /*6160*/  FFMA.FTZ R45, R136.reuse, UR4, R45 ;  /* 0x00000004882d7c23 */ /* 0x040fe4000801002d */
[----:B------:R-:W-:Y:S01]  /*6170*/  FFMA.FTZ R47, R136, UR4, R47 ;  /* 0x00000004882f7c23 */ /* 0x000fe2000801002f */
[----:B------:R-:W-:Y:S01]  /*6180*/  @!P0 FSEL R46, R46, -INF , !P5 ;  /* 0xff8000002e2e8808 */ /* 0x000fe20006800000 */
[----:B------:R-:W-:Y:S01]  /*6190*/  FFMA.FTZ R48, R137, UR4, R48 ;  /* 0x0000000489307c23 */ /* 0x000fe20008010030 */
[----:B------:R-:W-:Y:S01]  /*61a0*/  @!P0 FSEL R45, R45, -INF , !P3 ;  /* 0xff8000002d2d8808 */ /* 0x000fe20005800000 */
[C---:B------:R-:W-:Y:S01]  /*61b0*/  FFMA.FTZ R49, R136.reuse, UR4, R49 ;  /* 0x0000000488317c23 */ /* 0x040fe20008010031 */
[-C--:B------:R-:W-:Y:S01]  /*61c0*/  @!P0 ISETP.GE.AND P3, PT, R251, R150.reuse, PT ;  /* 0x00000096fb00820c */ /* 0x080fe20003f66270 */
[----:B------:R-:W-:Y:S02]  /*61d0*/  FFMA.FTZ R50, R137, UR4, R50 ;  /* 0x0000000489327c23 */ /* 0x000fe40008010032 */
[----:B------:R-:W-:Y:S01]  /*61e0*/  FFMA.FTZ R51, R136, UR4, R51 ;  /* 0x0000000488337c23 */ /* 0x000fe20008010033 */
[----:B------:R-:W-:Y:S01]  /*61f0*/  @!P0 FSEL R47, R47, -INF , !P3 ;  /* 0xff8000002f2f8808 */ /* 0x000fe20005800000 */
[----:B------:R-:W-:Y:S02]  /*6200*/  IMAD.WIDE.U32 R136, R168, -0x2daee0ad, RZ ;  /* 0xd2511f53a8887825 */ /* 0x000fe400078e00ff */
[----:B------:R-:W-:Y:S01]  /*6210*/  MUFU.EX2 R168, R37 ;  /* 0x0000002500a87308 */ /* 0x000fe20000000800 */
[C---:B----4-:R-:W-:Y:S01]  /*6220*/  FSETP.NEU.FTZ.AND P1, PT, R8.reuse, -INF , PT ;  /* 0xff8000000800780b */ /* 0x050fe20003f3d000 */
[----:B------:R-:W-:Y:S05]  /*6230*/  FMUL.FTZ R8, R8, 1.4426950216293334961 ;  /* 0x3fb8aa3b08087820 */ /* 0x000fea0000410000 */
[----:B------:R-:W-:Y:S05]  /*6240*/  FSEL R8, R8, RZ, P1 ;  /* 0x000000ff08087208 */ /* 0x000fea0000800000 */
[--C-:B------:R-:W-:Y:S02]  /*6250*/  FFMA.FTZ R0, R0, c[0x0][0x23c], -R8.reuse ;  /* 0x00008f0000007a23 */ /* 0x100fe40000010808 */
[--C-:B------:R-:W-:Y:S02]  /*6260*/  FFMA.FTZ R12, R12, c[0x0][0x23c], -R8.reuse ;  /* 0x00008f000c0c7a23 */ /* 0x100fe40000010808 */
[----:B------:R-:W-:Y:S01]  /*6270*/  MUFU.EX2 R221, R0 ;  /* 0x0000000000dd7308 */ /* 0x000fe20000000800 */
[--C-:B------:R-:W-:Y:S02]  /*6280*/  FFMA.FTZ R9, R9, c[0x0][0x23c], -R8.reuse ;  /* 0x00008f0009097a23 */ /* 0x100fe40000010808 */
[--C-:B------:R-:W-:Y:S02]  /*6290*/  FFMA.FTZ R24, R24, c[0x0][0x23c], -R8.reuse ;  /* 0x00008f0018187a23 */ /* 0x100fe40000010808 */
[--C-:B------:R-:W-:Y:S02]  /*62a0*/  FFMA.FTZ R25, R25, c[0x0][0x23c], -R8.reuse ;  /* 0x00008f0019197a23 */ /* 0x100fe40000010808 */
[--C-:B------:R-:W-:Y:S02]  /*62b0*/  FFMA.FTZ R40, R40, c[0x0][0x23c], -R8.reuse ;  /* 0x00008f0028287a23 */ /* 0x100fe40000010808 */
[--C-:B------:R-:W-:Y:S01]  /*62c0*/  FFMA.FTZ R41, R41, c[0x0][0x23c], -R8.reuse ;  /* 0x00008f0029297a23 */ /* 0x100fe20000010808 */
[----:B------:R1:W2:Y:S01]  /*62d0*/  MUFU.EX2 R220, R9 ;  /* 0x0000000900dc7308 */ /* 0x0002a20000000800 */
[--C-:B------:R-:W-:Y:S02]  /*62e0*/  FFMA.FTZ R44, R44, c[0x0][0x23c], -R8.reuse ;  /* 0x00008f002c2c7a23 */ /* 0x100fe40000010808 */
[----:B------:R-:W-:Y:S07]  /*62f0*/  FFMA.FTZ R45, R45, c[0x0][0x23c], -R8 ;  /* 0x00008f002d2d7a23 */ /* 0x000fee0000010808 */
[----:B------:R-:W-:Y:S10]  /*6300*/  MUFU.EX2 R219, R12 ;  /* 0x0000000c00db7308 */ /* 0x000ff40000000800 */
[----:B------:R-:W-:Y:S01]  /*6310*/  MUFU.EX2 R210, R24 ;  /* 0x0000001800d27308 */ /* 0x000fe20000000800 */
[----:B-1----:R-:W-:Y:S01]  /*6320*/  LOP3.LUT R9, R147, UR18, R152, 0x96, !PT ;  /* 0x0000001293097c12 */ /* 0x002fe2000f8e9698 */
[----:B------:R-:W-:Y:S08]  /*6330*/  IMAD.U32 R147, RZ, RZ, UR23 ;  /* 0x00000017ff937e24 */ /* 0x000ff0000f8e00ff */
[----:B------:R-:W-:Y:S10]  /*6340*/  MUFU.EX2 R209, R25 ;  /* 0x0000001900d17308 */ /* 0x000ff40000000800 */
[----:B------:R-:W-:Y:S01]  /*6350*/  MUFU.EX2 R192, R40 ;  /* 0x0000002800c07308 */ /* 0x000fe20000000800 */
[C---:B-----5:R-:W-:Y:S02]  /*6360*/  FFMA.FTZ R28, R171.reuse, UR4, R28 ;  /* 0x00000004ab1c7c23 */ /* 0x060fe4000801001c */
[C---:B------:R-:W-:Y:S02]  /*6370*/  FFMA.FTZ R30, R171.reuse, UR4, R30 ;  /* 0x00000004ab1e7c23 */ /* 0x040fe4000801001e */
[C---:B------:R-:W-:Y:S01]  /*6380*/  FFMA.FTZ R32, R171.reuse, UR4, R32 ;  /* 0x00000004ab207c23 */ /* 0x040fe20008010020 */
[----:B------:R-:W-:Y:S01]  /*6390*/  @!P0 FSEL R28, R28, -INF , !P4 ;  /* 0xff8000001c1c8808 */ /* 0x000fe20006000000 */
[----:B------:R-:W-:Y:S01]  /*63a0*/  FFMA.FTZ R34, R171, UR4, R34 ;  /* 0x00000004ab227c23 */ /* 0x000fe20008010022 */
[CC--:B------:R-:W-:Y:S01]  /*63b0*/  @!P0 ISETP.GE.AND P4, PT, R245.reuse, R150.reuse, PT ;  /* 0x00000096f500820c */ /* 0x0c0fe20003f86270 */
[----:B------:R-:W4:Y:S01]  /*63c0*/  LDL R171, [R1] ;  /* 0x0000000001ab7983 */ /* 0x000f220000100800 */
[----:B------:R-:W-:Y:S01]  /*63d0*/  @!P0 FSEL R32, R32, -INF , !P2 ;  /* 0xff80000020208808 */ /* 0x000fe20005000000 */
[C---:B------:R-:W-:Y:S01]  /*63e0*/  FFMA.FTZ R29, R170.reuse, UR4, R29 ;  /* 0x00000004aa1d7c23 */ /* 0x040fe2000801001d */
[----:B------:R-:W-:Y:S01]  /*63f0*/  @!P0 ISETP.GE.AND P2, PT, R245, R151, PT ;  /* 0x00000097f500820c */ /* 0x000fe20003f46270 */
[----:B------:R-:W-:Y:S01]  /*6400*/  FFMA.FTZ R31, R170, UR4, R31 ;  /* 0x00000004aa1f7c23 */ /* 0x000fe2000801001f */
[----:B------:R-:W-:Y:S01]  /*6410*/  @!P0 FSEL R30, R30, -INF , !P4 ;  /* 0xff8000001e1e8808 */ /* 0x000fe20006000000 */
[C---:B------:R-:W-:Y:S01]  /*6420*/  FFMA.FTZ R33, R170.reuse, UR4, R33 ;  /* 0x00000004aa217c23 */ /* 0x040fe20008010021 */
[----:B------:R-:W-:Y:S01]  /*6430*/  FSETP.NEU.FTZ.AND P1, PT, R169, -INF , PT ;  /* 0xff800000a900780b */ /* 0x000fe20003f3d000 */
[----:B------:R-:W-:Y:S01]  /*6440*/  FFMA.FTZ R35, R170, UR4, R35 ;  /* 0x00000004aa237c23 */ /* 0x000fe20008010023 */
[----:B------:R-:W-:Y:S01]  /*6450*/  @!P0 FSEL R29, R29, -INF , !P6 ;  /* 0xff8000001d1d8808 */ /* 0x000fe20007000000 */
[----:B------:R-:W-:Y:S01]  /*6460*/  FMUL.FTZ R4, R169, 1.4426950216293334961 ;  /* 0x3fb8aa3ba9047820 */ /* 0x000fe20000410000 */
[----:B------:R-:W-:Y:S01]  /*6470*/  @!P0 ISETP.GE.AND P6, PT, R244, R150, PT ;  /* 0x00000096f400820c */ /* 0x000fe20003fc6270 */
[----:B------:R-:W5:Y:S01]  /*6480*/  LDL R170, [R1+0xc] ;  /* 0x00000c0001aa7983 */ /* 0x000f620000100800 */
[----:B------:R-:W-:Y:S01]  /*6490*/  @!P0 ISETP.GE.AND P4, PT, R252, R148, PT ;  /* 0x00000094fc00820c */ /* 0x000fe20003f86270 */
[--C-:B------:R-:W-:Y:S01]  /*64a0*/  FFMA.FTZ R28, R28, c[0x0][0x23c], -R8.reuse ;  /* 0x00008f001c1c7a23 */ /* 0x100fe20000010808 */
[----:B------:R-:W-:Y:S01]  /*64b0*/  FSEL R0, R4, RZ, P1 ;  /* 0x000000ff04007208 */ /* 0x000fe20000800000 */
[----:B------:R-:W2:Y:S01]  /*64c0*/  LDL R169, [R1+0x8] ;  /* 0x0000080001a97983 */ /* 0x000ea20000100800 */
[----:B------:R-:W-:Y:S01]  /*64d0*/  @!P0 ISETP.GE.AND P1, PT, R250, R150, PT ;  /* 0x00000096fa00820c */ /* 0x000fe20003f26270 */
[----:B------:R-:W-:Y:S01]  /*64e0*/  FFMA.FTZ R29, R29, c[0x0][0x23c], -R8 ;  /* 0x00008f001d1d7a23 */ /* 0x000fe20000010808 */
[----:B------:R-:W-:Y:S01]  /*64f0*/  @!P0 FSEL R31, R31, -INF , !P6 ;  /* 0xff8000001f1f8808 */ /* 0x000fe20007000000 */
[--C-:B------:R-:W-:Y:S01]  /*6500*/  FFMA.FTZ R145, R145, c[0x0][0x23c], -R0.reuse ;  /* 0x00008f0091917a23 */ /* 0x100fe20000010800 */
[----:B------:R-:W-:Y:S01]  /*6510*/  @!P0 FSEL R11, R11, -INF , !P1 ;  /* 0xff8000000b0b8808 */ /* 0x000fe20004800000 */
[----:B------:R-:W1:Y:S01]  /*6520*/  LDSM.16.M88.4 R4, [R177+0xd800] ;  /* 0x00d80000b104783b */ /* 0x000e620000000200 */
[----:B------:R-:W-:Y:S01]  /*6530*/  @!P0 ISETP.GE.AND P1, PT, R248, R149, PT ;  /* 0x00000095f800820c */ /* 0x000fe20003f26270 */
        /* <DEDUP_REMOVED lines=10> */
[----:B------:R-:W-:Y:S01]  /*65e0*/  FFMA.FTZ R27, R27, c[0x0][0x23c], -R0 ;  /* 0x00008f001b1b7a23 */ /* 0x000fe20000010800 */
[-C--:B------:R-:W-:Y:S01]  /*65f0*/  @!P0 ISETP.GE.AND P1, PT, R244, R148.reuse, PT ;  /* 0x00000094f400820c */ /* 0x080fe20003f26270 */
[----:B------:R-:W-:Y:S01]  /*6600*/  FFMA.FTZ R34, R34, c[0x0][0x23c], -R10 ;  /* 0x00008f0022227a23 */ /* 0x000fe2000001080a */
[----:B------:R-:W-:Y:S01]  /*6610*/  @!P0 ISETP.GE.AND P2, PT, R186, R148, PT ;  /* 0x00000094ba00820c */ /* 0x000fe20003f46270 */
[--C-:B------:R-:W-:Y:S01]  /*6620*/  FFMA.FTZ R15, R15, c[0x0][0x23c], -R0.reuse ;  /* 0x00008f000f0f7a23 */ /* 0x100fe20000010800 */
[----:B------:R-:W-:Y:S01]  /*6630*/  @!P0 FSEL R33, R33, -INF , !P1 ;  /* 0xff80000021218808 */ /* 0x000fe20004800000 */
[----:B------:R-:W-:Y:S01]  /*6640*/  MUFU.EX2 R193, R34 ;  /* 0x0000002200c17308 */ /* 0x000fe20000000800 */
[-C--:B------:R-:W-:Y:S01]  /*6650*/  @!P0 ISETP.GE.AND P1, PT, R244, R151.reuse, PT ;  /* 0x00000097f400820c */ /* 0x080fe20003f26270 */
[--C-:B------:R-:W-:Y:S01]  /*6660*/  FFMA.FTZ R30, R30, c[0x0][0x23c], -R0.reuse ;  /* 0x00008f001e1e7a23 */ /* 0x100fe20000010800 */
[----:B------:R-:W-:Y:S01]  /*6670*/  @!P0 FSEL R48, R48, -INF , !P4 ;  /* 0xff80000030308808 */ /* 0x000fe20006000000 */
[----:B------:R-:W-:Y:S01]  /*6680*/  FFMA.FTZ R31, R31, c[0x0][0x23c], -R0 ;  /* 0x00008f001f1f7a23 */ /* 0x000fe20000010800 */
[----:B------:R-:W-:Y:S01]  /*6690*/  @!P0 FSEL R35, R35, -INF , !P1 ;  /* 0xff80000023238808 */ /* 0x000fe20004800000 */
[----:B------:R-:W-:Y:S01]  /*66a0*/  FFMA.FTZ R32, R32, c[0x0][0x23c], -R144 ;  /* 0x00008f0020207a23 */ /* 0x000fe20000010890 */
[-C--:B------:R-:W-:Y:S01]  /*66b0*/  @!P0 ISETP.GE.AND P1, PT, R243, R151.reuse, PT ;  /* 0x00000097f300820c */ /* 0x080fe20003f26270 */
[----:B---3--:R-:W3:Y:S01]  /*66c0*/  LDL R145, [R1+0x48] ;  /* 0x0000480001917983 */ /* 0x008ee20000100800 */
[-C--:B------:R-:W-:Y:S01]  /*66d0*/  @!P0 ISETP.GE.AND P4, PT, R252, R151.reuse, PT ;  /* 0x00000097fc00820c */ /* 0x080fe20003f86270 */
[----:B------:R-:W-:Y:S01]  /*66e0*/  FFMA.FTZ R35, R35, c[0x0][0x23c], -R10 ;  /* 0x00008f0023237a23 */ /* 0x000fe2000001080a */
[----:B------:R-:W-:Y:S01]  /*66f0*/  @!P0 FSEL R38, R38, -INF , !P1 ;  /* 0xff80000026268808 */ /* 0x000fe20004800000 */
[--C-:B------:R-:W-:Y:S01]  /*6700*/  FFMA.FTZ R48, R48, c[0x0][0x23c], -R144.reuse ;  /* 0x00008f0030307a23 */ /* 0x100fe20000010890 */
[----:B------:R-:W-:Y:S01]  /*6710*/  @!P0 FSEL R49, R49, -INF , !P6 ;  /* 0xff80000031318808 */ /* 0x000fe20007000000 */
[----:B------:R-:W-:Y:S01]  /*6720*/  MUFU.EX2 R191, R35 ;  /* 0x0000002300bf7308 */ /* 0x000fe20000000800 */
[-C--:B------:R-:W-:Y:S01]  /*6730*/  @!P0 ISETP.GE.AND P6, PT, R251, R151.reuse, PT ;  /* 0x00000097fb00820c */ /* 0x080fe20003fc6270 */
[--C-:B------:R-:W-:Y:S01]  /*6740*/  FFMA.FTZ R33, R33, c[0x0][0x23c], -R144.reuse ;  /* 0x00008f0021217a23 */ /* 0x100fe20000010890 */
[----:B------:R-:W-:Y:S01]  /*6750*/  @!P0 FSEL R50, R50, -INF , !P4 ;  /* 0xff80000032328808 */ /* 0x000fe20006000000 */
[----:B------:R-:W-:Y:S01]  /*6760*/  FFMA.FTZ R49, R49, c[0x0][0x23c], -R144 ;  /* 0x00008f0031317a23 */ /* 0x000fe20000010890 */
[----:B------:R-:W-:Y:S01]  /*6770*/  @!P0 ISETP.GE.AND P4, PT, R186, R151, PT ;  /* 0x00000097ba00820c */ /* 0x000fe20003f86270 */
[--C-:B------:R-:W-:Y:S01]  /*6780*/  FFMA.FTZ R38, R38, c[0x0][0x23c], -R10.reuse ;  /* 0x00008f0026267a23 */ /* 0x100fe2000001080a */
[----:B------:R-:W-:Y:S01]  /*6790*/  @!P0 FSEL R51, R51, -INF , !P6 ;  /* 0xff80000033338808 */ /* 0x000fe20007000000 */
[-C--:B-1----:R-:W-:Y:S01]  /*67a0*/  HMMA.16816.F32.BF16 R52, R132, R4.reuse, R52 ;  /* 0x000000048434723c */ /* 0x082fe20000041834 */
[----:B------:R-:W-:Y:S01]  /*67b0*/  FFMA.FTZ R50, R50, c[0x0][0x23c], -R10 ;  /* 0x00008f0032327a23 */ /* 0x000fe2000001080a */
[----:B------:R-:W-:Y:S01]  /*67c0*/  MUFU.EX2 R158, R49 ;  /* 0x00000031009e7308 */ /* 0x000fe20000000800 */
[----:B------:R-:W-:Y:S02]  /*67d0*/  FFMA.FTZ R42, R42, c[0x0][0x23c], -R0 ;  /* 0x00008f002a2a7a23 */ /* 0x000fe40000010800 */
[----:B------:R-:W-:Y:S02]  /*67e0*/  FFMA.FTZ R51, R51, c[0x0][0x23c], -R10 ;  /* 0x00008f0033337a23 */ /* 0x000fe4000001080a */
[--C-:B------:R-:W-:Y:S01]  /*67f0*/  FFMA.FTZ R43, R43, c[0x0][0x23c], -R0.reuse ;  /* 0x00008f002b2b7a23 */ /* 0x100fe20000010800 */
[C---:B------:R-:W-:Y:S01]  /*6800*/  HMMA.16816.F32.BF16 R56, R140.reuse, R4, R56 ;  /* 0x000000048c38723c */ /* 0x040fe20000041838 */
[--C-:B------:R-:W-:Y:S03]  /*6810*/  FFMA.FTZ R46, R46, c[0x0][0x23c], -R0.reuse ;  /* 0x00008f002e2e7a23 */ /* 0x100fe60000010800 */
[----:B------:R-:W-:Y:S01]  /*6820*/  MUFU.EX2 R165, R50 ;  /* 0x0000003200a57308 */ /* 0x000fe20000000800 */
[----:B------:R-:W-:Y:S02]  /*6830*/  FFMA.FTZ R47, R47, c[0x0][0x23c], -R0 ;  /* 0x00008f002f2f7a23 */ /* 0x000fe40000010800 */
[----:B------:R-:W-:Y:S01]  /*6840*/  IMAD.WIDE.U32 R4, R159, -0x326172a9, RZ ;  /* 0xcd9e8d579f047825 */ /* 0x000fe200078e00ff */
[-C--:B------:R-:W-:Y:S04]  /*6850*/  HMMA.16816.F32.BF16 R60, R140, R6.reuse, R60 ;  /* 0x000000068c3c723c */ /* 0x080fe8000004183c */
[--C-:B------:R-:W-:Y:S01]  /*6860*/  LOP3.LUT R16, R5, UR19, R160.reuse, 0x96, !PT ;  /* 0x0000001305107c12 */ /* 0x100fe2000f8e96a0 */
[----:B------:R-:W-:Y:S01]  /*6870*/  IMAD.WIDE.U32 R24, R153, -0x326172a9, RZ ;  /* 0xcd9e8d5799187825 */ /* 0x000fe200078e00ff */
[----:B------:R-:W-:Y:S01]  /*6880*/  LOP3.LUT R160, R19, UR19, R160, 0x96, !PT ;  /* 0x0000001313a07c12 */ /* 0x000fe2000f8e96a0 */
[----:B------:R-:W-:Y:S01]  /*6890*/  MUFU.EX2 R189, R32 ;  /* 0x0000002000bd7308 */ /* 0x000fe20000000800 */
[----:B------:R-:W-:Y:S01]  /*68a0*/  LOP3.LUT R142, R23, UR17, R18, 0x96, !PT ;  /* 0x00000011178e7c12 */ /* 0x000fe2000f8e9612 */
[----:B------:R-:W-:Y:S03]  /*68b0*/  HMMA.16816.F32.BF16 R64, R132, R6, R64 ;  /* 0x000000068440723c */ /* 0x000fe60000041840 */
[----:B------:R-:W-:Y:S04]  /*68c0*/  IMAD.WIDE.U32 R18, R9, -0x326172a9, RZ ;  /* 0xcd9e8d5709127825 */ /* 0x000fe800078e00ff */
[----:B------:R-:W-:Y:S01]  /*68d0*/  IMAD.WIDE.U32 R142, R142, -0x2daee0ad, RZ ;  /* 0xd2511f538e8e7825 */ /* 0x000fe200078e00ff */
[----:B------:R-:W-:Y:S01]  /*68e0*/  LOP3.LUT R140, R19, UR17, R138, 0x96, !PT ;  /* 0x00000011138c7c12 */ /* 0x000fe2000f8e968a */
[----:B------:R1:W-:Y:S03]  /*68f0*/  MUFU.EX2 R202, R28 ;  /* 0x0000001c00ca7308 */ /* 0x0003e60000000800 */
[----:B------:R-:W-:Y:S02]  /*6900*/  FFMA.FTZ R52, R188, UR4, R52 ;  /* 0x00000004bc347c23 */ /* 0x000fe40008010034 */
[----:B------:R-:W-:Y:S03]  /*6910*/  IMAD.WIDE.U32 R140, R140, -0x2daee0ad, RZ ;  /* 0xd2511f538c8c7825 */ /* 0x000fe600078e00ff */
[----:B------:R-:W-:Y:S01]  /*6920*/  @!P0 FSEL R52, R52, -INF , !P2 ;  /* 0xff80000034348808 */ /* 0x000fe20005000000 */
[----:B------:R-:W-:Y:S01]  /*6930*/  FFMA.FTZ R54, R188, UR4, R54 ;  /* 0x00000004bc367c23 */ /* 0x000fe20008010036 */
[----:B------:R-:W-:Y:S01]  /*6940*/  @!P0 ISETP.GE.AND P2, PT, R186, R149, PT ;  /* 0x00000095ba00820c */ /* 0x000fe20003f46270 */
[----:B------:R-:W-:Y:S01]  /*6950*/  MUFU.EX2 R222, R14 ;  /* 0x0000000e00de7308 */ /* 0x000fe20000000800 */
[----:B------:R-:W-:Y:S02]  /*6960*/  FFMA.FTZ R56, R188, UR4, R56 ;  /* 0x00000004bc387c23 */ /* 0x000fe40008010038 */
[----:B------:R-:W-:Y:S01]  /*6970*/  @!P0 FSEL R54, R54, -INF , !P4 ;  /* 0xff80000036368808 */ /* 0x000fe20006000000 */
[----:B------:R-:W-:Y:S02]  /*6980*/  FFMA.FTZ R52, R52, c[0x0][0x23c], -R144 ;  /* 0x00008f0034347a23 */ /* 0x000fe40000010890 */
[----:B------:R-:W-:Y:S01]  /*6990*/  @!P0 FSEL R56, R56, -INF , !P2 ;  /* 0xff80000038388808 */ /* 0x000fe20005000000 */
[----:B------:R-:W-:Y:S01]  /*69a0*/  FFMA.FTZ R58, R188, UR4, R58 ;  /* 0x00000004bc3a7c23 */ /* 0x000fe2000801003a */
[----:B------:R-:W-:Y:S01]  /*69b0*/  @!P0 ISETP.GE.AND P2, PT, R186, R150, PT ;  /* 0x00000096ba00820c */ /* 0x000fe20003f46270 */
[----:B------:R-:W-:Y:S01]  /*69c0*/  FFMA.FTZ R54, R54, c[0x0][0x23c], -R10 ;  /* 0x00008f0036367a23 */ /* 0x000fe2000001080a */
[----:B------:R-:W-:Y:S01]  /*69d0*/  MUFU.EX2 R188, R33 ;  /* 0x0000002100bc7308 */ /* 0x000fe20000000800 */
[----:B------:R-:W-:Y:S01]  /*69e0*/  FFMA.FTZ R56, R56, c[0x0][0x23c], -R8 ;  /* 0x00008f0038387a23 */ /* 0x000fe20000010808 */
[----:B------:R-:W-:Y:S01]  /*69f0*/  @!P0 FSEL R58, R58, -INF , !P2 ;  /* 0xff8000003a3a8808 */ /* 0x000fe20005000000 */
[----:B------:R-:W-:Y:S01]  /*6a00*/  IMAD.WIDE.U32 R16, R16, -0x2daee0ad, RZ ;  /* 0xd2511f5310107825 */ /* 0x000fe200078e00ff */
[----:B-1----:R-:W-:Y:S03]  /*6a10*/  LOP3.LUT R28, R21, UR16, R146, 0x96, !PT ;  /* 0x00000010151c7c12 */ /* 0x002fe6000f8e9692 */
[----:B------:R-:W-:Y:S01]  /*6a20*/  IMAD.U32 R146, RZ, RZ, UR24 ;  /* 0x00000018ff927e24 */ /* 0x000fe2000f8e00ff */
[----:B------:R-:W-:Y:S01]  /*6a30*/  LOP3.LUT R17, R17, UR16, R162, 0x96, !PT ;  /* 0x0000001011117c12 */ /* 0x000fe2000f8e96a2 */
[----:B------:R-:W-:Y:S01]  /*6a40*/  FFMA.FTZ R58, R58, c[0x0][0x23c], -R0 ;  /* 0x00008f003a3a7a23 */ /* 0x000fe20000010800 */
[----:B------:R-:W-:Y:S01]  /*6a50*/  MUFU.EX2 R159, R54 ;  /* 0x00000036009f7308 */ /* 0x000fe20000000800 */
[C---:B------:R-:W-:Y:S02]  /*6a60*/  FFMA.FTZ R55, R187.reuse, UR4, R55 ;  /* 0x00000004bb377c23 */ /* 0x040fe40008010037 */
[C---:B------:R-:W-:Y:S02]  /*6a70*/  FFMA.FTZ R53, R187.reuse, UR4, R53 ;  /* 0x00000004bb357c23 */ /* 0x040fe40008010035 */
[C---:B------:R-:W-:Y:S02]  /*6a80*/  FFMA.FTZ R57, R187.reuse, UR4, R57 ;  /* 0x00000004bb397c23 */ /* 0x040fe40008010039 */
[----:B------:R-:W-:Y:S03]  /*6a90*/  FFMA.FTZ R59, R187, UR4, R59 ;  /* 0x00000004bb3b7c23 */ /* 0x000fe6000801003b */
[----:B------:R-:W-:Y:S10]  /*6aa0*/  MUFU.EX2 R163, R56 ;  /* 0x0000003800a37308 */ /* 0x000ff40000000800 */
[----:B------:R-:W-:Y:S10]  /*6ab0*/  MUFU.EX2 R167, R58 ;  /* 0x0000003a00a77308 */ /* 0x000ff40000000800 */
[----:B------:R1:W-:Y:S10]  /*6ac0*/  MUFU.EX2 R223, R15 ;  /* 0x0000000f00df7308 */ /* 0x0003f40000000800 */
[----:B------:R1:W1:Y:S10]  /*6ad0*/  MUFU.EX2 R225, R11 ;  /* 0x0000000b00e17308 */ /* 0x0002740000000800 */
[----:B------:R1:W1:Y:S02]  /*6ae0*/  MUFU.EX2 R218, R13 ;  /* 0x0000000d00da7308 */ /* 0x0002640000000800 */
[----:B-1----:R-:W-:Y:S05]  /*6af0*/  IMAD.WIDE.U32 R14, R155, -0x326172a9, RZ ;  /* 0xcd9e8d579b0e7825 */ /* 0x002fea00078e00ff */
[----:B------:R-:W-:Y:S03]  /*6b00*/  LOP3.LUT R12, R15, UR19, R156, 0x96, !PT ;  /* 0x000000130f0c7c12 */ /* 0x000fe6000f8e969c */
[----:B------:R-:W-:Y:S01]  /*6b10*/  MUFU.EX2 R155, R52 ;  /* 0x00000034009b7308 */ /* 0x000fe20000000800 */
[----:B------:R-:W-:Y:S02]  /*6b20*/  LOP3.LUT R11, R137, UR18, R164, 0x96, !PT ;  /* 0x00000012890b7c12 */ /* 0x000fe4000f8e96a4 */
[----:B------:R-:W-:Y:S03]  /*6b30*/  LOP3.LUT R137, R25, UR17, R4, 0x96, !PT ;  /* 0x0000001119897c12 */ /* 0x000fe6000f8e9604 */
[----:B------:R-:W-:Y:S04]  /*6b40*/  IMAD.WIDE.U32 R4, R11, -0x326172a9, RZ ;  /* 0xcd9e8d570b047825 */ /* 0x000fe800078e00ff */
[----:B------:R-:W-:Y:S01]  /*6b50*/  MUFU.EX2 R164, R51 ;  /* 0x0000003300a47308 */ /* 0x000fe20000000800 */
[----:B------:R-:W-:Y:S05]  /*6b60*/  IMAD.WIDE.U32 R12, R12, -0x2daee0ad, RZ ;  /* 0xd2511f530c0c7825 */ /* 0x000fea00078e00ff */
[----:B------:R-:W-:Y:S01]  /*6b70*/  LOP3.LUT R139, R13, UR16, R136, 0x96, !PT ;  /* 0x000000100d8b7c12 */ /* 0x000fe2000f8e9688 */
[----:B------:R-:W-:Y:S03]  /*6b80*/  IMAD.WIDE.U32 R136, R137, -0x2daee0ad, RZ ;  /* 0xd2511f5389887825 */ /* 0x000fe600078e00ff */
[----:B------:R1:W-:Y:S01]  /*6b90*/  MUFU.EX2 R215, R26 ;  /* 0x0000001a00d77308 */ /* 0x0003e20000000800 */
[----:B------:R-:W-:Y:S01]  /*6ba0*/  IMAD.WIDE.U32 R138, R139, -0x326172a9, RZ ;  /* 0xcd9e8d578b8a7825 */ /* 0x000fe200078e00ff */
[----:B------:R-:W-:Y:S02]  /*6bb0*/  LOP3.LUT R13, R137, UR14, R16, 0x96, !PT ;  /* 0x0000000e890d7c12 */ /* 0x000fe4000f8e9610 */
[----:B------:R-:W-:Y:S01]  /*6bc0*/  LOP3.LUT R137, R141, UR14, R20, 0x96, !PT ;  /* 0x0000000e8d897c12 */ /* 0x000fe2000f8e9614 */
[----:B------:R-:W-:Y:S01]  /*6bd0*/  IMAD.WIDE.U32 R16, R17, -0x326172a9, RZ ;  /* 0xcd9e8d5711107825 */ /* 0x000fe200078e00ff */
[----:B------:R-:W-:Y:S04]  /*6be0*/  LOP3.LUT R4, R139, UR15, R4, 0x96, !PT ;  /* 0x0000000f8b047c12 */ /* 0x000fe8000f8e9604 */
[----:B------:R-:W2:Y:S10]  /*6bf0*/  MUFU.EX2 R214, R27 ;  /* 0x0000001b00d67308 */ /* 0x000eb40000000800 */
[----:B------:R1:W1:Y:S02]  /*6c00*/  MUFU.EX2 R198, R29 ;  /* 0x0000001d00c67308 */ /* 0x0002640000000800 */
[----:B-1----:R-:W-:Y:S01]  /*6c10*/  LOP3.LUT R26, R5, UR17, R14, 0x96, !PT ;  /* 0x00000011051a7c12 */ /* 0x002fe2000f8e960e */
[----:B------:R-:W-:Y:S04]  /*6c20*/  IMAD.WIDE.U32 R14, R160, -0x2daee0ad, RZ ;  /* 0xd2511f53a00e7825 */ /* 0x000fe800078e00ff */
[----:B------:R-:W-:Y:S01]  /*6c30*/  IMAD.WIDE.U32 R4, R4, -0x2daee0ad, RZ ;  /* 0xd2511f5304047825 */ /* 0x000fe200078e00ff */
[----:B------:R-:W-:Y:S02]  /*6c40*/  LOP3.LUT R25, R15, UR16, R166, 0x96, !PT ;  /* 0x000000100f197c12 */ /* 0x000fe4000f8e96a6 */
[----:B------:R-:W-:Y:S01]  /*6c50*/  MUFU.EX2 R160, R48 ;  /* 0x0000003000a07308 */ /* 0x000fe20000000800 */
[----:B------:R-:W-:Y:S02]  /*6c60*/  LOP3.LUT R15, R17, UR15, R24, 0x96, !PT ;  /* 0x0000000f110f7c12 */ /* 0x000fe4000f8e9618 */
[----:B------:R-:W-:Y:S01]  /*6c70*/  LOP3.LUT R17, R143, UR14, R14, 0x96, !PT ;  /* 0x0000000e8f117c12 */ /* 0x000fe2000f8e960e */
[----:B------:R-:W-:Y:S01]  /*6c80*/  IMAD.WIDE.U32 R24, R25, -0x326172a9, RZ ;  /* 0xcd9e8d5719187825 */ /* 0x000fe200078e00ff */
[----:B------:R-:W-:Y:S03]  /*6c90*/  SHF.R.U32.HI R23, RZ, 0x18, R4 ;  /* 0x00000018ff177819 */ /* 0x000fe60000011604 */
[----:B------:R-:W-:Y:S01]  /*6ca0*/  IMAD.WIDE.U32 R14, R15, -0x2daee0ad, RZ ;  /* 0xd2511f530f0e7825 */ /* 0x000fe200078e00ff */
[----:B------:R-:W-:Y:S01]  /*6cb0*/  LOP3.LUT R139, R25, UR15, R22, 0x96, !PT ;  /* 0x0000000f198b7c12 */ /* 0x000fe2000f8e9616 */
[----:B------:R1:W1:Y:S01]  /*6cc0*/  MUFU.EX2 R208, R30 ;  /* 0x0000001e00d07308 */ /* 0x0002620000000800 */
[----:B------:R-:W-:Y:S01]  /*6cd0*/  LOP3.LUT R22, R4, 0xff, RZ, 0xc0, !PT ;  /* 0x000000ff04167812 */ /* 0x000fe200078ec0ff */
[----:B------:R-:W-:Y:S01]  /*6ce0*/  IMAD.WIDE.U32 R6, R17, -0x326172a9, RZ ;  /* 0xcd9e8d5711067825 */ /* 0x000fe200078e00ff */
[----:B------:R-:W-:Y:S02]  /*6cf0*/  LOP3.LUT R11, R15, UR12, R136, 0x96, !PT ;  /* 0x0000000c0f0b7c12 */ /* 0x000fe4000f8e9688 */
[----:B------:R-:W-:Y:S01]  /*6d00*/  LOP3.LUT R20, R14, 0xff, RZ, 0xc0, !PT ;  /* 0x000000ff0e147812 */ /* 0x000fe200078ec0ff */
[----:B------:R-:W-:Y:S01]  /*6d10*/  IMAD.WIDE.U32 R28, R28, -0x326172a9, RZ ;  /* 0xcd9e8d571c1c7825 */ /* 0x000fe200078e00ff */
[--C-:B------:R-:W-:Y:S02]  /*6d20*/  SHF.R.U32.HI R25, RZ, 0x18, R14.reuse ;  /* 0x00000018ff197819 */ /* 0x100fe4000001160e */
[----:B------:R-:W-:Y:S01]  /*6d30*/  SHF.R.U32.HI R32, RZ, 0x10, R14 ;  /* 0x00000010ff207819 */ /* 0x000fe2000001160e */
[----:B------:R1:W1:Y:S01]  /*6d40*/  MUFU.EX2 R206, R31 ;  /* 0x0000001f00ce7308 */ /* 0x0002620000000800 */
[----:B------:R-:W-:Y:S01]  /*6d50*/  LOP3.LUT R141, R29, UR15, R18, 0x96, !PT ;  /* 0x0000000f1d8d7c12 */ /* 0x000fe2000f8e9612 */
[----:B------:R-:W-:Y:S01]  /*6d60*/  IMAD.WIDE.U32 R26, R26, -0x2daee0ad, RZ ;  /* 0xd2511f531a1a7825 */ /* 0x000fe200078e00ff */
[----:B------:R-:W-:Y:S02]  /*6d70*/  SHF.R.U32.HI R132, RZ, 0x10, R6 ;  /* 0x00000010ff847819 */ /* 0x000fe40000011606 */
[----:B------:R-:W-:Y:S02]  /*6d80*/  LOP3.LUT R33, R6, 0xffff, RZ, 0xc0, !PT ;  /* 0x0000ffff06217812 */ /* 0x000fe400078ec0ff */
[----:B------:R-:W-:Y:S01]  /*6d90*/  LOP3.LUT R21, R27, UR14, R12, 0x96, !PT ;  /* 0x0000000e1b157c12 */ /* 0x000fe2000f8e960c */
[----:B------:R-:W-:Y:S02]  /*6da0*/  IMAD.WIDE.U32 R12, R13, -0x326172a9, RZ ;  /* 0xcd9e8d570d0c7825 */ /* 0x000fe400078e00ff */
[----:B------:R-:W-:Y:S03]  /*6db0*/  MUFU.EX2 R187, R38 ;  /* 0x0000002600bb7308 */ /* 0x000fe60000000800 */
[----:B------:R-:W-:Y:S02]  /*6dc0*/  LOP3.LUT R9, R13, UR13, R16, 0x96, !PT ;  /* 0x0000000d0d097c12 */ /* 0x000fe4000f8e9610 */
[----:B------:R-:W-:Y:S02]  /*6dd0*/  LOP3.LUT R16, R5, UR12, R26, 0x96, !PT ;  /* 0x0000000c05107c12 */ /* 0x000fe4000f8e961a */
[----:B-1----:R-:W-:Y:S02]  /*6de0*/  LOP3.LUT R30, R4, 0xffff, RZ, 0xc0, !PT ;  /* 0x0000ffff041e7812 */ /* 0x002fe400078ec0ff */
[C---:B------:R-:W-:Y:S01]  /*6df0*/  LOP3.LUT R18, R12.reuse, 0xff, RZ, 0xc0, !PT ;  /* 0x000000ff0c127812 */ /* 0x040fe200078ec0ff */
[----:B------:R-:W-:Y:S01]  /*6e00*/  MUFU.EX2 R197, R42 ;  /* 0x0000002a00c57308 */ /* 0x000fe20000000800 */
[----:B------:R-:W-:Y:S02]  /*6e10*/  SHF.R.U32.HI R19, RZ, 0x18, R12 ;  /* 0x00000018ff137819 */ /* 0x000fe4000001160c */
[----:B------:R-:W-:Y:S02]  /*6e20*/  LOP3.LUT R27, R12, 0xffff, RZ, 0xc0, !PT ;  /* 0x0000ffff0c1b7812 */ /* 0x000fe400078ec0ff */
[----:B------:R-:W-:Y:S01]  /*6e30*/  SHF.R.U32.HI R31, RZ, 0x10, R4 ;  /* 0x00000010ff1f7819 */ /* 0x000fe20000011604 */
[----:B------:R-:W-:Y:S01]  /*6e40*/  IMAD.WIDE.U32 R4, R21, -0x326172a9, RZ ;  /* 0xcd9e8d5715047825 */ /* 0x000fe200078e00ff */
[----:B------:R-:W-:Y:S02]  /*6e50*/  SHF.R.U32.HI R29, RZ, 0x10, R12 ;  /* 0x00000010ff1d7819 */ /* 0x000fe4000001160c */
[----:B------:R-:W-:Y:S01]  /*6e60*/  LOP3.LUT R26, R14, 0xffff, RZ, 0xc0, !PT ;  /* 0x0000ffff0e1a7812 */ /* 0x000fe200078ec0ff */
[----:B------:R-:W-:Y:S01]  /*6e70*/  MUFU.EX2 R190, R41 ;  /* 0x0000002900be7308 */ /* 0x000fe20000000800 */
[----:B------:R-:W-:Y:S02]  /*6e80*/  LOP3.LUT R13, R7, UR13, R24, 0x96, !PT ;  /* 0x0000000d070d7c12 */ /* 0x000fe4000f8e9618 */
[----:B------:R-:W-:Y:S02]  /*6e90*/  LOP3.LUT R21, R6, 0xff, RZ, 0xc0, !PT ;  /* 0x000000ff06157812 */ /* 0x000fe400078ec0ff */
[----:B------:R-:W-:Y:S02]  /*6ea0*/  SHF.R.U32.HI R24, RZ, 0x18, R6 ;  /* 0x00000018ff187819 */ /* 0x000fe40000011606 */
[----:B------:R-:W-:Y:S02]  /*6eb0*/  LOP3.LUT R6, R5, UR13, R138, 0x96, !PT ;  /* 0x0000000d05067c12 */ /* 0x000fe4000f8e968a */
[C---:B------:R-:W-:Y:S01]  /*6ec0*/  LOP3.LUT R12, R4.reuse, 0xffff, RZ, 0xc0, !PT ;  /* 0x0000ffff040c7812 */ /* 0x040fe200078ec0ff */
[----:B------:R-:W-:Y:S01]  /*6ed0*/  MUFU.EX2 R196, R43 ;  /* 0x0000002b00c47308 */ /* 0x000fe20000000800 */
[----:B----4-:R-:W-:Y:S02]  /*6ee0*/  @!P0 ISETP.GE.AND P1, PT, R171, R148, PT ;  /* 0x00000094ab00820c */ /* 0x010fe40003f26270 */
[----:B------:R-:W-:Y:S02]  /*6ef0*/  LOP3.LUT R17, R4, 0xff, RZ, 0xc0, !PT ;  /* 0x000000ff04117812 */ /* 0x000fe400078ec0ff */
[--C-:B------:R-:W-:Y:S02]  /*6f00*/  SHF.R.U32.HI R15, RZ, 0x10, R4.reuse ;  /* 0x00000010ff0f7819 */ /* 0x100fe40000011604 */
[----:B------:R-:W-:Y:S02]  /*6f10*/  SHF.R.U32.HI R14, RZ, 0x18, R4 ;  /* 0x00000018ff0e7819 */ /* 0x000fe40000011604 */
[C---:B------:R-:W-:Y:S01]  /*6f20*/  LOP3.LUT R4, R9.reuse, 0xff, RZ, 0xc0, !PT ;  /* 0x000000ff09047812 */ /* 0x040fe200078ec0ff */
[----:B------:R-:W-:Y:S01]  /*6f30*/  MUFU.EX2 R195, R46 ;  /* 0x0000002e00c37308 */ /* 0x000fe20000000800 */
[----:B------:R-:W-:Y:S02]  /*6f40*/  LOP3.LUT R5, R9, 0xffff, RZ, 0xc0, !PT ;  /* 0x0000ffff09057812 */ /* 0x000fe400078ec0ff */
[C---:B-----5:R-:W-:Y:S02]  /*6f50*/  @!P0 ISETP.GE.AND P2, PT, R170.reuse, R150, PT ;  /* 0x00000096aa00820c */ /* 0x060fe40003f46270 */
[CC--:B------:R-:W-:Y:S02]  /*6f60*/  @!P0 ISETP.GE.AND P5, PT, R170.reuse, R148.reuse, PT ;  /* 0x00000094aa00820c */ /* 0x0c0fe40003fa6270 */
[----:B------:R-:W-:Y:S02]  /*6f70*/  SHF.R.U32.HI R5, RZ, 0x8, R5 ;  /* 0x00000008ff057819 */ /* 0x000fe40000011605 */
[----:B--2---:R-:W-:Y:S01]  /*6f80*/  @!P0 ISETP.GE.AND P3, PT, R169, R148, PT ;  /* 0x00000094a900820c */ /* 0x004fe20003f66270 */
[----:B------:R-:W-:Y:S01]  /*6f90*/  MUFU.EX2 R194, R47 ;  /* 0x0000002f00c27308 */ /* 0x000fe20000000800 */
[----:B------:R-:W-:Y:S01]  /*6fa0*/  @!P0 ISETP.GE.AND P6, PT, R171, R151, PT ;  /* 0x00000097ab00820c */ /* 0x000fe20003fc6270 */
[----:B------:R-:W2:Y:S01]  /*6fb0*/  LDL R148, [R1+0x44] ;  /* 0x0000440001947983 */ /* 0x000ea20000100800 */
[-C--:B------:R-:W-:Y:S02]  /*6fc0*/  @!P0 ISETP.GE.AND P4, PT, R170, R149.reuse, PT ;  /* 0x00000095aa00820c */ /* 0x080fe40003f86270 */
[----:B------:R-:W-:Y:S02]  /*6fd0*/  @!P0 FSEL R55, R55, -INF , !P6 ;  /* 0xff80000037378808 */ /* 0x000fe40007000000 */
[-C--:B------:R-:W-:Y:S02]  /*6fe0*/  @!P0 ISETP.GE.AND P6, PT, R169, R149.reuse, PT ;  /* 0x00000095a900820c */ /* 0x080fe40003fc6270 */
[----:B------:R-:W-:Y:S01]  /*6ff0*/  @!P0 FSEL R53, R53, -INF , !P1 ;  /* 0xff80000035358808 */ /* 0x000fe20004800000 */
[----:B------:R-:W-:Y:S01]  /*7000*/  FFMA.FTZ R55, R55, c[0x0][0x23c], -R10 ;  /* 0x00008f0037377a23 */ /* 0x000fe2000001080a */
[----:B------:R-:W-:Y:S01]  /*7010*/  @!P0 ISETP.GE.AND P1, PT, R171, R149, PT ;  /* 0x00000095ab00820c */ /* 0x000fe20003f26270 */
[----:B------:R-:W-:Y:S01]  /*7020*/  MUFU.EX2 R186, R39 ;  /* 0x0000002700ba7308 */ /* 0x000fe20000000800 */
[----:B------:R-:W-:Y:S01]  /*7030*/  SHF.R.U32.HI R7, RZ, 0x10, R6 ;  /* 0x00000010ff077819 */ /* 0x000fe20000011606 */
[----:B------:R-:W-:Y:S01]  /*7040*/  FFMA.FTZ R53, R53, c[0x0][0x23c], -R144 ;  /* 0x00008f0035357a23 */ /* 0x000fe20000010890 */
[----:B------:R-:W-:Y:S02]  /*7050*/  @!P0 FSEL R57, R57, -INF , !P1 ;  /* 0xff80000039398808 */ /* 0x000fe40004800000 */
[-C--:B------:R-:W-:Y:S03]  /*7060*/  @!P0 ISETP.GE.AND P1, PT, R171, R150.reuse, PT ;  /* 0x00000096ab00820c */ /* 0x080fe60003f26270 */
[----:B------:R-:W-:Y:S01]  /*7070*/  FFMA.FTZ R57, R57, c[0x0][0x23c], -R8 ;  /* 0x00008f0039397a23 */ /* 0x000fe20000010808 */
[----:B------:R-:W-:Y:S01]  /*7080*/  @!P0 FSEL R59, R59, -INF , !P1 ;  /* 0xff8000003b3b8808 */ /* 0x000fe20004800000 */
[----:B------:R-:W-:Y:S01]  /*7090*/  MUFU.EX2 R153, R53 ;  /* 0x0000003500997308 */ /* 0x000fe20000000800 */
[----:B------:R-:W-:Y:S03]  /*70a0*/  @!P0 ISETP.GE.AND P1, PT, R169, R150, PT ;  /* 0x00000096a900820c */ /* 0x000fe60003f26270 */
[----:B------:R-:W-:Y:S02]  /*70b0*/  FFMA.FTZ R59, R59, c[0x0][0x23c], -R0 ;  /* 0x00008f003b3b7a23 */ /* 0x000fe40000010800 */
[C---:B---3--:R-:W-:Y:S02]  /*70c0*/  FFMA.FTZ R65, R145.reuse, UR4, R65 ;  /* 0x0000000491417c23 */ /* 0x048fe40008010041 */
[C---:B------:R-:W-:Y:S02]  /*70d0*/  FFMA.FTZ R61, R145.reuse, UR4, R61 ;  /* 0x00000004913d7c23 */ /* 0x040fe4000801003d */
[----:B------:R-:W-:Y:S01]  /*70e0*/  MUFU.EX2 R157, R55 ;  /* 0x00000037009d7308 */ /* 0x000fe20000000800 */
[----:B------:R-:W-:Y:S01]  /*70f0*/  FFMA.FTZ R67, R145, UR4, R67 ;  /* 0x0000000491437c23 */ /* 0x000fe20008010043 */
[----:B------:R-:W-:Y:S01]  /*7100*/  @!P0 FSEL R65, R65, -INF , !P3 ;  /* 0xff80000041418808 */ /* 0x000fe20005800000 */
[----:B------:R-:W-:Y:S01]  /*7110*/  FFMA.FTZ R63, R145, UR4, R63 ;  /* 0x00000004913f7c23 */ /* 0x000fe2000801003f */
[----:B------:R-:W-:Y:S02]  /*7120*/  @!P0 FSEL R61, R61, -INF , !P6 ;  /* 0xff8000003d3d8808 */ /* 0x000fe40007000000 */
[-C--:B------:R-:W-:Y:S02]  /*7130*/  @!P0 ISETP.GE.AND P6, PT, R169, R151.reuse, PT ;  /* 0x00000097a900820c */ /* 0x080fe40003fc6270 */
[----:B------:R-:W-:Y:S02]  /*7140*/  @!P0 FSEL R63, R63, -INF , !P1 ;  /* 0xff8000003f3f8808 */ /* 0x000fe40004800000 */
[----:B------:R-:W-:Y:S01]  /*7150*/  @!P0 FSEL R67, R67, -INF , !P6 ;  /* 0xff80000043438808 */ /* 0x000fe20007000000 */
[----:B------:R-:W-:Y:S01]  /*7160*/  MUFU.EX2 R162, R57 ;  /* 0x0000003900a27308 */ /* 0x000fe20000000800 */
[----:B------:R-:W-:Y:S09]  /*7170*/  ISETP.LE.U32.AND P1, PT, R19, UR5, PT ;  /* 0x0000000513007c0c */ /* 0x000ff2000bf23070 */
[----:B------:R-:W1:Y:S04]  /*7180*/  MUFU.EX2 R169, R36 ;  /* 0x0000002400a97308 */ /* 0x000e680000000800 */
[----:B------:R-:W-:Y:S06]  /*7190*/  @!P1 FADD.FTZ R212, -R212, -RZ ;  /* 0x800000ffd4d49221 */ /* 0x000fec0000010100 */
[----:B------:R-:W-:Y:S10]  /*71a0*/  MUFU.EX2 R171, R44 ;  /* 0x0000002c00ab7308 */ /* 0x000ff40000000800 */
[----:B------:R-:W-:Y:S01]  /*71b0*/  MUFU.EX2 R166, R59 ;  /* 0x0000003b00a67308 */ /* 0x000fe20000000800 */
[C---:B--2---:R-:W-:Y:S02]  /*71c0*/  FFMA.FTZ R64, R148.reuse, UR4, R64 ;  /* 0x0000000494407c23 */ /* 0x044fe40008010040 */
[C---:B------:R-:W-:Y:S02]  /*71d0*/  FFMA.FTZ R60, R148.reuse, UR4, R60 ;  /* 0x00000004943c7c23 */ /* 0x040fe4000801003c */
[----:B------:R-:W-:Y:S01]  /*71e0*/  FFMA.FTZ R66, R148, UR4, R66 ;  /* 0x0000000494427c23 */ /* 0x000fe20008010042 */
[----:B------:R-:W-:Y:S01]  /*71f0*/  @!P0 FSEL R64, R64, -INF , !P5 ;  /* 0xff80000040408808 */ /* 0x000fe20006800000 */
[----:B------:R-:W-:Y:S01]  /*7200*/  FFMA.FTZ R62, R148, UR4, R62 ;  /* 0x00000004943e7c23 */ /* 0x000fe2000801003e */
[----:B------:R-:W-:Y:S02]  /*7210*/  ISETP.LE.U32.AND P5, PT, R4, UR5, PT ;  /* 0x0000000504007c0c */ /* 0x000fe4000bfa3070 */
[--C-:B------:R-:W-:Y:S01]  /*7220*/  SHF.R.U32.HI R4, RZ, 0x18, R9.reuse ;  /* 0x00000018ff047819 */ /* 0x100fe20000011609 */
[--C-:B------:R-:W-:Y:S01]  /*7230*/  FFMA.FTZ R64, R64, c[0x0][0x23c], -R144.reuse ;  /* 0x00008f0040407a23 */ /* 0x100fe20000010890 */
[----:B------:R-:W-:Y:S01]  /*7240*/  @!P0 FSEL R60, R60, -INF , !P4 ;  /* 0xff8000003c3c8808 */ /* 0x000fe20006000000 */
[----:B------:R-:W-:Y:S01]  /*7250*/  FFMA.FTZ R144, R65, c[0x0][0x23c], -R144 ;  /* 0x00008f0041907a23 */ /* 0x000fe20000010890 */
[----:B------:R-:W-:Y:S02]  /*7260*/  ISETP.LE.U32.AND P3, PT, R4, UR5, PT ;  /* 0x0000000504007c0c */ /* 0x000fe4000bf63070 */
[----:B------:R-:W-:Y:S01]  /*7270*/  LOP3.LUT R4, R5, 0xffff, RZ, 0xc0, !PT ;  /* 0x0000ffff05047812 */ /* 0x000fe200078ec0ff */
[--C-:B------:R-:W-:Y:S01]  /*7280*/  FFMA.FTZ R60, R60, c[0x0][0x23c], -R8.reuse ;  /* 0x00008f003c3c7a23 */ /* 0x100fe20000010808 */
[----:B------:R-:W-:Y:S01]  /*7290*/  SHF.R.U32.HI R5, RZ, 0x10, R9 ;  /* 0x00000010ff057819 */ /* 0x000fe20000011609 */
[----:B------:R-:W-:Y:S01]  /*72a0*/  FFMA.FTZ R8, R61, c[0x0][0x23c], -R8 ;  /* 0x00008f003d087a23 */ /* 0x000fe20000010808 */
[----:B------:R-:W-:Y:S01]  /*72b0*/  @!P0 ISETP.GE.AND P4, PT, R170, R151, PT ;  /* 0x00000097aa00820c */ /* 0x000fe20003f86270 */
[----:B------:R-:W-:Y:S01]  /*72c0*/  MUFU.EX2 R154, R60 ;  /* 0x0000003c009a7308 */ /* 0x000fe20000000800 */
[----:B------:R-:W-:Y:S01]  /*72d0*/  LOP3.LUT R5, R5, 0xff, RZ, 0xc0, !PT ;  /* 0x000000ff05057812 */ /* 0x000fe200078ec0ff */
[----:B------:R-:W-:Y:S01]  /*72e0*/  @!P5 FADD.FTZ R201, -R201, -RZ ;  /* 0x800000ffc9c9d221 */ /* 0x000fe20000010100 */
[----:B------:R-:W-:Y:S02]  /*72f0*/  @!P0 FSEL R66, R66, -INF , !P4 ;  /* 0xff80000042428808 */ /* 0x000fe40006000000 */
[----:B------:R-:W-:Y:S01]  /*7300*/  ISETP.LE.U32.AND P4, PT, R4, UR5, PT ;  /* 0x0000000504007c0c */ /* 0x000fe2000bf83070 */
[----:B------:R-:W-:Y:S01]  /*7310*/  @!P3 FADD.FTZ R216, -R216, -RZ ;  /* 0x800000ffd8d8b221 */ /* 0x000fe20000010100 */
[----:B------:R-:W-:Y:S01]  /*7320*/  LOP3.LUT R4, R6, 0xffff, RZ, 0xc0, !PT ;  /* 0x0000ffff06047812 */ /* 0x000fe200078ec0ff */
[----:B------:R-:W-:Y:S01]  /*7330*/  FFMA.FTZ R66, R66, c[0x0][0x23c], -R10 ;  /* 0x00008f0042427a23 */ /* 0x000fe2000001080a */
[----:B------:R-:W-:Y:S01]  /*7340*/  ISETP.LE.U32.AND P6, PT, R5, UR5, PT ;  /* 0x0000000505007c0c */ /* 0x000fe2000bfc3070 */
[----:B------:R-:W-:Y:S01]  /*7350*/  MUFU.EX2 R151, R64 ;  /* 0x0000004000977308 */ /* 0x000fe20000000800 */
[----:B------:R-:W-:Y:S01]  /*7360*/  SHF.R.U32.HI R4, RZ, 0x8, R4 ;  /* 0x00000008ff047819 */ /* 0x000fe20000011604 */
[----:B------:R-:W-:Y:S01]  /*7370*/  FFMA.FTZ R10, R67, c[0x0][0x23c], -R10 ;  /* 0x00008f00430a7a23 */ /* 0x000fe2000001080a */
[----:B------:R-:W-:Y:S02]  /*7380*/  LOP3.LUT R9, R6, 0xff, RZ, 0xc0, !PT ;  /* 0x000000ff06097812 */ /* 0x000fe400078ec0ff */
[----:B------:R-:W-:Y:S02]  /*7390*/  LOP3.LUT R4, R4, 0xffff, RZ, 0xc0, !PT ;  /* 0x0000ffff04047812 */ /* 0x000fe400078ec0ff */
[----:B------:R-:W-:Y:S01]  /*73a0*/  SHF.R.U32.HI R6, RZ, 0x18, R6 ;  /* 0x00000018ff067819 */ /* 0x000fe20000011606 */
[----:B------:R-:W-:Y:S01]  /*73b0*/  @!P4 FADD.FTZ R211, -R211, -RZ ;  /* 0x800000ffd3d3c221 */ /* 0x000fe20000010100 */
[----:B------:R-:W-:Y:S01]  /*73c0*/  ISETP.LE.U32.AND P4, PT, R4, UR5, PT ;  /* 0x0000000504007c0c */ /* 0x000fe2000bf83070 */
[----:B------:R-:W-:Y:S01]  /*73d0*/  MUFU.EX2 R149, R66 ;  /* 0x0000004200957308 */ /* 0x000fe20000000800 */
[----:B------:R-:W-:Y:S01]  /*73e0*/  @!P0 FSEL R62, R62, -INF , !P2 ;  /* 0xff8000003e3e8808 */ /* 0x000fe20005000000 */
[----:B------:R-:W-:Y:S01]  /*73f0*/  @!P6 FADD.FTZ R217, -R217, -RZ ;  /* 0x800000ffd9d9e221 */ /* 0x000fe20000010100 */
[----:B------:R-:W-:Y:S02]  /*7400*/  ISETP.LE.U32.AND P6, PT, R6, UR5, PT ;  /* 0x0000000506007c0c */ /* 0x000fe4000bfc3070 */
[----:B------:R-:W-:Y:S01]  /*7410*/  ISETP.LE.U32.AND P0, PT, R9, UR5, PT ;  /* 0x0000000509007c0c */ /* 0x000fe2000bf03070 */
[--C-:B------:R-:W-:Y:S01]  /*7420*/  FFMA.FTZ R62, R62, c[0x0][0x23c], -R0.reuse ;  /* 0x00008f003e3e7a23 */ /* 0x100fe20000010800 */
[----:B------:R-:W-:Y:S01]  /*7430*/  LOP3.LUT R5, R7, 0xff, RZ, 0xc0, !PT ;  /* 0x000000ff07057812 */ /* 0x000fe200078ec0ff */
[----:B------:R-:W-:Y:S01]  /*7440*/  FFMA.FTZ R0, R63, c[0x0][0x23c], -R0 ;  /* 0x00008f003f007a23 */ /* 0x000fe20000010800 */
[----:B------:R-:W-:Y:S01]  /*7450*/  SHF.R.U32.HI R4, RZ, 0x8, R12 ;  /* 0x00000008ff047819 */ /* 0x000fe2000001160c */
[----:B------:R-:W-:Y:S01]  /*7460*/  MUFU.EX2 R161, R62 ;  /* 0x0000003e00a17308 */ /* 0x000fe20000000800 */
[----:B------:R-:W-:Y:S01]  /*7470*/  ISETP.LE.U32.AND P5, PT, R5, UR5, PT ;  /* 0x0000000505007c0c */ /* 0x000fe2000bfa3070 */
[----:B------:R-:W-:Y:S01]  /*7480*/  @!P4 FADD.FTZ R220, -R220, -RZ ;  /* 0x800000ffdcdcc221 */ /* 0x000fe20000010100 */
[----:B------:R-:W-:Y:S02]  /*7490*/  LOP3.LUT R5, R15, 0xff, RZ, 0xc0, !PT ;  /* 0x000000ff0f057812 */ /* 0x000fe400078ec0ff */
[----:B------:R-:W-:Y:S01]  /*74a0*/  LOP3.LUT R4, R4, 0xffff, RZ, 0xc0, !PT ;  /* 0x0000ffff04047812 */ /* 0x000fe200078ec0ff */
[----:B------:R-:W-:Y:S01]  /*74b0*/  @!P6 FADD.FTZ R225, -R225, -RZ ;  /* 0x800000ffe1e1e221 */ /* 0x000fe20000010100 */
[----:B------:R-:W-:Y:S01]  /*74c0*/  ISETP.LE.U32.AND P4, PT, R5, UR5, PT ;  /* 0x0000000505007c0c */ /* 0x000fe2000bf83070 */
[----:B------:R-:W-:Y:S01]  /*74d0*/  @!P0 FADD.FTZ R221, -R221, -RZ ;  /* 0x800000ffdddd8221 */ /* 0x000fe20000010100 */
[----:B------:R-:W-:Y:S01]  /*74e0*/  ISETP.LE.U32.AND P6, PT, R14, UR5, PT ;  /* 0x000000050e007c0c */ /* 0x000fe2000bfc3070 */
[----:B------:R2:W-:Y:S01]  /*74f0*/  MUFU.EX2 R150, R144 ;  /* 0x0000009000967308 */ /* 0x0005e20000000800 */
[----:B------:R-:W-:Y:S02]  /*7500*/  ISETP.LE.U32.AND P0, PT, R4, UR5, PT ;  /* 0x0000000504007c0c */ /* 0x000fe4000bf03070 */
[----:B------:R-:W-:Y:S01]  /*7510*/  SHF.R.U32.HI R4, RZ, 0x8, R27 ;  /* 0x00000008ff047819 */ /* 0x000fe2000001161b */
[----:B------:R-:W-:Y:S01]  /*7520*/  @!P5 FADD.FTZ R224, -R224, -RZ ;  /* 0x800000ffe0e0d221 */ /* 0x000fe20000010100 */
[----:B------:R-:W-:Y:S02]  /*7530*/  LOP3.LUT R6, R29, 0xff, RZ, 0xc0, !PT ;  /* 0x000000ff1d067812 */ /* 0x000fe400078ec0ff */
[----:B------:R-:W-:Y:S02]  /*7540*/  LOP3.LUT R4, R4, 0xffff, RZ, 0xc0, !PT ;  /* 0x0000ffff04047812 */ /* 0x000fe400078ec0ff */
[----:B------:R-:W-:Y:S01]  /*7550*/  ISETP.LE.U32.AND P2, PT, R18, UR5, PT ;  /* 0x0000000512007c0c */ /* 0x000fe2000bf43070 */
[----:B------:R-:W-:Y:S01]  /*7560*/  @!P4 FADD.FTZ R222, -R222, -RZ ;  /* 0x800000ffdedec221 */ /* 0x000fe20000010100 */
[----:B------:R-:W-:Y:S01]  /*7570*/  ISETP.LE.U32.AND P4, PT, R4, UR5, PT ;  /* 0x0000000504007c0c */ /* 0x000fe2000bf83070 */
[----:B------:R-:W-:Y:S01]  /*7580*/  @!P6 FADD.FTZ R223, -R223, -RZ ;  /* 0x800000ffdfdfe221 */ /* 0x000fe20000010100 */
[----:B------:R-:W-:Y:S01]  /*7590*/  ISETP.LE.U32.AND P6, PT, R6, UR5, PT ;  /* 0x0000000506007c0c */ /* 0x000fe2000bfc3070 */
[----:B------:R-:W-:Y:S01]  /*75a0*/  IMAD.WIDE.U32 R4, R137, -0x326172a9, RZ ;  /* 0xcd9e8d5789047825 */ /* 0x000fe200078e00ff */
[C---:B------:R-:W-:Y:S01]  /*75b0*/  LOP3.LUT R6, R11.reuse, 0xffff, RZ, 0xc0, !PT ;  /* 0x0000ffff0b067812 */ /* 0x040fe200078ec0ff */
[----:B------:R-:W-:Y:S01]  /*75c0*/  MUFU.EX2 R152, R8 ;  /* 0x0000000800987308 */ /* 0x000fe20000000800 */
[----:B------:R-:W-:Y:S01]  /*75d0*/  LOP3.LUT R7, R11, 0xff, RZ, 0xc0, !PT ;  /* 0x000000ff0b077812 */ /* 0x000fe200078ec0ff */
[----:B------:R-:W-:Y:S01]  /*75e0*/  @!P0 FADD.FTZ R218, -R218, -RZ ;  /* 0x800000ffdada8221 */ /* 0x000fe20000010100 */
[----:B------:R-:W-:Y:S02]  /*75f0*/  SHF.R.U32.HI R6, RZ, 0x8, R6 ;  /* 0x00000008ff067819 */ /* 0x000fe40000011606 */
[----:B------:R-:W-:Y:S01]  /*7600*/  LOP3.LUT R9, R16, 0xff, RZ, 0xc0, !PT ;  /* 0x000000ff10097812 */ /* 0x000fe200078ec0ff */
[----:B------:R-:W-:Y:S01]  /*7610*/  @!P2 FADD.FTZ R205, -R205, -RZ ;  /* 0x800000ffcdcda221 */ /* 0x000fe20000010100 */
[----:B------:R-:W-:Y:S01]  /*7620*/  LOP3.LUT R6, R6, 0xffff, RZ, 0xc0, !PT ;  /* 0x0000ffff06067812 */ /* 0x000fe200078ec0ff */
[----:B------:R-:W-:Y:S01]  /*7630*/  @!P4 FADD.FTZ R204, -R204, -RZ ;  /* 0x800000ffccccc221 */ /* 0x000fe20000010100 */
[----:B------:R-:W-:Y:S01]  /*7640*/  ISETP.LE.U32.AND P2, PT, R7, UR5, PT ;  /* 0x0000000507007c0c */ /* 0x000fe2000bf43070 */
[----:B--2---:R-:W-:Y:S01]  /*7650*/  IMAD.IADD R144, R174, 0x1, R3 ;  /* 0x00000001ae907824 */ /* 0x004fe200078e0203 */
[----:B------:R-:W-:Y:S01]  /*7660*/  ISETP.LE.U32.AND P4, PT, R6, UR5, PT ;  /* 0x0000000506007c0c */ /* 0x000fe2000bf83070 */
[----:B------:R-:W-:Y:S01]  /*7670*/  @!P6 FADD.FTZ R213, -R213, -RZ ;  /* 0x800000ffd5d5e221 */ /* 0x000fe20000010100 */
[--C-:B------:R-:W-:Y:S01]  /*7680*/  SHF.R.U32.HI R7, RZ, 0x10, R11.reuse ;  /* 0x00000010ff077819 */ /* 0x100fe2000001160b */
[----:B------:R-:W-:Y:S01]  /*7690*/  MUFU.EX2 R156, R0 ;  /* 0x00000000009c7308 */ /* 0x000fe20000000800 */
[----:B------:R-:W-:Y:S02]  /*76a0*/  SHF.R.U32.HI R11, RZ, 0x18, R11 ;  /* 0x00000018ff0b7819 */ /* 0x000fe4000001160b */
[----:B------:R-:W-:Y:S02]  /*76b0*/  LOP3.LUT R6, R7, 0xff, RZ, 0xc0, !PT ;  /* 0x000000ff07067812 */ /* 0x000fe400078ec0ff */
[----:B------:R-:W-:Y:S02]  /*76c0*/  ISETP.LE.U32.AND P6, PT, R11, UR5, PT ;  /* 0x000000050b007c0c */ /* 0x000fe4000bfc3070 */
[----:B------:R-:W-:Y:S01]  /*76d0*/  ISETP.LE.U32.AND P1, PT, R6, UR5, PT ;  /* 0x0000000506007c0c */ /* 0x000fe2000bf23070 */
[----:B------:R-:W-:Y:S01]  /*76e0*/  @!P2 FADD.FTZ R199, -R199, -RZ ;  /* 0x800000ffc7c7a221 */ /* 0x000fe20000010100 */
[----:B------:R-:W-:Y:S01]  /*76f0*/  LOP3.LUT R6, R16, 0xffff, RZ, 0xc0, !PT ;  /* 0x0000ffff10067812 */ /* 0x000fe200078ec0ff */
[----:B------:R-:W-:Y:S01]  /*7700*/  @!P4 FADD.FTZ R200, -R200, -RZ ;  /* 0x800000ffc8c8c221 */ /* 0x000fe20000010100 */
[----:B------:R-:W-:Y:S01]  /*7710*/  ISETP.LE.U32.AND P4, PT, R9, UR5, PT ;  /* 0x0000000509007c0c */ /* 0x000fe2000bf83070 */
[----:B------:R-:W2:Y:S01]  /*7720*/  MUFU.EX2 R170, R45 ;  /* 0x0000002d00aa7308 */ /* 0x000ea20000000800 */
[--C-:B------:R-:W-:Y:S02]  /*7730*/  SHF.R.U32.HI R7, RZ, 0x10, R16.reuse ;  /* 0x00000010ff077819 */ /* 0x100fe40000011610 */
[----:B------:R-:W-:Y:S02]  /*7740*/  SHF.R.U32.HI R16, RZ, 0x18, R16 ;  /* 0x00000018ff107819 */ /* 0x000fe40000011610 */
[----:B------:R-:W-:Y:S01]  /*7750*/  SHF.R.U32.HI R6, RZ, 0x8, R6 ;  /* 0x00000008ff067819 */ /* 0x000fe20000011606 */
[----:B------:R-:W-:Y:S01]  /*7760*/  @!P6 FADD.FTZ R203, -R203, -RZ ;  /* 0x800000ffcbcbe221 */ /* 0x000fe20000010100 */
[----:B------:R-:W-:Y:S01]  /*7770*/  LOP3.LUT R7, R7, 0xff, RZ, 0xc0, !PT ;  /* 0x000000ff07077812 */ /* 0x000fe200078ec0ff */
[----:B------:R-:W-:Y:S01]  /*7780*/  @!P1 FADD.FTZ R207, -R207, -RZ ;  /* 0x800000ffcfcf9221 */ /* 0x000fe20000010100 */
[----:B------:R-:W-:Y:S01]  /*7790*/  LOP3.LUT R6, R6, 0xffff, RZ, 0xc0, !PT ;  /* 0x0000ffff06067812 */ /* 0x000fe200078ec0ff */
[----:B------:R-:W3:Y:S01]  /*77a0*/  MUFU.EX2 R148, R10 ;  /* 0x0000000a00947308 */ /* 0x000ee20000000800 */
[----:B------:R-:W-:Y:S01]  /*77b0*/  ISETP.LE.U32.AND P5, PT, R22, UR5, PT ;  /* 0x0000000516007c0c */ /* 0x000fe2000bfa3070 */
[----:B------:R-:W-:Y:S01]  /*77c0*/  @!P4 FADD.FTZ R210, -R210, -RZ ;  /* 0x800000ffd2d2c221 */ /* 0x000fe20000010100 */
[----:B------:R-:W-:Y:S02]  /*77d0*/  ISETP.LE.U32.AND P4, PT, R16, UR5, PT ;  /* 0x0000000510007c0c */ /* 0x000fe4000bf83070 */
[----:B------:R-:W-:Y:S02]  /*77e0*/  ISETP.LE.U32.AND P1, PT, R7, UR5, PT ;  /* 0x0000000507007c0c */ /* 0x000fe4000bf23070 */
[----:B------:R-:W-:Y:S01]  /*77f0*/  ISETP.LE.U32.AND P6, PT, R6, UR5, PT ;  /* 0x0000000506007c0c */ /* 0x000fe2000bfc3070 */
[----:B------:R-:W-:Y:S01]  /*7800*/  IMAD.WIDE.U32 R6, R139, -0x2daee0ad, RZ ;  /* 0xd2511f538b067825 */ /* 0x000fe200078e00ff */
[----:B------:R-:W-:Y:S02]  /*7810*/  SHF.R.U32.HI R14, RZ, 0x8, R30 ;  /* 0x00000008ff0e7819 */ /* 0x000fe4000001161e */
[----:B------:R-:W-:Y:S02]  /*7820*/  ISETP.LE.U32.AND P3, PT, R17, UR5, PT ;  /* 0x0000000511007c0c */ /* 0x000fe4000bf63070 */
[----:B------:R-:W-:Y:S01]  /*7830*/  LOP3.LUT R14, R14, 0xffff, RZ, 0xc0, !PT ;  /* 0x0000ffff0e0e7812 */ /* 0x000fe200078ec0ff */
[----:B------:R-:W-:Y:S01]  /*7840*/  @!P5 FADD.FTZ R202, -R202, -RZ ;  /* 0x800000ffcacad221 */ /* 0x000fe20000010100 */
[----:B------:R-:W-:Y:S01]  /*7850*/  ISETP.LE.U32.AND P0, PT, R20, UR5, PT ;  /* 0x0000000514007c0c */ /* 0x000fe2000bf03070 */
[----:B------:R-:W-:Y:S01]  /*7860*/  @!P4 FADD.FTZ R214, -R214, -RZ ;  /* 0x800000ffd6d6c221 */ /* 0x000fe20000010100 */
[----:B------:R-:W-:Y:S01]  /*7870*/  ISETP.LE.U32.AND P4, PT, R14, UR5, PT ;  /* 0x000000050e007c0c */ /* 0x000fe2000bf83070 */
[----:B------:R-:W-:Y:S01]  /*7880*/  @!P1 FADD.FTZ R215, -R215, -RZ ;  /* 0x800000ffd7d79221 */ /* 0x000fe20000010100 */
[----:B------:R-:W-:Y:S01]  /*7890*/  LOP3.LUT R14, R31, 0xff, RZ, 0xc0, !PT ;  /* 0x000000ff1f0e7812 */ /* 0x000fe200078ec0ff */
[----:B------:R-:W-:Y:S01]  /*78a0*/  @!P6 FADD.FTZ R209, -R209, -RZ ;  /* 0x800000ffd1d1e221 */ /* 0x000fe20000010100 */
[C---:B------:R-:W-:Y:S02]  /*78b0*/  LOP3.LUT R17, R4.reuse, 0xffff, RZ, 0xc0, !PT ;  /* 0x0000ffff04117812 */ /* 0x040fe400078ec0ff */
[----:B------:R-:W-:Y:S01]  /*78c0*/  LOP3.LUT R19, R4, 0xff, RZ, 0xc0, !PT ;  /* 0x000000ff04137812 */ /* 0x000fe200078ec0ff */
[----:B------:R-:W-:Y:S01]  /*78d0*/  @!P3 FADD.FTZ R219, -R219, -RZ ;  /* 0x800000ffdbdbb221 */ /* 0x000fe20000010100 */
[----:B------:R-:W-:Y:S02]  /*78e0*/  SHF.R.U32.HI R18, RZ, 0x10, R4 ;  /* 0x00000010ff127819 */ /* 0x000fe40000011604 */
[----:B------:R-:W-:Y:S01]  /*78f0*/  LOP3.LUT R12, R5, UR13, R28, 0x96, !PT ;  /* 0x0000000d050c7c12 */ /* 0x000fe2000f8e961c */
[----:B------:R-:W-:Y:S01]  /*7900*/  @!P0 FADD.FTZ R189, -R189, -RZ ;  /* 0x800000ffbdbd8221 */ /* 0x000fe20000010100 */
[----:B------:R-:W-:Y:S01]  /*7910*/  SHF.R.U32.HI R20, RZ, 0x18, R4 ;  /* 0x00000018ff147819 */ /* 0x000fe20000011604 */
[----:B------:R-:W-:Y:S01]  /*7920*/  IMAD.WIDE.U32 R4, R141, -0x2daee0ad, RZ ;  /* 0xd2511f538d047825 */ /* 0x000fe200078e00ff */
[----:B------:R-:W-:Y:S02]  /*7930*/  ISETP.LE.U32.AND P5, PT, R14, UR5, PT ;  /* 0x000000050e007c0c */ /* 0x000fe4000bfa3070 */
[--C-:B------:R-:W-:Y:S01]  /*7940*/  SHF.R.U32.HI R16, RZ, 0x18, R6.reuse ;  /* 0x00000018ff107819 */ /* 0x100fe20000011606 */
[----:B------:R-:W-:Y:S01]  /*7950*/  @!P4 FADD.FTZ R198, -R198, -RZ ;  /* 0x800000ffc6c6c221 */ /* 0x000fe20000010100 */
[----:B------:R-:W-:Y:S02]  /*7960*/  ISETP.LE.U32.AND P6, PT, R21, UR5, PT ;  /* 0x0000000515007c0c */ /* 0x000fe4000bfc3070 */
[----:B------:R-:W-:Y:S02]  /*7970*/  ISETP.LE.U32.AND P1, PT, R24, UR5, PT ;  /* 0x0000000518007c0c */ /* 0x000fe4000bf23070 */
[C---:B------:R-:W-:Y:S02]  /*7980*/  LOP3.LUT R15, R6.reuse, 0xff, RZ, 0xc0, !PT ;  /* 0x000000ff060f7812 */ /* 0x040fe400078ec0ff */
[----:B------:R-:W-:Y:S02]  /*7990*/  LOP3.LUT R21, R6, 0xffff, RZ, 0xc0, !PT ;  /* 0x0000ffff06157812 */ /* 0x000fe400078ec0ff */
[----:B------:R-:W-:Y:S01]  /*79a0*/  SHF.R.U32.HI R24, RZ, 0x10, R6 ;  /* 0x00000010ff187819 */ /* 0x000fe20000011606 */
[----:B------:R-:W-:Y:S01]  /*79b0*/  @!P5 FADD.FTZ R208, -R208, -RZ ;  /* 0x800000ffd0d0d221 */ /* 0x000fe20000010100 */
[----:B------:R-:W-:Y:S02]  /*79c0*/  SHF.R.U32.HI R6, RZ, 0x8, R26 ;  /* 0x00000008ff067819 */ /* 0x000fe4000001161a */
[----:B------:R-:W-:Y:S01]  /*79d0*/  LOP3.LUT R9, R5, UR12, R140, 0x96, !PT ;  /* 0x0000000c05097c12 */ /* 0x000fe2000f8e968c */
[----:B------:R-:W-:Y:S01]  /*79e0*/  @!P6 FADD.FTZ R160, -R160, -RZ ;  /* 0x800000ffa0a0e221 */ /* 0x000fe20000010100 */
[----:B------:R-:W-:Y:S01]  /*79f0*/  ISETP.LE.U32.AND P3, PT, R23, UR5, PT ;  /* 0x0000000517007c0c */ /* 0x000fe2000bf63070 */
[----:B------:R-:W-:Y:S01]  /*7a00*/  @!P1 FADD.FTZ R164, -R164, -RZ ;  /* 0x800000ffa4a49221 */ /* 0x000fe20000010100 */
[----:B------:R-:W-:Y:S02]  /*7a10*/  LOP3.LUT R23, R4, 0xffff, RZ, 0xc0, !PT ;  /* 0x0000ffff04177812 */ /* 0x000fe400078ec0ff */
[----:B------:R-:W-:Y:S02]  /*7a20*/  LOP3.LUT R5, R6, 0xffff, RZ, 0xc0, !PT ;  /* 0x0000ffff06057812 */ /* 0x000fe400078ec0ff */
[----:B------:R-:W-:Y:S02]  /*7a30*/  LOP3.LUT R11, R7, UR12, R142, 0x96, !PT ;  /* 0x0000000c070b7c12 */ /* 0x000fe4000f8e968e */
[----:B------:R-:W-:Y:S02]  /*7a40*/  ISETP.LE.U32.AND P4, PT, R5, UR5, PT ;  /* 0x0000000505007c0c */ /* 0x000fe4000bf83070 */
[----:B------:R-:W-:Y:S02]  /*7a50*/  LOP3.LUT R5, R32, 0xff, RZ, 0xc0, !PT ;  /* 0x000000ff20057812 */ /* 0x000fe400078ec0ff */
[----:B------:R-:W-:Y:S01]  /*7a60*/  LOP3.LUT R7, R4, 0xff, RZ, 0xc0, !PT ;  /* 0x000000ff04077812 */ /* 0x000fe200078ec0ff */
[----:B------:R-:W-:Y:S01]  /*7a70*/  @!P3 FADD.FTZ R206, -R206, -RZ ;  /* 0x800000ffceceb221 */ /* 0x000fe20000010100 */
[----:B------:R-:W-:Y:S02]  /*7a80*/  ISETP.LE.U32.AND P5, PT, R5, UR5, PT ;  /* 0x0000000505007c0c */ /* 0x000fe4000bfa3070 */
[C---:B------:R-:W-:Y:S02]  /*7a90*/  LOP3.LUT R5, R13.reuse, 0xff, RZ, 0xc0, !PT ;  /* 0x000000ff0d057812 */ /* 0x040fe400078ec0ff */
[--C-:B------:R-:W-:Y:S02]  /*7aa0*/  SHF.R.U32.HI R14, RZ, 0x18, R4.reuse ;  /* 0x00000018ff0e7819 */ /* 0x100fe40000011604 */
[----:B------:R-:W-:Y:S01]  /*7ab0*/  SHF.R.U32.HI R22, RZ, 0x10, R4 ;  /* 0x00000010ff167819 */ /* 0x000fe20000011604 */
[----:B------:R-:W-:Y:S01]  /*7ac0*/  @!P4 FADD.FTZ R188, -R188, -RZ ;  /* 0x800000ffbcbcc221 */ /* 0x000fe20000010100 */
[----:B------:R-:W-:Y:S02]  /*7ad0*/  LOP3.LUT R4, R13, 0xffff, RZ, 0xc0, !PT ;  /* 0x0000ffff0d047812 */ /* 0x000fe400078ec0ff */
[----:B------:R-:W-:Y:S02]  /*7ae0*/  ISETP.LE.U32.AND P2, PT, R25, UR5, PT ;  /* 0x0000000519007c0c */ /* 0x000fe4000bf43070 */
[----:B------:R-:W-:Y:S01]  /*7af0*/  ISETP.LE.U32.AND P3, PT, R5, UR5, PT ;  /* 0x0000000505007c0c */ /* 0x000fe2000bf63070 */
[----:B------:R-:W-:Y:S01]  /*7b00*/  @!P5 FADD.FTZ R193, -R193, -RZ ;  /* 0x800000ffc1c1d221 */ /* 0x000fe20000010100 */
[--C-:B------:R-:W-:Y:S02]  /*7b10*/  SHF.R.U32.HI R5, RZ, 0x18, R13.reuse ;  /* 0x00000018ff057819 */ /* 0x100fe4000001160d */
[----:B------:R-:W-:Y:S02]  /*7b20*/  SHF.R.U32.HI R13, RZ, 0x10, R13 ;  /* 0x00000010ff0d7819 */ /* 0x000fe4000001160d */
[----:B------:R-:W-:Y:S02]  /*7b30*/  SHF.R.U32.HI R4, RZ, 0x8, R4 ;  /* 0x00000008ff047819 */ /* 0x000fe40000011604 */
[----:B------:R-:W-:Y:S02]  /*7b40*/  LOP3.LUT R13, R13, 0xff, RZ, 0xc0, !PT ;  /* 0x000000ff0d0d7812 */ /* 0x000fe400078ec0ff */
[----:B------:R-:W-:Y:S01]  /*7b50*/  LOP3.LUT R4, R4, 0xffff, RZ, 0xc0, !PT ;  /* 0x0000ffff04047812 */ /* 0x000fe200078ec0ff */
[----:B------:R-:W-:Y:S01]  /*7b60*/  @!P2 FADD.FTZ R191, -R191, -RZ ;  /* 0x800000ffbfbfa221 */ /* 0x000fe20000010100 */
[----:B------:R-:W-:Y:S01]  /*7b70*/  ISETP.LE.U32.AND P5, PT, R13, UR5, PT ;  /* 0x000000050d007c0c */ /* 0x000fe2000bfa3070 */
[----:B-1----:R-:W-:Y:S01]  /*7b80*/  @!P3 FADD.FTZ R169, -R169, -RZ ;  /* 0x800000ffa9a9b221 */ /* 0x002fe20000010100 */
[----:B------:R-:W-:Y:S02]  /*7b90*/  ISETP.LE.U32.AND P0, PT, R5, UR5, PT ;  /* 0x0000000505007c0c */ /* 0x000fe4000bf03070 */
[----:B------:R-:W-:Y:S02]  /*7ba0*/  ISETP.LE.U32.AND P4, PT, R4, UR5, PT ;  /* 0x0000000504007c0c */ /* 0x000fe4000bf83070 */
[C---:B------:R-:W-:Y:S02]  /*7bb0*/  LOP3.LUT R5, R12.reuse, 0xff, RZ, 0xc0, !PT ;  /* 0x000000ff0c057812 */ /* 0x040fe400078ec0ff */
[----:B------:R-:W-:Y:S02]  /*7bc0*/  LOP3.LUT R4, R12, 0xffff, RZ, 0xc0, !PT ;  /* 0x0000ffff0c047812 */ /* 0x000fe400078ec0ff */
[----:B------:R-:W-:Y:S02]  /*7bd0*/  ISETP.LE.U32.AND P2, PT, R5, UR5, PT ;  /* 0x0000000505007c0c */ /* 0x000fe4000bf43070 */
[----:B------:R-:W-:Y:S01]  /*7be0*/  SHF.R.U32.HI R5, RZ, 0x8, R4 ;  /* 0x00000008ff057819 */ /* 0x000fe20000011604 */
[----:B------:R-:W-:Y:S01]  /*7bf0*/  @!P5 FADD.FTZ R187, -R187, -RZ ;  /* 0x800000ffbbbbd221 */ /* 0x000fe20000010100 */
[--C-:B------:R-:W-:Y:S01]  /*7c00*/  SHF.R.U32.HI R4, RZ, 0x10, R12.reuse ;  /* 0x00000010ff047819 */ /* 0x100fe2000001160c */
[----:B------:R-:W-:Y:S01]  /*7c10*/  @!P0 FADD.FTZ R186, -R186, -RZ ;  /* 0x800000ffbaba8221 */ /* 0x000fe20000010100 */
[----:B------:R-:W-:Y:S01]  /*7c20*/  LOP3.LUT R5, R5, 0xffff, RZ, 0xc0, !PT ;  /* 0x0000ffff05057812 */ /* 0x000fe200078ec0ff */
[----:B------:R-:W-:Y:S01]  /*7c30*/  @!P4 FADD.FTZ R168, -R168, -RZ ;  /* 0x800000ffa8a8c221 */ /* 0x000fe20000010100 */
[----:B------:R-:W-:Y:S02]  /*7c40*/  LOP3.LUT R4, R4, 0xff, RZ, 0xc0, !PT ;  /* 0x000000ff04047812 */ /* 0x000fe400078ec0ff */
[----:B------:R-:W-:Y:S02]  /*7c50*/  ISETP.LE.U32.AND P4, PT, R5, UR5, PT ;  /* 0x0000000505007c0c */ /* 0x000fe4000bf83070 */
[----:B------:R-:W-:Y:S01]  /*7c60*/  ISETP.LE.U32.AND P5, PT, R4, UR5, PT ;  /* 0x0000000504007c0c */ /* 0x000fe2000bfa3070 */
[----:B------:R-:W-:Y:S01]  /*7c70*/  @!P2 FADD.FTZ R192, -R192, -RZ ;  /* 0x800000ffc0c0a221 */ /* 0x000fe20000010100 */
[----:B------:R-:W-:Y:S02]  /*7c80*/  SHF.R.U32.HI R6, RZ, 0x18, R12 ;  /* 0x00000018ff067819 */ /* 0x000fe4000001160c */
[----:B------:R-:W-:Y:S02]  /*7c90*/  SHF.R.U32.HI R4, RZ, 0x8, R17 ;  /* 0x00000008ff047819 */ /* 0x000fe40000011611 */
[----:B------:R-:W-:Y:S02]  /*7ca0*/  ISETP.LE.U32.AND P3, PT, R6, UR5, PT ;  /* 0x0000000506007c0c */ /* 0x000fe4000bf63070 */
[----:B------:R-:W-:Y:S02]  /*7cb0*/  LOP3.LUT R5, R18, 0xff, RZ, 0xc0, !PT ;  /* 0x000000ff12057812 */ /* 0x000fe400078ec0ff */
[----:B------:R-:W-:Y:S01]  /*7cc0*/  LOP3.LUT R4, R4, 0xffff, RZ, 0xc0, !PT ;  /* 0x0000ffff04047812 */ /* 0x000fe200078ec0ff */
[----:B------:R-:W-:Y:S01]  /*7cd0*/  @!P4 FADD.FTZ R190, -R190, -RZ ;  /* 0x800000ffbebec221 */ /* 0x000fe20000010100 */
[----:B------:R-:W-:Y:S01]  /*7ce0*/  ISETP.LE.U32.AND P2, PT, R5, UR5, PT ;  /* 0x0000000505007c0c */ /* 0x000fe2000bf43070 */
[----:B------:R-:W-:Y:S01]  /*7cf0*/  @!P5 FADD.FTZ R197, -R197, -RZ ;  /* 0x800000ffc5c5d221 */ /* 0x000fe20000010100 */
[----:B------:R-:W-:Y:S02]  /*7d00*/  ISETP.LE.U32.AND P5, PT, R20, UR5, PT ;  /* 0x0000000514007c0c */ /* 0x000fe4000bfa3070 */
[----:B------:R-:W-:Y:S02]  /*7d10*/  ISETP.LE.U32.AND P4, PT, R4, UR5, PT ;  /* 0x0000000504007c0c */ /* 0x000fe4000bf83070 */
[----:B------:R-:W-:Y:S01]  /*7d20*/  LOP3.LUT R4, R132, 0xff, RZ, 0xc0, !PT ;  /* 0x000000ff84047812 */ /* 0x000fe200078ec0ff */
[----:B------:R-:W-:Y:S01]  /*7d30*/  @!P3 FADD.FTZ R196, -R196, -RZ ;  /* 0x800000ffc4c4b221 */ /* 0x000fe20000010100 */
[----:B------:R-:W-:Y:S02]  /*7d40*/  LOP3.LUT R5, R11, 0xffff, RZ, 0xc0, !PT ;  /* 0x0000ffff0b057812 */ /* 0x000fe400078ec0ff */
[----:B------:R-:W-:Y:S02]  /*7d50*/  ISETP.LE.U32.AND P3, PT, R4, UR5, PT ;  /* 0x0000000504007c0c */ /* 0x000fe4000bf63070 */
[----:B------:R-:W-:Y:S01]  /*7d60*/  SHF.R.U32.HI R4, RZ, 0x8, R33 ;  /* 0x00000008ff047819 */ /* 0x000fe20000011621 */
[----:B------:R-:W-:Y:S01]  /*7d70*/  @!P2 FADD.FTZ R195, -R195, -RZ ;  /* 0x800000ffc3c3a221 */ /* 0x000fe20000010100 */
[----:B------:R-:W-:Y:S01]  /*7d80*/  SHF.R.U32.HI R6, RZ, 0x8, R5 ;  /* 0x00000008ff067819 */ /* 0x000fe20000011605 */
[----:B------:R-:W-:Y:S01]  /*7d90*/  @!P5 FADD.FTZ R194, -R194, -RZ ;  /* 0x800000ffc2c2d221 */ /* 0x000fe20000010100 */
[----:B------:R-:W-:Y:S01]  /*7da0*/  LOP3.LUT R4, R4, 0xffff, RZ, 0xc0, !PT ;  /* 0x0000ffff04047812 */ /* 0x000fe200078ec0ff */
[----:B--2---:R-:W-:Y:S01]  /*7db0*/  @!P4 FADD.FTZ R170, -R170, -RZ ;  /* 0x800000ffaaaac221 */ /* 0x004fe20000010100 */
[----:B------:R-:W-:Y:S02]  /*7dc0*/  ISETP.LE.U32.AND P5, PT, R7, UR5, PT ;  /* 0x0000000507007c0c */ /* 0x000fe4000bfa3070 */
[----:B------:R-:W-:Y:S02]  /*7dd0*/  LOP3.LUT R7, R11, 0xff, RZ, 0xc0, !PT ;  /* 0x000000ff0b077812 */ /* 0x000fe400078ec0ff */
[----:B------:R-:W-:Y:S01]  /*7de0*/  ISETP.LE.U32.AND P2, PT, R4, UR5, PT ;  /* 0x0000000504007c0c */ /* 0x000fe2000bf43070 */
[----:B------:R-:W-:Y:S01]  /*7df0*/  @!P3 FADD.FTZ R165, -R165, -RZ ;  /* 0x800000ffa5a5b221 */ /* 0x000fe20000010100 */
[----:B------:R-:W-:Y:S02]  /*7e00*/  SHF.R.U32.HI R4, RZ, 0x10, R11 ;  /* 0x00000010ff047819 */ /* 0x000fe4000001160b */
[----:B------:R-:W-:Y:S02]  /*7e10*/  ISETP.LE.U32.AND P6, PT, R7, UR5, PT ;  /* 0x0000000507007c0c */ /* 0x000fe4000bfc3070 */
[----:B------:R-:W-:Y:S02]  /*7e20*/  LOP3.LUT R5, R4, 0xff, RZ, 0xc0, !PT ;  /* 0x000000ff04057812 */ /* 0x000fe400078ec0ff */
[----:B------:R-:W-:Y:S01]  /*7e30*/  LOP3.LUT R4, R6, 0xffff, RZ, 0xc0, !PT ;  /* 0x0000ffff06047812 */ /* 0x000fe200078ec0ff */
[----:B------:R-:W-:Y:S01]  /*7e40*/  @!P5 FADD.FTZ R154, -R154, -RZ ;  /* 0x800000ff9a9ad221 */ /* 0x000fe20000010100 */
[----:B------:R-:W-:Y:S02]  /*7e50*/  ISETP.LE.U32.AND P0, PT, R19, UR5, PT ;  /* 0x0000000513007c0c */ /* 0x000fe4000bf03070 */
[----:B------:R-:W-:Y:S01]  /*7e60*/  ISETP.LE.U32.AND P3, PT, R4, UR5, PT ;  /* 0x0000000504007c0c */ /* 0x000fe2000bf63070 */
[----:B------:R-:W-:Y:S01]  /*7e70*/  @!P2 FADD.FTZ R158, -R158, -RZ ;  /* 0x800000ff9e9ea221 */ /* 0x000fe20000010100 */
[----:B------:R-:W-:Y:S02]  /*7e80*/  LOP3.LUT R4, R9, 0xffff, RZ, 0xc0, !PT ;  /* 0x0000ffff09047812 */ /* 0x000fe400078ec0ff */
[----:B------:R-:W-:Y:S01]  /*7e90*/  ISETP.LE.U32.AND P2, PT, R5, UR5, PT ;  /* 0x0000000505007c0c */ /* 0x000fe2000bf43070 */
[----:B------:R-:W-:Y:S01]  /*7ea0*/  @!P6 FADD.FTZ R155, -R155, -RZ ;  /* 0x800000ff9b9be221 */ /* 0x000fe20000010100 */
[----:B------:R-:W-:Y:S02]  /*7eb0*/  LOP3.LUT R5, R9, 0xff, RZ, 0xc0, !PT ;  /* 0x000000ff09057812 */ /* 0x000fe400078ec0ff */
[----:B------:R-:W-:Y:S02]  /*7ec0*/  SHF.R.U32.HI R4, RZ, 0x8, R4 ;  /* 0x00000008ff047819 */ /* 0x000fe40000011604 */
[----:B------:R-:W-:Y:S01]  /*7ed0*/  ISETP.LE.U32.AND P6, PT, R5, UR5, PT ;  /* 0x0000000505007c0c */ /* 0x000fe2000bfc3070 */
[----:B------:R-:W-:Y:S01]  /*7ee0*/  @!P0 FADD.FTZ R171, -R171, -RZ ;  /* 0x800000ffabab8221 */ /* 0x000fe20000010100 */
[----:B------:R-:W-:Y:S01]  /*7ef0*/  LOP3.LUT R4, R4, 0xffff, RZ, 0xc0, !PT ;  /* 0x0000ffff04047812 */ /* 0x000fe200078ec0ff */
[----:B------:R-:W-:Y:S01]  /*7f00*/  @!P3 FADD.FTZ R153, -R153, -RZ ;  /* 0x800000ff9999b221 */ /* 0x000fe20000010100 */
[----:B------:R-:W-:Y:S02]  /*7f10*/  SHF.R.U32.HI R5, RZ, 0x10, R9 ;  /* 0x00000010ff057819 */ /* 0x000fe40000011609 */
[----:B------:R-:W-:Y:S01]  /*7f20*/  ISETP.LE.U32.AND P3, PT, R4, UR5, PT ;  /* 0x0000000504007c0c */ /* 0x000fe2000bf63070 */
[----:B------:R-:W-:Y:S01]  /*7f30*/  @!P2 FADD.FTZ R159, -R159, -RZ ;  /* 0x800000ff9f9fa221 */ /* 0x000fe20000010100 */
[----:B------:R-:W-:Y:S02]  /*7f40*/  LOP3.LUT R4, R5, 0xff, RZ, 0xc0, !PT ;  /* 0x000000ff05047812 */ /* 0x000fe400078ec0ff */
[----:B------:R-:W-:Y:S02]  /*7f50*/  SHF.R.U32.HI R5, RZ, 0x8, R21 ;  /* 0x00000008ff057819 */ /* 0x000fe40000011615 */
[----:B------:R-:W-:Y:S01]  /*7f60*/  ISETP.LE.U32.AND P2, PT, R4, UR5, PT ;  /* 0x0000000504007c0c */ /* 0x000fe2000bf43070 */
[----:B------:R-:W-:Y:S01]  /*7f70*/  @!P6 FADD.FTZ R163, -R163, -RZ ;  /* 0x800000ffa3a3e221 */ /* 0x000fe20000010100 */
[----:B------:R-:W-:Y:S02]  /*7f80*/  LOP3.LUT R4, R5, 0xffff, RZ, 0xc0, !PT ;  /* 0x0000ffff05047812 */ /* 0x000fe400078ec0ff */
[----:B------:R-:W-:Y:S02]  /*7f90*/  ISETP.LE.U32.AND P0, PT, R15, UR5, PT ;  /* 0x000000050f007c0c */ /* 0x000fe4000bf03070 */
[----:B------:R-:W-:Y:S01]  /*7fa0*/  ISETP.LE.U32.AND P6, PT, R4, UR5, PT ;  /* 0x0000000504007c0c */ /* 0x000fe2000bfc3070 */
[----:B------:R-:W-:Y:S01]  /*7fb0*/  @!P3 FADD.FTZ R162, -R162, -RZ ;  /* 0x800000ffa2a2b221 */ /* 0x000fe20000010100 */
[----:B------:R-:W-:Y:S02]  /*7fc0*/  SHF.R.U32.HI R6, RZ, 0x8, R23 ;  /* 0x00000008ff067819 */ /* 0x000fe40000011617 */
[----:B------:R-:W-:Y:S02]  /*7fd0*/  LOP3.LUT R4, R24, 0xff, RZ, 0xc0, !PT ;  /* 0x000000ff18047812 */ /* 0x000fe400078ec0ff */
[----:B------:R-:W-:Y:S01]  /*7fe0*/  F2FP.RELU.BF16.PACK_AB R7, R211, R201 ;  /* 0x000000c9d307723e */ /* 0x000fe200000018ff */
[----:B------:R-:W-:Y:S01]  /*7ff0*/  @!P2 FADD.FTZ R167, -R167, -RZ ;  /* 0x800000ffa7a7a221 */ /* 0x000fe20000010100 */
[----:B------:R-:W-:Y:S02]  /*8000*/  LOP3.LUT R5, R22, 0xff, RZ, 0xc0, !PT ;  /* 0x000000ff16057812 */ /* 0x000fe400078ec0ff */
        /* <DEDUP_REMOVED lines=14> */
[----:B------:R-:W-:Y:S01]  /*80f0*/  F2FP.RELU.BF16.PACK_AB R0, R196, R197 ;  /* 0x000000c5c400723e */ /* 0x000fe200000018ff */
[----:B------:R5:W-:Y:S01]  /*8100*/  STS [R231+0x1c400], R4 ;  /* 0x01c40004e7007388 */ /* 0x000be20000000800 */
[----:B------:R-:W-:Y:S01]  /*8110*/  SHF.R.U32.HI R11, RZ, 0x18, R11 ;  /* 0x00000018ff0b7819 */ /* 0x000fe2000001160b */
[----:B------:R-:W-:Y:S01]  /*8120*/  @!P0 FADD.FTZ R161, -R161, -RZ ;  /* 0x800000ffa1a18221 */ /* 0x000fe20000010100 */
[----:B------:R-:W-:Y:S02]  /*8130*/  ISETP.LE.U32.AND P4, PT, R16, UR5, PT ;  /* 0x0000000510007c0c */ /* 0x000fe4000bf83070 */
[----:B------:R-:W-:Y:S01]  /*8140*/  ISETP.LE.U32.AND P1, PT, R11, UR5, PT ;  /* 0x000000050b007c0c */ /* 0x000fe2000bf23070 */
[----:B------:R-:W-:Y:S01]  /*8150*/  @!P6 FADD.FTZ R152, -R152, -RZ ;  /* 0x800000ff9898e221 */ /* 0x000fe20000010100 */
[----:B------:R-:W-:Y:S02]  /*8160*/  SHF.R.U32.HI R9, RZ, 0x18, R9 ;  /* 0x00000018ff097819 */ /* 0x000fe40000011609 */
[----:B------:R-:W-:Y:S02]  /*8170*/  LEA R146, P0, R183, R146, 0x2 ;  /* 0x00000092b7927211 */ /* 0x000fe400078010ff */
[----:B------:R-:W-:Y:S02]  /*8180*/  ISETP.LE.U32.AND P3, PT, R9, UR5, PT ;  /* 0x0000000509007c0c */ /* 0x000fe4000bf63070 */
[----:B-1----:R-:W-:Y:S02]  /*8190*/  F2FP.RELU.BF16.PACK_AB R7, R220, R221 ;  /* 0x000000dddc07723e */ /* 0x002fe400000018ff */
[----:B------:R-:W-:Y:S01]  /*81a0*/  LEA.HI.X.SX32 R147, R183, R147, 0x2, P0 ;  /* 0x00000093b7937211 */ /* 0x000fe200000f16ff */
[----:B---3--:R-:W-:Y:S01]  /*81b0*/  @!P4 FADD.FTZ R148, -R148, -RZ ;  /* 0x800000ff9494c221 */ /* 0x008fe20000010100 */
[----:B--2---:R-:W-:Y:S01]  /*81c0*/  F2FP.RELU.BF16.PACK_AB R6, R225, R224 ;  /* 0x000000e0e106723e */ /* 0x004fe200000018ff */
[----:B------:R1:W-:Y:S01]  /*81d0*/  STS [R228+0x1e000], R7 ;  /* 0x01e00007e4007388 */ /* 0x0003e20000000800 */
[----:B------:R-:W-:Y:S01]  /*81e0*/  @!P1 FADD.FTZ R157, -R157, -RZ ;  /* 0x800000ff9d9d9221 */ /* 0x000fe20000010100 */
[----:B------:R-:W-:Y:S01]  /*81f0*/  ISETP.LE.U32.AND P1, PT, R14, UR5, PT ;  /* 0x000000050e007c0c */ /* 0x000fe2000bf23070 */
[----:B------:R-:W-:Y:S01]  /*8200*/  IMAD.MOV.U32 R183, RZ, RZ, 0x20 ;  /* 0x00000020ffb77424 */ /* 0x000fe200078e00ff */
[----:B----4-:R-:W-:Y:S01]  /*8210*/  F2FP.RELU.BF16.PACK_AB R5, R218, R219 ;  /* 0x000000dbda05723e */ /* 0x010fe200000018ff */
[----:B------:R2:W-:Y:S01]  /*8220*/  STS [R228+0x1e400], R6 ;  /* 0x01e40006e4007388 */ /* 0x0005e20000000800 */
[----:B------:R-:W-:Y:S01]  /*8230*/  @!P3 FADD.FTZ R166, -R166, -RZ ;  /* 0x800000ffa6a6b221 */ /* 0x000fe20000010100 */
[----:B-----5:R-:W-:Y:S02]  /*8240*/  F2FP.RELU.BF16.PACK_AB R4, R223, R222 ;  /* 0x000000dedf04723e */ /* 0x020fe400000018ff */
[----:B------:R3:W-:Y:S01]  /*8250*/  STS [R231+0x1e000], R5 ;  /* 0x01e00005e7007388 */ /* 0x0007e20000000800 */
[----:B------:R-:W-:Y:S02]  /*8260*/  FSETP.GE.FTZ.AND P0, PT, R201, RZ, PT ;  /* 0x000000ffc900720b */ /* 0x000fe40003f16000 */
[----:B------:R-:W-:Y:S01]  /*8270*/  FSETP.GE.FTZ.AND P3, PT, R205, RZ, PT ;  /* 0x000000ffcd00720b */ /* 0x000fe20003f76000 */
[----:B------:R4:W-:Y:S01]  /*8280*/  STS [R231+0x1e400], R4 ;  /* 0x01e40004e7007388 */ /* 0x0009e20000000800 */
[----:B------:R-:W-:Y:S01]  /*8290*/  FSETP.GE.FTZ.AND P2, PT, R204, RZ, PT ;  /* 0x000000ffcc00720b */ /* 0x000fe20003f56000 */
[----:B------:R-:W-:Y:S01]  /*82a0*/  @!P1 FADD.FTZ R156, -R156, -RZ ;  /* 0x800000ff9c9c9221 */ /* 0x000fe20000010100 */
[----:B------:R-:W-:Y:S01]  /*82b0*/  FSETP.GE.FTZ.AND P1, PT, R199, RZ, PT ;  /* 0x000000ffc700720b */ /* 0x000fe20003f36000 */
[----:B------:R-:W-:Y:S01]  /*82c0*/  STS [R235+0x1c000], R8 ;  /* 0x01c00008eb007388 */ /* 0x000fe20000000800 */
[----:B------:R-:W-:Y:S03]  /*82d0*/  FSETP.GE.FTZ.AND P4, PT, R200, RZ, PT ;  /* 0x000000ffc800720b */ /* 0x000fe60003f96000 */
[----:B------:R-:W5:Y:S01]  /*82e0*/  LDG.E R145, [R146.64] ;  /* 0x0000002292917981 */ /* 0x000f62000c1e1900 */
[----:B-1----:R-:W-:Y:S05]  /*82f0*/  F2FP.RELU.BF16.PACK_AB R7, R203, R207 ;  /* 0x000000cfcb07723e */ /* 0x002fea00000018ff */
        /* <DEDUP_REMOVED lines=21> */
[----:B------:R3:W-:Y:S04]  /*8450*/  STS [R230+0x1c400], R4 ;  /* 0x01c40004e6007388 */ /* 0x0007e80000000800 */
[----:B------:R4:W-:Y:S01]  /*8460*/  STS [R229+0x1e000], R6 ;  /* 0x01e00006e5007388 */ /* 0x0009e20000000800 */
[----:B-1----:R-:W-:Y:S03]  /*8470*/  F2FP.RELU.BF16.PACK_AB R7, R170, R171 ;  /* 0x000000abaa07723e */ /* 0x002fe600000018ff */
[----:B------:R1:W-:Y:S04]  /*8480*/  STS [R229+0x1e400], R0 ;  /* 0x01e40000e5007388 */ /* 0x0003e80000000800 */
[----:B------:R1:W-:Y:S01]  /*8490*/  STS [R230+0x1e000], R7 ;  /* 0x01e00007e6007388 */ /* 0x0003e20000000800 */
[----:B--2---:R-:W-:Y:S02]  /*84a0*/  F2FP.RELU.BF16.PACK_AB R5, R153, R155 ;  /* 0x0000009b9905723e */ /* 0x004fe400000018ff */
[----:B---3--:R-:W-:Y:S02]  /*84b0*/  F2FP.RELU.BF16.PACK_AB R4, R157, R159 ;  /* 0x0000009f9d04723e */ /* 0x008fe400000018ff */
[----:B----4-:R-:W-:Y:S02]  /*84c0*/  F2FP.RELU.BF16.PACK_AB R6, R194, R195 ;  /* 0x000000c3c206723e */ /* 0x010fe400000018ff */
[----:B-1----:R-:W-:Y:S03]  /*84d0*/  F2FP.RELU.BF16.PACK_AB R0, R150, R151 ;  /* 0x000000979600723e */ /* 0x002fe600000018ff */
        /* <DEDUP_REMOVED lines=24> */
[-C--:B------:R-:W-:Y:S08]  /*8660*/  HMMA.16816.F32.BF16 R12, R60, R18.reuse, RZ ;  /* 0x000000123c0c723c */ /* 0x080ff000000418ff */
        /* <DEDUP_REMOVED lines=30> */
[C---:B------:R-:W-:Y:S07]  /*8850*/  HMMA.16816.F32.BF16 R56, R132.reuse, R140, R56 ;  /* 0x0000008c8438723c */ /* 0x040fee0000041838 */
[C-C-:B------:R-:W-:Y:S01]  /*8860*/  IMAD.IADD R140, R174.reuse, 0x1, R173.reuse ;  /* 0x00000001ae8c7824 */ /* 0x140fe200078e02ad */
[-C--:B------:R-:W-:Y:S04]  /*8870*/  HMMA.16816.F32.BF16 R60, R132, R142.reuse, R60 ;  /* 0x0000008e843c723c */ /* 0x080fe8000004183c */
[----:B------:R-:W-:Y:S04]  /*8880*/  LDSM.16.M88.4 R132, [R140+0x8000] ;  /* 0x008000008c84783b */ /* 0x000fe80000000200 */
[----:B------:R-:W-:Y:S04]  /*8890*/  HMMA.16816.F32.BF16 R64, R136, R142, R64 ;  /* 0x0000008e8840723c */ /* 0x000fe80000041840 */
[----:B------:R-:W1:Y:S08]  /*88a0*/  LDSM.16.M88.4 R136, [R176+0x10000] ;  /* 0x01000000b088783b */ /* 0x000e700000000200 */
[----:B------:R-:W2:Y:S01]  /*88b0*/  LDSM.16.M88.4 R140, [R140+0xa000] ;  /* 0x00a000008c8c783b */ /* 0x000ea20000000200 */
        /* <DEDUP_REMOVED lines=17> */
[----:B------:R-:W-:Y:S01]  /*89d0*/  IMAD.IADD R136, R174, 0x1, R173 ;  /* 0x00000001ae887824 */ /* 0x000fe200078e02ad */
[-C--:B------:R-:W-:Y:S04]  /*89e0*/  HMMA.16816.F32.BF16 R60, R140, R138.reuse, R60 ;  /* 0x0000008a8c3c723c */ /* 0x080fe8000004183c */
[----:B------:R-:W-:Y:S02]  /*89f0*/  IMAD.IADD R136, R3, 0x1, R136 ;  /* 0x0000000103887824 */ /* 0x000fe400078e0288 */
[----:B------:R-:W2:Y:S02]  /*8a00*/  LDG.E R3, [R146.64+0x100] ;  /* 0x0001002292037981 */ /* 0x000ea4000c1e1900 */
[----:B------:R-:W-:Y:S02]  /*8a10*/  HMMA.16816.F32.BF16 R64, R132, R138, R64 ;  /* 0x0000008a8440723c */ /* 0x000fe40000041840 */
[----:B------:R-:W-:Y:S08]  /*8a20*/  LDSM.16.M88.4 R140, [R136+0x8000] ;  /* 0x00800000888c783b */ /* 0x000ff00000000200 */
[----:B------:R-:W1:Y:S08]  /*8a30*/  LDSM.16.M88.4 R132, [R177+0x10000] ;  /* 0x01000000b184783b */ /* 0x000e700000000200 */
[----:B------:R-:W3:Y:S01]  /*8a40*/  LDSM.16.M88.4 R136, [R136+0xa000] ;  /* 0x00a000008888783b */ /* 0x000ee20000000200 */
[-C--:B-1----:R-:W-:Y:S08]  /*8a50*/  HMMA.16816.F32.BF16 R4, R140, R132.reuse, R4 ;  /* 0x000000848c04723c */ /* 0x082ff00000041804 */
[C---:B---3--:R-:W-:Y:S08]  /*8a60*/  HMMA.16816.F32.BF16 R8, R136.reuse, R132, R8 ;  /* 0x000000848808723c */ /* 0x048ff00000041808 */
[-C--:B------:R-:W-:Y:S08]  /*8a70*/  HMMA.16816.F32.BF16 R12, R136, R134.reuse, R12 ;  /* 0x00000086880c723c */ /* 0x080ff0000004180c */
[----:B-----5:R-:W-:Y:S01]  /*8a80*/  FADD.FTZ R0, -R145, R4 ;  /* 0x0000000491007221 */ /* 0x020fe20000010100 */
[C---:B------:R-:W-:Y:S01]  /*8a90*/  HMMA.16816.F32.BF16 R16, R140.reuse, R134, R16 ;  /* 0x000000868c10723c */ /* 0x040fe20000041810 */
[----:B------:R-:W3:Y:S03]  /*8aa0*/  LDG.E R4, [R146.64+0x20] ;  /* 0x0000202292047981 */ /* 0x000ee6000c1e1900 */
[-C--:B------:R-:W-:Y:S01]  /*8ab0*/  FSEL R0, R0, R145.reuse, P0 ;  /* 0x0000009100007208 */ /* 0x080fe20000000000 */
[----:B------:R-:W1:Y:S01]  /*8ac0*/  LDSM.16.M88.4 R132, [R177+0x10800] ;  /* 0x01080000b184783b */ /* 0x000e620000000200 */
[----:B------:R-:W-:Y:S03]  /*8ad0*/  FSETP.GE.FTZ.AND P0, PT, R211, RZ, PT ;  /* 0x000000ffd300720b */ /* 0x000fe60003f16000 */
[----:B------:R-:W-:Y:S03]  /*8ae0*/  FMUL.FTZ R201, R201, R0 ;  /* 0x00000000c9c97220 */ /* 0x000fe60000410000 */
[----:B------:R-:W-:Y:S02]  /*8af0*/  FADD.FTZ R0, -R145, R5 ;  /* 0x0000000591007221 */ /* 0x000fe40000010100 */
[----:B------:R-:W-:Y:S03]  /*8b00*/  IMAD.MOV.U32 R5, RZ, RZ, c[0x0][0x22c] ;  /* 0x00008b00ff057624 */ /* 0x000fe600078e00ff */
[-C--:B------:R-:W-:Y:S01]  /*8b10*/  FSEL R0, R0, R145.reuse, P0 ;  /* 0x0000009100007208 */ /* 0x080fe20000000000 */
[----:B------:R-:W-:Y:S04]  /*8b20*/  IMAD R5, R5, c[0x0][0x1c0], RZ ;  /* 0x0000700005057a24 */ /* 0x000fe800078e02ff */
[----:B------:R-:W-:Y:S02]  /*8b30*/  FMUL.FTZ R211, R211, R0 ;  /* 0x00000000d3d37220 */ /* 0x000fe40000410000 */
[----:B------:R-:W-:Y:S01]  /*8b40*/  FADD.FTZ R16, -R145, R16 ;  /* 0x0000001091107221 */ /* 0x000fe20000010100 */
[----:B------:R-:W4:Y:S01]  /*8b50*/  LDG.E R0, [R146.64+0x120] ;  /* 0x0001202292007981 */ /* 0x000f22000c1e1900 */
[----:B------:R-:W-:Y:S02]  /*8b60*/  IMAD.U32 R5, R5, -0x80, RZ ;  /* 0xffffff8005057824 */ /* 0x000fe400078e00ff */
[----:B------:R-:W-:Y:S01]  /*8b70*/  FADD.FTZ R17, -R145, R17 ;  /* 0x0000001191117221 */ /* 0x000fe20000010100 */
[-C--:B------:R-:W-:Y:S02]  /*8b80*/  FSEL R16, R16, R145.reuse, P3 ;  /* 0x0000009110107208 */ /* 0x080fe40001800000 */
[----:B------:R-:W-:Y:S02]  /*8b90*/  LEA R184, P0, R5, R184, 0x2 ;  /* 0x000000b805b87211 */ /* 0x000fe400078010ff */
[----:B------:R-:W-:Y:S01]  /*8ba0*/  FSEL R17, R17, R145, P2 ;  /* 0x0000009111117208 */ /* 0x000fe20001000000 */
[----:B------:R-:W-:Y:S01]  /*8bb0*/  FMUL.FTZ R205, R205, R16 ;  /* 0x00000010cdcd7220 */ /* 0x000fe20000410000 */
[----:B------:R-:W-:Y:S02]  /*8bc0*/  LEA.HI.X.SX32 R185, R5, R185, 0x2, P0 ;  /* 0x000000b905b97211 */ /* 0x000fe400000f16ff */
[----:B------:R-:W-:Y:S01]  /*8bd0*/  FSETP.GE.FTZ.AND P0, PT, R168, RZ, PT ;  /* 0x000000ffa800720b */ /* 0x000fe20003f16000 */
[----:B------:R-:W-:Y:S01]  /*8be0*/  FMUL.FTZ R204, R204, R17 ;  /* 0x00000011cccc7220 */ /* 0x000fe20000410000 */
[----:B------:R-:W-:Y:S02]  /*8bf0*/  FSETP.GE.FTZ.AND P3, PT, R189, RZ, PT ;  /* 0x000000ffbd00720b */ /* 0x000fe40003f76000 */
[----:B------:R-:W-:Y:S01]  /*8c00*/  FSETP.GE.FTZ.AND P2, PT, R188, RZ, PT ;  /* 0x000000ffbc00720b */ /* 0x000fe20003f56000 */
[-C--:B-1----:R-:W-:Y:S08]  /*8c10*/  HMMA.16816.F32.BF16 R20, R140, R132.reuse, R20 ;  /* 0x000000848c14723c */ /* 0x082ff00000041814 */
[C---:B------:R-:W-:Y:S08]  /*8c20*/  HMMA.16816.F32.BF16 R24, R136.reuse, R132, R24 ;  /* 0x000000848818723c */ /* 0x040ff00000041818 */
[-C--:B------:R-:W-:Y:S08]  /*8c30*/  HMMA.16816.F32.BF16 R28, R136, R134.reuse, R28 ;  /* 0x00000086881c723c */ /* 0x080ff0000004181c */
[C---:B------:R-:W-:Y:S01]  /*8c40*/  FADD.FTZ R20, -R145.reuse, R20 ;  /* 0x0000001491147221 */ /* 0x040fe20000010100 */
[C---:B------:R-:W-:Y:S01]  /*8c50*/  HMMA.16816.F32.BF16 R32, R140.reuse, R134, R32 ;  /* 0x000000868c20723c */ /* 0x040fe20000041820 */
[----:B------:R-:W1:Y:S02]  /*8c60*/  LDSM.16.M88.4 R132, [R177+0x11000] ;  /* 0x01100000b184783b */ /* 0x000e640000000200 */
[----:B------:R-:W-:Y:S01]  /*8c70*/  FADD.FTZ R21, -R145, R21 ;  /* 0x0000001591157221 */ /* 0x000fe20000010100 */
[-C--:B------:R-:W-:Y:S02]  /*8c80*/  FSEL R20, R20, R145.reuse, P1 ;  /* 0x0000009114147208 */ /* 0x080fe40000800000 */
[----:B------:R-:W-:Y:S02]  /*8c90*/  FSETP.GE.FTZ.AND P1, PT, R169, RZ, PT ;  /* 0x000000ffa900720b */ /* 0x000fe40003f36000 */
[----:B------:R-:W-:Y:S01]  /*8ca0*/  FSEL R21, R21, R145, P4 ;  /* 0x0000009115157208 */ /* 0x000fe20002000000 */
[----:B------:R-:W-:Y:S01]  /*8cb0*/  FMUL.FTZ R199, R199, R20 ;  /* 0x00000014c7c77220 */ /* 0x000fe20000410000 */
[----:B------:R-:W-:Y:S03]  /*8cc0*/  FSETP.GE.FTZ.AND P4, PT, R159, RZ, PT ;  /* 0x000000ff9f00720b */ /* 0x000fe60003f96000 */
[----:B------:R-:W-:Y:S11]  /*8cd0*/  FMUL.FTZ R200, R200, R21 ;  /* 0x00000015c8c87220 */ /* 0x000ff60000410000 */
[C---:B------:R-:W-:Y:S02]  /*8ce0*/  FADD.FTZ R20, -R145.reuse, R32 ;  /* 0x0000002091147221 */ /* 0x040fe40000010100 */
[----:B------:R-:W-:Y:S03]  /*8cf0*/  FADD.FTZ R17, -R145, R33 ;  /* 0x0000002191117221 */ /* 0x000fe60000010100 */
[-C--:B------:R-:W-:Y:S02]  /*8d00*/  FSEL R20, R20, R145.reuse, P3 ;  /* 0x0000009114147208 */ /* 0x080fe40001800000 */
        /* <DEDUP_REMOVED lines=30> */
[----:B------:R-:W-:Y:S03]  /*8ef0*/  HMMA.16816.F32.BF16 R64, R140, R134, R64 ;  /* 0x000000868c40723c */ /* 0x000fe60000041840 */
[----:B------:R-:W-:Y:S01]  /*8f00*/  FADD.FTZ R52, -R145, R52 ;  /* 0x0000003491347221 */ /* 0x000fe20000010100 */
[-C--:B------:R-:W-:Y:S02]  /*8f10*/  FSEL R53, R53, R145.reuse, P1 ;  /* 0x0000009135357208 */ /* 0x080fe40000800000 */
[----:B------:R-:W-:Y:S02]  /*8f20*/  FSETP.GE.FTZ.AND P1, PT, R151, RZ, PT ;  /* 0x000000ff9700720b */ /* 0x000fe40003f36000 */
[----:B------:R-:W-:Y:S01]  /*8f30*/  FSEL R52, R52, R145, P2 ;  /* 0x0000009134347208 */ /* 0x000fe20001000000 */
[----:B------:R-:W-:Y:S01]  /*8f40*/  FMUL.FTZ R53, R153, R53 ;  /* 0x0000003599357220 */ /* 0x000fe20000410000 */
[----:B------:R-:W-:Y:S03]  /*8f50*/  FSETP.GE.FTZ.AND P2, PT, R149, RZ, PT ;  /* 0x000000ff9500720b */ /* 0x000fe60003f56000 */
[----:B------:R-:W-:Y:S02]  /*8f60*/  FMUL.FTZ R52, R155, R52 ;  /* 0x000000349b347220 */ /* 0x000fe40000410000 */
[C---:B--2---:R-:W-:Y:S02]  /*8f70*/  FADD.FTZ R5, -R3.reuse, R8 ;  /* 0x0000000803057221 */ /* 0x044fe40000010100 */
[----:B------:R-:W-:Y:S07]  /*8f80*/  FADD.FTZ R56, -R3, R56 ;  /* 0x0000003803387221 */ /* 0x000fee0000010100 */
[----:B------:R-:W-:Y:S02]  /*8f90*/  FADD.FTZ R64, -R145, R64 ;  /* 0x0000004091407221 */ /* 0x000fe40000010100 */
[C---:B------:R-:W-:Y:S02]  /*8fa0*/  FADD.FTZ R57, -R3.reuse, R57 ;  /* 0x0000003903397221 */ /* 0x040fe40000010100 */
[----:B------:R-:W-:Y:S01]  /*8fb0*/  FADD.FTZ R60, -R3, R60 ;  /* 0x0000003c033c7221 */ /* 0x000fe20000010100 */
[----:B------:R-:W-:Y:S01]  /*8fc0*/  FSEL R64, R64, R145, P1 ;  /* 0x0000009140407208 */ /* 0x000fe20000800000 */
[----:B------:R-:W-:Y:S01]  /*8fd0*/  @P0 FADD.FTZ R145, -R145, R65 ;  /* 0x0000004191910221 */ /* 0x000fe20000010100 */
[----:B------:R-:W-:Y:S01]  /*8fe0*/  FSETP.GE.FTZ.AND P1, PT, R217, RZ, PT ;  /* 0x000000ffd900720b */ /* 0x000fe20003f36000 */
[----:B------:R-:W-:Y:S01]  /*8ff0*/  FADD.FTZ R45, -R3, R45 ;  /* 0x0000002d032d7221 */ /* 0x000fe20000010100 */
        /* <DEDUP_REMOVED lines=9> */
[C---:B------:R-:W-:Y:S02]  /*9090*/  FADD.FTZ R7, -R4.reuse, R7 ;  /* 0x0000000704077221 */ /* 0x040fe40000010100 */
[----:B------:R-:W-:Y:S01]  /*90a0*/  FADD.FTZ R38, -R4, R38 ;  /* 0x0000002604267221 */ /* 0x000fe20000010100 */
[-C--:B------:R-:W-:Y:S01]  /*90b0*/  FSEL R18, R18, R4.reuse, P1 ;  /* 0x0000000412127208 */ /* 0x080fe20000800000 */
[C---:B------:R-:W-:Y:S01]  /*90c0*/  FADD.FTZ R19, -R4.reuse, R19 ;  /* 0x0000001304137221 */ /* 0x040fe20000010100 */
[----:B------:R-:W-:Y:S01]  /*90d0*/  FSETP.GE.FTZ.AND P1, PT, R207, RZ, PT ;  /* 0x000000ffcf00720b */ /* 0x000fe20003f36000 */
[C---:B------:R-:W-:Y:S01]  /*90e0*/  FADD.FTZ R50, -R4.reuse, R50 ;  /* 0x0000003204327221 */ /* 0x040fe20000010100 */
[-C--:B------:R-:W-:Y:S01]  /*90f0*/  FSEL R7, R7, R4.reuse, P0 ;  /* 0x0000000407077208 */ /* 0x080fe20000000000 */
        /* <DEDUP_REMOVED lines=8> */
[----:B------:R-:W-:Y:S01]  /*9180*/  FMUL.FTZ R216, R216, R7 ;  /* 0x00000007d8d87220 */ /* 0x000fe20000410000 */
[----:B------:R-:W-:Y:S01]  /*9190*/  FSETP.GE.FTZ.AND P1, PT, R187, RZ, PT ;  /* 0x000000ffbb00720b */ /* 0x000fe20003f36000 */
[C---:B------:R-:W-:Y:S01]  /*91a0*/  FADD.FTZ R51, -R4.reuse, R51 ;  /* 0x0000003304337221 */ /* 0x040fe20000010100 */
[-C--:B------:R-:W-:Y:S01]  /*91b0*/  FSEL R19, R19, R4.reuse, P0 ;  /* 0x0000000413137208 */ /* 0x080fe20000000000 */
[----:B------:R-:W-:Y:S01]  /*91c0*/  FADD.FTZ R54, -R4, R54 ;  /* 0x0000003604367221 */ /* 0x000fe20000010100 */
[-C--:B------:R-:W-:Y:S01]  /*91d0*/  FSEL R38, R38, R4.reuse, P1 ;  /* 0x0000000426267208 */ /* 0x080fe20000800000 */
[C---:B------:R-:W-:Y:S01]  /*91e0*/  FADD.FTZ R7, -R4.reuse, R55 ;  /* 0x0000003704077221 */ /* 0x040fe20000010100 */
        /* <DEDUP_REMOVED lines=8> */
[-C--:B------:R-:W-:Y:S01]  /*9270*/  FSEL R23, R23, R4.reuse, P0 ;  /* 0x0000000417177208 */ /* 0x080fe20000000000 */
[C---:B----4-:R-:W-:Y:S01]  /*9280*/  FADD.FTZ R10, -R0.reuse, R10 ;  /* 0x0000000a000a7221 */ /* 0x050fe20000010100 */
[----:B------:R-:W-:Y:S01]  /*9290*/  FSETP.GE.FTZ.AND P0, PT, R191, RZ, PT ;  /* 0x000000ffbf00720b */ /* 0x000fe20003f16000 */
[----:B------:R-:W-:Y:S01]  /*92a0*/  FADD.FTZ R26, -R0, R26 ;  /* 0x0000001a001a7221 */ /* 0x000fe20000010100 */
        /* <DEDUP_REMOVED lines=76> */
[----:B------:R-:W-:Y:S02]  /*9770*/  FSETP.GE.FTZ.AND P2, PT, R223, RZ, PT ;  /* 0x000000ffdf00720b */ /* 0x000fe40003f56000 */
[-C--:B------:R-:W-:Y:S01]  /*9780*/  FSEL R8, R8, R3.reuse, P4 ;  /* 0x0000000308087208 */ /* 0x080fe20002000000 */
[----:B------:R-:W-:Y:S01]  /*9790*/  FMUL.FTZ R60, R154, R60 ;  /* 0x0000003c9a3c7220 */ /* 0x000fe20000410000 */
[----:B------:R-:W-:Y:S01]  /*97a0*/  FSEL R45, R45, R3, P3 ;  /* 0x000000032d2d7208 */ /* 0x000fe20001800000 */
[----:B------:R-:W-:Y:S01]  /*97b0*/  @P0 FADD.FTZ R3, -R3, R61 ;  /* 0x0000003d03030221 */ /* 0x000fe20000010100 */
        /* <DEDUP_REMOVED lines=34> */
[-C--:B------:R-:W-:Y:S02]  /*99e0*/  FSEL R4, R4, R0.reuse, P1 ;  /* 0x0000000004047208 */ /* 0x080fe40000800000 */
[----:B------:R-:W-:Y:S02]  /*99f0*/  FSETP.GE.FTZ.AND P1, PT, R194, RZ, PT ;  /* 0x000000ffc200720b */ /* 0x000fe40003f36000 */
[----:B------:R-:W-:Y:S01]  /*9a00*/  FSEL R3, R3, R0, P0 ;  /* 0x0000000003037208 */ /* 0x000fe20000000000 */
[----:B------:R-:W-:Y:S01]  /*9a10*/  FMUL.FTZ R31, R196, R4 ;  /* 0x00000004c41f7220 */ /* 0x000fe20000410000 */
[----:B------:R-:W-:Y:S01]  /*9a20*/  FSETP.GE.FTZ.AND P0, PT, R156, RZ, PT ;  /* 0x000000ff9c00720b */ /* 0x000fe20003f16000 */
[----:B------:R-:W-:Y:S01]  /*9a30*/  FADD.FTZ R4, -R0, R59 ;  /* 0x0000003b00047221 */ /* 0x000fe20000010100 */
[-C--:B------:R-:W-:Y:S01]  /*9a40*/  FSEL R5, R42, R0.reuse, P2 ;  /* 0x000000002a057208 */ /* 0x080fe20001000000 */
        /* <DEDUP_REMOVED lines=20> */
[----:B------:R-:W-:Y:S01]  /*9b90*/  ULOP3.LUT UR26, UR8, 0x1, URZ, 0xc0, !UPT ;  /* 0x00000001081a7892 */ /* 0x000fe2000f8ec03f */
[----:B------:R-:W-:Y:S01]  /*9ba0*/  PLOP3.LUT P2, PT, PT, PT, PT, 0x8, 0x0 ;  /* 0x000000000000781c */ /* 0x000fe20003f4e170 */
[----:B------:R-:W-:Y:S01]  /*9bb0*/  IMAD.MOV.U32 R6, RZ, RZ, R239 ;  /* 0x000000ffff067224 */ /* 0x000fe200078e00ef */
[----:B------:R-:W-:Y:S01]  /*9bc0*/  PLOP3.LUT P3, PT, PT, PT, PT, 0x8, 0x0 ;  /* 0x000000000000781c */ /* 0x000fe20003f6e170 */
[----:B------:R-:W-:Y:S01]  /*9bd0*/  UISETP.NE.U32.AND UP0, UPT, UR26, 0x1, UPT ;  /* 0x000000011a00788c */ /* 0x000fe2000bf05070 */
[----:B------:R-:W-:Y:S02]  /*9be0*/  IMAD.MOV.U32 R7, RZ, RZ, R238 ;  /* 0x000000ffff077224 */ /* 0x000fe400078e00ee */
[----:B------:R-:W-:Y:S03]  /*9bf0*/  IMAD.MOV.U32 R15, RZ, RZ, c[0x0][0x190] ;  /* 0x00006400ff0f7624 */ /* 0x000fe600078e00ff */
[----:B------:R-:W-:Y:S01]  /*9c00*/  PLOP3.LUT P5, PT, PT, PT, UP0, 0x80, 0x0 ;  /* 0x000000000000781c */ /* 0x000fe20003faf008 */
[----:B------:R-:W-:Y:S01]  /*9c10*/  IMAD.SHL.U32 R4, R15, 0x80, RZ ;  /* 0x000000800f047824 */ /* 0x000fe200078e00ff */
[C---:B------:R-:W-:Y:S01]  /*9c20*/  @P4 IADD3 R3, R226.reuse, -0x4000, RZ ;  /* 0xffffc000e2034810 */ /* 0x040fe20007ffe0ff */
[----:B------:R-:W-:Y:S01]  /*9c30*/  @!P4 IMAD.MOV.U32 R5, RZ, RZ, c[0x0][0x194] ;  /* 0x00006500ff05c624 */ /* 0x000fe200078e00ff */
[----:B------:R-:W-:Y:S01]  /*9c40*/  @P4 PLOP3.LUT P2, PT, P5, PT, PT, 0x80, 0x0 ;  /* 0x000000000000481c */ /* 0x000fe20002f4f070 */
[----:B------:R-:W-:Y:S01]  /*9c50*/  IMAD.MOV R4, RZ, RZ, -R4 ;  /* 0x000000ffff047224 */ /* 0x000fe200078e0a04 */
[----:B------:R-:W-:Y:S02]  /*9c60*/  PLOP3.LUT P0, PT, PT, PT, UP0, 0x80, 0x0 ;  /* 0x000000000000781c */ /* 0x000fe40003f0f008 */
[----:B------:R-:W-:Y:S02]  /*9c70*/  @P4 IADD3 R0, R226, -0x4000, RZ ;  /* 0xffffc000e2004810 */ /* 0x000fe40007ffe0ff */
[----:B------:R-:W-:Y:S02]  /*9c80*/  @!P4 PLOP3.LUT P5, PT, P0, PT, PT, 0x80, 0x0 ;  /* 0x000000000000c81c */ /* 0x000fe400007af070 */
[C---:B------:R-:W-:Y:S02]  /*9c90*/  LEA R6, P0, R4.reuse, R6, 0x1 ;  /* 0x0000000604067211 */ /* 0x040fe400078008ff */
[----:B------:R-:W-:Y:S02]  /*9ca0*/  @!P4 PLOP3.LUT P3, PT, P5, PT, PT, 0x80, 0x0 ;  /* 0x000000000000c81c */ /* 0x000fe40002f6f070 */
[----:B------:R-:W-:Y:S02]  /*9cb0*/  LEA.HI.X.SX32 R7, R4, R7, 0x1, P0 ;  /* 0x0000000704077211 */ /* 0x000fe400000f0eff */
[----:B------:R-:W-:Y:S02]  /*9cc0*/  @P2 IADD3 R3, R226, 0x4000, RZ ;  /* 0x00004000e2032810 */ /* 0x000fe40007ffe0ff */
[----:B------:R-:W-:Y:S03]  /*9cd0*/  PLOP3.LUT P2, PT, PT, PT, PT, 0x8, 0x0 ;  /* 0x000000000000781c */ /* 0x000fe60003f4e170 */
[----:B------:R-:W-:Y:S01]  /*9ce0*/  @P4 STS [R3], RZ ;  /* 0x000000ff03004388 */ /* 0x000fe20000000800 */
[----:B------:R-:W-:Y:S03]  /*9cf0*/  @P4 PLOP3.LUT P2, PT, P5, PT, PT, 0x80, 0x0 ;  /* 0x000000000000481c */ /* 0x000fe60002f4f070 */
[----:B------:R-:W-:Y:S04]  /*9d00*/  @P4 STS [R3+0x4], RZ ;  /* 0x000004ff03004388 */ /* 0x000fe80000000800 */
[----:B------:R-:W-:Y:S04]  /*9d10*/  @P4 STS [R3+0x8], RZ ;  /* 0x000008ff03004388 */ /* 0x000fe80000000800 */
[----:B------:R1:W-:Y:S02]  /*9d20*/  @P4 STS [R3+0xc], RZ ;  /* 0x00000cff03004388 */ /* 0x0003e40000000800 */
[----:B------:R-:W-:Y:S02]  /*9d30*/  @P2 IADD3 R0, R226, 0x4000, RZ ;  /* 0x00004000e2002810 */ /* 0x000fe40007ffe0ff */
[C---:B------:R-:W-:Y:S02]  /*9d40*/  @!P4 IADD3 R3, R227.reuse, -0x4000, RZ ;  /* 0xffffc000e303c810 */ /* 0x040fe40007ffe0ff */
[----:B-1----:R-:W-:Y:S05]  /*9d50*/  @P3 IADD3 R3, R227, 0x4000, RZ ;  /* 0x00004000e3033810 */ /* 0x002fea0007ffe0ff */
[----:B------:R-:W-:Y:S01]  /*9d60*/  @!PT LDS RZ, [RZ] ;  /* 0x00000000fffff984 */ /* 0x000fe20000000800 */
[----:B------:R-:W-:Y:S01]  /*9d70*/  @!PT LDS RZ, [RZ] ;  /* 0x00000000fffff984 */ /* 0x000fe20000000800 */
[----:B------:R-:W-:Y:S01]  /*9d80*/  @!PT LDS RZ, [RZ] ;  /* 0x00000000fffff984 */ /* 0x000fe20000000800 */
[----:B------:R1:W-:Y:S04]  /*9d90*/  @!P4 LDGSTS.E.BYPASS.LTC128B.128 [R3], [R6.64] ;  /* 0x000000000603cfae */ /* 0x0003e8000b901d46 */
[----:B------:R-:W-:Y:S04]  /*9da0*/  @P4 STS [R0+0x1000], RZ ;  /* 0x001000ff00004388 */ /* 0x000fe80000000800 */
[----:B------:R-:W-:Y:S04]  /*9db0*/  @P4 STS [R0+0x1004], RZ ;  /* 0x001004ff00004388 */ /* 0x000fe80000000800 */
[----:B------:R-:W-:Y:S04]  /*9dc0*/  @P4 STS [R0+0x1008], RZ ;  /* 0x001008ff00004388 */ /* 0x000fe80000000800 */
[----:B------:R2:W-:Y:S01]  /*9dd0*/  @P4 STS [R0+0x100c], RZ ;  /* 0x00100cff00004388 */ /* 0x0005e20000000800 */
[--C-:B-1----:R-:W-:Y:S02]  /*9de0*/  @!P4 SHF.R.S32.HI R3, RZ, 0x1f, R4.reuse ;  /* 0x0000001fff03c819 */ /* 0x102fe40000011404 */
[C---:B------:R-:W-:Y:S04]  /*9df0*/  @!P4 LEA R0, P0, R15.reuse, R4, 0x5 ;  /* 0x000000040f00c211 */ /* 0x040fe800078028ff */
[----:B------:R-:W-:Y:S02]  /*9e00*/  @!P4 LEA.HI.X R3, R15, R3, R5, 0x5, P0 ;  /* 0x000000030f03c211 */ /* 0x000fe400000f2c05 */
[C---:B------:R-:W-:Y:S04]  /*9e10*/  @!P4 LEA R8, P0, R0.reuse, R239, 0x1 ;  /* 0x000000ef0008c211 */ /* 0x040fe800078008ff */
[----:B------:R-:W-:Y:S02]  /*9e20*/  @!P4 LEA.HI.X R9, R0, R238, R3, 0x1, P0 ;  /* 0x000000ee0009c211 */ /* 0x000fe400000f0c03 */
[----:B------:R-:W-:Y:S02]  /*9e30*/  PLOP3.LUT P0, PT, PT, PT, PT, 0x8, 0x0 ;  /* 0x000000000000781c */ /* 0x000fe40003f0e170 */
[----:B------:R-:W-:Y:S02]  /*9e40*/  @!P4 PLOP3.LUT P0, PT, P5, PT, PT, 0x80, 0x0 ;  /* 0x000000000000c81c */ /* 0x000fe40002f0f070 */
[C---:B------:R-:W-:Y:S02]  /*9e50*/  @!P4 IADD3 R0, R227.reuse, -0x4000, RZ ;  /* 0xffffc000e300c810 */ /* 0x040fe40007ffe0ff */
[----:B------:R-:W-:Y:S09]  /*9e60*/  @!P4 SHF.R.S32.HI R3, RZ, 0x1f, R4 ;  /* 0x0000001fff03c819 */ /* 0x000ff20000011404 */
[----:B--2---:R-:W-:Y:S02]  /*9e70*/  @P0 IADD3 R0, R227, 0x4000, RZ ;  /* 0x00004000e3000810 */ /* 0x004fe40007ffe0ff */
[----:B------:R-:W-:Y:S02]  /*9e80*/  PLOP3.LUT P0, PT, PT, PT, PT, 0x8, 0x0 ;  /* 0x000000000000781c */ /* 0x000fe40003f0e170 */
[----:B------:R-:W-:Y:S01]  /*9e90*/  @P4 PLOP3.LUT P0, PT, P5, PT, PT, 0x80, 0x0 ;  /* 0x000000000000481c */ /* 0x000fe20002f0f070 */
[----:B------:R-:W-:Y:S01]  /*9ea0*/  @!PT LDS RZ, [RZ] ;  /* 0x00000000fffff984 */ /* 0x000fe20000000800 */
[----:B------:R-:W-:Y:S01]  /*9eb0*/  @!PT LDS RZ, [RZ] ;  /* 0x00000000fffff984 */ /* 0x000fe20000000800 */
[----:B------:R-:W-:Y:S01]  /*9ec0*/  @!PT LDS RZ, [RZ] ;  /* 0x00000000fffff984 */ /* 0x000fe20000000800 */
[----:B------:R1:W-:Y:S02]  /*9ed0*/  @!P4 LDGSTS.E.BYPASS.LTC128B.128 [R0+0x1000], [R8.64] ;  /* 0x010000000800cfae */ /* 0x0003e4000b901d46 */
[C---:B------:R-:W-:Y:S10]  /*9ee0*/  @P4 IADD3 R0, R226.reuse, -0x4000, RZ ;  /* 0xffffc000e2004810 */ /* 0x040ff40007ffe0ff */
[----:B-1----:R-:W-:Y:S05]  /*9ef0*/  @P0 IADD3 R0, R226, 0x4000, RZ ;  /* 0x00004000e2000810 */ /* 0x002fea0007ffe0ff */
[----:B------:R-:W-:Y:S04]  /*9f00*/  @P4 STS [R0+0x2000], RZ ;  /* 0x002000ff00004388 */ /* 0x000fe80000000800 */
[----:B------:R-:W-:Y:S04]  /*9f10*/  @P4 STS [R0+0x2004], RZ ;  /* 0x002004ff00004388 */ /* 0x000fe80000000800 */
[----:B------:R-:W-:Y:S04]  /*9f20*/  @P4 STS [R0+0x2008], RZ ;  /* 0x002008ff00004388 */ /* 0x000fe80000000800 */
[----:B------:R1:W-:Y:S02]  /*9f30*/  @P4 STS [R0+0x200c], RZ ;  /* 0x00200cff00004388 */ /* 0x0003e40000000800 */
[C---:B------:R-:W-:Y:S04]  /*9f40*/  @!P4 LEA R0, P0, R15.reuse, R4, 0x6 ;  /* 0x000000040f00c211 */ /* 0x040fe800078030ff */
[----:B------:R-:W-:Y:S02]  /*9f50*/  @!P4 LEA.HI.X R3, R15, R3, R5, 0x6, P0 ;  /* 0x000000030f03c211 */ /* 0x000fe400000f3405 */
[C---:B------:R-:W-:Y:S02]  /*9f60*/  @!P4 LEA R8, P0, R0.reuse, R239, 0x1 ;  /* 0x000000ef0008c211 */ /* 0x040fe400078008ff */
[----:B------:R-:W-:Y:S02]  /*9f70*/  @!P4 SHF.R.S32.HI R5, RZ, 0x1f, R4 ;  /* 0x0000001fff05c819 */ /* 0x000fe40000011404 */
[----:B------:R-:W-:Y:S01]  /*9f80*/  @!P4 LEA.HI.X R9, R0, R238, R3, 0x1, P0 ;  /* 0x000000ee0009c211 */ /* 0x000fe200000f0c03 */
[----:B------:R-:W-:Y:S01]  /*9f90*/  @!P4 IMAD.MOV.U32 R3, RZ, RZ, c[0x0][0x194] ;  /* 0x00006500ff03c624 */ /* 0x000fe200078e00ff */
[----:B------:R-:W-:Y:S01]  /*9fa0*/  PLOP3.LUT P0, PT, PT, PT, PT, 0x8, 0x0 ;  /* 0x000000000000781c */ /* 0x000fe20003f0e170 */
[----:B------:R-:W-:Y:S01]  /*9fb0*/  @!P4 IMAD.WIDE.U32 R4, R15, 0x60, R4 ;  /* 0x000000600f04c825 */ /* 0x000fe200078e0004 */
[----:B------:R-:W-:Y:S02]  /*9fc0*/  @!P4 PLOP3.LUT P0, PT, P5, PT, PT, 0x80, 0x0 ;  /* 0x000000000000c81c */ /* 0x000fe40002f0f070 */
[----:B------:R-:W-:Y:S01]  /*9fd0*/  @!P4 IADD3 R0, R227, -0x4000, RZ ;  /* 0xffffc000e300c810 */ /* 0x000fe20007ffe0ff */
[----:B------:R-:W-:Y:S04]  /*9fe0*/  @!P4 IMAD R3, R3, 0x60, RZ ;  /* 0x000000600303c824 */ /* 0x000fe800078e02ff */
[----:B------:R-:W-:Y:S06]  /*9ff0*/  @!P4 IMAD.IADD R3, R5, 0x1, R3 ;  /* 0x000000010503c824 */ /* 0x000fec00078e0203 */
[----:B-1----:R-:W-:Y:S02]  /*a000*/  @P0 IADD3 R0, R227, 0x4000, RZ ;  /* 0x00004000e3000810 */ /* 0x002fe40007ffe0ff */
[----:B------:R-:W-:Y:S02]  /*a010*/  PLOP3.LUT P0, PT, PT, PT, PT, 0x8, 0x0 ;  /* 0x000000000000781c */ /* 0x000fe40003f0e170 */
[----:B------:R-:W-:Y:S01]  /*a020*/  @P4 PLOP3.LUT P0, PT, P5, PT, PT, 0x80, 0x0 ;  /* 0x000000000000481c */ /* 0x000fe20002f0f070 */
[----:B------:R-:W-:Y:S01]  /*a030*/  @!PT LDS RZ, [RZ] ;  /* 0x00000000fffff984 */ /* 0x000fe20000000800 */
[----:B------:R-:W-:Y:S01]  /*a040*/  @!PT LDS RZ, [RZ] ;  /* 0x00000000fffff984 */ /* 0x000fe20000000800 */
[----:B------:R-:W-:Y:S01]  /*a050*/  @!PT LDS RZ, [RZ] ;  /* 0x00000000fffff984 */ /* 0x000fe20000000800 */
[----:B------:R1:W-:Y:S02]  /*a060*/  @!P4 LDGSTS.E.BYPASS.LTC128B.128 [R0+0x2000], [R8.64] ;  /* 0x020000000800cfae */ /* 0x0003e4000b901d46 */
[C---:B------:R-:W-:Y:S10]  /*a070*/  @P4 IADD3 R0, R226.reuse, -0x4000, RZ ;  /* 0xffffc000e2004810 */ /* 0x040ff40007ffe0ff */
[----:B-1----:R-:W-:Y:S02]  /*a080*/  @P0 IADD3 R0, R226, 0x4000, RZ ;  /* 0x00004000e2000810 */ /* 0x002fe40007ffe0ff */
[----:B------:R-:W-:Y:S01]  /*a090*/  @!P4 LEA R8, P2, R4, R239, 0x1 ;  /* 0x000000ef0408c211 */ /* 0x000fe200078408ff */
[----:B------:R-:W-:Y:S01]  /*a0a0*/  IMAD.MOV.U32 R239, RZ, RZ, R6 ;  /* 0x000000ffffef7224 */ /* 0x000fe200078e0006 */
[----:B------:R-:W-:Y:S01]  /*a0b0*/  PLOP3.LUT P0, PT, PT, PT, PT, 0x8, 0x0 ;  /* 0x000000000000781c */ /* 0x000fe20003f0e170 */
[----:B------:R-:W-:Y:S01]  /*a0c0*/  @P4 STS [R0+0x3000], RZ ;  /* 0x003000ff00004388 */ /* 0x000fe20000000800 */
[----:B------:R-:W-:Y:S01]  /*a0d0*/  @!P4 LEA.HI.X R9, R4, R238, R3, 0x1, P2 ;  /* 0x000000ee0409c211 */ /* 0x000fe200010f0c03 */
[----:B------:R-:W-:Y:S01]  /*a0e0*/  IMAD.MOV.U32 R238, RZ, RZ, R7 ;  /* 0x000000ffffee7224 */ /* 0x000fe200078e0007 */
[----:B------:R-:W-:Y:S01]  /*a0f0*/  @!P4 PLOP3.LUT P0, PT, P5, PT, PT, 0x80, 0x0 ;  /* 0x000000000000c81c */ /* 0x000fe20002f0f070 */
[----:B------:R-:W-:Y:S04]  /*a100*/  @P4 STS [R0+0x3004], RZ ;  /* 0x003004ff00004388 */ /* 0x000fe80000000800 */
[----:B------:R-:W-:Y:S04]  /*a110*/  @P4 STS [R0+0x3008], RZ ;  /* 0x003008ff00004388 */ /* 0x000fe80000000800 */
[----:B------:R1:W-:Y:S02]  /*a120*/  @P4 STS [R0+0x300c], RZ ;  /* 0x00300cff00004388 */ /* 0x0003e40000000800 */
[C---:B------:R-:W-:Y:S02]  /*a130*/  @!P4 IADD3 R0, R227.reuse, -0x4000, RZ ;  /* 0xffffc000e300c810 */ /* 0x040fe40007ffe0ff */
[----:B-1----:R-:W-:Y:S05]  /*a140*/  @P0 IADD3 R0, R227, 0x4000, RZ ;  /* 0x00004000e3000810 */ /* 0x002fea0007ffe0ff */
        /* <DEDUP_REMOVED lines=10> */
.L_x_1145:
        /* <DEDUP_REMOVED lines=41> */
[----:B------:R-:W-:Y:S01]  /*a480*/  F2FP.BF16.PACK_AB R29, R148, R149 ;  /* 0x00000095941d723e */ /* 0x000fe200000010ff */
[----:B------:R-:W-:Y:S01]  /*a490*/  IMAD.SHL.U32 R64, R180, 0x2, RZ ;  /* 0x00000002b4407824 */ /* 0x000fe200078e00ff */
        /* <DEDUP_REMOVED lines=24> */
[----:B-1----:R-:W-:Y:S05]  /*a620*/  IMAD.IADD R0, R64, 0x1, R173 ;  /* 0x0000000140007824 */ /* 0x002fea00078e02ad */
        /* <DEDUP_REMOVED lines=103> */
[----:B------:R-:W-:Y:S01]  /*aca0*/  SHF.R.S32.HI R5, RZ, 0x1f, R4 ;  /* 0x0000001fff057819 */ /* 0x000fe20000011404 */
[----:B------:R1:W-:Y:S01]  /*acb0*/  @P0 STS.128 [R133+0x8000], RZ ;  /* 0x008000ff85000388 */ /* 0x0003e20000000c00 */
[----:B------:R-:W-:Y:S01]  /*acc0*/  @!P0 IMAD.MOV.U32 R13, RZ, RZ, c[0x0][0x374] ;  /* 0x0000dd00ff0d8624 */ /* 0x000fe200078e00ff */
[----:B------:R-:W-:Y:S01]  /*acd0*/  @!P0 LEA R3, P3, R8, R4, 0x5 ;  /* 0x0000000408038211 */ /* 0x000fe200078628ff */
[----:B------:R-:W-:Y:S01]  /*ace0*/  @!P0 IMAD.MOV.U32 R14, RZ, RZ, c[0x0][0x374] ;  /* 0x0000dd00ff0e8624 */ /* 0x000fe200078e00ff */
[----:B------:R-:W-:Y:S01]  /*acf0*/  LEA.HI.X R7, R4, R240, R5, 0x1, P4 ;  /* 0x000000f004077211 */ /* 0x000fe200020f0c05 */
[----:B------:R-:W-:Y:S01]  /*ad00*/  @!P0 IMAD.MOV.U32 R15, RZ, RZ, c[0x0][0x374] ;  /* 0x0000dd00ff0f8624 */ /* 0x000fe200078e00ff */
[C---:B------:R-:W-:Y:S02]  /*ad10*/  @!P0 LEA.HI.X R13, R8.reuse, R5, R13, 0x5, P3 ;  /* 0x00000005080d8211 */ /* 0x040fe400018f2c0d */
[----:B------:R-:W-:Y:S01]  /*ad20*/  @!P0 LEA R12, P3, R3, R241, 0x1 ;  /* 0x000000f1030c8211 */ /* 0x000fe200078608ff */
[----:B------:R-:W-:Y:S01]  /*ad30*/  @!PT LDS RZ, [RZ] ;  /* 0x00000000fffff984 */ /* 0x000fe20000000800 */
[----:B------:R-:W-:Y:S01]  /*ad40*/  @!PT LDS RZ, [RZ] ;  /* 0x00000000fffff984 */ /* 0x000fe20000000800 */
[----:B------:R-:W-:Y:S01]  /*ad50*/  @!PT LDS RZ, [RZ] ;  /* 0x00000000fffff984 */ /* 0x000fe20000000800 */
[----:B------:R1:W-:Y:S01]  /*ad60*/  @!P0 LDGSTS.E.BYPASS.LTC128B.128 [R133+0x8000], [R6.64] ;  /* 0x0800000006858fae */ /* 0x0003e2000b901d46 */
[C---:B------:R-:W-:Y:S01]  /*ad70*/  @!P0 LEA R11, P2, R8.reuse, R4, 0x6 ;  /* 0x00000004080b8211 */ /* 0x040fe200078430ff */
[----:B------:R-:W-:Y:S01]  /*ad80*/  @!P0 IMAD R15, R15, 0x60, RZ ;  /* 0x000000600f0f8824 */ /* 0x000fe200078e02ff */
[-C--:B------:R-:W-:Y:S01]  /*ad90*/  @!P0 LEA.HI.X R13, R3, R240.reuse, R13, 0x1, P3 ;  /* 0x000000f0030d8211 */ /* 0x080fe200018f0c0d */
[----:B------:R1:W-:Y:S01]  /*ada0*/  @P0 STS.128 [R133+0x9000], RZ ;  /* 0x009000ff85000388 */ /* 0x0003e20000000c00 */
[C---:B------:R-:W-:Y:S01]  /*adb0*/  @!P0 LEA.HI.X R14, R8.reuse, R5, R14, 0x6, P2 ;  /* 0x00000005080e8211 */ /* 0x040fe200010f340e */
[----:B------:R-:W-:Y:S01]  /*adc0*/  @!P0 IMAD.WIDE.U32 R8, R8, 0x60, R4 ;  /* 0x0000006008088825 */ /* 0x000fe200078e0004 */
[-C--:B------:R-:W-:Y:S01]  /*add0*/  @!P0 LEA R10, P2, R11, R241.reuse, 0x1 ;  /* 0x000000f10b0a8211 */ /* 0x080fe200078408ff */
        /* <DEDUP_REMOVED lines=21> */
.L_x_1146:
[----:B------:R-:W2:Y:S01]  /*af30*/  LDL R3, [R1+0x50] ;  /* 0x0000500001037983 */ /* 0x000ea20000100800 */
[----:B-1----:R-:W-:Y:S01]  /*af40*/  IMAD.MOV.U32 R4, RZ, RZ, 0x4 ;  /* 0x00000004ff047424 */ /* 0x002fe200078e00ff */
[----:B------:R-:W-:Y:S01]  /*af50*/  @UP2 UIADD3 UR27, UP0, UR10, -0x200, URZ ;  /* 0xfffffe000a1b2890 */ /* 0x000fe2000ff1e03f */
[----:B------:R-:W-:Y:S01]  /*af60*/  IMAD.IADD R132, R173, 0x1, R144 ;  /* 0x00000001ad847824 */ /* 0x000fe200078e0290 */
[----:B------:R1:W3:Y:S01]  /*af70*/  LDL R137, [R1+0x64] ;  /* 0x0000640001897983 */ /* 0x0002e20000100800 */
[----:B------:R-:W-:Y:S01]  /*af80*/  IMAD.MOV.U32 R136, RZ, RZ, c[0x0][0x22c] ;  /* 0x00008b00ff887624 */ /* 0x000fe200078e00ff */
[----:B------:R-:W-:Y:S02]  /*af90*/  @UP2 UIADD3.X UR26, UR11, -0x1, URZ, UP0, !UPT ;  /* 0xffffffff0b1a2890 */ /* 0x000fe400087fe43f */
[----:B------:R1:W4:Y:S01]  /*afa0*/  LDL R138, [R1+0x60] ;  /* 0x00006000018a7983 */ /* 0x0003220000100800 */
[----:B------:R-:W-:Y:S01]  /*afb0*/  IMAD R136, R136, c[0x0][0x1c0], RZ ;  /* 0x0000700088887a24 */ /* 0x000fe200078e02ff */
[----:B------:R-:W-:Y:S02]  /*afc0*/  UISETP.GT.AND UP1, UPT, UR8, UR30, UPT ;  /* 0x0000001e0800728c */ /* 0x000fe4000bf24270 */
[----:B------:R1:W5:Y:S01]  /*afd0*/  LDL R139, [R1+0x54] ;  /* 0x00005400018b7983 */ /* 0x0003620000100800 */
[----:B------:R-:W-:Y:S03]  /*afe0*/  IMAD.SHL.U32 R136, R136, 0x8, RZ ;  /* 0x0000000888887824 */ /* 0x000fe600078e00ff */
[----:B------:R1:W5:Y:S04]  /*aff0*/  LDL R140, [R1+0x68] ;  /* 0x00006800018c7983 */ /* 0x0003680000100800 */
[----:B------:R-:W-:Y:S04]  /*b000*/  LDSM.16.M88.4 R32, [R174+0x14000] ;  /* 0x01400000ae20783b */ /* 0x000fe80000000200 */
[----:B------:R-:W1:Y:S04]  /*b010*/  LDSM.16.MT88.4 R16, [R64+0xc000] ;  /* 0x00c000004010783b */ /* 0x000e680000004200 */
[----:B------:R-:W1:Y:S04]  /*b020*/  LDSM.16.M88.4 R28, [R174+0x16000] ;  /* 0x01600000ae1c783b */ /* 0x000e680000000200 */
[----:B------:R-:W1:Y:S04]  /*b030*/  LDSM.16.MT88.4 R36, [R0+0xc000] ;  /* 0x00c000000024783b */ /* 0x000e680000004200 */
[----:B------:R-:W-:Y:S04]  /*b040*/  LDSM.16.M88.4 R40, [R144+0x14000] ;  /* 0x014000009028783b */ /* 0x000fe80000000200 */
[----:B------:R-:W1:Y:S04]  /*b050*/  LDSM.16.MT88.4 R44, [R64+0xc800] ;  /* 0x00c80000402c783b */ /* 0x000e680000004200 */
[----:B------:R-:W1:Y:S04]  /*b060*/  LDSM.16.M88.4 R48, [R144+0x16000] ;  /* 0x016000009030783b */ /* 0x000e680000000200 */
[----:B------:R-:W1:Y:S04]  /*b070*/  LDSM.16.MT88.4 R52, [R0+0xc800] ;  /* 0x00c800000034783b */ /* 0x000e680000004200 */
[----:B------:R-:W-:Y:S01]  /*b080*/  LDSM.16.MT88.4 R56, [R64+0xd000] ;  /* 0x00d000004038783b */ /* 0x000fe20000004200 */
[----:B--2---:R-:W-:Y:S05]  /*b090*/  @P1 IADD3 R3, R3, -0x80, RZ ;  /* 0xffffff8003031810 */ /* 0x004fea0007ffe0ff */
[----:B------:R-:W-:Y:S01]  /*b0a0*/  @P1 IMAD.WIDE R134, R3, R4, UR10 ;  /* 0x0000000a03861e25 */ /* 0x000fe2000f8e0204 */
[----:B------:R-:W-:Y:S01]  /*b0b0*/  @UP2 UMOV UR11, UR26 ;  /* 0x0000001a000b2c82 */ /* 0x000fe20008000000 */
[-C--:B-1----:R-:W-:Y:S01]  /*b0c0*/  HMMA.16816.F32.BF16 R4, R32, R16.reuse, RZ ;  /* 0x000000102004723c */ /* 0x082fe200000418ff */
[----:B------:R-:W-:Y:S02]  /*b0d0*/  ULOP3.LUT UR26, UR8, 0x1, URZ, 0xc0, !UPT ;  /* 0x00000001081a7892 */ /* 0x000fe4000f8ec03f */
[----:B---3--:R-:W2:Y:S01]  /*b0e0*/  @P1 LDG.E R137, [R134.64] ;  /* 0x0000000686891981 */ /* 0x008ea2000c1e1900 */
[----:B------:R-:W-:Y:S01]  /*b0f0*/  IMAD.IADD R3, R174, 0x1, R173 ;  /* 0x00000001ae037824 */ /* 0x000fe200078e02ad */
[----:B------:R-:W-:Y:S02]  /*b100*/  UISETP.NE.U32.AND UP0, UPT, UR26, 0x1, UPT ;  /* 0x000000011a00788c */ /* 0x000fe4000bf05070 */
[----:B----4-:R-:W3:Y:S01]  /*b110*/  @P1 LDG.E R138, [R134.64+0x120] ;  /* 0x00012006868a1981 */ /* 0x010ee2000c1e1900 */
[C---:B------:R-:W-:Y:S01]  /*b120*/  HMMA.16816.F32.BF16 R8, R28.reuse, R16, RZ ;  /* 0x000000101c08723c */ /* 0x040fe200000418ff */
[----:B------:R-:W-:Y:S02]  /*b130*/  @UP2 UMOV UR10, UR27 ;  /* 0x0000001b000a2c82 */ /* 0x000fe40008000000 */
[----:B------:R-:W-:Y:S01]  /*b140*/  LDSM.16.M88.4 R60, [R3+0x16000] ;  /* 0x01600000033c783b */ /* 0x000fe20000000200 */
[----:B------:R-:W-:Y:S03]  /*b150*/  UIADD3 UR8, UR8, -0x1, URZ ;  /* 0xffffffff08087890 */ /* 0x000fe6000fffe03f */
[----:B-----5:R-:W4:Y:S01]  /*b160*/  @P1 LDG.E R139, [R134.64+0x100] ;  /* 0x00010006868b1981 */ /* 0x020f22000c1e1900 */
[-C--:B------:R-:W-:Y:S03]  /*b170*/  HMMA.16816.F32.BF16 R12, R28, R18.reuse, RZ ;  /* 0x000000121c0c723c */ /* 0x080fe600000418ff */
[----:B------:R-:W5:Y:S05]  /*b180*/  @P1 LDG.E R140, [R134.64+0x20] ;  /* 0x00002006868c1981 */ /* 0x000f6a000c1e1900 */
        /* <DEDUP_REMOVED lines=14> */
[----:B------:R-:W-:Y:S07]  /*b270*/  LDSM.16.MT88.4 R48, [R64+0xd800] ;  /* 0x00d800004030783b */ /* 0x000fee0000004200 */
[----:B------:R-:W-:Y:S01]  /*b280*/  HMMA.16816.F32.BF16 R32, R40, R54, R32 ;  /* 0x000000362820723c */ /* 0x000fe20000041820 */
[----:B------:R-:W1:Y:S04]  /*b290*/  LDSM.16.M88.4 R40, [R132+0x14000] ;  /* 0x014000008428783b */ /* 0x000e680000000200 */
[----:B------:R-:W1:Y:S03]  /*b2a0*/  LDSM.16.M88.4 R52, [R132+0x16000] ;  /* 0x016000008434783b */ /* 0x000e660000000200 */
        /* <DEDUP_REMOVED lines=10> */
[----:B------:R-:W-:Y:S04]  /*b350*/  LDSM.16.M88.4 R36, [R174+0x18000] ;  /* 0x01800000ae24783b */ /* 0x000fe80000000200 */
[----:B------:R-:W1:Y:S03]  /*b360*/  LDSM.16.MT88.4 R44, [R64+0xe000] ;  /* 0x00e00000402c783b */ /* 0x000e660000004200 */
[-C--:B------:R-:W-:Y:S08]  /*b370*/  HMMA.16816.F32.BF16 R4, R40, R48.reuse, R4 ;  /* 0x000000302804723c */ /* 0x080ff00000041804 */
[C---:B------:R-:W-:Y:S08]  /*b380*/  HMMA.16816.F32.BF16 R8, R52.reuse, R48, R8 ;  /* 0x000000303408723c */ /* 0x040ff00000041808 */
[-C--:B------:R-:W-:Y:S08]  /*b390*/  HMMA.16816.F32.BF16 R12, R52, R50.reuse, R12 ;  /* 0x00000032340c723c */ /* 0x080ff0000004180c */
[C---:B------:R-:W-:Y:S01]  /*b3a0*/  HMMA.16816.F32.BF16 R16, R40.reuse, R50, R16 ;  /* 0x000000322810723c */ /* 0x040fe20000041810 */
[----:B------:R-:W2:Y:S07]  /*b3b0*/  LDSM.16.MT88.4 R48, [R0+0xe000] ;  /* 0x00e000000030783b */ /* 0x000eae0000004200 */
        /* <DEDUP_REMOVED lines=11> */
[----:B------:R-:W4:Y:S07]  /*b470*/  LDSM.16.MT88.4 R44, [R0+0xe800] ;  /* 0x00e80000002c783b */ /* 0x000f2e0000004200 */
[-C--:B--2---:R-:W-:Y:S08]  /*b480*/  HMMA.16816.F32.BF16 R20, R36, R48.reuse, R20 ;  /* 0x000000302414723c */ /* 0x084ff00000041814 */
[C---:B------:R-:W-:Y:S01]  /*b490*/  HMMA.16816.F32.BF16 R24, R60.reuse, R48, R24 ;  /* 0x000000303c18723c */ /* 0x040fe20000041818 */
[----:B------:R2:W-:Y:S07]  /*b4a0*/  @P1 STL [R1+0x64], R137 ;  /* 0x0000648901001387 */ /* 0x0005ee0000100800 */
[-C--:B------:R-:W-:Y:S01]  /*b4b0*/  HMMA.16816.F32.BF16 R28, R60, R50.reuse, R28 ;  /* 0x000000323c1c723c */ /* 0x080fe2000004181c */
[----:B------:R-:W-:Y:S04]  /*b4c0*/  LDSM.16.M88.4 R60, [R3+0x1a000] ;  /* 0x01a00000033c783b */ /* 0x000fe80000000200 */
[----:B---3--:R3:W-:Y:S03]  /*b4d0*/  @P1 STL [R1+0x60], R138 ;  /* 0x0000608a01001387 */ /* 0x0087e60000100800 */
[----:B------:R-:W-:Y:S01]  /*b4e0*/  HMMA.16816.F32.BF16 R32, R36, R50, R32 ;  /* 0x000000322420723c */ /* 0x000fe20000041820 */
[----:B------:R-:W-:Y:S04]  /*b4f0*/  LDSM.16.MT88.4 R48, [R64+0xf000] ;  /* 0x00f000004030783b */ /* 0x000fe80000004200 */
[----:B------:R3:W3:Y:S03]  /*b500*/  LDSM.16.M88.4 R36, [R3+0x18000] ;  /* 0x018000000324783b */ /* 0x0006e60000000200 */
[-C--:B-1----:R-:W-:Y:S01]  /*b510*/  HMMA.16816.F32.BF16 R4, R40, R52.reuse, R4 ;  /* 0x000000342804723c */ /* 0x082fe20000041804 */
[----:B------:R-:W-:Y:S04]  /*b520*/  LDSM.16.MT88.4 R64, [R64+0xf800] ;  /* 0x00f800004040783b */ /* 0x000fe80000004200 */
[----:B----4-:R1:W-:Y:S03]  /*b530*/  @P1 STL [R1+0x54], R139 ;  /* 0x0000548b01001387 */ /* 0x0103e60000100800 */
[C---:B------:R-:W-:Y:S01]  /*b540*/  HMMA.16816.F32.BF16 R8, R56.reuse, R52, R8 ;  /* 0x000000343808723c */ /* 0x040fe20000041808 */
[----:B--2---:R-:W-:Y:S01]  /*b550*/  IMAD.MOV.U32 R137, RZ, RZ, c[0x0][0x22c] ;  /* 0x00008b00ff897624 */ /* 0x004fe200078e00ff */
[----:B-----5:R2:W-:Y:S03]  /*b560*/  @P1 STL [R1+0x68], R140 ;  /* 0x0000688c01001387 */ /* 0x0205e60000100800 */
[----:B------:R-:W-:Y:S03]  /*b570*/  IMAD R137, R137, c[0x0][0x1c0], RZ ;  /* 0x0000700089897a24 */ /* 0x000fe600078e02ff */
[-C--:B------:R-:W-:Y:S01]  /*b580*/  HMMA.16816.F32.BF16 R12, R56, R54.reuse, R12 ;  /* 0x00000036380c723c */ /* 0x080fe2000004180c */
[----:B---3--:R-:W-:Y:S03]  /*b590*/  IMAD.MOV.U32 R138, RZ, RZ, c[0x0][0x22c] ;  /* 0x00008b00ff8a7624 */ /* 0x008fe600078e00ff */
[----:B------:R-:W-:Y:S02]  /*b5a0*/  IMAD.SHL.U32 R137, R137, 0x10, RZ ;  /* 0x0000001089897824 */ /* 0x000fe400078e00ff */
[----:B------:R-:W-:Y:S02]  /*b5b0*/  IMAD R138, R138, c[0x0][0x1c0], RZ ;  /* 0x000070008a8a7a24 */ /* 0x000fe400078e02ff */
[C---:B------:R-:W-:Y:S01]  /*b5c0*/  HMMA.16816.F32.BF16 R16, R40.reuse, R54, R16 ;  /* 0x000000362810723c */ /* 0x040fe20000041810 */
[----:B------:R-:W3:Y:S03]  /*b5d0*/  LDSM.16.MT88.4 R52, [R0+0xf000] ;  /* 0x00f000000034783b */ /* 0x000ee60000004200 */
[----:B------:R-:W-:Y:S02]  /*b5e0*/  IMAD R138, R138, 0x18, RZ ;  /* 0x000000188a8a7824 */ /* 0x000fe400078e02ff */
[----:B------:R-:W-:Y:S02]  /*b5f0*/  IMAD.MOV.U32 R3, RZ, RZ, c[0x0][0x22c] ;  /* 0x00008b00ff037624 */ /* 0x000fe400078e00ff */
[-C--:B------:R-:W-:Y:S01]  /*b600*/  HMMA.16816.F32.BF16 R20, R40, R44.reuse, R20 ;  /* 0x0000002c2814723c */ /* 0x080fe20000041814 */
[----:B-1----:R-:W-:Y:S03]  /*b610*/  IMAD.MOV.U32 R139, RZ, RZ, c[0x0][0x22c] ;  /* 0x00008b00ff8b7624 */ /* 0x002fe600078e00ff */
[----:B------:R-:W-:Y:S02]  /*b620*/  IMAD R3, R3, c[0x0][0x1c0], RZ ;  /* 0x0000700003037a24 */ /* 0x000fe400078e02ff */
[----:B------:R-:W-:Y:S02]  /*b630*/  IMAD R139, R139, c[0x0][0x1c0], RZ ;  /* 0x000070008b8b7a24 */ /* 0x000fe400078e02ff */
[C---:B------:R-:W-:Y:S01]  /*b640*/  HMMA.16816.F32.BF16 R24, R56.reuse, R44, R24 ;  /* 0x0000002c3818723c */ /* 0x040fe20000041818 */
[----:B--2---:R-:W-:Y:S03]  /*b650*/  IMAD.MOV.U32 R140, RZ, RZ, c[0x0][0x22c] ;  /* 0x00008b00ff8c7624 */ /* 0x004fe600078e00ff */
[----:B------:R-:W-:Y:S02]  /*b660*/  IMAD.SHL.U32 R139, R139, 0x20, RZ ;  /* 0x000000208b8b7824 */ /* 0x000fe400078e00ff */
[----:B------:R-:W-:Y:S02]  /*b670*/  IMAD R3, R3, 0x50, RZ ;  /* 0x0000005003037824 */ /* 0x000fe400078e02ff */
[-C--:B------:R-:W-:Y:S01]  /*b680*/  HMMA.16816.F32.BF16 R28, R56, R46.reuse, R28 ;  /* 0x0000002e381c723c */ /* 0x080fe2000004181c */
[----:B------:R-:W1:Y:S03]  /*b690*/  LDSM.16.M88.4 R56, [R132+0x18000] ;  /* 0x018000008438783b */ /* 0x000e660000000200 */
[----:B------:R-:W-:Y:S04]  /*b6a0*/  IMAD R140, R140, c[0x0][0x1c0], RZ ;  /* 0x000070008c8c7a24 */ /* 0x000fe800078e02ff */
[----:B------:R-:W-:Y:S01]  /*b6b0*/  HMMA.16816.F32.BF16 R32, R40, R46, R32 ;  /* 0x0000002e2820723c */ /* 0x000fe20000041820 */
[----:B------:R-:W2:Y:S03]  /*b6c0*/  LDSM.16.M88.4 R40, [R132+0x1a000] ;  /* 0x01a000008428783b */ /* 0x000ea60000000200 */
[----:B------:R-:W-:Y:S01]  /*b6d0*/  IMAD R140, R140, 0x30, RZ ;  /* 0x000000308c8c7824 */ /* 0x000fe200078e02ff */
[----:B------:R4:W5:Y:S03]  /*b6e0*/  LDSM.16.MT88.4 R44, [R0+0xf800] ;  /* 0x00f80000002c783b */ /* 0x0009660000004200 */
[-C--:B------:R-:W-:Y:S08]  /*b6f0*/  HMMA.16816.F32.BF16 R4, R36, R48.reuse, R4 ;  /* 0x000000302404723c */ /* 0x080ff00000041804 */
[C---:B------:R-:W-:Y:S08]  /*b700*/  HMMA.16816.F32.BF16 R8, R60.reuse, R48, R8 ;  /* 0x000000303c08723c */ /* 0x040ff00000041808 */
[-C--:B------:R-:W-:Y:S01]  /*b710*/  HMMA.16816.F32.BF16 R12, R60, R50.reuse, R12 ;  /* 0x000000323c0c723c */ /* 0x080fe2000004180c */
[----:B----4-:R-:W-:Y:S07]  /*b720*/  IMAD.MOV.U32 R0, RZ, RZ, c[0x0][0x22c] ;  /* 0x00008b00ff007624 */ /* 0x010fee00078e00ff */
[C---:B------:R-:W-:Y:S04]  /*b730*/  HMMA.16816.F32.BF16 R16, R36.reuse, R50, R16 ;  /* 0x000000322410723c */ /* 0x040fe80000041810 */
[----:B------:R-:W-:Y:S04]  /*b740*/  IMAD R0, R0, c[0x0][0x1c0], RZ ;  /* 0x0000700000007a24 */ /* 0x000fe800078e02ff */
[-C--:B---3--:R-:W-:Y:S04]  /*b750*/  HMMA.16816.F32.BF16 R20, R36, R52.reuse, R20 ;  /* 0x000000342414723c */ /* 0x088fe80000041814 */
[----:B------:R-:W-:Y:S04]  /*b760*/  IMAD R0, R0, 0x48, RZ ;  /* 0x0000004800007824 */ /* 0x000fe800078e02ff */
[C---:B------:R-:W-:Y:S08]  /*b770*/  HMMA.16816.F32.BF16 R24, R60.reuse, R52, R24 ;  /* 0x000000343c18723c */ /* 0x040ff00000041818 */
[-C--:B------:R-:W-:Y:S08]  /*b780*/  HMMA.16816.F32.BF16 R28, R60, R54.reuse, R28 ;  /* 0x000000363c1c723c */ /* 0x080ff0000004181c */
[----:B------:R-:W-:Y:S07]  /*b790*/  HMMA.16816.F32.BF16 R32, R36, R54, R32 ;  /* 0x000000362420723c */ /* 0x000fee0000041820 */
[CC--:B------:R-:W-:Y:S01]  /*b7a0*/  LEA R36, P2, R136.reuse, R184.reuse, 0x2 ;  /* 0x000000b888247211 */ /* 0x0c0fe200078410ff */
[-C--:B-1----:R-:W-:Y:S05]  /*b7b0*/  HMMA.16816.F32.BF16 R4, R56, R64.reuse, R4 ;  /* 0x000000403804723c */ /* 0x082fea0000041804 */
[-C--:B------:R-:W-:Y:S02]  /*b7c0*/  LEA.HI.X.SX32 R37, R136, R185.reuse, 0x2, P2 ;  /* 0x000000b988257211 */ /* 0x080fe400010f16ff */
[CC--:B------:R-:W-:Y:S01]  /*b7d0*/  LEA R38, P0, R137.reuse, R184.reuse, 0x2 ;  /* 0x000000b889267211 */ /* 0x0c0fe200078010ff */
[C---:B--2---:R-:W-:Y:S04]  /*b7e0*/  HMMA.16816.F32.BF16 R8, R40.reuse, R64, R8 ;  /* 0x000000402808723c */ /* 0x044fe80000041808 */
[-C--:B------:R-:W-:Y:S04]  /*b7f0*/  LEA.HI.X.SX32 R39, R137, R185.reuse, 0x2, P0 ;  /* 0x000000b989277211 */ /* 0x080fe800000f16ff */
[-C--:B------:R-:W-:Y:S07]  /*b800*/  HMMA.16816.F32.BF16 R12, R40, R66.reuse, R12 ;  /* 0x00000042280c723c */ /* 0x080fee000004180c */
[----:B------:R1:W-:Y:S01]  /*b810*/  RED.E.ADD.F32.FTZ.RN.STRONG.GPU [R184.64], R4 ;  /* 0x00000004b800798e */ /* 0x0003e2000c10e786 */
[C---:B------:R-:W-:Y:S03]  /*b820*/  HMMA.16816.F32.BF16 R16, R56.reuse, R66, R16 ;  /* 0x000000423810723c */ /* 0x040fe60000041810 */
[----:B------:R2:W-:Y:S04]  /*b830*/  RED.E.ADD.F32.FTZ.RN.STRONG.GPU [R36.64], R5 ;  /* 0x000000052400798e */ /* 0x0005e8000c10e786 */
[----:B------:R3:W-:Y:S01]  /*b840*/  RED.E.ADD.F32.FTZ.RN.STRONG.GPU [R38.64], R6 ;  /* 0x000000062600798e */ /* 0x0007e2000c10e786 */
[-C--:B-----5:R-:W-:Y:S08]  /*b850*/  HMMA.16816.F32.BF16 R20, R56, R44.reuse, R20 ;  /* 0x0000002c3814723c */ /* 0x0a0ff00000041814 */
[C---:B------:R-:W-:Y:S08]  /*b860*/  HMMA.16816.F32.BF16 R24, R40.reuse, R44, R24 ;  /* 0x0000002c2818723c */ /* 0x040ff00000041818 */
[-C--:B------:R-:W-:Y:S04]  /*b870*/  HMMA.16816.F32.BF16 R28, R40, R46.reuse, R28 ;  /* 0x0000002e281c723c */ /* 0x080fe8000004181c */
[CC--:B-1----:R-:W-:Y:S03]  /*b880*/  LEA R4, P0, R139.reuse, R184.reuse, 0x2 ;  /* 0x000000b88b047211 */ /* 0x0c2fe600078010ff */
[CC--:B------:R-:W-:Y:S01]  /*b890*/  LEA R40, P1, R138.reuse, R184.reuse, 0x2 ;  /* 0x000000b88a287211 */ /* 0x0c0fe200078210ff */
[----:B------:R-:W-:Y:S01]  /*b8a0*/  HMMA.16816.F32.BF16 R32, R56, R46, R32 ;  /* 0x0000002e3820723c */ /* 0x000fe20000041820 */
[----:B------:R-:W-:Y:S03]  /*b8b0*/  IMAD.MOV.U32 R43, RZ, RZ, c[0x0][0x22c] ;  /* 0x00008b00ff2b7624 */ /* 0x000fe600078e00ff */
[-C--:B------:R-:W-:Y:S01]  /*b8c0*/  LEA.HI.X.SX32 R41, R138, R185.reuse, 0x2, P1 ;  /* 0x000000b98a297211 */ /* 0x080fe200008f16ff */
[----:B------:R-:W-:Y:S01]  /*b8d0*/  IMAD.MOV.U32 R138, RZ, RZ, c[0x0][0x22c] ;  /* 0x00008b00ff8a7624 */ /* 0x000fe200078e00ff */
[-C--:B--2---:R-:W-:Y:S01]  /*b8e0*/  LEA.HI.X.SX32 R5, R139, R185.reuse, 0x2, P0 ;  /* 0x000000b98b057211 */ /* 0x084fe200000f16ff */
[----:B------:R-:W-:Y:S01]  /*b8f0*/  IMAD.MOV.U32 R139, RZ, RZ, c[0x0][0x22c] ;  /* 0x00008b00ff8b7624 */ /* 0x000fe200078e00ff */
[-C--:B---3--:R-:W-:Y:S01]  /*b900*/  LEA R6, P0, R140, R184.reuse, 0x2 ;  /* 0x000000b88c067211 */ /* 0x088fe200078010ff */
[----:B------:R1:W-:Y:S03]  /*b910*/  RED.E.ADD.F32.FTZ.RN.STRONG.GPU [R40.64], R7 ;  /* 0x000000072800798e */ /* 0x0003e6000c10e786 */
[----:B------:R-:W-:Y:S01]  /*b920*/  IMAD R138, R138, c[0x0][0x1c0], RZ ;  /* 0x000070008a8a7a24 */ /* 0x000fe200078e02ff */
[----:B------:R2:W-:Y:S01]  /*b930*/  RED.E.ADD.F32.FTZ.RN.STRONG.GPU [R4.64], R8 ;  /* 0x000000080400798e */ /* 0x0005e2000c10e786 */
[----:B------:R-:W-:Y:S02]  /*b940*/  IMAD R139, R139, c[0x0][0x1c0], RZ ;  /* 0x000070008b8b7a24 */ /* 0x000fe400078e02ff */
[----:B------:R-:W-:Y:S02]  /*b950*/  IMAD R138, R138, 0x28, RZ ;  /* 0x000000288a8a7824 */ /* 0x000fe400078e02ff */
[----:B------:R-:W-:Y:S02]  /*b960*/  IMAD R139, R139, 0x38, RZ ;  /* 0x000000388b8b7824 */ /* 0x000fe400078e02ff */
[----:B------:R-:W-:Y:S01]  /*b970*/  IMAD R43, R43, c[0x0][0x1c0], RZ ;  /* 0x000070002b2b7a24 */ /* 0x000fe200078e02ff */
[CC--:B------:R-:W-:Y:S01]  /*b980*/  LEA R38, P1, R138.reuse, R184.reuse, 0x2 ;  /* 0x000000b88a267211 */ /* 0x0c0fe200078210ff */
[----:B------:R-:W-:Y:S02]  /*b990*/  IMAD.MOV.U32 R42, RZ, RZ, c[0x0][0x22c] ;  /* 0x00008b00ff2a7624 */ /* 0x000fe400078e00ff */
[----:B------:R-:W-:Y:S01]  /*b9a0*/  IMAD R43, R43, 0x58, RZ ;  /* 0x000000582b2b7824 */ /* 0x000fe200078e02ff */
[-C--:B------:R-:W-:Y:S01]  /*b9b0*/  LEA.HI.X.SX32 R39, R138, R185.reuse, 0x2, P1 ;  /* 0x000000b98a277211 */ /* 0x080fe200008f16ff */
[----:B------:R-:W-:Y:S02]  /*b9c0*/  IMAD.MOV.U32 R138, RZ, RZ, c[0x0][0x22c] ;  /* 0x00008b00ff8a7624 */ /* 0x000fe400078e00ff */
[----:B------:R-:W-:Y:S02]  /*b9d0*/  IMAD R42, R42, c[0x0][0x1c0], RZ ;  /* 0x000070002a2a7a24 */ /* 0x000fe400078e02ff */
[----:B------:R3:W-:Y:S01]  /*b9e0*/  RED.E.ADD.F32.FTZ.RN.STRONG.GPU [R38.64], R9 ;  /* 0x000000092600798e */ /* 0x0007e2000c10e786 */
[----:B------:R-:W-:Y:S02]  /*b9f0*/  IMAD R138, R138, c[0x0][0x1c0], RZ ;  /* 0x000070008a8a7a24 */ /* 0x000fe400078e02ff */
[----:B------:R-:W-:Y:S02]  /*ba00*/  IMAD R42, R42, 0x68, RZ ;  /* 0x000000682a2a7824 */ /* 0x000fe400078e02ff */
[----:B------:R-:W-:Y:S01]  /*ba10*/  IMAD.SHL.U32 R138, R138, 0x40, RZ ;  /* 0x000000408a8a7824 */ /* 0x000fe200078e00ff */
[-C--:B-1----:R-:W-:Y:S02]  /*ba20*/  LEA.HI.X.SX32 R7, R140, R185.reuse, 0x2, P0 ;  /* 0x000000b98c077211 */ /* 0x082fe400000f16ff */
[----:B------:R-:W-:Y:S02]  /*ba30*/  IADD3 R40, R137, 0x20, RZ ;  /* 0x0000002089287810 */ /* 0x000fe40007ffe0ff */
[CC--:B--2---:R-:W-:Y:S01]  /*ba40*/  LEA R4, P1, R139.reuse, R184.reuse, 0x2 ;  /* 0x000000b88b047211 */ /* 0x0c4fe200078210ff */
[----:B------:R1:W-:Y:S01]  /*ba50*/  RED.E.ADD.F32.FTZ.RN.STRONG.GPU [R6.64], R10 ;  /* 0x0000000a0600798e */ /* 0x0003e2000c10e786 */
[-C--:B------:R-:W-:Y:S01]  /*ba60*/  LEA R8, P0, R138, R184.reuse, 0x2 ;  /* 0x000000b88a087211 */ /* 0x080fe200078010ff */
[C---:B------:R-:W-:Y:S01]  /*ba70*/  IMAD.IADD R40, R136.reuse, 0x1, R40 ;  /* 0x0000000188287824 */ /* 0x040fe200078e0228 */
[-C--:B------:R-:W-:Y:S03]  /*ba80*/  LEA.HI.X.SX32 R5, R139, R185.reuse, 0x2, P1 ;  /* 0x000000b98b057211 */ /* 0x080fe600008f16ff */
[----:B------:R-:W-:Y:S02]  /*ba90*/  IMAD.IADD R40, R136, 0x1, R40 ;  /* 0x0000000188287824 */ /* 0x000fe400078e0228 */
[----:B------:R2:W-:Y:S01]  /*baa0*/  RED.E.ADD.F32.FTZ.RN.STRONG.GPU [R4.64], R11 ;  /* 0x0000000b0400798e */ /* 0x0005e2000c10e786 */
[-C--:B---3--:R-:W-:Y:S03]  /*bab0*/  LEA.HI.X.SX32 R9, R138, R185.reuse, 0x2, P0 ;  /* 0x000000b98a097211 */ /* 0x088fe600000f16ff */
[----:B------:R-:W3:Y:S01]  /*bac0*/  LDL R38, [R1+0x8c] ;  /* 0x00008c0001267983 */ /* 0x000ee20000100800 */
[----:B------:R-:W-:Y:S01]  /*bad0*/  IMAD.MOV.U32 R138, RZ, RZ, c[0x0][0x22c] ;  /* 0x00008b00ff8a7624 */ /* 0x000fe200078e00ff */
[----:B------:R-:W-:Y:S02]  /*bae0*/  IADD3 R39, R137, 0x20, RZ ;  /* 0x0000002089277810 */ /* 0x000fe40007ffe0ff */
[----:B------:R4:W-:Y:S01]  /*baf0*/  RED.E.ADD.F32.FTZ.RN.STRONG.GPU [R8.64], R16 ;  /* 0x000000100800798e */ /* 0x0009e2000c10e786 */
[----:B------:R-:W-:Y:S02]  /*bb00*/  IMAD R138, R138, c[0x0][0x1c0], RZ ;  /* 0x000070008a8a7a24 */ /* 0x000fe400078e02ff */
[----:B------:R-:W-:Y:S02]  /*bb10*/  IMAD.IADD R39, R136, 0x1, R39 ;  /* 0x0000000188277824 */ /* 0x000fe400078e0227 */
[----:B------:R-:W-:Y:S01]  /*bb20*/  IMAD.SHL.U32 R138, R138, 0x10, RZ ;  /* 0x000000108a8a7824 */ /* 0x000fe200078e00ff */
[-C--:B-1----:R-:W-:Y:S01]  /*bb30*/  LEA R6, P1, R0, R184.reuse, 0x2 ;  /* 0x000000b800067211 */ /* 0x082fe200078210ff */
[----:B------:R-:W-:Y:S03]  /*bb40*/  IMAD.IADD R39, R136, 0x1, R39 ;  /* 0x0000000188277824 */ /* 0x000fe600078e0227 */
[-C--:B------:R-:W-:Y:S01]  /*bb50*/  LEA.HI.X.SX32 R7, R0, R185.reuse, 0x2, P1 ;  /* 0x000000b900077211 */ /* 0x080fe200008f16ff */
[----:B------:R-:W-:Y:S02]  /*bb60*/  IMAD.MOV.U32 R0, RZ, RZ, c[0x0][0x22c] ;  /* 0x00008b00ff007624 */ /* 0x000fe400078e00ff */
[----:B------:R-:W-:Y:S01]  /*bb70*/  IMAD.IADD R39, R136, 0x1, R39 ;  /* 0x0000000188277824 */ /* 0x000fe200078e0227 */
[CC--:B--2---:R-:W-:Y:S01]  /*bb80*/  LEA R4, P0, R3.reuse, R184.reuse, 0x2 ;  /* 0x000000b803047211 */ /* 0x0c4fe200078010ff */
[----:B------:R1:W-:Y:S01]  /*bb90*/  RED.E.ADD.F32.FTZ.RN.STRONG.GPU [R6.64], R17 ;  /* 0x000000110600798e */ /* 0x0003e2000c10e786 */
[----:B------:R-:W-:Y:S02]  /*bba0*/  IMAD R0, R0, c[0x0][0x1c0], RZ ;  /* 0x0000700000007a24 */ /* 0x000fe400078e02ff */
[-C--:B------:R-:W-:Y:S01]  /*bbb0*/  LEA.HI.X.SX32 R5, R3, R185.reuse, 0x2, P0 ;  /* 0x000000b903057211 */ /* 0x080fe200000f16ff */
[----:B------:R-:W-:Y:S02]  /*bbc0*/  IMAD.MOV.U32 R3, RZ, RZ, c[0x0][0x22c] ;  /* 0x00008b00ff037624 */ /* 0x000fe400078e00ff */
[----:B------:R-:W-:Y:S02]  /*bbd0*/  IMAD R0, R0, 0x60, RZ ;  /* 0x0000006000007824 */ /* 0x000fe400078e02ff */
[----:B------:R2:W-:Y:S01]  /*bbe0*/  RED.E.ADD.F32.FTZ.RN.STRONG.GPU [R4.64], R18 ;  /* 0x000000120400798e */ /* 0x0005e2000c10e786 */
[----:B------:R-:W-:Y:S02]  /*bbf0*/  IMAD R3, R3, c[0x0][0x1c0], RZ ;  /* 0x0000700003037a24 */ /* 0x000fe400078e02ff */
[CC--:B------:R-:W-:Y:S02]  /*bc00*/  LEA R10, P0, R0.reuse, R184.reuse, 0x2 ;  /* 0x000000b8000a7211 */ /* 0x0c0fe400078010ff */
[-C--:B----4-:R-:W-:Y:S01]  /*bc10*/  LEA R16, P1, R43, R184.reuse, 0x2 ;  /* 0x000000b82b107211 */ /* 0x090fe200078210ff */
[----:B------:R-:W-:Y:S01]  /*bc20*/  IMAD R3, R3, 0x70, RZ ;  /* 0x0000007003037824 */ /* 0x000fe200078e02ff */
[-C--:B------:R-:W-:Y:S01]  /*bc30*/  LEA.HI.X.SX32 R11, R0, R185.reuse, 0x2, P0 ;  /* 0x000000b9000b7211 */ /* 0x080fe200000f16ff */
[----:B------:R-:W-:Y:S01]  /*bc40*/  IMAD.MOV.U32 R0, RZ, RZ, c[0x0][0x22c] ;  /* 0x00008b00ff007624 */ /* 0x000fe200078e00ff */
[-C--:B------:R-:W-:Y:S03]  /*bc50*/  LEA R8, P2, R42, R184.reuse, 0x2 ;  /* 0x000000b82a087211 */ /* 0x080fe600078410ff */
[----:B------:R-:W-:Y:S01]  /*bc60*/  IMAD R0, R0, c[0x0][0x1c0], RZ ;  /* 0x0000700000007a24 */ /* 0x000fe200078e02ff */
[-C--:B------:R-:W-:Y:S03]  /*bc70*/  LEA.HI.X.SX32 R9, R42, R185.reuse, 0x2, P2 ;  /* 0x000000b92a097211 */ /* 0x080fe600010f16ff */
[----:B------:R-:W-:Y:S01]  /*bc80*/  IMAD R0, R0, 0x78, RZ ;  /* 0x0000007800007824 */ /* 0x000fe200078e02ff */
[-C--:B-1----:R-:W-:Y:S02]  /*bc90*/  LEA.HI.X.SX32 R17, R43, R185.reuse, 0x2, P1 ;  /* 0x000000b92b117211 */ /* 0x082fe400008f16ff */
[CC--:B------:R-:W-:Y:S03]  /*bca0*/  LEA R6, P1, R3.reuse, R184.reuse, 0x2 ;  /* 0x000000b803067211 */ /* 0x0c0fe600078210ff */
[----:B------:R1:W-:Y:S01]  /*bcb0*/  RED.E.ADD.F32.FTZ.RN.STRONG.GPU [R16.64], R19 ;  /* 0x000000131000798e */ /* 0x0003e2000c10e786 */
[-C--:B------:R-:W-:Y:S02]  /*bcc0*/  LEA.HI.X.SX32 R7, R3, R185.reuse, 0x2, P1 ;  /* 0x000000b903077211 */ /* 0x080fe400008f16ff */
[-C--:B--2---:R-:W-:Y:S01]  /*bcd0*/  LEA R4, P0, R0, R184.reuse, 0x2 ;  /* 0x000000b800047211 */ /* 0x084fe200078010ff */
[----:B------:R-:W2:Y:S01]  /*bce0*/  LDL R18, [R1+0x88] ;  /* 0x0000880001127983 */ /* 0x000ea20000100800 */
[----:B------:R-:W-:Y:S02]  /*bcf0*/  IADD3 R3, R138, 0x20, RZ ;  /* 0x000000208a037810 */ /* 0x000fe40007ffe0ff */
[-C--:B------:R-:W-:Y:S01]  /*bd00*/  LEA.HI.X.SX32 R5, R0, R185.reuse, 0x2, P0 ;  /* 0x000000b900057211 */ /* 0x080fe200000f16ff */
[----:B------:R4:W-:Y:S01]  /*bd10*/  RED.E.ADD.F32.FTZ.RN.STRONG.GPU [R10.64], R12 ;  /* 0x0000000c0a00798e */ /* 0x0009e2000c10e786 */
[----:B------:R-:W-:Y:S03]  /*bd20*/  IADD3 R0, R137, 0x20, RZ ;  /* 0x0000002089007810 */ /* 0x000fe60007ffe0ff */
[----:B------:R5:W-:Y:S02]  /*bd30*/  RED.E.ADD.F32.FTZ.RN.STRONG.GPU [R8.64], R13 ;  /* 0x0000000d0800798e */ /* 0x000be4000c10e786 */
[----:B------:R-:W-:Y:S02]  /*bd40*/  IMAD.IADD R0, R136, 0x1, R0 ;  /* 0x0000000188007824 */ /* 0x000fe400078e0200 */
[----:B------:R5:W-:Y:S04]  /*bd50*/  RED.E.ADD.F32.FTZ.RN.STRONG.GPU [R6.64], R14 ;  /* 0x0000000e0600798e */ /* 0x000be8000c10e786 */
[----:B------:R5:W-:Y:S04]  /*bd60*/  RED.E.ADD.F32.FTZ.RN.STRONG.GPU [R4.64], R15 ;  /* 0x0000000f0400798e */ /* 0x000be8000c10e786 */
[----:B------:R-:W-:Y:S04]  /*bd70*/  RED.E.ADD.F32.FTZ.RN.STRONG.GPU [R184.64+0x80], R20 ;  /* 0x00008014b800798e */ /* 0x000fe8000c10e786 */
[----:B-1----:R-:W2:Y:S04]  /*bd80*/  LDL R17, [R1+0x84] ;  /* 0x0000840001117983 */ /* 0x002ea80000100800 */
[----:B------:R-:W2:Y:S04]  /*bd90*/  LDL R16, [R1+0x78] ;  /* 0x0000780001107983 */ /* 0x000ea80000100800 */
[----:B----4-:R-:W4:Y:S01]  /*bda0*/  LDL R11, [R1+0x80] ;  /* 0x00008000010b7983 */ /* 0x010f220000100800 */
[CC--:B-----5:R-:W-:Y:S03]  /*bdb0*/  LEA R8, P0, R3.reuse, R184.reuse, 0x2 ;  /* 0x000000b803087211 */ /* 0x0e0fe600078010ff */
[----:B------:R-:W5:Y:S01]  /*bdc0*/  LDL R10, [R1+0x7c] ;  /* 0x00007c00010a7983 */ /* 0x000f620000100800 */
[CC--:B------:R-:W-:Y:S03]  /*bdd0*/  LEA R6, P1, R0.reuse, R184.reuse, 0x2 ;  /* 0x000000b800067211 */ /* 0x0c0fe600078210ff */
[----:B------:R-:W5:Y:S01]  /*bde0*/  LDL R14, [R1+0x70] ;  /* 0x00007000010e7983 */ /* 0x000f620000100800 */
[-C--:B------:R-:W-:Y:S02]  /*bdf0*/  LEA.HI.X.SX32 R9, R3, R185.reuse, 0x2, P0 ;  /* 0x000000b903097211 */ /* 0x080fe400000f16ff */
[-C--:B------:R-:W-:Y:S01]  /*be00*/  LEA.HI.X.SX32 R7, R0, R185.reuse, 0x2, P1 ;  /* 0x000000b900077211 */ /* 0x080fe200008f16ff */
[----:B------:R-:W5:Y:S01]  /*be10*/  LDL R15, [R1+0x74] ;  /* 0x00007400010f7983 */ /* 0x000f620000100800 */
[CC--:B------:R-:W-:Y:S03]  /*be20*/  LEA R4, P0, R40.reuse, R184.reuse, 0x2 ;  /* 0x000000b828047211 */ /* 0x0c0fe600078010ff */
[----:B------:R-:W5:Y:S01]  /*be30*/  LDL R3, [R1+0x6c] ;  /* 0x00006c0001037983 */ /* 0x000f620000100800 */
[-C--:B------:R-:W-:Y:S03]  /*be40*/  LEA.HI.X.SX32 R5, R40, R185.reuse, 0x2, P0 ;  /* 0x000000b928057211 */ /* 0x080fe600000f16ff */
[----:B------:R-:W5:Y:S04]  /*be50*/  LDL R0, [R1+0x90] ;  /* 0x0000900001007983 */ /* 0x000f680000100800 */
        /* <DEDUP_REMOVED lines=9> */
[-C--:B------:R-:W-:Y:S05]  /*bef0*/  LEA.HI.X.SX32 R7, R38, R185.reuse, 0x2, P0 ;  /* 0x000000b926077211 */ /* 0x080fea00000f16ff */
[----:B------:R4:W-:Y:S01]  /*bf00*/  RED.E.ADD.F32.FTZ.RN.STRONG.GPU [R6.64], R26 ;  /* 0x0000001a0600798e */ /* 0x0009e2000c10e786 */
[CC--:B--2---:R-:W-:Y:S04]  /*bf10*/  LEA R4, P1, R18.reuse, R184.reuse, 0x2 ;  /* 0x000000b812047211 */ /* 0x0c4fe800078210ff */
[-C--:B------:R-:W-:Y:S05]  /*bf20*/  LEA.HI.X.SX32 R5, R18, R185.reuse, 0x2, P1 ;  /* 0x000000b912057211 */ /* 0x080fea00008f16ff */
[----:B------:R5:W-:Y:S04]  /*bf30*/  RED.E.ADD.F32.FTZ.RN.STRONG.GPU [R4.64], R27 ;  /* 0x0000001b0400798e */ /* 0x000be8000c10e786 */
[----:B------:R-:W-:Y:S01]  /*bf40*/  LDSM.16.MT88.4 R24, [R172+0x800] ;  /* 0x00080000ac18783b */ /* 0x000fe20000004200 */
[CC--:B-1----:R-:W-:Y:S04]  /*bf50*/  LEA R8, P0, R17.reuse, R184.reuse, 0x2 ;  /* 0x000000b811087211 */ /* 0x0c2fe800078010ff */
[-C--:B------:R-:W-:Y:S02]  /*bf60*/  LEA.HI.X.SX32 R9, R17, R185.reuse, 0x2, P0 ;  /* 0x000000b911097211 */ /* 0x080fe400000f16ff */
[CC--:B----4-:R-:W-:Y:S03]  /*bf70*/  LEA R6, P1, R11.reuse, R184.reuse, 0x2 ;  /* 0x000000b80b067211 */ /* 0x0d0fe600078210ff */
[----:B------:R1:W-:Y:S01]  /*bf80*/  RED.E.ADD.F32.FTZ.RN.STRONG.GPU [R8.64], R32 ;  /* 0x000000200800798e */ /* 0x0003e2000c10e786 */
[CC--:B-----5:R-:W-:Y:S02]  /*bf90*/  LEA R4, P0, R10.reuse, R184.reuse, 0x2 ;  /* 0x000000b80a047211 */ /* 0x0e0fe400078010ff */
[-C--:B------:R-:W-:Y:S02]  /*bfa0*/  LEA.HI.X.SX32 R7, R11, R185.reuse, 0x2, P1 ;  /* 0x000000b90b077211 */ /* 0x080fe400008f16ff */
[-C--:B------:R-:W-:Y:S02]  /*bfb0*/  LEA.HI.X.SX32 R5, R10, R185.reuse, 0x2, P0 ;  /* 0x000000b90a057211 */ /* 0x080fe400000f16ff */
[CC--:B------:R-:W-:Y:S01]  /*bfc0*/  LEA R12, P1, R16.reuse, R184.reuse, 0x2 ;  /* 0x000000b8100c7211 */ /* 0x0c0fe200078210ff */
[----:B------:R2:W-:Y:S01]  /*bfd0*/  RED.E.ADD.F32.FTZ.RN.STRONG.GPU [R6.64], R33 ;  /* 0x000000210600798e */ /* 0x0005e2000c10e786 */
[CC--:B------:R-:W-:Y:S02]  /*bfe0*/  LEA R10, P0, R15.reuse, R184.reuse, 0x2 ;  /* 0x000000b80f0a7211 */ /* 0x0c0fe400078010ff */
[-C--:B------:R-:W-:Y:S01]  /*bff0*/  LEA.HI.X.SX32 R13, R16, R185.reuse, 0x2, P1 ;  /* 0x000000b9100d7211 */ /* 0x080fe200008f16ff */
[----:B------:R3:W-:Y:S01]  /*c000*/  RED.E.ADD.F32.FTZ.RN.STRONG.GPU [R4.64], R34 ;  /* 0x000000220400798e */ /* 0x0007e2000c10e786 */
[-C--:B------:R-:W-:Y:S03]  /*c010*/  LEA.HI.X.SX32 R11, R15, R185.reuse, 0x2, P0 ;  /* 0x000000b90f0b7211 */ /* 0x080fe600000f16ff */
[----:B------:R-:W-:Y:S04]  /*c020*/  RED.E.ADD.F32.FTZ.RN.STRONG.GPU [R12.64], R35 ;  /* 0x000000230c00798e */ /* 0x000fe8000c10e786 */
[----:B------:R-:W-:Y:S04]  /*c030*/  RED.E.ADD.F32.FTZ.RN.STRONG.GPU [R10.64], R28 ;  /* 0x0000001c0a00798e */ /* 0x000fe8000c10e786 */
[----:B------:R-:W-:Y:S01]  /*c040*/  LDSM.16.MT88.4 R32, [R2+0x18800] ;  /* 0x018800000220783b */ /* 0x000fe20000004200 */
[CC--:B-1----:R-:W-:Y:S04]  /*c050*/  LEA R8, P2, R14.reuse, R184.reuse, 0x2 ;  /* 0x000000b80e087211 */ /* 0x0c2fe800078410ff */
[-C--:B------:R-:W-:Y:S02]  /*c060*/  LEA.HI.X.SX32 R9, R14, R185.reuse, 0x2, P2 ;  /* 0x000000b90e097211 */ /* 0x080fe400010f16ff */
[----:B------:R-:W-:Y:S01]  /*c070*/  LDSM.16.MT88.4 R12, [R2+0x18000] ;  /* 0x01800000020c783b */ /* 0x000fe20000004200 */
[CC--:B--2---:R-:W-:Y:S03]  /*c080*/  LEA R6, P1, R3.reuse, R184.reuse, 0x2 ;  /* 0x000000b803067211 */ /* 0x0c4fe600078210ff */
[----:B------:R-:W-:Y:S01]  /*c090*/  RED.E.ADD.F32.FTZ.RN.STRONG.GPU [R8.64], R29 ;  /* 0x0000001d0800798e */ /* 0x000fe2000c10e786 */
[C---:B---3--:R-:W-:Y:S03]  /*c0a0*/  LEA R4, P0, R0.reuse, R184, 0x2 ;  /* 0x000000b800047211 */ /* 0x048fe600078010ff */
[----:B------:R-:W-:Y:S01]  /*c0b0*/  LDSM.16.MT88.4 R8, [R172] ;  /* 0x00000000ac08783b */ /* 0x000fe20000004200 */
[-C--:B------:R-:W-:Y:S02]  /*c0c0*/  LEA.HI.X.SX32 R7, R3, R185.reuse, 0x2, P1 ;  /* 0x000000b903077211 */ /* 0x080fe400008f16ff */
[----:B------:R-:W-:Y:S01]  /*c0d0*/  LEA.HI.X.SX32 R5, R0, R185, 0x2, P0 ;  /* 0x000000b900057211 */ /* 0x000fe200000f16ff */
[----:B------:R-:W-:Y:S01]  /*c0e0*/  IMAD.IADD R0, R173, 0x1, R172 ;  /* 0x00000001ad007824 */ /* 0x000fe200078e02ac */
[----:B------:R-:W-:Y:S01]  /*c0f0*/  PLOP3.LUT P1, PT, PT, PT, UP0, 0x80, 0x0 ;  /* 0x000000000000781c */ /* 0x000fe20003f2f008 */
[----:B------:R-:W-:Y:S01]  /*c100*/  RED.E.ADD.F32.FTZ.RN.STRONG.GPU [R6.64], R30 ;  /* 0x0000001e0600798e */ /* 0x000fe2000c10e786 */
[----:B------:R-:W-:Y:S01]  /*c110*/  PLOP3.LUT P0, PT, PT, PT, UP1, 0x80, 0x0 ;  /* 0x000000000000781c */ /* 0x000fe20003f0f018 */
[----:B------:R-:W-:Y:S02]  /*c120*/  @UP2 UIADD3 UR24, UP0, UR24, -0x200, URZ ;  /* 0xfffffe0018182890 */ /* 0x000fe4000ff1e03f */
[----:B------:R-:W-:Y:S02]  /*c130*/  RED.E.ADD.F32.FTZ.RN.STRONG.GPU [R4.64], R31 ;  /* 0x0000001f0400798e */ /* 0x000fe4000c10e786 */
[----:B------:R-:W-:Y:S02]  /*c140*/  @UP2 UIADD3.X UR23, UR23, -0x1, URZ, UP0, !UPT ;  /* 0xffffffff17172890 */ /* 0x000fe400087fe43f */
[----:B------:R-:W1:Y:S04]  /*c150*/  LDSM.16.MT88.4 R4, [R2+0x14000] ;  /* 0x014000000204783b */ /* 0x000e680000004200 */
[----:B------:R-:W2:Y:S04]  /*c160*/  LDSM.16.MT88.4 R16, [R0] ;  /* 0x000000000010783b */ /* 0x000ea80000004200 */
[----:B------:R-:W3:Y:S01]  /*c170*/  LDSM.16.MT88.4 R28, [R0+0x800] ;  /* 0x00080000001c783b */ /* 0x000ee20000004200 */
        /* <DEDUP_REMOVED lines=37> */
[C---:B----4-:R-:W-:Y:S08]  /*c3d0*/  HMMA.16816.F32.BF16 R104, R28.reuse, R24, R104 ;  /* 0x000000181c68723c */ /* 0x050ff00000041868 */
        /* <DEDUP_REMOVED lines=33> */
[----:B------:R4:W5:Y:S03]  /*c5f0*/  LDSM.16.MT88.4 R32, [R0+0x3800] ;  /* 0x003800000020783b */ /* 0x0009660000004200 */
[-C--:B-1----:R-:W-:Y:S08]  /*c600*/  HMMA.16816.F32.BF16 R100, R4, R8.reuse, R100 ;  /* 0x000000080464723c */ /* 0x082ff00000041864 */
[C---:B------:R-:W-:Y:S08]  /*c610*/  HMMA.16816.F32.BF16 R104, R12.reuse, R8, R104 ;  /* 0x000000080c68723c */ /* 0x040ff00000041868 */
[-C--:B------:R-:W-:Y:S04]  /*c620*/  HMMA.16816.F32.BF16 R108, R12, R10.reuse, R108 ;  /* 0x0000000a0c6c723c */ /* 0x080fe8000004186c */
[C---:B----4-:R-:W-:Y:S02]  /*c630*/  IADD3 R0, R172.reuse, -0x4000, RZ ;  /* 0xffffc000ac007810 */ /* 0x050fe40007ffe0ff */
[----:B------:R-:W-:Y:S02]  /*c640*/  @P1 IADD3 R0, R172, 0x4000, RZ ;  /* 0x00004000ac001810 */ /* 0x000fe40007ffe0ff */
[C---:B------:R-:W-:Y:S04]  /*c650*/  HMMA.16816.F32.BF16 R112, R4.reuse, R10, R112 ;  /* 0x0000000a0470723c */ /* 0x040fe80000041870 */
[----:B------:R-:W-:Y:S04]  /*c660*/  IMAD.MOV.U32 R172, RZ, RZ, R0 ;  /* 0x000000ffffac7224 */ /* 0x000fe800078e0000 */
        /* <DEDUP_REMOVED lines=8> */
[-C--:B-----5:R-:W-:Y:S08]  /*c6f0*/  HMMA.16816.F32.BF16 R116, R20, R32.reuse, R116 ;  /* 0x000000201474723c */ /* 0x0a0ff00000041874 */
        /* <DEDUP_REMOVED lines=14> */
[----:B------:R-:W5:Y:S01]  /*c7e0*/  LDL R37, [R1+0xa4] ;  /* 0x0000a40001257983 */ /* 0x000f620000100800 */
        /* <DEDUP_REMOVED lines=177> */
.L_x_1148:
        /* <DEDUP_REMOVED lines=19> */
.L_x_1149:
        /* <DEDUP_REMOVED lines=10> */
[----:B------:R-:W-:Y:S01]  /*d4d0*/  BSSY B0, `(.L_x_1150) ;  /* 0x0000023000007945 */ /* 0x000fe20003800000 */
[----:B------:R-:W-:Y:S01]  /*d4e0*/  UIMAD UR9, UR32, -0x80, UR9 ;  /* 0xffffff80200978a4 */ /* 0x000fe2000f8e0209 */
[----:B------:R-:W-:Y:S01]  /*d4f0*/  IMAD.WIDE.U32 R4, R13, c[0x0][0x3a0], R6 ;  /* 0x0000e8000d047a25 */ /* 0x000fe200078e0006 */
[----:B------:R-:W-:-:S02]  /*d500*/  UIMAD UR8, UR4, UR11, UR8 ;  /* 0x0000000b040872a4 */ /* 0x000fc4000f8e0208 */
[----:B------:R-:W-:Y:S02]  /*d510*/  USHF.R.S32.HI UR17, URZ, 0x1f, UR38 ;  /* 0x0000001f3f117899 */ /* 0x000fe40008011426 */
[----:B------:R-:W-:Y:S01]  /*d520*/  IADD3 R4, P0, R4, UR15, RZ ;  /* 0x0000000f04047c10 */ /* 0x000fe2000ff1e0ff */
[----:B------:R-:W-:Y:S01]  /*d530*/  ULDC.64 UR10, c[0x0][0x3b8] ;  /* 0x0000ee00000a7ab9 */ /* 0x000fe20000000a00 */
[----:B------:R-:W-:Y:S01]  /*d540*/  IMAD.U32 R0, RZ, RZ, UR8 ;  /* 0x00000008ff007e24 */ /* 0x000fe2000f8e00ff */
[----:B------:R-:W-:Y:S01]  /*d550*/  UIMAD UR8, UR17, UR10, URZ ;  /* 0x0000000a110872a4 */ /* 0x000fe2000f8e023f */
[----:B------:R1:W2:Y:S03]  /*d560*/  LDS.128 R20, [R133+0xd000] ;  /* 0x00d0000085147984 */ /* 0x0002a60000000c00 */
[----:B------:R-:W-:Y:S01]  /*d570*/  IADD3.X R5, R5, UR16, R0, P0, !PT ;  /* 0x0000001005057c10 */ /* 0x000fe200087fe400 */
[----:B------:R-:W-:Y:S01]  /*d580*/  UIMAD UR8, UR38, UR11, UR8 ;  /* 0x0000000b260872a4 */ /* 0x000fe2000f8e0208 */
        /* <DEDUP_REMOVED lines=13> */
[----:B------:R-:W5:Y:S01]  /*d660*/  LDS.128 R16, [R133+0xc000] ;  /* 0x00c0000085107984 */ /* 0x000f620000000c00 */
        /* <DEDUP_REMOVED lines=8> */
[----:B-----5:R4:W-:Y:S04]  /*d6f0*/  STG.E.128 [R10.64], R16 ;  /* 0x000000100a007986 */ /* 0x0209e8000c101d06 */
.L_x_1151:
[----:B------:R-:W-:Y:S05]  /*d700*/  BSYNC B0 ;  /* 0x0000000000007941 */ /* 0x000fea0003800000 */
.L_x_1150:
        /* <DEDUP_REMOVED lines=15> */
.L_x_1153:
[----:B------:R-:W-:Y:S05]  /*d800*/  BSYNC B0 ;  /* 0x0000000000007941 */ /* 0x000fea0003800000 */
.L_x_1152:
        /* <DEDUP_REMOVED lines=15> */
.L_x_1155:
[----:B------:R-:W-:Y:S05]  /*d900*/  BSYNC B0 ;  /* 0x0000000000007941 */ /* 0x000fea0003800000 */
.L_x_1154:
        /* <DEDUP_REMOVED lines=14> */
.L_x_1157:
[----:B------:R-:W-:Y:S05]  /*d9f0*/  BSYNC B0 ;  /* 0x0000000000007941 */ /* 0x000fea0003800000 */
.L_x_1156:
[----:B------:R-:W-:Y:S01]  /*da00*/  ULDC.64 UR8, c[0x0][0x3a8] ;  /* 0x0000ea0000087ab9 */ /* 0x000fe20000000a00 */
[----:B------:R-:W-:Y:S01]  /*da10*/  IMAD.WIDE.U32 R6, R13, c[0x0][0x3a8], R6 ;  /* 0x0000ea000d067a25 */ /* 0x000fe200078e0006 */
[----:B------:R-:W-:Y:S01]  /*da20*/  UIMAD UR8, UR12, UR8, URZ ;  /* 0x000000080c0872a4 */ /* 0x000fe2000f8e023f */
[----:B------:R-:W-:Y:S01]  /*da30*/  BSSY B0, `(.L_x_1158) ;  /* 0x0000016000007945 */ /* 0x000fe20003800000 */
[----:B------:R-:W-:Y:S02]  /*da40*/  USHF.R.S32.HI UR10, URZ, 0x1f, UR38 ;  /* 0x0000001f3f0a7899 */ /* 0x000fe40008011426 */
[----:B------:R-:W-:Y:S01]  /*da50*/  UIMAD UR4, UR4, UR9, UR8 ;  /* 0x00000009040472a4 */ /* 0x000fe2000f8e0208 */
[----:B--2---:R-:W-:Y:S02]  /*da60*/  IADD3 R4, P0, R6, UR13, RZ ;  /* 0x0000000d06047c10 */ /* 0x004fe4000ff1e0ff */
[----:B------:R-:W-:-:S03]  /*da70*/  ULDC.64 UR8, c[0x0][0x3c0] ;  /* 0x0000f00000087ab9 */ /* 0x000fc60000000a00 */
[----:B------:R-:W-:Y:S01]  /*da80*/  IMAD.U32 R3, RZ, RZ, UR4 ;  /* 0x00000004ff037e24 */ /* 0x000fe2000f8e00ff */
[----:B------:R-:W-:-:S04]  /*da90*/  UIMAD UR4, UR10, UR8, URZ ;  /* 0x000000080a0472a4 */ /* 0x000fc8000f8e023f */
[----:B------:R-:W-:Y:S01]  /*daa0*/  IADD3.X R5, R7, UR14, R3, P0, !PT ;  /* 0x0000000e07057c10 */ /* 0x000fe200087fe403 */
[----:B------:R-:W-:Y:S01]  /*dab0*/  UIMAD UR4, UR38, UR9, UR4 ;  /* 0x00000009260472a4 */ /* 0x000fe2000f8e0204 */
[----:B------:R-:W-:-:S05]  /*dac0*/  MOV R3, UR38 ;  /* 0x0000002600037c02 */ /* 0x000fca0008000f00 */
        /* <DEDUP_REMOVED lines=12> */
.L_x_1159:
[----:B------:R-:W-:Y:S05]  /*db90*/  BSYNC B0 ;  /* 0x0000000000007941 */ /* 0x000fea0003800000 */
.L_x_1158:
        /* <DEDUP_REMOVED lines=13> */
.L_x_1161:
[----:B------:R-:W-:Y:S05]  /*dc70*/  BSYNC B0 ;  /* 0x0000000000007941 */ /* 0x000fea0003800000 */
.L_x_1160:
        /* <DEDUP_REMOVED lines=13> */
.L_x_1163:
[----:B------:R-:W-:Y:S05]  /*dd50*/  BSYNC B0 ;  /* 0x0000000000007941 */ /* 0x000fea0003800000 */
.L_x_1162:
        /* <DEDUP_REMOVED lines=11> */
.L_x_1112:
[----:B------:R-:W-:Y:S05]  /*de10*/  BSYNC B1 ;  /* 0x0000000000017941 */ /* 0x000fea0003800000 */
.L_x_1090:
        /* <DEDUP_REMOVED lines=11> */
.L_x_1164:
[----:B------:R-:W-:Y:S05]  /*ded0*/  EXIT ;  /* 0x000000000000794d */ /* 0x000fea0003800000 */
.L_x_1166:
        /* <DEDUP_REMOVED lines=10> */
.L_x_1277:


//--------------------- .text._ZN5flash44flash_bwd_dq_dk_dv_loop_seqk_parallel_kernelI23Flash_bwd_kernel_traitsILi64ELi128ELi128ELi8ELi4ELi4ELi4ELb0ELb0EN7cutlass10bfloat16_tE19Flash_kernel_traitsILi64ELi128ELi128ELi8ES3_EELb0ELb1ELb0ELb1ELb0ELb0ELb1EEEvNS_16Flash_bwd_paramsE --------------------------
	.section	.text._ZN5flash44flash_bwd_dq_dk_dv_loop_seqk_parallel_kernelI23Flash_bwd_kernel_traitsILi64ELi128ELi128ELi8ELi4ELi4ELi4ELb0ELb0EN7cutlass10bfloat16_tE19Flash_kernel_traitsILi64ELi128ELi128ELi8ES3_EELb0ELb1ELb0ELb1ELb0ELb0ELb1EEEvNS_16Flash_bwd_paramsE,"ax",@progbits
	.sectioninfo	@"SHI_REGISTERS=255"
	.align	128
        .global         _ZN5flash44flash_bwd_dq_dk_dv_loop_seqk_parallel_kernelI23Flash_bwd_kernel_traitsILi64ELi128ELi128ELi8ELi4ELi4ELi4ELb0ELb0EN7cutlass10bfloat16_tE19Flash_kernel_traitsILi64ELi128ELi128ELi8ES3_EELb0ELb1ELb0ELb1ELb0ELb0ELb1EEEvNS_16Flash_bwd_paramsE
        .type           _ZN5flash44flash_bwd_dq_dk_dv_loop_seqk_parallel_kernelI23Flash_bwd_kernel_traitsILi64ELi128ELi128ELi8ELi4ELi4ELi4ELb0ELb0EN7cutlass10bfloat16_tE19Flash_kernel_traitsILi64ELi128ELi128ELi8ES3_EELb0ELb1ELb0ELb1ELb0ELb0ELb1EEEvNS_16Flash_bwd_paramsE,@function
        .size           _ZN5flash44flash_bwd_dq_dk_dv_loop_seqk_parallel_kernelI23Flash_bwd_kernel_traitsILi64ELi128ELi128ELi8ELi4ELi4ELi4ELb0ELb0EN7cutlass10bfloat16_tE19Flash_kernel_traitsILi64ELi128ELi128ELi8ES3_EELb0ELb1ELb0ELb1ELb0ELb0ELb1EEEvNS_16Flash_bwd_paramsE,(.L_x_1278 - _ZN5flash44flash_bwd_dq_dk_dv_loop_seqk_parallel_kernelI23Flash_bwd_kernel_traitsILi64ELi128ELi128ELi8ELi4ELi4ELi4ELb0ELb0EN7cutlass10bfloat16_tE19Flash_kernel_traitsILi64ELi128ELi128ELi8ES3_EELb0ELb1ELb0ELb1ELb0ELb0ELb1EEEvNS_16Flash_bwd_paramsE)
        .other          _ZN5flash44flash_bwd_dq_dk_dv_loop_seqk_parallel_kernelI23Flash_bwd_kernel_traitsILi64ELi128ELi128ELi8ELi4ELi4ELi4ELb0ELb0EN7cutlass10bfloat16_tE19Flash_kernel_traitsILi64ELi128ELi128ELi8ES3_EELb0ELb1ELb0ELb1ELb0ELb0ELb1EEEvNS_16Flash_bwd_paramsE,@"STO_CUDA_ENTRY STV_DEFAULT"
_ZN5flash44flash_bwd_dq_dk_dv_loop_seqk_parallel_kernelI23Flash_bwd_kernel_traitsILi64ELi128ELi128ELi8ELi4ELi4ELi4ELb0ELb0EN7cutlass10bfloat16_tE19Flash_kernel_traitsILi64ELi128ELi128ELi8ES3_EELb0ELb1ELb0ELb1ELb0ELb0ELb1EEEvNS_16Flash_bwd_paramsE:
.text._ZN5flash44flash_bwd_dq_dk_dv_loop_seqk_parallel_kernelI23Flash_bwd_kernel_traitsILi64ELi128ELi128ELi8ELi4ELi4ELi4ELb0ELb0EN7cutlass10bfloat16_tE19Flash_kernel_traitsILi64ELi128ELi128ELi8ES3_EELb0ELb1ELb0ELb1ELb0ELb0ELb1EEEvNS_16Flash_bwd_paramsE:
        /* <DEDUP_REMOVED lines=32> */
[CC--:B------:R-:W-:Y:S01]  /*0200*/  LEA.HI R10, R0.reuse, R6.reuse, RZ, 0x3 ;  /* 0x00000006000a7211 */ /* 0x0c0fe200078f18ff */
[----:B------:R-:W-:Y:S01]  /*0210*/  UIMAD.WIDE UR38, UR47, UR38, URZ ;  /* 0x000000262f2672a5 */ /* 0x000fe2000f8e023f */
[CC--:B------:R-:W-:Y:S01]  /*0220*/  LEA.HI R13, R0.reuse, R6.reuse, RZ, 0x7 ;  /* 0x00000006000d7211 */ /* 0x0c0fe200078f38ff */
[----:B---3--:R-:W-:Y:S01]  /*0230*/  UIMAD UR48, UR36, UR47, URZ ;  /* 0x0000002f243072a4 */ /* 0x008fe2000f8e023f */
[CC--:B------:R-:W-:Y:S01]  /*0240*/  LEA.HI R8, R0.reuse, R6.reuse, RZ, 0x5 ;  /* 0x0000000600087211 */ /* 0x0c0fe200078f28ff */
[----:B------:R-:W-:Y:S01]  /*0250*/  UIMAD UR47, UR47, UR12, URZ ;  /* 0x0000000c2f2f72a4 */ /* 0x000fe2000f8e023f */
[CC--:B------:R-:W-:Y:S01]  /*0260*/  LEA.HI R12, R0.reuse, R6.reuse, RZ, 0x6 ;  /* 0x00000006000c7211 */ /* 0x0c0fe200078f30ff */
[----:B------:R-:W-:Y:S01]  /*0270*/  ULDC UR13, c[0x0][0x1c0] ;  /* 0x00007000000d7ab9 */ /* 0x000fe20000000800 */
[----:B------:R-:W-:Y:S01]  /*0280*/  LEA.HI R0, R0, R6, RZ, 0x2 ;  /* 0x0000000600007211 */ /* 0x000fe200078f10ff */
[----:B------:R-:W-:Y:S01]  /*0290*/  ULDC UR11, c[0x0][0x1c0] ;  /* 0x00007000000b7ab9 */ /* 0x000fe20000000800 */
[----:B------:R-:W-:Y:S01]  /*02a0*/  SHF.R.S32.HI R3, RZ, 0x4, R2 ;  /* 0x00000004ff037819 */ /* 0x000fe20000011402 */
[----:B------:R-:W-:Y:S01]  /*02b0*/  UIMAD UR53, UR5, UR32, URZ ;  /* 0x00000020053572a4 */ /* 0x000fe2000f8e023f */
[----:B------:R-:W-:Y:S01]  /*02c0*/  LOP3.LUT R4, R2, 0xfffffff0, RZ, 0xc0, !PT ;  /* 0xfffffff002047812 */ /* 0x000fe200078ec0ff */
[----:B------:R-:W-:Y:S01]  /*02d0*/  UIMAD UR4, UR32, UR11, UR36 ;  /* 0x0000000b200472a4 */ /* 0x000fe2000f8e0224 */
[----:B------:R-:W-:Y:S01]  /*02e0*/  LOP3.LUT R5, R10, 0xfffffff8, RZ, 0xc0, !PT ;  /* 0xfffffff80a057812 */ /* 0x000fe200078ec0ff */
[----:B------:R-:W-:Y:S01]  /*02f0*/  @!UP5 UIMAD UR5, UR32, UR13, UR36 ;  /* 0x0000000d2005d2a4 */ /* 0x000fe2000f8e0224 */
[----:B------:R-:W-:Y:S01]  /*0300*/  LOP3.LUT R11, R8, 0xffffffe0, RZ, 0xc0, !PT ;  /* 0xffffffe0080b7812 */ /* 0x000fe200078ec0ff */
[----:B------:R-:W-:Y:S01]  /*0310*/  IMAD.IADD R7, R6, 0x1, -R4 ;  /* 0x0000000106077824 */ /* 0x000fe200078e0a04 */
[----:B------:R-:W-:Y:S01]  /*0320*/  LOP3.LUT R9, R0, 0x7ffffffc, RZ, 0xc0, !PT ;  /* 0x7ffffffc00097812 */ /* 0x000fe200078ec0ff */
[----:B------:R-:W-:Y:S01]  /*0330*/  IMAD.IADD R5, R6, 0x1, -R5 ;  /* 0x0000000106057824 */ /* 0x000fe200078e0a05 */
[----:B------:R-:W-:Y:S01]  /*0340*/  LEA.HI R2, R2, R3, RZ, 0x1 ;  /* 0x0000000302027211 */ /* 0x000fe200078f08ff */
[C---:B------:R-:W-:Y:S01]  /*0350*/  IMAD.IADD R17, R6.reuse, 0x1, -R11 ;  /* 0x0000000106117824 */ /* 0x040fe200078e0a0b */
[----:B------:R-:W-:Y:S01]  /*0360*/  SHF.R.S32.HI R15, RZ, 0x3, R10 ;  /* 0x00000003ff0f7819 */ /* 0x000fe2000001140a */
[----:B------:R-:W-:Y:S01]  /*0370*/  IMAD.IADD R14, R6, 0x1, -R9 ;  /* 0x00000001060e7824 */ /* 0x000fe200078e0a09 */
[----:B------:R-:W-:Y:S01]  /*0380*/  LOP3.LUT R2, R2, 0xfffffffe, RZ, 0xc0, !PT ;  /* 0xfffffffe02027812 */ /* 0x000fe200078ec0ff */
[----:B------:R-:W-:Y:S01]  /*0390*/  IMAD.SHL.U32 R206, R5, 0x8, RZ ;  /* 0x0000000805ce7824 */ /* 0x000fe200078e00ff */
[--C-:B------:R-:W-:Y:S01]  /*03a0*/  SHF.R.S32.HI R6, RZ, 0x2, R0.reuse ;  /* 0x00000002ff067819 */ /* 0x100fe20000011400 */
[----:B------:R-:W-:Y:S01]  /*03b0*/  IMAD.SHL.U32 R4, R15, 0x40, RZ ;  /* 0x000000400f047824 */ /* 0x000fe200078e00ff */
[----:B------:R-:W-:Y:S01]  /*03c0*/  SHF.R.S32.HI R0, RZ, 0x1f, R0 ;  /* 0x0000001fff007819 */ /* 0x000fe20000011400 */
[----:B------:R-:W-:Y:S01]  /*03d0*/  IMAD.IADD R11, R3, 0x1, -R2 ;  /* 0x00000001030b7824 */ /* 0x000fe200078e0a02 */
[----:B------:R-:W-:Y:S01]  /*03e0*/  SHF.R.S32.HI R18, RZ, 0x5, R8 ;  /* 0x00000005ff127819 */ /* 0x000fe20000011408 */
[----:B------:R-:W-:Y:S01]  /*03f0*/  STL [R1+0xd4], R17 ;  /* 0x0000d41101007387 */ /* 0x000fe20000100800 */
[----:B------:R-:W-:Y:S01]  /*0400*/  LEA.HI R2, R0, R6, RZ, 0x3 ;  /* 0x0000000600027211 */ /* 0x000fe200078f18ff */
[----:B------:R-:W-:Y:S01]  /*0410*/  USHF.L.U32 UR46, UR47, 0x7, URZ ;  /* 0x000000072f2e7899 */ /* 0x000fe2000800063f */
[----:B------:R-:W-:Y:S01]  /*0420*/  LOP3.LUT R0, R4, 0x1c0, RZ, 0xc0, !PT ;  /* 0x000001c004007812 */ /* 0x000fe200078ec0ff */
[----:B------:R-:W-:Y:S01]  /*0430*/  IMAD.SHL.U32 R4, R11, 0x200, RZ ;  /* 0x000002000b047824 */ /* 0x000fe200078e00ff */
[----:B------:R-:W-:Y:S01]  /*0440*/  LOP3.LUT R2, R2, 0xfffffff8, RZ, 0xc0, !PT ;  /* 0xfffffff802027812 */ /* 0x000fe200078ec0ff */
[----:B------:R-:W-:Y:S01]  /*0450*/  ULDC UR50, c[0x0][0x214] ;  /* 0x0000850000327ab9 */ /* 0x000fe20000000800 */
[----:B------:R-:W-:Y:S01]  /*0460*/  SHF.R.U32.HI R3, RZ, 0x3, R0 ;  /* 0x00000003ff037819 */ /* 0x000fe20000011600 */
[----:B------:R-:W-:Y:S01]  /*0470*/  ULDC UR57, c[0x0][0x1c8] ;  /* 0x0000720000397ab9 */ /* 0x000fe20000000800 */
[----:B------:R-:W-:Y:S01]  /*0480*/  LOP3.LUT R0, R0, 0x38, R206, 0xf8, !PT ;  /* 0x0000003800007812 */ /* 0x000fe200078ef8ce */
[----:B------:R-:W-:Y:S01]  /*0490*/  IMAD.IADD R9, R6, 0x1, -R2 ;  /* 0x0000000106097824 */ /* 0x000fe200078e0a02 */
[----:B------:R-:W-:Y:S01]  /*04a0*/  LOP3.LUT P4, RZ, R5, 0x2, RZ, 0xc0, !PT ;  /* 0x0000000205ff7812 */ /* 0x000fe2000788c0ff */
[----:B------:R-:W-:Y:S01]  /*04b0*/  IMAD.SHL.U32 R2, R12, 0x8, RZ ;  /* 0x000000080c027824 */ /* 0x000fe200078e00ff */
[----:B------:R-:W-:Y:S01]  /*04c0*/  LOP3.LUT R0, R0, R3, RZ, 0x3c, !PT ;  /* 0x0000000300007212 */ /* 0x000fe200078e3cff */
[----:B------:R-:W-:Y:S01]  /*04d0*/  ULDC.U8 UR10, c[0x0][0x3d0] ;  /* 0x0000f400000a7ab9 */ /* 0x000fe20000000000 */
[----:B------:R-:W-:Y:S01]  /*04e0*/  SHF.R.S32.HI R3, RZ, 0x1f, R7 ;  /* 0x0000001fff037819 */ /* 0x000fe20000011407 */
[----:B------:R-:W-:Y:S01]  /*04f0*/  ULDC UR51, c[0x0][0x224] ;  /* 0x0000890000337ab9 */ /* 0x000fe20000000800 */
[----:B------:R-:W-:Y:S01]  /*0500*/  LOP3.LUT R15, R0, 0xfffffe00, R2, 0xf8, !PT ;  /* 0xfffffe00000f7812 */ /* 0x000fe200078ef802 */
[----:B------:R-:W-:Y:S01]  /*0510*/  ULDC UR60, c[0x0][0x374] ;  /* 0x0000dd00003c7ab9 */ /* 0x000fe20000000800 */
[----:B------:R-:W-:Y:S01]  /*0520*/  LEA.HI R12, R3, R7, RZ, 0x3 ;  /* 0x00000007030c7211 */ /* 0x000fe200078f18ff */
[----:B------:R-:W-:Y:S01]  /*0530*/  ULDC UR59, c[0x0][0x194] ;  /* 0x00006500003b7ab9 */ /* 0x000fe20000000800 */
[----:B------:R-:W-:Y:S01]  /*0540*/  SHF.R.S32.HI R2, RZ, 0x1f, R8 ;  /* 0x0000001fff027819 */ /* 0x000fe20000011408 */
[----:B------:R-:W-:Y:S01]  /*0550*/  IMAD.SHL.U32 R8, R11, 0x10, RZ ;  /* 0x000000100b087824 */ /* 0x000fe200078e00ff */
[----:B------:R-:W-:Y:S01]  /*0560*/  LOP3.LUT R0, R12, 0xfffffff8, RZ, 0xc0, !PT ;  /* 0xfffffff80c007812 */ /* 0x000fe200078ec0ff */
[----:B------:R-:W-:Y:S01]  /*0570*/  STL [R1+0xa0], R15 ;  /* 0x0000a00f01007387 */ /* 0x000fe20000100800 */
[----:B------:R-:W-:Y:S01]  /*0580*/  LOP3.LUT R3, R9, 0x1, RZ, 0xc0, !PT ;  /* 0x0000000109037812 */ /* 0x000fe200078ec0ff */
[----:B------:R-:W-:Y:S01]  /*0590*/  IMAD.SHL.U32 R193, R15, 0x2, RZ ;  /* 0x000000020fc17824 */ /* 0x000fe200078e00ff */
[----:B------:R-:W-:Y:S01]  /*05a0*/  LOP3.LUT P3, RZ, R5, 0x4, RZ, 0xc0, !PT ;  /* 0x0000000405ff7812 */ /* 0x000fe2000786c0ff */
[----:B------:R-:W-:Y:S01]  /*05b0*/  IMAD.IADD R16, R7, 0x1, -R0 ;  /* 0x0000000107107824 */ /* 0x000fe200078e0a00 */
[----:B------:R-:W-:Y:S01]  /*05c0*/  LEA.HI R0, R2, R18, RZ, 0x2 ;  /* 0x0000001202007211 */ /* 0x000fe200078f10ff */
[----:B------:R-:W-:Y:S01]  /*05d0*/  @UP5 UIMAD UR55, UR32, UR50, URZ ;  /* 0x00000032203752a4 */ /* 0x000fe2000f8e023f */
[----:B------:R-:W-:Y:S01]  /*05e0*/  ISETP.NE.U32.AND P0, PT, R3, 0x1, PT ;  /* 0x000000010300780c */ /* 0x000fe20003f05070 */
[----:B------:R-:W-:Y:S01]  /*05f0*/  ULDC.64 UR6, c[0x0][0x118] ;  /* 0x0000460000067ab9 */ /* 0x000fe20000000a00 */
[----:B------:R-:W-:Y:S01]  /*0600*/  LOP3.LUT R2, R0, 0xfffffffc, RZ, 0xc0, !PT ;  /* 0xfffffffc00027812 */ /* 0x000fe200078ec0ff */
[----:B------:R-:W-:Y:S01]  /*0610*/  IMAD.SHL.U32 R0, R5, 0x40, RZ ;  /* 0x0000004005007824 */ /* 0x000fe200078e00ff */
[----:B------:R-:W-:Y:S01]  /*0620*/  SHF.R.S32.HI R6, RZ, 0x1f, R17 ;  /* 0x0000001fff067819 */ /* 0x000fe20000011411 */
[----:B------:R-:W-:Y:S01]  /*0630*/  STL [R1+0x90], R16 ;  /* 0x0000901001007387 */ /* 0x000fe20000100800 */
[----:B------:R-:W-:Y:S01]  /*0640*/  SHF.R.S32.HI R5, RZ, 0x7, R13 ;  /* 0x00000007ff057819 */ /* 0x000fe2000001140d */
[----:B------:R-:W-:Y:S01]  /*0650*/  IMAD.IADD R189, R18, 0x1, -R2 ;  /* 0x0000000112bd7824 */ /* 0x000fe200078e0a02 */
[----:B------:R-:W-:Y:S01]  /*0660*/  LOP3.LUT R0, R0, 0x1c0, RZ, 0xc0, !PT ;  /* 0x000001c000007812 */ /* 0x000fe200078ec0ff */
[----:B------:R-:W-:Y:S01]  /*0670*/  ULOP3.LUT UR57, UR36, UR57, URZ, 0x3c, !UPT ;  /* 0x0000003924397292 */ /* 0x000fe2000f8e3c3f */
[----:B------:R-:W-:Y:S01]  /*0680*/  LEA.HI R6, R6, R17, RZ, 0x2 ;  /* 0x0000001106067211 */ /* 0x000fe200078f10ff */
[----:B------:R-:W-:Y:S01]  /*0690*/  IMAD.SHL.U32 R2, R189, 0x10, RZ ;  /* 0x00000010bd027824 */ /* 0x000fe200078e00ff */
[C---:B------:R-:W-:Y:S01]  /*06a0*/  LOP3.LUT R183, R0.reuse, 0x8, R10, 0xf8, !PT ;  /* 0x0000000800b77812 */ /* 0x040fe200078ef80a */
[----:B------:R-:W-:Y:S01]  /*06b0*/  USHF.R.S32.HI UR58, URZ, 0x1f, UR36 ;  /* 0x0000001f3f3a7899 */ /* 0x000fe20008011424 */
[----:B------:R-:W-:Y:S01]  /*06c0*/  SHF.R.U32.HI R3, RZ, 0x3, R0 ;  /* 0x00000003ff037819 */ /* 0x000fe20000011600 */
[----:B------:R-:W-:Y:S01]  /*06d0*/  UISETP.NE.AND UP6, UPT, UR10, URZ, UPT ;  /* 0x0000003f0a00728c */ /* 0x000fe2000bfc5270 */
[----:B------:R-:W-:Y:S01]  /*06e0*/  LOP3.LUT R7, R0, 0x30, R2, 0xf8, !PT ;  /* 0x0000003000077812 */ /* 0x000fe200078ef802 */
[----:B------:R-:W-:Y:S01]  /*06f0*/  IMAD R0, R5, 0x1000, R4 ;  /* 0x0000100005007824 */ /* 0x000fe200078e0204 */
[----:B------:R-:W-:Y:S01]  /*0700*/  LOP3.LUT R183, R183, R3, RZ, 0x3c, !PT ;  /* 0x00000003b7b77212 */ /* 0x000fe200078e3cff */
[----:B------:R-:W-:Y:S01]  /*0710*/  UIMAD UR60, UR60, 0xc0, URZ ;  /* 0x000000c03c3c78a4 */ /* 0x000fe2000f8e023f */
[----:B------:R-:W-:Y:S01]  /*0720*/  LEA.HI.SX32 R13, R6, R2, 0x1e ;  /* 0x00000002060d7211 */ /* 0x000fe200078ff2ff */
[----:B------:R-:W-:Y:S01]  /*0730*/  IMAD.U32 R6, RZ, RZ, UR14 ;  /* 0x0000000eff067e24 */ /* 0x000fe2000f8e00ff */
[----:B------:R-:W-:Y:S01]  /*0740*/  LOP3.LUT R2, R7, 0x8, R10, 0xf8, !PT ;  /* 0x0000000807027812 */ /* 0x000fe200078ef80a */
[----:B------:R-:W-:Y:S01]  /*0750*/  IMAD.IADD R183, R0, 0x1, R183 ;  /* 0x0000000100b77824 */ /* 0x000fe200078e02b7 */
[C---:B------:R-:W-:Y:S01]  /*0760*/  R2P PR, R9.reuse, 0x6 ;  /* 0x0000000609007804 */ /* 0x040fe20000000000 */
[----:B------:R-:W-:Y:S01]  /*0770*/  IMAD.SHL.U32 R0, R9, 0x40, RZ ;  /* 0x0000004009007824 */ /* 0x000fe200078e00ff */
[----:B------:R-:W-:Y:S01]  /*0780*/  LOP3.LUT R3, R4, R2, R3, 0xf6, !PT ;  /* 0x0000000204037212 */ /* 0x000fe200078ef603 */
[----:B------:R-:W-:Y:S01]  /*0790*/  IMAD.SHL.U32 R2, R5, 0x8, RZ ;  /* 0x0000000805027824 */ /* 0x000fe200078e00ff */
[----:B------:R-:W-:Y:S01]  /*07a0*/  STL [R1+0x98], R13 ;  /* 0x0000980d01007387 */ /* 0x000fe20000100800 */
[----:B------:R-:W-:Y:S01]  /*07b0*/  IMAD.SHL.U32 R7, R14, 0x2, RZ ;  /* 0x000000020e077824 */ /* 0x000fe200078e00ff */
[----:B------:R-:W-:Y:S01]  /*07c0*/  LOP3.LUT R0, R0, 0x1c0, RZ, 0xc0, !PT ;  /* 0x000001c000007812 */ /* 0x000fe200078ec0ff */
[----:B------:R-:W-:Y:S01]  /*07d0*/  IMAD.SHL.U32 R183, R183, 0x2, RZ ;  /* 0x00000002b7b77824 */ /* 0x000fe200078e00ff */
[----:B------:R-:W-:Y:S01]  /*07e0*/  LOP3.LUT R2, R2, 0x8, RZ, 0xc0, !PT ;  /* 0x0000000802027812 */ /* 0x000fe200078ec0ff */
[----:B------:R-:W-:Y:S01]  /*07f0*/  IMAD R5, R5, 0x2000, R7 ;  /* 0x0000200005057824 */ /* 0x000fe200078e0207 */
[----:B------:R-:W-:Y:S01]  /*0800*/  SHF.R.U32.HI R4, RZ, 0x3, R0 ;  /* 0x00000003ff047819 */ /* 0x000fe20000011600 */
[----:B------:R-:W-:Y:S01]  /*0810*/  UIMAD UR59, UR59, 0xc0, URZ ;  /* 0x000000c03b3b78a4 */ /* 0x000fe2000f8e023f */
[----:B------:R-:W-:Y:S01]  /*0820*/  LOP3.LUT R9, R2, 0x10, R8, 0xf8, !PT ;  /* 0x0000001002097812 */ /* 0x000fe200078ef808 */
[----:B------:R-:W-:Y:S01]  /*0830*/  IMAD R5, R189, 0x400, R5 ;  /* 0x00000400bd057824 */ /* 0x000fe200078e0205 */
[CC--:B------:R-:W-:Y:S01]  /*0840*/  LOP3.LUT R6, R4.reuse, R0.reuse, RZ, 0xfc, !PT ;  /* 0x0000000004067212 */ /* 0x0c0fe200078efcff */
[----:B------:R-:W-:Y:S01]  /*0850*/  USHF.R.S32.HI UR61, URZ, 0x1f, UR36 ;  /* 0x0000001f3f3d7899 */ /* 0x000fe20008011424 */
[----:B------:R-:W-:Y:S01]  /*0860*/  LOP3.LUT R8, R4, R0, R2, 0x1e, !PT ;  /* 0x0000000004087212 */ /* 0x000fe200078e1e02 */
[----:B------:R-:W-:Y:S01]  /*0870*/  IMAD.SHL.U32 R2, R16, 0x40, RZ ;  /* 0x0000004010027824 */ /* 0x000fe200078e00ff */
[----:B------:R-:W-:Y:S01]  /*0880*/  SEL R185, R198, 0xffffffe0, !P4 ;  /* 0xffffffe0c6b97807 */ /* 0x000fe20006000000 */
[----:B------:R-:W-:Y:S01]  /*0890*/  IMAD.IADD R194, R6, 0x1, R5 ;  /* 0x0000000106c27824 */ /* 0x000fe200078e0205 */
[----:B------:R-:W-:Y:S01]  /*08a0*/  SEL R198, R198, 0xffffffe0, !P1 ;  /* 0xffffffe0c6c67807 */ /* 0x000fe20004800000 */
[----:B------:R-:W-:Y:S01]  /*08b0*/  IMAD.SHL.U32 R0, R12, 0x40, RZ ;  /* 0x000000400c007824 */ /* 0x000fe200078e00ff */
[----:B------:R-:W-:Y:S01]  /*08c0*/  LOP3.LUT R2, R2, 0x1c0, RZ, 0xc0, !PT ;  /* 0x000001c002027812 */ /* 0x000fe200078ec0ff */
[----:B------:R-:W-:Y:S01]  /*08d0*/  IMAD.SHL.U32 R5, R11, 0x8, RZ ;  /* 0x000000080b057824 */ /* 0x000fe200078e00ff */
[----:B------:R-:W-:Y:S01]  /*08e0*/  SEL R196, R196, 0x10, !P0 ;  /* 0x00000010c4c47807 */ /* 0x000fe20004000000 */
[----:B------:R-:W-:Y:S01]  /*08f0*/  IMAD.U32 R4, RZ, RZ, UR8 ;  /* 0x00000008ff047e24 */ /* 0x000fe2000f8e00ff */
[----:B------:R-:W-:Y:S01]  /*0900*/  LOP3.LUT R0, R0, 0xfffffe00, RZ, 0xc0, !PT ;  /* 0xfffffe0000007812 */ /* 0x000fe200078ec0ff */
[C---:B------:R-:W-:Y:S01]  /*0910*/  IMAD R6, R189.reuse, 0x400, R7 ;  /* 0x00000400bd067824 */ /* 0x040fe200078e0207 */
[----:B------:R-:W-:Y:S01]  /*0920*/  LOP3.LUT R5, R2, 0x8, R5, 0xf8, !PT ;  /* 0x0000000802057812 */ /* 0x000fe200078ef805 */
[----:B------:R-:W-:Y:S01]  /*0930*/  IMAD.SHL.U32 R194, R194, 0x2, RZ ;  /* 0x00000002c2c27824 */ /* 0x000fe200078e00ff */
[----:B------:R-:W-:Y:S01]  /*0940*/  SHF.R.U32.HI R4, RZ, 0x3, R2 ;  /* 0x00000003ff047819 */ /* 0x000fe20000011602 */
[----:B------:R-:W-:Y:S01]  /*0950*/  IMAD R189, R189, 0x400, R0 ;  /* 0x00000400bdbd7824 */ /* 0x000fe200078e0200 */
[----:B------:R-:W-:Y:S01]  /*0960*/  SHF.R.S32.HI R7, RZ, 0x1f, R13 ;  /* 0x0000001fff077819 */ /* 0x000fe2000001140d */
[----:B------:R-:W-:Y:S01]  /*0970*/  IMAD.IADD R6, R6, 0x1, R8 ;  /* 0x0000000106067824 */ /* 0x000fe200078e0208 */
[----:B------:R-:W-:Y:S01]  /*0980*/  LOP3.LUT R5, R5, R4, RZ, 0x3c, !PT ;  /* 0x0000000405057212 */ /* 0x000fe200078e3cff */
[----:B------:R-:W-:Y:S01]  /*0990*/  IMAD.IADD R197, R194, 0x1, R196 ;  /* 0x00000001c2c57824 */ /* 0x000fe200078e02c4 */
[----:B------:R-:W-:Y:S01]  /*09a0*/  LOP3.LUT R2, R4, R9, R2, 0x1e, !PT ;  /* 0x0000000904027212 */ /* 0x000fe200078e1e02 */
[----:B------:R-:W-:Y:S01]  /*09b0*/  IMAD.MOV.U32 R4, RZ, RZ, 0x440 ;  /* 0x00000440ff047424 */ /* 0x000fe200078e00ff */
[----:B------:R-:W-:Y:S01]  /*09c0*/  IADD3 R8, R13, 0x1, RZ ;  /* 0x000000010d087810 */ /* 0x000fe20007ffe0ff */
[----:B------:R-:W-:Y:S01]  /*09d0*/  IMAD.IADD R189, R189, 0x1, R5 ;  /* 0x00000001bdbd7824 */ /* 0x000fe200078e0205 */
[----:B------:R-:W-:Y:S01]  /*09e0*/  LOP3.LUT R188, R2, R0, RZ, 0xfc, !PT ;  /* 0x0000000002bc7212 */ /* 0x000fe200078efcff */
[----:B------:R-:W-:Y:S01]  /*09f0*/  IMAD.MOV.U32 R5, RZ, RZ, 0x40 ;  /* 0x00000040ff057424 */ /* 0x000fe200078e00ff */
[----:B------:R-:W-:Y:S01]  /*0a00*/  IADD3 R0, R13, -0x80, RZ ;  /* 0xffffff800d007810 */ /* 0x000fe20007ffe0ff */
[----:B------:R1:W-:Y:S01]  /*0a10*/  STL [R1+0xd0], R7 ;  /* 0x0000d00701007387 */ /* 0x0003e20000100800 */
[----:B------:R-:W-:Y:S01]  /*0a20*/  LEA R6, R6, 0xc000, 0x1 ;  /* 0x0000c00006067811 */ /* 0x000fe200078e08ff */
[----:B------:R-:W-:Y:S01]  /*0a30*/  IMAD.IADD R186, R183, 0x1, R185 ;  /* 0x00000001b7ba7824 */ /* 0x000fe200078e02b9 */
[----:B------:R-:W-:Y:S01]  /*0a40*/  SHF.R.S32.HI R2, RZ, 0x1f, R0 ;  /* 0x0000001fff027819 */ /* 0x000fe20000011400 */
[----:B------:R2:W-:Y:S01]  /*0a50*/  STL [R1+0x8c], R8 ;  /* 0x00008c0801007387 */ /* 0x0005e20000100800 */
[C---:B------:R-:W-:Y:S01]  /*0a60*/  SEL R184, R5.reuse, 0xffffffc0, !P3 ;  /* 0xffffffc005b87807 */ /* 0x040fe20005800000 */
[--C-:B------:R-:W-:Y:S01]  /*0a70*/  IMAD.IADD R201, R194, 0x1, R198.reuse ;  /* 0x00000001c2c97824 */ /* 0x100fe200078e02c6 */
[----:B------:R-:W-:Y:S01]  /*0a80*/  SEL R5, R5, 0xffffffc0, !P2 ;  /* 0xffffffc005057807 */ /* 0x000fe20005000000 */
[----:B------:R-:W-:Y:S01]  /*0a90*/  IMAD.IADD R200, R197, 0x1, R198 ;  /* 0x00000001c5c87824 */ /* 0x000fe200078e02c6 */
[----:B------:R-:W-:Y:S01]  /*0aa0*/  SEL R4, R4, 0x3c0, !P2 ;  /* 0x000003c004047807 */ /* 0x000fe20005000000 */
[----:B------:R-:W-:Y:S01]  /*0ab0*/  IMAD.IADD R184, R183, 0x1, R184 ;  /* 0x00000001b7b87824 */ /* 0x000fe200078e02b8 */
[----:B------:R-:W-:Y:S01]  /*0ac0*/  IADD3 R11, R6, 0x420, RZ ;  /* 0x00000420060b7810 */ /* 0x000fe20007ffe0ff */
[----:B------:R-:W-:Y:S01]  /*0ad0*/  IMAD.IADD R195, R194, 0x1, R5 ;  /* 0x00000001c2c37824 */ /* 0x000fe200078e0205 */
[C---:B------:R-:W-:Y:S01]  /*0ae0*/  @P1 IADD3 R11, R6.reuse, 0x3e0, RZ ;  /* 0x000003e0060b1810 */ /* 0x040fe20007ffe0ff */
[----:B------:R-:W-:Y:S01]  /*0af0*/  IMAD.IADD R185, R185, 0x1, R184 ;  /* 0x00000001b9b97824 */ /* 0x000fe200078e02b8 */
[----:B------:R-:W-:Y:S01]  /*0b00*/  IADD3 R10, R6, 0x2420, RZ ;  /* 0x00002420060a7810 */ /* 0x000fe20007ffe0ff */
[--C-:B------:R-:W-:Y:S01]  /*0b10*/  IMAD.IADD R196, R196, 0x1, R195.reuse ;  /* 0x00000001c4c47824 */ /* 0x100fe200078e02c3 */
[----:B------:R-:W-:Y:S01]  /*0b20*/  IADD3 R9, R6, 0x2040, RZ ;  /* 0x0000204006097810 */ /* 0x000fe20007ffe0ff */
[----:B------:R-:W-:Y:S01]  /*0b30*/  IMAD.IADD R199, R198, 0x1, R195 ;  /* 0x00000001c6c77824 */ /* 0x000fe200078e02c3 */
[C---:B------:R-:W-:Y:S01]  /*0b40*/  @P1 IADD3 R10, R6.reuse, 0x23e0, RZ ;  /* 0x000023e0060a1810 */ /* 0x040fe20007ffe0ff */
[----:B------:R-:W-:Y:S01]  /*0b50*/  UIMAD.WIDE.U32 UR42, UR38, UR44, URZ ;  /* 0x0000002c262a72a5 */ /* 0x000fe2000f8e003f */
[----:B------:R-:W-:Y:S01]  /*0b60*/  @P2 IADD3 R9, R6, 0x1fc0, RZ ;  /* 0x00001fc006092810 */ /* 0x000fe20007ffe0ff */
[----:B------:R-:W-:-:S02]  /*0b70*/  UIMAD UR52, UR39, UR44, URZ ;  /* 0x0000002c273472a4 */ /* 0x000fc4000f8e023f */
[----:B------:R-:W-:Y:S01]  /*0b80*/  USHF.R.S32.HI UR54, URZ, 0x1f, UR48 ;  /* 0x0000001f3f367899 */ /* 0x000fe20008011430 */
[C---:B-1----:R-:W-:Y:S01]  /*0b90*/  SHF.L.U64.HI R7, R0.reuse, 0x2, R2 ;  /* 0x0000000200077819 */ /* 0x042fe20000010202 */
[----:B------:R-:W-:Y:S01]  /*0ba0*/  IMAD.SHL.U32 R0, R0, 0x4, RZ ;  /* 0x0000000400007824 */ /* 0x000fe200078e00ff */
[----:B------:R-:W-:Y:S01]  /*0bb0*/  UIMAD UR51, UR4, UR51, URZ ;  /* 0x00000033043372a4 */ /* 0x000fe2000f8e023f */
[----:B------:R-:W-:Y:S01]  /*0bc0*/  IMAD.SHL.U32 R2, R3, 0x2, RZ ;  /* 0x0000000203027824 */ /* 0x000fe200078e00ff */
[----:B------:R-:W-:Y:S01]  /*0bd0*/  @!UP5 UIMAD UR50, UR5, UR50, URZ ;  /* 0x000000320532d2a4 */ /* 0x000fe2000f8e023f */
[--C-:B--2---:R-:W-:Y:S01]  /*0be0*/  IMAD.IADD R8, R5, 0x1, R6.reuse ;  /* 0x0000000105087824 */ /* 0x104fe200078e0206 */
[----:B------:R1:W-:Y:S01]  /*0bf0*/  STL [R1+0x88], R7 ;  /* 0x0000880701007387 */ /* 0x0003e20000100800 */
[----:B------:R-:W-:Y:S01]  /*0c00*/  IMAD.IADD R3, R198, 0x1, R6 ;  /* 0x00000001c6037824 */ /* 0x000fe200078e0206 */
[----:B------:R-:W-:Y:S02]  /*0c10*/  USHF.R.S32.HI UR49, URZ, 0x1f, UR46 ;  /* 0x0000001f3f317899 */ /* 0x000fe4000801142e */
[----:B------:R2:W-:Y:S01]  /*0c20*/  STL [R1+0x84], R0 ;  /* 0x0000840001007387 */ /* 0x0005e20000100800 */
[----:B------:R-:W-:-:S03]  /*0c30*/  UMOV UR41, 0xffffc000 ;  /* 0xffffc00000297882 */ /* 0x000fc60000000000 */
[----:B------:R-:W-:Y:S04]  /*0c40*/  STL [R1+0x94], R6 ;  /* 0x0000940601007387 */ /* 0x000fe80000100800 */
[----:B------:R-:W-:Y:S04]  /*0c50*/  STL [R1+0xb0], R8 ;  /* 0x0000b00801007387 */ /* 0x000fe80000100800 */
[----:B------:R3:W-:Y:S01]  /*0c60*/  STL [R1+0xcc], R3 ;  /* 0x0000cc0301007387 */ /* 0x0007e20000100800 */
[C---:B-1----:R-:W-:Y:S02]  /*0c70*/  IADD3 R7, R6.reuse, 0x2020, RZ ;  /* 0x0000202006077810 */ /* 0x042fe40007ffe0ff */
[C---:B------:R-:W-:Y:S01]  /*0c80*/  @P1 IADD3 R7, R6.reuse, 0x1fe0, RZ ;  /* 0x00001fe006071810 */ /* 0x040fe20007ffe0ff */
[----:B--2---:R-:W-:-:S05]  /*0c90*/  IMAD.IADD R0, R6, 0x1, R4 ;  /* 0x0000000106007824 */ /* 0x004fca00078e0204 */
[----:B------:R1:W-:Y:S04]  /*0ca0*/  STL [R1+0xac], R0 ;  /* 0x0000ac0001007387 */ /* 0x0003e80000100800 */
[----:B------:R-:W-:Y:S01]  /*0cb0*/  STL [R1+0xb8], R11 ;  /* 0x0000b80b01007387 */ /* 0x000fe20000100800 */
[----:B---3--:R-:W-:-:S03]  /*0cc0*/  IADD3 R3, R6, 0x2440, RZ ;  /* 0x0000244006037810 */ /* 0x008fc60007ffe0ff */
[----:B------:R-:W-:Y:S01]  /*0cd0*/  STL [R1+0x9c], R7 ;  /* 0x00009c0701007387 */ /* 0x000fe20000100800 */
[----:B------:R-:W-:Y:S01]  /*0ce0*/  @P2 IADD3 R3, R6, 0x23c0, RZ ;  /* 0x000023c006032810 */ /* 0x000fe20007ffe0ff */
[C---:B------:R-:W-:Y:S02]  /*0cf0*/  IMAD.IADD R6, R198.reuse, 0x1, R8 ;  /* 0x00000001c6067824 */ /* 0x040fe400078e0208 */
[----:B------:R-:W-:Y:S04]  /*0d00*/  STL [R1+0xb4], R10 ;  /* 0x0000b40a01007387 */ /* 0x000fe80000100800 */
[----:B------:R-:W-:Y:S04]  /*0d10*/  STL [R1+0xa8], R9 ;  /* 0x0000a80901007387 */ /* 0x000fe80000100800 */
[----:B------:R2:W-:Y:S04]  /*0d20*/  STL [R1+0xa4], R3 ;  /* 0x0000a40301007387 */ /* 0x0005e80000100800 */
[----:B------:R-:W-:Y:S01]  /*0d30*/  STL [R1+0xc8], R6 ;  /* 0x0000c80601007387 */ /* 0x000fe20000100800 */
[----:B-1----:R-:W-:-:S02]  /*0d40*/  IMAD.IADD R0, R198, 0x1, R0 ;  /* 0x00000001c6007824 */ /* 0x002fc400078e0200 */
[----:B------:R-:W-:-:S03]  /*0d50*/  IMAD.IADD R198, R198, 0x1, R196 ;  /* 0x00000001c6c67824 */ /* 0x000fc600078e02c4 */
[----:B------:R1:W-:Y:S01]  /*0d60*/  STL [R1+0xc4], R0 ;  /* 0x0000c40001007387 */ /* 0x0003e20000100800 */
[----:B--2---:R-:W-:-:S05]  /*0d70*/  IMAD.IADD R3, R5, 0x1, R7 ;  /* 0x0000000105037824 */ /* 0x004fca00078e0207 */
[----:B------:R2:W-:Y:S01]  /*0d80*/  STL [R1+0xc0], R3 ;  /* 0x0000c00301007387 */ /* 0x0005e20000100800 */
[----:B-1----:R-:W-:-:S05]  /*0d90*/  IMAD.IADD R0, R4, 0x1, R7 ;  /* 0x0000000104007824 */ /* 0x002fca00078e0207 */
[----:B------:R2:W-:Y:S02]  /*0da0*/  STL [R1+0xbc], R0 ;  /* 0x0000bc0001007387 */ /* 0x0005e40000100800 */
.L_x_1243:
        /* <DEDUP_REMOVED lines=12> */
[----:B--2---:R-:W-:Y:S01]  /*0e70*/  IMAD.U32 R4, RZ, RZ, UR4 ;  /* 0x00000004ff047e24 */ /* 0x004fe2000f8e00ff */
[----:B------:R-:W-:Y:S01]  /*0e80*/  ULDC.U8 UR13, c[0x0][0x312] ;  /* 0x0000c480000d7ab9 */ /* 0x000fe20000000000 */
[----:B------:R-:W-:Y:S01]  /*0e90*/  PLOP3.LUT P0, PT, PT, PT, UP3, 0x80, 0x0 ;  /* 0x000000000000781c */ /* 0x000fe20003f0f038 */
[----:B------:R-:W-:Y:S01]  /*0ea0*/  ULDC.64 UR8, c[0x0][0x248] ;  /* 0x0000920000087ab9 */ /* 0x000fe20000000a00 */
[----:B------:R-:W-:Y:S01]  /*0eb0*/  IMAD.U32 R5, RZ, RZ, UR5 ;  /* 0x00000005ff057e24 */ /* 0x000fe2000f8e00ff */
[----:B------:R-:W-:-:S02]  /*0ec0*/  UISETP.NE.AND UP4, UPT, UR13, URZ, UPT ;  /* 0x0000003f0d00728c */ /* 0x000fc4000bf85270 */
[----:B------:R-:W-:Y:S02]  /*0ed0*/  @UP3 UIADD3 UR4, UP0, UR14, UR10, URZ ;  /* 0x0000000a0e043290 */ /* 0x000fe4000ff1e03f */
[----:B-1-3--:R1:W3:Y:S01]  /*0ee0*/  @P2 LDG.E R8, [R4.64] ;  /* 0x0000000604082981 */ /* 0x00a2e2000c1e1900 */
[----:B------:R-:W-:Y:S02]  /*0ef0*/  UISETP.EQ.U32.AND UP2, UPT, URZ, UR8, UPT ;  /* 0x000000083f00728c */ /* 0x000fe4000bf42070 */
[----:B------:R-:W-:Y:S01]  /*0f00*/  @UP3 UIADD3.X UR5, UR12, UR11, URZ, UP0, !UPT ;  /* 0x0000000b0c053290 */ /* 0x000fe200087fe43f */
[----:B--2---:R1:W2:Y:S01]  /*0f10*/  @P2 LDG.E R3, [R4.64+0x4] ;  /* 0x0000040604032981 */ /* 0x0042a2000c1e1900 */
[----:B------:R-:W-:Y:S01]  /*0f20*/  MOV R6, UR4 ;  /* 0x0000000400067c02 */ /* 0x000fe20008000f00 */
[----:B------:R-:W-:-:S03]  /*0f30*/  UISETP.EQ.OR.EX UP2, UPT, URZ, UR9, !UP4, UP2 ;  /* 0x000000093f00728c */ /* 0x000fc6000e742720 */
[----:B------:R-:W-:Y:S01]  /*0f40*/  IMAD.U32 R7, RZ, RZ, UR5 ;  /* 0x00000005ff077e24 */ /* 0x000fe2000f8e00ff */
[----:B------:R-:W-:-:S04]  /*0f50*/  UIADD3 UR8, UP0, UR14, UR8, URZ ;  /* 0x000000080e087290 */ /* 0x000fc8000ff1e03f */
[----:B----4-:R-:W4:Y:S01]  /*0f60*/  @P0 LDG.E R6, [R6.64] ;  /* 0x0000000606060981 */ /* 0x010f22000c1e1900 */
        /* <DEDUP_REMOVED lines=9> */
[----:B---3--:R-:W1:Y:S08]  /*1000*/  @P2 R2UR UR13, R8 ;  /* 0x00000000080d23c2 */ /* 0x008e7000000e0000 */
[----:B--2---:R-:W1:Y:S08]  /*1010*/  @P2 R2UR UR4, R3 ;  /* 0x00000000030423c2 */ /* 0x004e7000000e0000 */
        /* <DEDUP_REMOVED lines=14> */
.L_x_1167:
        /* <DEDUP_REMOVED lines=24> */
[----:B------:R-:W-:Y:S01]  /*1280*/  UIMAD UR12, UR40, UR10, URZ ;  /* 0x0000000a280c72a4 */ /* 0x000fe2000f8e023f */
[----:B------:R-:W-:Y:S01]  /*1290*/  PLOP3.LUT P1, PT, PT, PT, UP0, 0x80, 0x0 ;  /* 0x000000000000781c */ /* 0x000fe20003f2f008 */
[----:B------:R-:W-:Y:S02]  /*12a0*/  UIMAD.WIDE.U32 UR4, UR32, UR10, URZ ;  /* 0x0000000a200472a5 */ /* 0x000fe4000f8e003f */
[----:B------:R-:W-:-:S02]  /*12b0*/  USHF.R.S32.HI UR10, URZ, 0x1f, UR9 ;  /* 0x0000001f3f0a7899 */ /* 0x000fc40008011409 */
[----:B------:R-:W-:Y:S02]  /*12c0*/  UIMAD UR16, UR32, UR11, UR12 ;  /* 0x0000000b201072a4 */ /* 0x000fe4000f8e020c */
[----:B------:R-:W-:Y:S02]  /*12d0*/  ULDC.64 UR14, c[0x0][0x190] ;  /* 0x00006400000e7ab9 */ /* 0x000fe40000000a00 */
[----:B------:R-:W-:Y:S02]  /*12e0*/  ULEA.HI UR12, UR10, UR9, URZ, 0x7 ;  /* 0x000000090a0c7291 */ /* 0x000fe4000f8f383f */
[----:B------:R-:W-:Y:S02]  /*12f0*/  UISETP.NE.AND UP2, UPT, UR13, -0x1, UPT ;  /* 0xffffffff0d00788c */ /* 0x000fe4000bf45270 */
[----:B------:R-:W-:Y:S02]  /*1300*/  UIMAD.WIDE.U32 UR10, UR13, UR14, URZ ;  /* 0x0000000e0d0a72a5 */ /* 0x000fe4000f8e003f */
[----:B------:R-:W-:-:S02]  /*1310*/  @UP0 UIADD3 UR9, UR23, UR26, URZ ;  /* 0x0000001a17090290 */ /* 0x000fc4000fffe03f */
[----:B------:R-:W-:Y:S02]  /*1320*/  ULDC.64 UR18, c[0x0][0x198] ;  /* 0x0000660000127ab9 */ /* 0x000fe40000000a00 */
[----:B------:R-:W-:Y:S02]  /*1330*/  UIADD3 UR35, UR5, UR16, URZ ;  /* 0x0000001005237290 */ /* 0x000fe4000fffe03f */
[----:B------:R-:W-:Y:S02]  /*1340*/  USEL UR37, UR4, UR10, !UP2 ;  /* 0x0000000a04257287 */ /* 0x000fe4000d000000 */
[----:B------:R-:W-:Y:S02]  /*1350*/  @UP0 UIMAD.WIDE.U32 UR4, UR9, UR18, URZ ;  /* 0x00000012090402a5 */ /* 0x000fe4000f8e003f */
[----:B------:R-:W-:Y:S02]  /*1360*/  USHF.R.S32.HI UR33, URZ, 0x7, UR12 ;  /* 0x000000073f217899 */ /* 0x000fe4000801140c */
[----:B------:R-:W-:-:S02]  /*1370*/  @UP0 UIMAD UR30, UR9, UR19, UR5 ;  /* 0x00000013091e02a4 */ /* 0x000fc4000f8e0205 */
[----:B------:R-:W-:Y:S02]  /*1380*/  ULOP3.LUT UR9, UR12, 0xffffff80, URZ, 0xc0, !UPT ;  /* 0xffffff800c097892 */ /* 0x000fe4000f8ec03f */
[----:B------:R-:W-:Y:S02]  /*1390*/  UIMAD UR5, UR13, UR15, URZ ;  /* 0x0000000f0d0572a4 */ /* 0x000fe4000f8e023f */
[----:B------:R-:W-:Y:S02]  /*13a0*/  UIADD3 UR15, UR9, -0x80, URZ ;  /* 0xffffff80090f7890 */ /* 0x000fe4000fffe03f */
        /* <DEDUP_REMOVED lines=16> */
.L_x_1169:
        /* <DEDUP_REMOVED lines=18> */
.L_x_1170:
        /* <DEDUP_REMOVED lines=71> */
.L_x_1171:
[----:B------:R-:W-:Y:S02]  /*1a40*/  UMOV UR9, UR51 ;  /* 0x0000003300097c82 */ /* 0x000fe40008000000 */
.L_x_1172:
[----:B------:R-:W2:Y:S01]  /*1a50*/  LDL R10, [R1+0xd4] ;  /* 0x0000d400010a7983 */ /* 0x000ea20000100800 */
[----:B------:R-:W-:Y:S01]  /*1a60*/  UIADD3 UR4, UP4, UP3, UR4, UR46, UR48 ;  /* 0x0000002e04047290 */ /* 0x000fe2000fb9e030 */
[----:B------:R-:W-:Y:S01]  /*1a70*/  SHF.R.S32.HI R207, RZ, 0x1f, R206 ;  /* 0x0000001fffcf7819 */ /* 0x000fe200000114ce */
[----:B------:R-:W-:Y:S01]  /*1a80*/  UMOV UR13, 0x4 ;  /* 0x00000004000d7882 */ /* 0x000fe20000000000 */
[----:B------:R-:W1:Y:S01]  /*1a90*/  S2R R19, SR_TID.X ;  /* 0x0000000000137919 */ /* 0x000e620000002100 */
[----:B------:R-:W-:Y:S01]  /*1aa0*/  UIADD3 UR25, UP2, UP1, UR16, UR4, UR18 ;  /* 0x0000000410197290 */ /* 0x000fe2000f95e012 */
[----:B------:R-:W-:Y:S01]  /*1ab0*/  BSSY B1, `(.L_x_1168) ;  /* 0x0000baf000017945 */ /* 0x000fe20003800000 */
[----:B------:R-:W-:Y:S01]  /*1ac0*/  UIADD3.X UR4, UR10, UR49, UR54, UP4, UP3 ;  /* 0x000000310a047290 */ /* 0x000fe2000a7e6436 */
[----:B------:R-:W3:Y:S01]  /*1ad0*/  S2R R20, SR_TID.X ;  /* 0x0000000000147919 */ /* 0x000ee20000002100 */
[----:B------:R-:W-:-:S02]  /*1ae0*/  UIADD3 UR9, UR15, UR9, URZ ;  /* 0x000000090f097290 */ /* 0x000fc4000fffe03f */
[----:B------:R-:W-:Y:S01]  /*1af0*/  UIADD3.X UR19, UR11, UR4, UR14, UP2, UP1 ;  /* 0x000000040b137290 */ /* 0x000fe200097e240e */
[----:B------:R-:W4:Y:S02]  /*1b00*/  S2R R8, SR_TID.X ;  /* 0x0000000000087919 */ /* 0x000f240000002100 */
[----:B------:R-:W-:Y:S02]  /*1b10*/  ULDC.64 UR4, c[0x0][0x1a8] ;  /* 0x00006a0000047ab9 */ /* 0x000fe40000000a00 */
[----:B------:R-:W-:Y:S01]  /*1b20*/  UIMAD UR4, UR58, UR4, URZ ;  /* 0x000000043a0472a4 */ /* 0x000fe2000f8e023f */
[----:B------:R-:W5:Y:S01]  /*1b30*/  S2R R9, SR_TID.X ;  /* 0x0000000000097919 */ /* 0x000f620000002100 */
[----:B------:R-:W-:Y:S02]  /*1b40*/  ULDC.64 UR10, c[0x0][0x200] ;  /* 0x00008000000a7ab9 */ /* 0x000fe40000000a00 */
[----:B------:R-:W-:-:S03]  /*1b50*/  UIMAD UR18, UR36, UR5, UR4 ;  /* 0x00000005241272a4 */ /* 0x000fc6000f8e0204 */
[----:B------:R-:W-:Y:S02]  /*1b60*/  ULDC.64 UR4, c[0x0][0x378] ;  /* 0x0000de0000047ab9 */ /* 0x000fe40000000a00 */
[----:B------:R-:W-:Y:S01]  /*1b70*/  UIMAD UR4, UR58, UR4, URZ ;  /* 0x000000043a0472a4 */ /* 0x000fe2000f8e023f */
[----:B-1----:R-:W-:-:S03]  /*1b80*/  SHF.R.S32.HI R19, RZ, 0x1f, R19 ;  /* 0x0000001fff137819 */ /* 0x002fc60000011413 */
[----:B------:R-:W-:-:S03]  /*1b90*/  UIMAD UR16, UR36, UR5, UR4 ;  /* 0x00000005241072a4 */ /* 0x000fc6000f8e0204 */
[----:B------:R-:W-:Y:S01]  /*1ba0*/  ULDC.64 UR4, c[0x0][0x370] ;  /* 0x0000dc0000047ab9 */ /* 0x000fe20000000a00 */
[----:B---3--:R-:W-:Y:S01]  /*1bb0*/  LEA.HI R19, R19, R20, RZ, 0x3 ;  /* 0x0000001413137211 */ /* 0x008fe200078f18ff */
[----:B------:R-:W-:Y:S01]  /*1bc0*/  UIMAD UR4, UR31, UR4, URZ ;  /* 0x000000041f0472a4 */ /* 0x000fe2000f8e023f */
[----:B----4-:R-:W-:-:S03]  /*1bd0*/  SHF.R.S32.HI R8, RZ, 0x1f, R8 ;  /* 0x0000001fff087819 */ /* 0x010fc60000011408 */
[----:B------:R-:W-:Y:S01]  /*1be0*/  UIMAD UR14, UR15, UR5, UR4 ;  /* 0x000000050f0e72a4 */ /* 0x000fe2000f8e0204 */
[----:B------:R-:W-:Y:S01]  /*1bf0*/  SHF.R.S32.HI R19, RZ, 0x3, R19 ;  /* 0x00000003ff137819 */ /* 0x000fe20000011413 */
[----:B------:R-:W-:Y:S01]  /*1c00*/  UIADD3 UR4, UR15, UR12, URZ ;  /* 0x0000000c0f047290 */ /* 0x000fe2000fffe03f */
[----:B-----5:R-:W-:Y:S02]  /*1c10*/  LEA.HI R8, R8, R9, RZ, 0x5 ;  /* 0x0000000908087211 */ /* 0x020fe400078f28ff */
[----:B------:R-:W-:Y:S01]  /*1c20*/  SHF.R.S32.HI R16, RZ, 0x1f, R19 ;  /* 0x0000001fff107819 */ /* 0x000fe20000011413 */
[----:B------:R-:W-:Y:S01]  /*1c30*/  UIMAD.WIDE UR4, UR4, UR13, UR10 ;  /* 0x0000000d040472a5 */ /* 0x000fe2000f8e020a */
[----:B------:R-:W-:Y:S02]  /*1c40*/  IADD3 R0, P0, R19, UR15, RZ ;  /* 0x0000000f13007c10 */ /* 0x000fe4000ff1e0ff */
[----:B------:R-:W-:Y:S02]  /*1c50*/  SHF.R.S32.HI R8, RZ, 0x5, R8 ;  /* 0x00000005ff087819 */ /* 0x000fe40000011408 */
[----:B------:R-:W-:Y:S01]  /*1c60*/  IADD3.X R3, R16, UR31, RZ, P0, !PT ;  /* 0x0000001f10037c10 */ /* 0x000fe200087fe4ff */
[----:B------:R-:W-:Y:S01]  /*1c70*/  IMAD.WIDE.U32 R4, R0, c[0x0][0x190], R206 ;  /* 0x0000640000047a25 */ /* 0x000fe200078e00ce */
[----:B------:R-:W-:-:S02]  /*1c80*/  UMOV UR11, UR4 ;  /* 0x00000004000b7c82 */ /* 0x000fc40008000000 */
[----:B------:R-:W-:Y:S01]  /*1c90*/  UMOV UR10, UR5 ;  /* 0x00000005000a7c82 */ /* 0x000fe20008000000 */
[----:B------:R-:W-:Y:S01]  /*1ca0*/  IMAD R3, R3, c[0x0][0x190], RZ ;  /* 0x0000640003037a24 */ /* 0x000fe200078e02ff */
[----:B------:R-:W-:Y:S01]  /*1cb0*/  ULDC.64 UR4, c[0x0][0x3c8] ;  /* 0x0000f20000047ab9 */ /* 0x000fe20000000a00 */
[----:B------:R-:W-:Y:S01]  /*1cc0*/  IADD3 R6, P0, R4, UR37, RZ ;  /* 0x0000002504067c10 */ /* 0x000fe2000ff1e0ff */
[----:B------:R-:W-:Y:S01]  /*1cd0*/  UIMAD.WIDE UR4, UR9, UR13, UR4 ;  /* 0x0000000d090472a5 */ /* 0x000fe2000f8e0204 */
[----:B------:R-:W-:Y:S01]  /*1ce0*/  IMAD R0, R0, c[0x0][0x194], R3 ;  /* 0x0000650000007a24 */ /* 0x000fe200078e0203 */
[----:B------:R-:W-:Y:S01]  /*1cf0*/  ULDC UR31, c[0x0][0x2e8] ;  /* 0x0000ba00001f7ab9 */ /* 0x000fe20000000800 */
[----:B------:R-:W-:-:S03]  /*1d00*/  IMAD.U32 R3, RZ, RZ, UR15 ;  /* 0x0000000fff037e24 */ /* 0x000fc6000f8e00ff */
[----:B------:R-:W-:Y:S01]  /*1d10*/  IADD3.X R7, R5, UR35, R0, P0, !PT ;  /* 0x0000002305077c10 */ /* 0x000fe200087fe400 */
[----:B------:R-:W-:Y:S01]  /*1d20*/  UMOV UR13, UR4 ;  /* 0x00000004000d7c82 */ /* 0x000fe20008000000 */
[----:B------:R-:W-:Y:S01]  /*1d30*/  IADD3 R4, P0, R206, UR27, RZ ;  /* 0x0000001bce047c10 */ /* 0x000fe2000ff1e0ff */
[----:B------:R-:W-:Y:S02]  /*1d40*/  UIADD3 UR4, -UR8, UR17, UR22 ;  /* 0x0000001108047290 */ /* 0x000fe4000fffe116 */
[----:B------:R-:W-:Y:S01]  /*1d50*/  UMOV UR12, UR5 ;  /* 0x00000005000c7c82 */ /* 0x000fe20008000000 */
[----:B------:R-:W-:Y:S01]  /*1d60*/  IADD3.X R5, R207, UR29, RZ, P0, !PT ;  /* 0x0000001dcf057c10 */ /* 0x000fe200087fe4ff */
[----:B------:R-:W-:Y:S02]  /*1d70*/  UIADD3 UR4, UR4, -UR31, URZ ;  /* 0x8000001f04047290 */ /* 0x000fe4000fffe03f */
[----:B------:R-:W-:Y:S02]  /*1d80*/  UIADD3 UR5, UR33, -0x1, URZ ;  /* 0xffffffff21057890 */ /* 0x000fe4000fffe03f */
[----:B------:R-:W-:Y:S01]  /*1d90*/  USHF.R.S32.HI UR15, URZ, 0x1f, UR4 ;  /* 0x0000001f3f0f7899 */ /* 0x000fe20008011404 */
[----:B------:R-:W-:-:S03]  /*1da0*/  IMAD.WIDE.U32 R4, R3, c[0x0][0x370], R4 ;  /* 0x0000dc0003047a25 */ /* 0x000fc600078e0004 */
[----:B------:R-:W-:Y:S02]  /*1db0*/  ULEA.HI UR15, UR15, UR4, URZ, 0x7 ;  /* 0x000000040f0f7291 */ /* 0x000fe4000f8f383f */
[----:B------:R-:W-:Y:S02]  /*1dc0*/  IADD3 R5, R5, UR14, RZ ;  /* 0x0000000e05057c10 */ /* 0x000fe4000fffe0ff */
[----:B------:R-:W-:-:S04]  /*1dd0*/  USHF.R.S32.HI UR15, URZ, 0x7, UR15 ;  /* 0x000000073f0f7899 */ /* 0x000fc8000801140f */
[----:B------:R-:W-:-:S04]  /*1de0*/  UISETP.LT.AND UP1, UPT, URZ, UR15, UPT ;  /* 0x0000000f3f00728c */ /* 0x000fc8000bf21270 */
[----:B------:R-:W-:-:S04]  /*1df0*/  USEL UR15, URZ, UR15, !UP1 ;  /* 0x0000000f3f0f7287 */ /* 0x000fc8000c800000 */
[----:B------:R-:W-:Y:S01]  /*1e00*/  UISETP.GT.AND UP1, UPT, UR33, UR15, UPT ;  /* 0x0000000f2100728c */ /* 0x000fe2000bf24270 */
[----:B--2---:R-:W-:-:S05]  /*1e10*/  IMAD R0, R8, UR47, R10 ;  /* 0x0000002f08007c24 */ /* 0x004fca000f8e020a */
        /* <DEDUP_REMOVED lines=37> */
.L_x_1174:
        /* <DEDUP_REMOVED lines=18> */
.L_x_1175:
        /* <DEDUP_REMOVED lines=28> */
.L_x_1177:
[----:B------:R-:W-:Y:S05]  /*2350*/  BSYNC B0 ;  /* 0x0000000000007941 */ /* 0x000fea0003800000 */
.L_x_1176:
        /* <DEDUP_REMOVED lines=15> */
.L_x_1179:
[----:B------:R-:W-:Y:S05]  /*2450*/  BSYNC B0 ;  /* 0x0000000000007941 */ /* 0x000fea0003800000 */
.L_x_1178:
        /* <DEDUP_REMOVED lines=15> */
.L_x_1181:
[----:B------:R-:W-:Y:S05]  /*2550*/  BSYNC B0 ;  /* 0x0000000000007941 */ /* 0x000fea0003800000 */
.L_x_1180:
        /* <DEDUP_REMOVED lines=14> */
.L_x_1183:
[----:B------:R-:W-:Y:S05]  /*2640*/  BSYNC B0 ;  /* 0x0000000000007941 */ /* 0x000fea0003800000 */
.L_x_1182:
[----:B------:R-:W-:Y:S01]  /*2650*/  ULDC.64 UR4, c[0x0][0x3a8] ;  /* 0x0000ea0000047ab9 */ /* 0x000fe20000000a00 */
[----:B--2---:R-:W-:Y:S01]  /*2660*/  IMAD.U32 R4, RZ, RZ, UR22 ;  /* 0x00000016ff047e24 */ /* 0x004fe2000f8e00ff */
[----:B------:R-:W-:Y:S01]  /*2670*/  UIMAD UR4, UR20, UR4, URZ ;  /* 0x00000004140472a4 */ /* 0x000fe2000f8e023f */
[----:B------:R-:W-:Y:S02]  /*2680*/  BSSY B0, `(.L_x_1184) ;  /* 0x0000016000007945 */ /* 0x000fe40003800000 */
[----:B------:R-:W-:Y:S01]  /*2690*/  IMAD.WIDE.U32 R4, R4, c[0x0][0x3a8], R206 ;  /* 0x0000ea0004047a25 */ /* 0x000fe200078e00ce */
[----:B------:R-:W-:-:S04]  /*26a0*/  UIMAD UR4, UR22, UR5, UR4 ;  /* 0x00000005160472a4 */ /* 0x000fc8000f8e0204 */
[----:B------:R-:W-:Y:S02]  /*26b0*/  IADD3 R4, P4, R4, UR9, RZ ;  /* 0x0000000904047c10 */ /* 0x000fe4000ff9e0ff */
[----:B------:R-:W-:Y:S01]  /*26c0*/  MOV R0, UR4 ;  /* 0x0000000400007c02 */ /* 0x000fe20008000f00 */
[----:B------:R-:W-:Y:S02]  /*26d0*/  ULDC.64 UR4, c[0x0][0x3c0] ;  /* 0x0000f00000047ab9 */ /* 0x000fe40000000a00 */
[----:B------:R-:W-:Y:S01]  /*26e0*/  UIMAD UR4, UR58, UR4, URZ ;  /* 0x000000043a0472a4 */ /* 0x000fe2000f8e023f */
[----:B------:R-:W-:Y:S01]  /*26f0*/  IADD3.X R5, R5, UR11, R0, P4, !PT ;  /* 0x0000000b05057c10 */ /* 0x000fe2000a7fe400 */
[----:B------:R-:W-:Y:S02]  /*2700*/  IMAD.U32 R0, RZ, RZ, UR36 ;  /* 0x00000024ff007e24 */ /* 0x000fe4000f8e00ff */
[----:B------:R-:W-:Y:S02]  /*2710*/  UIMAD UR4, UR36, UR5, UR4 ;  /* 0x00000005240472a4 */ /* 0x000fe4000f8e0204 */
        /* <DEDUP_REMOVED lines=12> */
.L_x_1185:
[----:B------:R-:W-:Y:S05]  /*27e0*/  BSYNC B0 ;  /* 0x0000000000007941 */ /* 0x000fea0003800000 */
.L_x_1184:
        /* <DEDUP_REMOVED lines=13> */
.L_x_1187:
[----:B------:R-:W-:Y:S05]  /*28c0*/  BSYNC B0 ;  /* 0x0000000000007941 */ /* 0x000fea0003800000 */
.L_x_1186:
        /* <DEDUP_REMOVED lines=13> */
.L_x_1189:
[----:B------:R-:W-:Y:S05]  /*29a0*/  BSYNC B0 ;  /* 0x0000000000007941 */ /* 0x000fea0003800000 */
.L_x_1188:
        /* <DEDUP_REMOVED lines=12> */
.L_x_1173:
[----:B------:R-:W-:Y:S01]  /*2a70*/  PLOP3.LUT P0, PT, PT, PT, UP6, 0x80, 0x0 ;  /* 0x000000000000781c */ /* 0x000fe20003f0f068 */
[----:B------:R-:W-:Y:S01]  /*2a80*/  ULEA.HI UR4, UR5, UR5, URZ, 0x1 ;  /* 0x0000000505047291 */ /* 0x000fe2000f8f083f */
[----:B------:R-:W-:Y:S03]  /*2a90*/  BSSY B0, `(.L_x_1191) ;  /* 0x0000012000007945 */ /* 0x000fe60003800000 */
[----:B------:R-:W-:-:S04]  /*2aa0*/  ULOP3.LUT UR4, UR4, 0xfffffffe, URZ, 0xc0, !UPT ;  /* 0xfffffffe04047892 */ /* 0x000fc8000f8ec03f */
[----:B------:R-:W-:-:S04]  /*2ab0*/  UIADD3 UR4, UR5, -UR4, URZ ;  /* 0x8000000405047290 */ /* 0x000fc8000fffe03f */
[----:B------:R-:W-:Y:S01]  /*2ac0*/  @P0 BAR.SYNC.DEFER_BLOCKING 0x0 ;  /* 0x0000000000000b1d */ /* 0x000fe20000010000 */
[----:B------:R-:W-:Y:S02]  /*2ad0*/  UISETP.NE.AND UP0, UPT, UR4, 0x1, UPT ;  /* 0x000000010400788c */ /* 0x000fe4000bf05270 */
[----:B------:R-:W-:-:S06]  /*2ae0*/  UIMAD UR4, UR5, -0x80, UR17 ;  /* 0xffffff80050478a4 */ /* 0x000fcc000f8e0211 */
[----:B------:R-:W-:-:S13]  /*2af0*/  ISETP.GE.AND P1, PT, R19, UR4, PT ;  /* 0x0000000413007c0c */ /* 0x000fda000bf26270 */
        /* <DEDUP_REMOVED lines=11> */
.L_x_1192:
[----:B------:R-:W-:Y:S05]  /*2bb0*/  BSYNC B0 ;  /* 0x0000000000007941 */ /* 0x000fea0003800000 */
.L_x_1191:
        /* <DEDUP_REMOVED lines=8> */
[----:B------:R-:W-:Y:S02]  /*2c40*/  IMAD.MOV.U32 R0, RZ, RZ, c[0x0][0x370] ;  /* 0x0000dc00ff007624 */ /* 0x000fe400078e00ff */
[----:B------:R-:W-:-:S03]  /*2c50*/  IMAD.MOV.U32 R3, RZ, RZ, c[0x0][0x374] ;  /* 0x0000dd00ff037624 */ /* 0x000fc600078e00ff */
[----:B---3--:R-:W-:-:S04]  /*2c60*/  LEA R4, P0, R0, R211, 0x6 ;  /* 0x000000d300047211 */ /* 0x008fc800078030ff */
[----:B------:R-:W-:-:S05]  /*2c70*/  LEA.HI.X R5, R0, R208, R3, 0x6, P0 ;  /* 0x000000d000057211 */ /* 0x000fca00000f3403 */
[----:B------:R-:W-:Y:S01]  /*2c80*/  @!PT LDS RZ, [RZ] ;  /* 0x00000000fffff984 */ /* 0x000fe20000000800 */
[----:B------:R-:W-:Y:S01]  /*2c90*/  @!PT LDS RZ, [RZ] ;  /* 0x00000000fffff984 */ /* 0x000fe20000000800 */
[----:B------:R-:W-:Y:S01]  /*2ca0*/  @!PT LDS RZ, [RZ] ;  /* 0x00000000fffff984 */ /* 0x000fe20000000800 */
[----:B------:R3:W-:Y:S04]  /*2cb0*/  LDGSTS.E.BYPASS.LTC128B.128 [R193+0x9000], [R4.64] ;  /* 0x0900000004c17fae */ /* 0x0007e8000b901d46 */
.L_x_1194:
[----:B------:R-:W-:Y:S05]  /*2cc0*/  BSYNC B0 ;  /* 0x0000000000007941 */ /* 0x000fea0003800000 */
.L_x_1193:
        /* <DEDUP_REMOVED lines=16> */
.L_x_1196:
[----:B------:R-:W-:Y:S05]  /*2dd0*/  BSYNC B0 ;  /* 0x0000000000007941 */ /* 0x000fea0003800000 */
.L_x_1195:
        /* <DEDUP_REMOVED lines=17> */
.L_x_1198:
[----:B------:R-:W-:Y:S05]  /*2ef0*/  BSYNC B0 ;  /* 0x0000000000007941 */ /* 0x000fea0003800000 */
.L_x_1197:
[----:B------:R-:W5:Y:S01]  /*2f00*/  LDL R3, [R1+0xa0] ;  /* 0x0000a00001037983 */ /* 0x000f620000100800 */
[----:B------:R-:W-:Y:S01]  /*2f10*/  PLOP3.LUT P0, PT, PT, PT, UP0, 0x80, 0x0 ;  /* 0x000000000000781c */ /* 0x000fe20003f0f008 */
[----:B------:R-:W-:Y:S01]  /*2f20*/  BSSY B0, `(.L_x_1199) ;  /* 0x0000015000007945 */ /* 0x000fe20003800000 */
[----:B-----5:R-:W-:-:S04]  /*2f30*/  IADD3 R0, R3, 0x2000, RZ ;  /* 0x0000200003007810 */ /* 0x020fc80007ffe0ff */
        /* <DEDUP_REMOVED lines=13> */
[----:B---3--:R-:W-:Y:S02]  /*3010*/  MOV R4, R210 ;  /* 0x000000d200047202 */ /* 0x008fe40000000f00 */
[----:B------:R-:W-:-:S05]  /*3020*/  MOV R5, R209 ;  /* 0x000000d100057202 */ /* 0x000fca0000000f00 */
[----:B------:R-:W-:Y:S01]  /*3030*/  @!PT LDS RZ, [RZ] ;  /* 0x00000000fffff984 */ /* 0x000fe20000000800 */
[----:B------:R-:W-:Y:S01]  /*3040*/  @!PT LDS RZ, [RZ] ;  /* 0x00000000fffff984 */ /* 0x000fe20000000800 */
[----:B------:R-:W-:Y:S01]  /*3050*/  @!PT LDS RZ, [RZ] ;  /* 0x00000000fffff984 */ /* 0x000fe20000000800 */
[----:B------:R3:W-:Y:S02]  /*3060*/  LDGSTS.E.BYPASS.LTC128B.128 [R192], [R4.64] ;  /* 0x0000000004c07fae */ /* 0x0007e4000b901d46 */
.L_x_1200:
[----:B------:R-:W-:Y:S05]  /*3070*/  BSYNC B0 ;  /* 0x0000000000007941 */ /* 0x000fea0003800000 */
.L_x_1199:
        /* <DEDUP_REMOVED lines=20> */
.L_x_1202:
[----:B------:R-:W-:Y:S05]  /*31c0*/  BSYNC B0 ;  /* 0x0000000000007941 */ /* 0x000fea0003800000 */
.L_x_1201:
        /* <DEDUP_REMOVED lines=20> */
.L_x_1204:
[----:B------:R-:W-:Y:S05]  /*3310*/  BSYNC B0 ;  /* 0x0000000000007941 */ /* 0x000fea0003800000 */
.L_x_1203:
        /* <DEDUP_REMOVED lines=13> */
[----:B---3--:R-:W-:-:S02]  /*33f0*/  MOV R4, R210 ;  /* 0x000000d200047202 */ /* 0x008fc40000000f00 */
[----:B------:R-:W-:-:S05]  /*3400*/  MOV R5, R209 ;  /* 0x000000d100057202 */ /* 0x000fca0000000f00 */
[----:B------:R-:W-:-:S05]  /*3410*/  IMAD.WIDE.U32 R4, R0, 0xc0, R4 ;  /* 0x000000c000047825 */ /* 0x000fca00078e0004 */
[----:B------:R-:W-:-:S05]  /*3420*/  IADD3 R5, R5, UR59, RZ ;  /* 0x0000003b05057c10 */ /* 0x000fca000fffe0ff */
[----:B------:R-:W-:Y:S01]  /*3430*/  @!PT LDS RZ, [RZ] ;  /* 0x00000000fffff984 */ /* 0x000fe20000000800 */
[----:B------:R-:W-:Y:S01]  /*3440*/  @!PT LDS RZ, [RZ] ;  /* 0x00000000fffff984 */ /* 0x000fe20000000800 */
[----:B------:R-:W-:Y:S01]  /*3450*/  @!PT LDS RZ, [RZ] ;  /* 0x00000000fffff984 */ /* 0x000fe20000000800 */
[----:B------:R3:W-:Y:S02]  /*3460*/  LDGSTS.E.BYPASS.LTC128B.128 [R192+0x3000], [R4.64] ;  /* 0x0300000004c07fae */ /* 0x0007e4000b901d46 */
.L_x_1206:
[----:B------:R-:W-:Y:S05]  /*3470*/  BSYNC B0 ;  /* 0x0000000000007941 */ /* 0x000fea0003800000 */
.L_x_1205:
[----:B------:R-:W5:Y:S04]  /*3480*/  LDL R17, [R1+0x98] ;  /* 0x0000980001117983 */ /* 0x000f680000100800 */
[----:B--2---:R-:W2:Y:S01]  /*3490*/  LDL R18, [R1+0xd0] ;  /* 0x0000d00001127983 */ /* 0x004ea20000100800 */
[----:B------:R-:W-:Y:S01]  /*34a0*/  IMAD.MOV.U32 R10, RZ, RZ, 0x7f800000 ;  /* 0x7f800000ff0a7424 */ /* 0x000fe200078e00ff */
[----:B------:R-:W-:Y:S01]  /*34b0*/  ULDC.64 UR18, c[0x0][0x198] ;  /* 0x0000660000127ab9 */ /* 0x000fe20000000a00 */
[----:B------:R-:W-:Y:S02]  /*34c0*/  IMAD.MOV.U32 R9, RZ, RZ, 0x7f800000 ;  /* 0x7f800000ff097424 */ /* 0x000fe400078e00ff */
[----:B------:R-:W-:Y:S02]  /*34d0*/  IMAD.MOV.U32 R20, RZ, RZ, 0x7f800000 ;  /* 0x7f800000ff147424 */ /* 0x000fe400078e00ff */
[----:B------:R-:W-:Y:S01]  /*34e0*/  IMAD.MOV.U32 R21, RZ, RZ, 0x7f800000 ;  /* 0x7f800000ff157424 */ /* 0x000fe200078e00ff */
[----:B-----5:R-:W-:-:S02]  /*34f0*/  IADD3 R0, R17, 0x48, RZ ;  /* 0x0000004811007810 */ /* 0x020fc40007ffe0ff */
[C---:B---3--:R-:W-:Y:S02]  /*3500*/  IADD3 R4, R17.reuse, 0x8, RZ ;  /* 0x0000000811047810 */ /* 0x048fe40007ffe0ff */
[----:B------:R-:W-:Y:S02]  /*3510*/  ISETP.GE.AND P3, PT, R0, UR4, PT ;  /* 0x0000000400007c0c */ /* 0x000fe4000bf66270 */
[C---:B------:R-:W-:Y:S02]  /*3520*/  IADD3 R3, R17.reuse, 0x40, RZ ;  /* 0x0000004011037810 */ /* 0x040fe40007ffe0ff */
[----:B------:R-:W-:Y:S01]  /*3530*/  ISETP.GE.AND P5, PT, R4, UR4, PT ;  /* 0x0000000404007c0c */ /* 0x000fe2000bfa6270 */
[----:B------:R-:W-:Y:S01]  /*3540*/  IMAD.SHL.U32 R4, R17, 0x4, RZ ;  /* 0x0000000411047824 */ /* 0x000fe200078e00ff */
[----:B------:R-:W-:Y:S02]  /*3550*/  ISETP.GE.AND P4, PT, R3, UR4, PT ;  /* 0x0000000403007c0c */ /* 0x000fe4000bf86270 */
[----:B------:R-:W-:-:S02]  /*3560*/  ISETP.GE.AND P6, PT, R17, UR4, PT ;  /* 0x0000000411007c0c */ /* 0x000fc4000bfc6270 */
[----:B--2---:R-:W-:Y:S02]  /*3570*/  SHF.L.U64.HI R5, R17, 0x2, R18 ;  /* 0x0000000211057819 */ /* 0x004fe40000010212 */
[----:B------:R-:W-:Y:S02]  /*3580*/  IADD3 R4, P2, R4, UR11, RZ ;  /* 0x0000000b04047c10 */ /* 0x000fe4000ff5e0ff */
[----:B------:R-:W-:Y:S02]  /*3590*/  SHF.R.S32.HI R3, RZ, 0x1f, R0 ;  /* 0x0000001fff037819 */ /* 0x000fe40000011400 */
[C---:B------:R-:W-:Y:S02]  /*35a0*/  @!P3 LEA R6, P1, R0.reuse, UR11, 0x2 ;  /* 0x0000000b0006bc11 */ /* 0x040fe4000f8210ff */
[----:B------:R-:W-:Y:S02]  /*35b0*/  IADD3.X R5, R5, UR10, RZ, P2, !PT ;  /* 0x0000000a05057c10 */ /* 0x000fe400097fe4ff */
[----:B------:R-:W-:-:S03]  /*35c0*/  @!P3 LEA.HI.X R7, R0, UR10, R3, 0x2, P1 ;  /* 0x0000000a0007bc11 */ /* 0x000fc600088f1403 */
[----:B------:R2:W3:Y:S04]  /*35d0*/  @!P4 LDG.E R10, [R4.64+0x100] ;  /* 0x00010006040ac981 */ /* 0x0004e8000c1e1900 */
[----:B------:R-:W5:Y:S04]  /*35e0*/  @!P3 LDG.E R9, [R6.64] ;  /* 0x000000060609b981 */ /* 0x000f68000c1e1900 */
[----:B----4-:R2:W4:Y:S04]  /*35f0*/  @!P5 LDG.E R20, [R4.64+0x20] ;  /* 0x000020060414d981 */ /* 0x010528000c1e1900 */
[----:B------:R2:W4:Y:S01]  /*3600*/  @!P6 LDG.E R21, [R4.64] ;  /* 0x000000060415e981 */ /* 0x000522000c1e1900 */
[----:B------:R-:W-:-:S06]  /*3610*/  UIMAD UR4, UR34, -0x80, UR8 ;  /* 0xffffff80220478a4 */ /* 0x000fcc000f8e0208 */
[----:B------:R-:W-:Y:S01]  /*3620*/  ISETP.GE.AND P5, PT, R19, UR4, PT ;  /* 0x0000000413007c0c */ /* 0x000fe2000bfa6270 */
[----:B------:R-:W-:-:S04]  /*3630*/  UIMAD UR9, UR20, UR18, URZ ;  /* 0x00000012140972a4 */ /* 0x000fc8000f8e023f */
[----:B------:R-:W-:-:S08]  /*3640*/  UIMAD UR9, UR22, UR19, UR9 ;  /* 0x00000013160972a4 */ /* 0x000fd0000f8e0209 */
[----:B------:R-:W-:Y:S01]  /*3650*/  @P5 STS.128 [R193+0xc000], RZ ;  /* 0x00c000ffc1005388 */ /* 0x000fe20000000c00 */
[----:B--2---:R-:W-:-:S04]  /*3660*/  IMAD.U32 R4, RZ, RZ, UR22 ;  /* 0x00000016ff047e24 */ /* 0x004fc8000f8e00ff */
[----:B------:R-:W-:-:S04]  /*3670*/  IMAD.WIDE.U32 R4, R4, c[0x0][0x198], R206 ;  /* 0x0000660004047a25 */ /* 0x000fc800078e00ce */
[----:B------:R-:W-:Y:S01]  /*3680*/  IMAD.U32 R8, RZ, RZ, UR9 ;  /* 0x00000009ff087e24 */ /* 0x000fe2000f8e00ff */
[----:B------:R-:W-:Y:S01]  /*3690*/  IADD3 R4, P1, R4, UR28, RZ ;  /* 0x0000001c04047c10 */ /* 0x000fe2000ff3e0ff */
[----:B------:R-:W-:-:S03]  /*36a0*/  IMAD R0, R12, c[0x0][0x1b0], RZ ;  /* 0x00006c000c007a24 */ /* 0x000fc600078e02ff */
[----:B------:R-:W-:Y:S01]  /*36b0*/  IADD3.X R5, R5, UR30, R8, P1, !PT ;  /* 0x0000001e05057c10 */ /* 0x000fe20008ffe408 */
[C---:B------:R-:W-:Y:S01]  /*36c0*/  IMAD R0, R11.reuse, c[0x0][0x1b4], R0 ;  /* 0x00006d000b007a24 */ /* 0x040fe200078e0200 */
[----:B------:R-:W-:Y:S03]  /*36d0*/  BSSY B0, `(.L_x_1207) ;  /* 0x0000017000007945 */ /* 0x000fe60003800000 */
[----:B------:R-:W-:Y:S01]  /*36e0*/  IMAD.WIDE.U32 R4, R11, c[0x0][0x1b0], R4 ;  /* 0x00006c000b047a25 */ /* 0x000fe200078e0004 */
[----:B---3--:R2:W-:Y:S04]  /*36f0*/  STL [R1+0x44], R10 ;  /* 0x0000440a01007387 */ /* 0x0085e80000100800 */
[----:B-----5:R3:W-:Y:S04]  /*3700*/  STL [R1+0x48], R9 ;  /* 0x0000480901007387 */ /* 0x0207e80000100800 */
[----:B----4-:R3:W-:Y:S04]  /*3710*/  STL [R1+0x50], R20 ;  /* 0x0000501401007387 */ /* 0x0107e80000100800 */
[----:B------:R3:W-:Y:S01]  /*3720*/  STL [R1+0x4c], R21 ;  /* 0x00004c1501007387 */ /* 0x0007e20000100800 */
[----:B--2---:R-:W-:Y:S01]  /*3730*/  IMAD.IADD R10, R5, 0x1, R0 ;  /* 0x00000001050a7824 */ /* 0x004fe200078e0200 */
        /* <DEDUP_REMOVED lines=11> */
[----:B---3--:R-:W-:-:S05]  /*37f0*/  LEA.HI.X R9, R6, c[0x0][0x16c], R0, 0x1, P1 ;  /* 0x00005b0006097a11 */ /* 0x008fca00008f0c00 */
[----:B------:R-:W-:Y:S01]  /*3800*/  @!PT LDS RZ, [RZ] ;  /* 0x00000000fffff984 */ /* 0x000fe20000000800 */
[----:B------:R-:W-:Y:S01]  /*3810*/  @!PT LDS RZ, [RZ] ;  /* 0x00000000fffff984 */ /* 0x000fe20000000800 */
[----:B------:R-:W-:Y:S01]  /*3820*/  @!PT LDS RZ, [RZ] ;  /* 0x00000000fffff984 */ /* 0x000fe20000000800 */
[----:B------:R3:W-:Y:S04]  /*3830*/  LDGSTS.E.BYPASS.LTC128B.128 [R193+0xc000], [R8.64] ;  /* 0x0c00000008c17fae */ /* 0x0007e8000b901d46 */
.L_x_1208:
[----:B------:R-:W-:Y:S05]  /*3840*/  BSYNC B0 ;  /* 0x0000000000007941 */ /* 0x000fea0003800000 */
.L_x_1207:
        /* <DEDUP_REMOVED lines=21> */
.L_x_1210:
[----:B------:R-:W-:Y:S05]  /*39a0*/  BSYNC B0 ;  /* 0x0000000000007941 */ /* 0x000fea0003800000 */
.L_x_1209:
        /* <DEDUP_REMOVED lines=21> */
.L_x_1212:
[----:B------:R-:W-:Y:S05]  /*3b00*/  BSYNC B0 ;  /* 0x0000000000007941 */ /* 0x000fea0003800000 */
.L_x_1211:
[----:B------:R-:W-:Y:S01]  /*3b10*/  ISETP.GE.AND P2, PT, R15, UR4, PT ;  /* 0x000000040f007c0c */ /* 0x000fe2000bf46270 */
[----:B------:R-:W-:-:S12]  /*3b20*/  BSSY B0, `(.L_x_1213) ;  /* 0x0000013000007945 */ /* 0x000fd80003800000 */
        /* <DEDUP_REMOVED lines=18> */
.L_x_1214:
[----:B------:R-:W-:Y:S05]  /*3c50*/  BSYNC B0 ;  /* 0x0000000000007941 */ /* 0x000fea0003800000 */
.L_x_1213:
[----:B------:R-:W-:Y:S01]  /*3c60*/  ULDC.64 UR18, c[0x0][0x1a0] ;  /* 0x0000680000127ab9 */ /* 0x000fe20000000a00 */
[----:B-1----:R-:W-:Y:S01]  /*3c70*/  MOV R4, UR22 ;  /* 0x0000001600047c02 */ /* 0x002fe20008000f00 */
[----:B------:R-:W-:Y:S01]  /*3c80*/  UIMAD UR4, UR20, UR18, URZ ;  /* 0x00000012140472a4 */ /* 0x000fe2000f8e023f */
[----:B------:R1:W-:Y:S01]  /*3c90*/  @P5 STS.128 [R193+0x10000], RZ ;  /* 0x010000ffc1005388 */ /* 0x0003e20000000c00 */
[----:B------:R-:W-:Y:S01]  /*3ca0*/  IMAD R0, R12, c[0x0][0x1b8], RZ ;  /* 0x00006e000c007a24 */ /* 0x000fe200078e02ff */
[----:B------:R-:W-:Y:S01]  /*3cb0*/  BSSY B0, `(.L_x_1215) ;  /* 0x0000019000007945 */ /* 0x000fe20003800000 */
[----:B------:R-:W-:Y:S01]  /*3cc0*/  UIMAD UR4, UR22, UR19, UR4 ;  /* 0x00000013160472a4 */ /* 0x000fe2000f8e0204 */
[----:B------:R-:W-:-:S04]  /*3cd0*/  IMAD.WIDE.U32 R4, R4, c[0x0][0x1a0], R206 ;  /* 0x0000680004047a25 */ /* 0x000fc800078e00ce */
[----:B------:R-:W-:Y:S01]  /*3ce0*/  IMAD R0, R11, c[0x0][0x1bc], R0 ;  /* 0x00006f000b007a24 */ /* 0x000fe200078e0200 */
[----:B------:R-:W-:Y:S02]  /*3cf0*/  IADD3 R4, P1, R4, UR21, RZ ;  /* 0x0000001504047c10 */ /* 0x000fe4000ff3e0ff */
[----:B------:R-:W-:-:S04]  /*3d00*/  MOV R3, UR4 ;  /* 0x0000000400037c02 */ /* 0x000fc80008000f00 */
[----:B------:R-:W-:-:S05]  /*3d10*/  IADD3.X R5, R5, UR24, R3, P1, !PT ;  /* 0x0000001805057c10 */ /* 0x000fca0008ffe403 */
[----:B------:R-:W-:-:S05]  /*3d20*/  IMAD.WIDE.U32 R4, R11, c[0x0][0x1b8], R4 ;  /* 0x00006e000b047a25 */ /* 0x000fca00078e0004 */
[----:B------:R-:W-:Y:S01]  /*3d30*/  IADD3 R10, R5, R0, RZ ;  /* 0x00000000050a7210 */ /* 0x000fe20007ffe0ff */
        /* <DEDUP_REMOVED lines=10> */
[----:B---3--:R-:W-:-:S04]  /*3de0*/  LEA R8, P1, R6, c[0x0][0x170], 0x1 ;  /* 0x00005c0006087a11 */ /* 0x008fc800078208ff */
[----:B------:R-:W-:-:S05]  /*3df0*/  LEA.HI.X R9, R6, c[0x0][0x174], R0, 0x1, P1 ;  /* 0x00005d0006097a11 */ /* 0x000fca00008f0c00 */
[----:B------:R-:W-:Y:S01]  /*3e00*/  @!PT LDS RZ, [RZ] ;  /* 0x00000000fffff984 */ /* 0x000fe20000000800 */
[----:B------:R-:W-:Y:S01]  /*3e10*/  @!PT LDS RZ, [RZ] ;  /* 0x00000000fffff984 */ /* 0x000fe20000000800 */
[----:B------:R-:W-:Y:S01]  /*3e20*/  @!PT LDS RZ, [RZ] ;  /* 0x00000000fffff984 */ /* 0x000fe20000000800 */
[----:B------:R3:W-:Y:S04]  /*3e30*/  LDGSTS.E.BYPASS.LTC128B.128 [R193+0x10000], [R8.64] ;  /* 0x1000000008c17fae */ /* 0x0007e8000b901d46 */
.L_x_1216:
[----:B-1----:R-:W-:Y:S05]  /*3e40*/  BSYNC B0 ;  /* 0x0000000000007941 */ /* 0x002fea0003800000 */
.L_x_1215:
        /* <DEDUP_REMOVED lines=20> */
.L_x_1218:
[----:B------:R-:W-:Y:S05]  /*3f90*/  BSYNC B0 ;  /* 0x0000000000007941 */ /* 0x000fea0003800000 */
.L_x_1217:
        /* <DEDUP_REMOVED lines=20> */
.L_x_1220:
[----:B------:R-:W-:Y:S05]  /*40e0*/  BSYNC B0 ;  /* 0x0000000000007941 */ /* 0x000fea0003800000 */
.L_x_1219:
        /* <DEDUP_REMOVED lines=19> */
.L_x_1222:
[----:B------:R-:W-:Y:S05]  /*4220*/  BSYNC B0 ;  /* 0x0000000000007941 */ /* 0x000fea0003800000 */
.L_x_1221:
[----:B------:R-:W-:Y:S02]  /*4230*/  ULDC.64 UR20, c[0x0][0x318] ;  /* 0x0000c60000147ab9 */ /* 0x000fe40000000a00 */
[----:B------:R-:W-:Y:S01]  /*4240*/  ULDC.64 UR24, c[0x0][0x320] ;  /* 0x0000c80000187ab9 */ /* 0x000fe20000000a00 */
[----:B------:R-:W5:Y:S01]  /*4250*/  S2R R0, SR_TID.X ;  /* 0x0000000000007919 */ /* 0x000f620000002100 */
[----:B------:R-:W-:-:S03]  /*4260*/  UISETP.NE.U32.AND UP1, UPT, URZ, UR20, UPT ;  /* 0x000000143f00728c */ /* 0x000fc6000bf25070 */
[----:B------:R-:W0:Y:S01]  /*4270*/  LDGDEPBAR ;  /* 0x00000000000079af */ /* 0x000e220000000000 */
        /* <DEDUP_REMOVED lines=10> */
[----:B-1----:R-:W-:-:S05]  /*4320*/  IMAD.U32 R4, RZ, RZ, UR20 ;  /* 0x00000014ff047e24 */ /* 0x002fca000f8e00ff */
[----:B------:R-:W-:-:S05]  /*4330*/  IMAD.U32 R5, RZ, RZ, UR21 ;  /* 0x00000015ff057e24 */ /* 0x000fca000f8e00ff */
[----:B--2---:R1:W2:Y:S01]  /*4340*/  @P1 LDG.E R3, [R4.64] ;  /* 0x0000000604031981 */ /* 0x0042a2000c1e1900 */
[----:B-----5:R-:W-:Y:S01]  /*4350*/  IMAD.SHL.U32 R6, R0, 0x2, RZ ;  /* 0x0000000200067824 */ /* 0x020fe200078e00ff */
[----:B------:R-:W-:Y:S01]  /*4360*/  CS2R R126, SRZ ;  /* 0x00000000007e7805 */ /* 0x000fe2000001ff00 */
[----:B------:R-:W-:Y:S01]  /*4370*/  IMAD.MOV.U32 R205, RZ, RZ, R192 ;  /* 0x000000ffffcd7224 */ /* 0x000fe200078e00c0 */
        /* <DEDUP_REMOVED lines=21> */
[----:B-1----:R-:W2:Y:S01]  /*44d0*/  @P1 MUFU.RCP R5, c[0x0][0x238] ;  /* 0x00008e0000051b08 */ /* 0x002ea20000001000 */
[----:B------:R-:W-:Y:S01]  /*44e0*/  SHF.R.S32.HI R4, RZ, 0x1f, R0 ;  /* 0x0000001fff047819 */ /* 0x000fe20000011400 */
[----:B------:R-:W-:Y:S01]  /*44f0*/  CS2R R86, SRZ ;  /* 0x0000000000567805 */ /* 0x000fe2000001ff00 */
[----:B------:R-:W-:Y:S01]  /*4500*/  CS2R R84, SRZ ;  /* 0x0000000000547805 */ /* 0x000fe2000001ff00 */
[----:B------:R-:W-:Y:S01]  /*4510*/  CS2R R78, SRZ ;  /* 0x00000000004e7805 */ /* 0x000fe2000001ff00 */
[----:B------:R-:W-:Y:S01]  /*4520*/  LEA.HI R0, R4, R0, RZ, 0x7 ;  /* 0x0000000004007211 */ /* 0x000fe200078f38ff */
[----:B------:R-:W-:Y:S01]  /*4530*/  CS2R R76, SRZ ;  /* 0x00000000004c7805 */ /* 0x000fe2000001ff00 */
[----:B------:R-:W-:Y:S01]  /*4540*/  LOP3.LUT R4, R6, 0x6, RZ, 0xc0, !PT ;  /* 0x0000000606047812 */ /* 0x000fe200078ec0ff */
[----:B------:R-:W-:Y:S01]  /*4550*/  CS2R R82, SRZ ;  /* 0x0000000000527805 */ /* 0x000fe2000001ff00 */
[----:B------:R-:W-:Y:S01]  /*4560*/  SHF.R.S32.HI R0, RZ, 0x7, R0 ;  /* 0x00000007ff007819 */ /* 0x000fe20000011400 */
[----:B------:R-:W-:Y:S01]  /*4570*/  CS2R R80, SRZ ;  /* 0x0000000000507805 */ /* 0x000fe2000001ff00 */
[----:B------:R-:W-:Y:S01]  /*4580*/  CS2R R74, SRZ ;  /* 0x00000000004a7805 */ /* 0x000fe2000001ff00 */
[----:B------:R-:W-:Y:S01]  /*4590*/  CS2R R72, SRZ ;  /* 0x0000000000487805 */ /* 0x000fe2000001ff00 */
[----:B------:R-:W-:Y:S01]  /*45a0*/  CS2R R70, SRZ ;  /* 0x0000000000467805 */ /* 0x000fe2000001ff00 */
[----:B------:R-:W-:Y:S01]  /*45b0*/  IMAD R4, R0, 0x40, R4 ;  /* 0x0000004000047824 */ /* 0x000fe200078e0204 */
[----:B------:R-:W-:Y:S01]  /*45c0*/  CS2R R68, SRZ ;  /* 0x0000000000447805 */ /* 0x000fe2000001ff00 */
[----:B------:R-:W-:Y:S01]  /*45d0*/  IMAD.U32 R0, RZ, RZ, UR34 ;  /* 0x00000022ff007e24 */ /* 0x000fe2000f8e00ff */
[----:B------:R-:W-:Y:S01]  /*45e0*/  UMOV UR4, URZ ;  /* 0x0000003f00047c82 */ /* 0x000fe20008000000 */
[----:B------:R-:W-:Y:S01]  /*45f0*/  IMAD.MOV.U32 R191, RZ, RZ, 0x20 ;  /* 0x00000020ffbf7424 */ /* 0x000fe200078e00ff */
[----:B------:R-:W-:Y:S01]  /*4600*/  UIADD3 UR16, UR22, 0x80, URZ ;  /* 0x0000008016107890 */ /* 0x000fe2000fffe03f */
[----:B------:R-:W-:Y:S01]  /*4610*/  IMAD R204, R0, 0x80, R4 ;  /* 0x0000008000cc7824 */ /* 0x000fe200078e0204 */
[----:B------:R-:W-:Y:S01]  /*4620*/  IADD3 R0, R188, 0x2000, RZ ;  /* 0x00002000bc007810 */ /* 0x000fe20007ffe0ff */
[----:B------:R-:W-:-:S02]  /*4630*/  IMAD.MOV.U32 R190, RZ, RZ, 0x40 ;  /* 0x00000040ffbe7424 */ /* 0x000fc400078e00ff */
[----:B------:R-:W-:Y:S01]  /*4640*/  IMAD.SHL.U32 R182, R189, 0x2, RZ ;  /* 0x00000002bdb67824 */ /* 0x000fe200078e00ff */
[----:B------:R-:W-:Y:S02]  /*4650*/  SEL R0, R0, R188, !P0 ;  /* 0x000000bc00007207 */ /* 0x000fe40004000000 */
[C---:B------:R-:W-:Y:S02]  /*4660*/  IADD3 R231, R204.reuse, 0x11, RZ ;  /* 0x00000011cce77810 */ /* 0x040fe40007ffe0ff */
[----:B------:R-:W-:Y:S01]  /*4670*/  IADD3 R230, R204, 0x10, RZ ;  /* 0x00000010cce67810 */ /* 0x000fe20007ffe0ff */
[----:B------:R-:W-:Y:S01]  /*4680*/  IMAD.SHL.U32 R180, R0, 0x2, RZ ;  /* 0x0000000200b47824 */ /* 0x000fe200078e00ff */
[C---:B------:R-:W-:Y:S02]  /*4690*/  IADD3 R0, R204.reuse, 0x29, RZ ;  /* 0x00000029cc007810 */ /* 0x040fe40007ffe0ff */
[C---:B------:R-:W-:Y:S02]  /*46a0*/  IADD3 R229, R204.reuse, 0x9, RZ ;  /* 0x00000009cce57810 */ /* 0x040fe40007ffe0ff */
[----:B------:R1:W-:Y:S01]  /*46b0*/  I2F R4, R0 ;  /* 0x0000000000047306 */ /* 0x0003e20000201400 */
[----:B------:R-:W-:-:S02]  /*46c0*/  IADD3 R228, R204, 0x8, RZ ;  /* 0x00000008cce47810 */ /* 0x000fc40007ffe0ff */
[C---:B------:R-:W-:Y:S02]  /*46d0*/  IADD3 R227, R204.reuse, 0x1, RZ ;  /* 0x00000001cce37810 */ /* 0x040fe40007ffe0ff */
[C---:B------:R-:W-:Y:S02]  /*46e0*/  IADD3 R252, R204.reuse, 0x38, RZ ;  /* 0x00000038ccfc7810 */ /* 0x040fe40007ffe0ff */
[C---:B------:R-:W-:Y:S02]  /*46f0*/  IADD3 R226, R204.reuse, 0x31, RZ ;  /* 0x00000031cce27810 */ /* 0x040fe40007ffe0ff */
[C---:B------:R-:W-:Y:S02]  /*4700*/  IADD3 R225, R204.reuse, 0x30, RZ ;  /* 0x00000030cce17810 */ /* 0x040fe40007ffe0ff */
[C---:B------:R-:W-:Y:S02]  /*4710*/  IADD3 R232, R204.reuse, 0x18, RZ ;  /* 0x00000018cce87810 */ /* 0x040fe40007ffe0ff */
[----:B------:R-:W-:-:S02]  /*4720*/  IADD3 R239, R204, 0x29, RZ ;  /* 0x00000029ccef7810 */ /* 0x000fc40007ffe0ff */
[C---:B------:R-:W-:Y:S02]  /*4730*/  IADD3 R238, R204.reuse, 0x28, RZ ;  /* 0x00000028ccee7810 */ /* 0x040fe40007ffe0ff */
[C---:B-1----:R-:W-:Y:S02]  /*4740*/  IADD3 R0, R204.reuse, 0x28, RZ ;  /* 0x00000028cc007810 */ /* 0x042fe40007ffe0ff */
[C---:B------:R-:W-:Y:S02]  /*4750*/  IADD3 R237, R204.reuse, 0x21, RZ ;  /* 0x00000021cced7810 */ /* 0x040fe40007ffe0ff */
[C---:B------:R-:W-:Y:S02]  /*4760*/  IADD3 R236, R204.reuse, 0x20, RZ ;  /* 0x00000020ccec7810 */ /* 0x040fe40007ffe0ff */
[C---:B------:R-:W-:Y:S01]  /*4770*/  IADD3 R235, R204.reuse, 0x19, RZ ;  /* 0x00000019cceb7810 */ /* 0x040fe20007ffe0ff */
[----:B--2---:R-:W-:Y:S01]  /*4780*/  @P1 FMUL.FTZ R3, R3, R5 ;  /* 0x0000000503031220 */ /* 0x004fe20000410000 */
[----:B------:R-:W-:-:S03]  /*4790*/  IADD3 R5, R204, 0x39, RZ ;  /* 0x00000039cc057810 */ /* 0x000fc60007ffe0ff */
[----:B------:R1:W2:Y:S02]  /*47a0*/  @P1 R2UR UR9, R3 ;  /* 0x00000000030913c2 */ /* 0x0002a400000e0000 */
[----:B-1----:R-:W-:Y:S01]  /*47b0*/  IADD3 R3, R189, 0x2000, RZ ;  /* 0x00002000bd037810 */ /* 0x002fe20007ffe0ff */
[----:B--2---:R-:W-:-:S03]  /*47c0*/  @UP1 UMOV UR4, UR9 ;  /* 0x0000000900041c82 */ /* 0x004fc60008000000 */
[----:B------:R-:W-:-:S05]  /*47d0*/  SEL R3, R3, R189, !P0 ;  /* 0x000000bd03037207 */ /* 0x000fca0004000000 */
[----:B------:R-:W-:Y:S02]  /*47e0*/  IMAD.SHL.U32 R187, R3, 0x2, RZ ;  /* 0x0000000203bb7824 */ /* 0x000fe400078e00ff */
[----:B------:R-:W1:Y:S02]  /*47f0*/  I2F R3, R204 ;  /* 0x000000cc00037306 */ /* 0x000e640000201400 */
[----:B-1----:R1:W-:Y:S04]  /*4800*/  STL [R1+0x2c], R3 ;  /* 0x00002c0301007387 */ /* 0x0023e80000100800 */
[----:B------:R2:W-:Y:S02]  /*4810*/  STL [R1+0x18], R4 ;  /* 0x0000180401007387 */ /* 0x0005e40000100800 */
[----:B-1----:R1:W5:Y:S02]  /*4820*/  I2F R3, R0 ;  /* 0x0000000000037306 */ /* 0x0023640000201400 */
[C---:B-1----:R-:W-:Y:S01]  /*4830*/  IADD3 R0, R204.reuse, 0x21, RZ ;  /* 0x00000021cc007810 */ /* 0x042fe20007ffe0ff */
[----:B-----5:R1:W-:Y:S05]  /*4840*/  STL [R1+0x14], R3 ;  /* 0x0000140301007387 */ /* 0x0203ea0000100800 */
[----:B--2---:R2:W5:Y:S02]  /*4850*/  I2F R4, R0 ;  /* 0x0000000000047306 */ /* 0x0045640000201400 */
[C---:B--2---:R-:W-:Y:S01]  /*4860*/  IADD3 R0, R204.reuse, 0x20, RZ ;  /* 0x00000020cc007810 */ /* 0x044fe20007ffe0ff */
[----:B-----5:R-:W-:Y:S05]  /*4870*/  STL [R1+0x10], R4 ;  /* 0x0000100401007387 */ /* 0x020fea0000100800 */
[----:B-1----:R1:W2:Y:S02]  /*4880*/  I2F R3, R0 ;  /* 0x0000000000037306 */ /* 0x0022a40000201400 */
[----:B-1----:R-:W-:Y:S01]  /*4890*/  IADD3 R0, R204, 0x19, RZ ;  /* 0x00000019cc007810 */ /* 0x002fe20007ffe0ff */
[----:B--2---:R1:W-:Y:S05]  /*48a0*/  STL [R1+0xc], R3 ;  /* 0x00000c0301007387 */ /* 0x0043ea0000100800 */
[----:B------:R-:W2:Y:S02]  /*48b0*/  I2F R0, R0 ;  /* 0x0000000000007306 */ /* 0x000ea40000201400 */
[----:B--2---:R2:W-:Y:S06]  /*48c0*/  STL [R1+0x8], R0 ;  /* 0x0000080001007387 */ /* 0x0045ec0000100800 */
[----:B-1----:R-:W1:Y:S02]  /*48d0*/  I2F R3, R231 ;  /* 0x000000e700037306 */ /* 0x002e640000201400 */
[----:B-1----:R1:W-:Y:S06]  /*48e0*/  STL [R1+0x40], R3 ;  /* 0x0000400301007387 */ /* 0x0023ec0000100800 */
[----:B--2---:R-:W2:Y:S02]  /*48f0*/  I2F R0, R230 ;  /* 0x000000e600007306 */ /* 0x004ea40000201400 */
[----:B--2---:R2:W-:Y:S06]  /*4900*/  STL [R1+0x3c], R0 ;  /* 0x00003c0001007387 */ /* 0x0045ec0000100800 */
[----:B-1----:R-:W1:Y:S02]  /*4910*/  I2F R3, R229 ;  /* 0x000000e500037306 */ /* 0x002e640000201400 */
[----:B-1----:R1:W-:Y:S01]  /*4920*/  STL [R1+0x38], R3 ;  /* 0x0000380301007387 */ /* 0x0023e20000100800 */
[----:B--2---:R-:W-:-:S04]  /*4930*/  IMAD.MOV.U32 R0, RZ, RZ, c[0x0][0x22c] ;  /* 0x00008b00ff007624 */ /* 0x004fc800078e00ff */
[----:B------:R-:W-:-:S04]  /*4940*/  IMAD R0, R0, c[0x0][0x1c0], RZ ;  /* 0x0000700000007a24 */ /* 0x000fc800078e02ff */
[----:B------:R-:W-:-:S05]  /*4950*/  IMAD.SHL.U32 R4, R0, 0x10, RZ ;  /* 0x0000001000047824 */ /* 0x000fca00078e00ff */
[----:B------:R-:W-:Y:S01]  /*4960*/  IADD3 R4, R4, 0x20, RZ ;  /* 0x0000002004047810 */ /* 0x000fe20007ffe0ff */
[----:B-1----:R-:W1:Y:S02]  /*4970*/  I2F R3, R228 ;  /* 0x000000e400037306 */ /* 0x002e640000201400 */
[----:B-1----:R1:W-:Y:S06]  /*4980*/  STL [R1+0x34], R3 ;  /* 0x0000340301007387 */ /* 0x0023ec0000100800 */
[----:B-1----:R-:W1:Y:S02]  /*4990*/  I2F R3, R227 ;  /* 0x000000e300037306 */ /* 0x002e640000201400 */
[----:B-1----:R1:W-:Y:S04]  /*49a0*/  STL [R1+0x30], R3 ;  /* 0x0000300301007387 */ /* 0x0023e80000100800 */
[----:B------:R2:W-:Y:S01]  /*49b0*/  STL [R1], R5 ;  /* 0x0000000501007387 */ /* 0x0005e20000100800 */
[----:B-1----:R-:W-:Y:S01]  /*49c0*/  IMAD.SHL.U32 R3, R0, 0x8, RZ ;  /* 0x0000000800037824 */ /* 0x002fe200078e00ff */
[----:B--2---:R-:W1:Y:S03]  /*49d0*/  I2F R5, R5 ;  /* 0x0000000500057306 */ /* 0x004e660000201400 */
[----:B------:R-:W-:-:S04]  /*49e0*/  IMAD.IADD R0, R3, 0x1, R4 ;  /* 0x0000000103007824 */ /* 0x000fc800078e0204 */
[C---:B------:R-:W-:Y:S01]  /*49f0*/  IMAD.IADD R0, R3.reuse, 0x1, R0 ;  /* 0x0000000103007824 */ /* 0x040fe200078e0200 */
[----:B------:R-:W2:Y:S03]  /*4a00*/  I2F R4, R252 ;  /* 0x000000fc00047306 */ /* 0x000ea60000201400 */
[----:B------:R-:W-:-:S04]  /*4a10*/  IMAD.IADD R0, R3, 0x1, R0 ;  /* 0x0000000103007824 */ /* 0x000fc800078e0200 */
[----:B------:R-:W-:Y:S01]  /*4a20*/  IMAD.IADD R0, R3, 0x1, R0 ;  /* 0x0000000103007824 */ /* 0x000fe200078e0200 */
[----:B-1----:R1:W-:Y:S04]  /*4a30*/  STL [R1+0x28], R5 ;  /* 0x0000280501007387 */ /* 0x0023e80000100800 */
[----:B--2---:R2:W-:Y:S01]  /*4a40*/  STL [R1+0x24], R4 ;  /* 0x0000240401007387 */ /* 0x0045e20000100800 */
[----:B-1----:R-:W-:-:S05]  /*4a50*/  IMAD.SHL.U32 R5, R17, 0x4, RZ ;  /* 0x0000000411057824 */ /* 0x002fca00078e00ff */
[----:B------:R-:W-:Y:S01]  /*4a60*/  STL [R1+0x80], R5 ;  /* 0x0000800501007387 */ /* 0x000fe20000100800 */
[----:B--2---:R-:W-:-:S05]  /*4a70*/  SHF.L.U64.HI R4, R17, 0x2, R18 ;  /* 0x0000000211047819 */ /* 0x004fca0000010212 */
[----:B------:R1:W-:Y:S02]  /*4a80*/  STL [R1+0x7c], R4 ;  /* 0x00007c0401007387 */ /* 0x0003e40000100800 */
[----:B-1----:R-:W1:Y:S02]  /*4a90*/  I2F R4, R226 ;  /* 0x000000e200047306 */ /* 0x002e640000201400 */
[----:B-1----:R1:W-:Y:S04]  /*4aa0*/  STL [R1+0x20], R4 ;  /* 0x0000200401007387 */ /* 0x0023e80000100800 */
[----:B------:R2:W-:Y:S02]  /*4ab0*/  STL [R1+0x74], R0 ;  /* 0x0000740001007387 */ /* 0x0005e40000100800 */
[----:B-1----:R-:W1:Y:S01]  /*4ac0*/  I2F R4, R225 ;  /* 0x000000e100047306 */ /* 0x002e620000201400 */
[----:B--2---:R-:W-:-:S05]  /*4ad0*/  IMAD.IADD R0, R3, 0x1, R0 ;  /* 0x0000000103007824 */ /* 0x004fca00078e0200 */
[----:B------:R2:W-:Y:S04]  /*4ae0*/  STL [R1+0x70], R0 ;  /* 0x0000700001007387 */ /* 0x0005e80000100800 */
[----:B-1----:R-:W-:Y:S01]  /*4af0*/  STL [R1+0x1c], R4 ;  /* 0x00001c0401007387 */ /* 0x002fe20000100800 */
[----:B--2---:R-:W-:-:S05]  /*4b00*/  IMAD.IADD R0, R3, 0x1, R0 ;  /* 0x0000000103007824 */ /* 0x004fca00078e0200 */
[----:B------:R1:W-:Y:S02]  /*4b10*/  STL [R1+0x6c], R0 ;  /* 0x00006c0001007387 */ /* 0x0003e40000100800 */
[----:B-1----:R-:W-:-:S04]  /*4b20*/  IMAD.IADD R0, R3, 0x1, R0 ;  /* 0x0000000103007824 */ /* 0x002fc800078e0200 */
[C---:B------:R-:W-:Y:S01]  /*4b30*/  IMAD.IADD R4, R3.reuse, 0x1, R0 ;  /* 0x0000000103047824 */ /* 0x040fe200078e0200 */
[----:B------:R1:W-:Y:S04]  /*4b40*/  STL [R1+0x68], R0 ;  /* 0x0000680001007387 */ /* 0x0003e80000100800 */
[----:B------:R2:W-:Y:S01]  /*4b50*/  STL [R1+0x64], R4 ;  /* 0x0000640401007387 */ /* 0x0005e20000100800 */
[----:B-1----:R-:W1:Y:S01]  /*4b60*/  I2F R0, R232 ;  /* 0x000000e800007306 */ /* 0x002e620000201400 */
[C---:B--2---:R-:W-:Y:S02]  /*4b70*/  IMAD.IADD R4, R3.reuse, 0x1, R4 ;  /* 0x0000000103047824 */ /* 0x044fe400078e0204 */
[----:B-1----:R-:W-:Y:S04]  /*4b80*/  STL [R1+0x4], R0 ;  /* 0x0000040001007387 */ /* 0x002fe80000100800 */
        /* <DEDUP_REMOVED lines=9> */
.L_x_1225:
[----:B-1----:R-:W4:Y:S01]  /*4c20*/  LDL R0, [R1+0x90] ;  /* 0x0000900001007983 */ /* 0x002f220000100800 */
[----:B------:R-:W-:Y:S02]  /*4c30*/  UIADD3 UR14, UR17, 0x80, UR22 ;  /* 0x00000080110e7890 */ /* 0x000fe4000fffe016 */
[----:B------:R-:W-:Y:S01]  /*4c40*/  USHF.L.U32 UR9, UR5, 0x7, URZ ;  /* 0x0000000705097899 */ /* 0x000fe2000800063f */
[----:B------:R-:W-:Y:S01]  /*4c50*/  STL [R1+0x1ec], R193 ;  /* 0x0001ecc101007387 */ /* 0x000fe20000100800 */
[----:B------:R-:W-:Y:S03]  /*4c60*/  UIADD3 UR14, UR14, -UR8, URZ ;  /* 0x800000080e0e7290 */ /* 0x000fe6000fffe03f */
[----:B------:R-:W-:Y:S01]  /*4c70*/  STL [R1+0x1e8], R192 ;  /* 0x0001e8c001007387 */ /* 0x000fe20000100800 */
[----:B------:R-:W-:Y:S03]  /*4c80*/  UISETP.GE.AND UP0, UPT, UR9, UR14, UPT ;  /* 0x0000000e0900728c */ /* 0x000fe6000bf06270 */
[----:B------:R-:W-:Y:S01]  /*4c90*/  STL [R1+0x1e4], R189 ;  /* 0x0001e4bd01007387 */ /* 0x000fe20000100800 */
[----:B------:R-:W-:Y:S03]  /*4ca0*/  UISETP.LT.AND UP0, UPT, UR16, UR8, UP0 ;  /* 0x000000081000728c */ /* 0x000fe60008701270 */
        /* <DEDUP_REMOVED lines=13> */
[----:B------:R-:W0:Y:S08]  /*4d80*/  LDGDEPBAR ;  /* 0x00000000000079af */ /* 0x000e300000000000 */
        /* <DEDUP_REMOVED lines=49> */
[----:B------:R3:W-:Y:S04]  /*50a0*/  STL [R1+0xe8], R71 ;  /* 0x0000e84701007387 */ /* 0x0007e80000100800 */
[----:B------:R4:W-:Y:S04]  /*50b0*/  STL [R1+0xe4], R70 ;  /* 0x0000e44601007387 */ /* 0x0009e80000100800 */
[----:B------:R-:W-:Y:S04]  /*50c0*/  STL [R1+0xe0], R69 ;  /* 0x0000e04501007387 */ /* 0x000fe80000100800 */
[----:B------:R4:W-:Y:S04]  /*50d0*/  STL [R1+0xdc], R68 ;  /* 0x0000dc4401007387 */ /* 0x0009e80000100800 */
[----:B------:R4:W-:Y:S04]  /*50e0*/  STL [R1+0xd8], R2 ;  /* 0x0000d80201007387 */ /* 0x0009e80000100800 */
[----:B-1----:R-:W2:Y:S04]  /*50f0*/  LDL R72, [R1+0x8c] ;  /* 0x00008c0001487983 */ /* 0x002ea80000100800 */
[----:B---3--:R-:W3:Y:S04]  /*5100*/  LDL R71, [R1+0x50] ;  /* 0x0000500001477983 */ /* 0x008ee80000100800 */
[----:B----4-:R-:W4:Y:S04]  /*5110*/  LDL R70, [R1+0x2c] ;  /* 0x00002c0001467983 */ /* 0x010f280000100800 */
[----:B------:R-:W2:Y:S04]  /*5120*/  LDL R68, [R1+0x30] ;  /* 0x0000300001447983 */ /* 0x000ea80000100800 */
[----:B------:R-:W2:Y:S01]  /*5130*/  LDL R2, [R1+0x4c] ;  /* 0x00004c0001027983 */ /* 0x000ea20000100800 */
[----:B------:R-:W-:Y:S04]  /*5140*/  DEPBAR.LE SB0, 0x0 ;  /* 0x000080000000791a */ /* 0x000fe80000000000 */
[----:B------:R-:W-:Y:S01]  /*5150*/  BAR.SYNC.DEFER_BLOCKING 0x0 ;  /* 0x0000000000007b1d */ /* 0x000fe20000010000 */
[----:B------:R-:W-:Y:S02]  /*5160*/  R2P PR, R0, 0x6 ;  /* 0x0000000600007804 */ /* 0x000fe40000000000 */
[----:B------:R-:W-:Y:S01]  /*5170*/  PLOP3.LUT P0, PT, PT, PT, UP0, 0x80, 0x0 ;  /* 0x000000000000781c */ /* 0x000fe20003f0f008 */
[----:B------:R-:W-:Y:S02]  /*5180*/  UISETP.GT.AND UP0, UPT, UR5, UR15, UPT ;  /* 0x0000000f0500728c */ /* 0x000fe4000bf04270 */
[----:B------:R-:W-:Y:S02]  /*5190*/  SEL R3, R191, 0xffffffe0, !P1 ;  /* 0xffffffe0bf037807 */ /* 0x000fe40004800000 */
[----:B------:R-:W-:Y:S02]  /*51a0*/  SEL R181, R190, 0xffffffc0, !P2 ;  /* 0xffffffc0beb57807 */ /* 0x000fe40005000000 */
[C---:B------:R-:W-:Y:S02]  /*51b0*/  IADD3 R0, R187.reuse, R3, RZ ;  /* 0x00000003bb007210 */ /* 0x040fe40007ffe0ff */
[-C--:B------:R-:W-:Y:S01]  /*51c0*/  IADD3 R164, R187, R181.reuse, RZ ;  /* 0x000000b5bba47210 */ /* 0x080fe20007ffe0ff */
[----:B------:R-:W-:Y:S08]  /*51d0*/  LDSM.16.M88.4 R64, [R187] ;  /* 0x00000000bb40783b */ /* 0x000ff00000000200 */
[----:B------:R-:W1:Y:S08]  /*51e0*/  LDSM.16.M88.4 R16, [R183+0xc000] ;  /* 0x00c00000b710783b */ /* 0x000e700000000200 */
[----:B------:R-:W1:Y:S08]  /*51f0*/  LDSM.16.M88.4 R60, [R187+0x2000] ;  /* 0x00200000bb3c783b */ /* 0x000e700000000200 */
[----:B------:R-:W1:Y:S08]  /*5200*/  LDSM.16.M88.4 R32, [R183+0xc800] ;  /* 0x00c80000b720783b */ /* 0x000e700000000200 */
[----:B------:R-:W1:Y:S08]  /*5210*/  LDSM.16.M88.4 R48, [R183+0xd000] ;  /* 0x00d00000b730783b */ /* 0x000e700000000200 */
[----:B------:R-:W1:Y:S02]  /*5220*/  LDSM.16.M88.4 R132, [R183+0xd800] ;  /* 0x00d80000b784783b */ /* 0x000e640000000200 */
[-C--:B-1----:R-:W-:Y:S06]  /*5230*/  HMMA.16816.F32.BF16 R4, R64, R16.reuse, RZ ;  /* 0x000000104004723c */ /* 0x082fec00000418ff */
        /* <DEDUP_REMOVED lines=33> */
[-C--:B------:R-:W-:Y:S08]  /*5450*/  HMMA.16816.F32.BF16 R20, R136, R148.reuse, R20 ;  /* 0x000000948814723c */ /* 0x080ff00000041814 */
        /* <DEDUP_REMOVED lines=8> */
[----:B------:R1:W3:Y:S01]  /*54e0*/  LDSM.16.M88.4 R132, [R0+0x2000] ;  /* 0x002000000084783b */ /* 0x0002e20000000200 */
[----:B--2---:R-:W-:Y:S06]  /*54f0*/  FSETP.NEU.FTZ.AND P1, PT, R2, -INF , PT ;  /* 0xff8000000200780b */ /* 0x004fec0003f3d000 */
[-C--:B------:R-:W-:Y:S08]  /*5500*/  HMMA.16816.F32.BF16 R52, R136, R152.reuse, R52 ;  /* 0x000000988834723c */ /* 0x080ff00000041834 */
[C---:B------:R-:W-:Y:S08]  /*5510*/  HMMA.16816.F32.BF16 R56, R144.reuse, R152, R56 ;  /* 0x000000989038723c */ /* 0x040ff00000041838 */
[-C--:B------:R-:W-:Y:S01]  /*5520*/  HMMA.16816.F32.BF16 R60, R144, R154.reuse, R60 ;  /* 0x0000009a903c723c */ /* 0x080fe2000004183c */
[----:B-1----:R-:W-:Y:S04]  /*5530*/  MOV R0, UR8 ;  /* 0x0000000800007c02 */ /* 0x002fe80008000f00 */
[----:B------:R-:W-:Y:S03]  /*5540*/  IADD3 R0, R0, -UR17, R72 ;  /* 0x8000001100007c10 */ /* 0x000fe6000fffe048 */
[----:B------:R-:W-:Y:S01]  /*5550*/  HMMA.16816.F32.BF16 R64, R136, R154, R64 ;  /* 0x0000009a8840723c */ /* 0x000fe20000041840 */
[----:B------:R-:W-:Y:S07]  /*5560*/  @!P0 IADD3 R0, R0, UR9, RZ ;  /* 0x0000000900008c10 */ /* 0x000fee000fffe0ff */
        /* <DEDUP_REMOVED lines=19> */
[----:B------:R-:W-:Y:S01]  /*56a0*/  FMUL.FTZ R4, R4, c[0x0][0x2ec] ;  /* 0x0000bb0004047a20 */ /* 0x000fe20000410000 */
[C---:B------:R-:W-:Y:S03]  /*56b0*/  HMMA.16816.F32.BF16 R16, R148.reuse, R178, R16 ;  /* 0x000000b29410723c */ /* 0x040fe60000041810 */
[----:B------:R-:W4:Y:S01]  /*56c0*/  MUFU.TANH R69, R4 ;  /* 0x0000000400457308 */ /* 0x000f220000002400 */
[----:B------:R-:W-:Y:S02]  /*56d0*/  FMUL.FTZ R5, R5, c[0x0][0x2ec] ;  /* 0x0000bb0005057a20 */ /* 0x000fe40000410000 */
[----:B------:R-:W-:Y:S02]  /*56e0*/  FMUL.FTZ R6, R6, c[0x0][0x2ec] ;  /* 0x0000bb0006067a20 */ /* 0x000fe40000410000 */
[----:B------:R-:W-:Y:S04]  /*56f0*/  FMUL.FTZ R7, R7, c[0x0][0x2ec] ;  /* 0x0000bb0007077a20 */ /* 0x000fe80000410000 */
[----:B------:R-:W-:Y:S01]  /*5700*/  FMUL.FTZ R8, R8, c[0x0][0x2ec] ;  /* 0x0000bb0008087a20 */ /* 0x000fe20000410000 */
[----:B------:R-:W1:Y:S01]  /*5710*/  MUFU.TANH R158, R5 ;  /* 0x00000005009e7308 */ /* 0x000e620000002400 */
        /* <DEDUP_REMOVED lines=11> */
[----:B------:R-:W-:Y:S01]  /*57d0*/  MUFU.TANH R193, R6 ;  /* 0x0000000600c17308 */ /* 0x000fe20000002400 */
[----:B------:R-:W-:Y:S09]  /*57e0*/  FMUL.FTZ R16, R16, c[0x0][0x2ec] ;  /* 0x0000bb0010107a20 */ /* 0x000ff20000410000 */
[----:B------:R3:W-:Y:S01]  /*57f0*/  MUFU.TANH R90, R14 ;  /* 0x0000000e005a7308 */ /* 0x0007e20000002400 */
[----:B--2---:R-:W-:Y:S02]  /*5800*/  FMUL.FTZ R13, R2, 1.4426950216293334961 ;  /* 0x3fb8aa3b020d7820 */ /* 0x004fe40000410000 */
[----:B------:R-:W2:Y:S03]  /*5810*/  LDL R2, [R1+0x44] ;  /* 0x0000440001027983 */ /* 0x000ea60000100800 */
[----:B------:R-:W-:Y:S04]  /*5820*/  FSEL R13, R13, RZ, P1 ;  /* 0x000000ff0d0d7208 */ /* 0x000fe80000800000 */
[----:B------:R1:W1:Y:S10]  /*5830*/  MUFU.TANH R192, R7 ;  /* 0x0000000700c07308 */ /* 0x0002740000002400 */
[----:B------:R4:W-:Y:S01]  /*5840*/  MUFU.TANH R89, R15 ;  /* 0x0000000f00597308 */ /* 0x0009e20000002400 */
[----:B---3--:R-:W-:Y:S04]  /*5850*/  @!P0 IMNMX R14, R0, UR8, PT ;  /* 0x00000008000e8c17 */ /* 0x008fe8000b800200 */
[-C--:B------:R-:W-:Y:S05]  /*5860*/  @!P0 ISETP.GE.AND P2, PT, R204, R14.reuse, PT ;  /* 0x0000000ecc00820c */ /* 0x080fea0003f46270 */
[----:B------:R3:W3:Y:S01]  /*5870*/  MUFU.TANH R118, R8 ;  /* 0x0000000800767308 */ /* 0x0006e20000002400 */
[-C--:B------:R-:W-:Y:S02]  /*5880*/  @!P0 ISETP.GE.AND P1, PT, R227, R14.reuse, PT ;  /* 0x0000000ee300820c */ /* 0x080fe40003f26270 */
[----:B------:R-:W-:Y:S01]  /*5890*/  @!P0 ISETP.GE.AND P5, PT, R252, R14, PT ;  /* 0x0000000efc00820c */ /* 0x000fe20003fa6270 */
[----:B-1----:R-:W1:Y:S06]  /*58a0*/  LDSM.16.M88.4 R4, [R185+0xc800] ;  /* 0x00c80000b904783b */ /* 0x002e6c0000000200 */
[----:B------:R1:W-:Y:S02]  /*58b0*/  MUFU.TANH R117, R9 ;  /* 0x0000000900757308 */ /* 0x0003e40000002400 */
[----:B----4-:R-:W4:Y:S08]  /*58c0*/  LDL R15, [R1+0x48] ;  /* 0x00004800010f7983 */ /* 0x010f300000100800 */
[----:B------:R1:W-:Y:S01]  /*58d0*/  MUFU.TANH R116, R12 ;  /* 0x0000000c00747308 */ /* 0x0003e20000002400 */
[----:B---3--:R-:W-:Y:S05]  /*58e0*/  FFMA.FTZ R8, R70, UR4, R69 ;  /* 0x0000000446087c23 */ /* 0x008fea0008010045 */
[----:B------:R-:W-:Y:S04]  /*58f0*/  @!P0 FSEL R8, R8, -INF , !P2 ;  /* 0xff80000008088808 */ /* 0x000fe80005000000 */
[----:B------:R3:W-:Y:S01]  /*5900*/  MUFU.TANH R91, R11 ;  /* 0x0000000b005b7308 */ /* 0x0007e20000002400 */
[--C-:B------:R-:W-:Y:S02]  /*5910*/  FFMA.FTZ R8, R8, c[0x0][0x23c], -R13.reuse ;  /* 0x00008f0008087a23 */ /* 0x100fe4000001080d */
[----:B-1----:R-:W-:Y:S07]  /*5920*/  FFMA.FTZ R9, R68, UR4, R158 ;  /* 0x0000000444097c23 */ /* 0x002fee000801009e */
[----:B------:R1:W-:Y:S01]  /*5930*/  MUFU.TANH R129, R19 ;  /* 0x0000001300817308 */ /* 0x0003e20000002400 */
[----:B------:R-:W-:Y:S02]  /*5940*/  @!P0 FSEL R9, R9, -INF , !P1 ;  /* 0xff80000009098808 */ /* 0x000fe40004800000 */
[----:B------:R-:W-:Y:S01]  /*5950*/  FSETP.NEU.FTZ.AND P1, PT, R71, -INF , PT ;  /* 0xff8000004700780b */ /* 0x000fe20003f3d000 */
[-C--:B------:R-:W-:Y:S01]  /*5960*/  HMMA.16816.F32.BF16 R20, R148, R4.reuse, R20 ;  /* 0x000000049414723c */ /* 0x080fe20000041814 */
[----:B------:R-:W-:Y:S01]  /*5970*/  @!P0 IADD3 R12, R0, 0x8, RZ ;  /* 0x00000008000c8810 */ /* 0x000fe20007ffe0ff */
[----:B------:R-:W-:Y:S03]  /*5980*/  FFMA.FTZ R9, R9, c[0x0][0x23c], -R13 ;  /* 0x00008f0009097a23 */ /* 0x000fe6000001080d */
[----:B------:R-:W-:Y:S01]  /*5990*/  @!P0 IMNMX R12, R12, UR8, PT ;  /* 0x000000080c0c8c17 */ /* 0x000fe2000b800200 */
[----:B------:R-:W-:Y:S02]  /*59a0*/  MUFU.EX2 R153, R8 ;  /* 0x0000000800997308 */ /* 0x000fe40000000800 */
[C---:B------:R-:W-:Y:S01]  /*59b0*/  HMMA.16816.F32.BF16 R24, R132.reuse, R4, R24 ;  /* 0x000000048418723c */ /* 0x040fe20000041818 */
[-C--:B------:R-:W-:Y:S02]  /*59c0*/  @!P0 ISETP.GE.AND P2, PT, R204, R12.reuse, PT ;  /* 0x0000000ccc00820c */ /* 0x080fe40003f46270 */
[-C--:B------:R-:W-:Y:S01]  /*59d0*/  @!P0 ISETP.GE.AND P3, PT, R252, R12.reuse, PT ;  /* 0x0000000cfc00820c */ /* 0x080fe20003f66270 */
[----:B---3--:R-:W-:Y:S03]  /*59e0*/  FMUL.FTZ R11, R71, 1.4426950216293334961 ;  /* 0x3fb8aa3b470b7820 */ /* 0x008fe60000410000 */
[----:B------:R-:W-:Y:S01]  /*59f0*/  FFMA.FTZ R4, R68, UR4, R192 ;  /* 0x0000000444047c23 */ /* 0x000fe200080100c0 */
[----:B------:R3:W-:Y:S01]  /*5a00*/  MUFU.TANH R130, R18 ;  /* 0x0000001200827308 */ /* 0x0007e20000002400 */
[----:B------:R-:W-:Y:S01]  /*5a10*/  FSEL R11, R11, RZ, P1 ;  /* 0x000000ff0b0b7208 */ /* 0x000fe20000800000 */
[-C--:B------:R-:W-:Y:S01]  /*5a20*/  HMMA.16816.F32.BF16 R28, R132, R6.reuse, R28 ;  /* 0x00000006841c723c */ /* 0x080fe2000004181c */
[----:B------:R-:W-:Y:S01]  /*5a30*/  @!P0 ISETP.GE.AND P1, PT, R227, R12, PT ;  /* 0x0000000ce300820c */ /* 0x000fe20003f26270 */
[----:B-1----:R-:W4:Y:S01]  /*5a40*/  LDL R19, [R1+0x34] ;  /* 0x0000340001137983 */ /* 0x002f220000100800 */
[----:B------:R-:W-:Y:S02]  /*5a50*/  FFMA.FTZ R5, R70, UR4, R193 ;  /* 0x0000000446057c23 */ /* 0x000fe400080100c1 */
[----:B------:R-:W-:Y:S01]  /*5a60*/  @!P0 FSEL R4, R4, -INF , !P1 ;  /* 0xff80000004048808 */ /* 0x000fe20004800000 */
[----:B------:R-:W-:Y:S02]  /*5a70*/  FMUL.FTZ R20, R20, c[0x0][0x2ec] ;  /* 0x0000bb0014147a20 */ /* 0x000fe40000410000 */
[----:B------:R1:W-:Y:S01]  /*5a80*/  MUFU.TANH R245, R17 ;  /* 0x0000001100f57308 */ /* 0x0003e20000002400 */
[C---:B------:R-:W-:Y:S03]  /*5a90*/  HMMA.16816.F32.BF16 R32, R148.reuse, R6, R32 ;  /* 0x000000069420723c */ /* 0x040fe60000041820 */
[--C-:B------:R-:W-:Y:S01]  /*5aa0*/  FFMA.FTZ R4, R4, c[0x0][0x23c], -R11.reuse ;  /* 0x00008f0004047a23 */ /* 0x100fe2000001080b */
[----:B------:R-:W-:Y:S01]  /*5ab0*/  @!P0 FSEL R5, R5, -INF , !P2 ;  /* 0xff80000005058808 */ /* 0x000fe20005000000 */
[----:B------:R-:W-:Y:S02]  /*5ac0*/  FMUL.FTZ R22, R22, c[0x0][0x2ec] ;  /* 0x0000bb0016167a20 */ /* 0x000fe40000410000 */
[----:B------:R-:W-:Y:S02]  /*5ad0*/  FMUL.FTZ R24, R24, c[0x0][0x2ec] ;  /* 0x0000bb0018187a20 */ /* 0x000fe40000410000 */
[----:B------:R1:W-:Y:S03]  /*5ae0*/  MUFU.EX2 R188, R4 ;  /* 0x0000000400bc7308 */ /* 0x0003e60000000800 */
[----:B------:R-:W-:Y:S01]  /*5af0*/  FMUL.FTZ R23, R23, c[0x0][0x2ec] ;  /* 0x0000bb0017177a20 */ /* 0x000fe20000410000 */
[----:B---3--:R-:W3:Y:S01]  /*5b00*/  LDL R18, [R1+0x3c] ;  /* 0x00003c0001127983 */ /* 0x008ee20000100800 */
[----:B------:R-:W-:Y:S02]  /*5b10*/  FFMA.FTZ R5, R5, c[0x0][0x23c], -R11 ;  /* 0x00008f0005057a23 */ /* 0x000fe4000001080b */
[----:B------:R-:W-:Y:S02]  /*5b20*/  FMUL.FTZ R25, R25, c[0x0][0x2ec] ;  /* 0x0000bb0019197a20 */ /* 0x000fe40000410000 */
[----:B------:R-:W-:Y:S01]  /*5b30*/  FMUL.FTZ R26, R26, c[0x0][0x2ec] ;  /* 0x0000bb001a1a7a20 */ /* 0x000fe20000410000 */
[----:B------:R1:W1:Y:S01]  /*5b40*/  MUFU.TANH R92, R10 ;  /* 0x0000000a005c7308 */ /* 0x0002620000002400 */
[----:B------:R-:W-:Y:S02]  /*5b50*/  FMUL.FTZ R27, R27, c[0x0][0x2ec] ;  /* 0x0000bb001b1b7a20 */ /* 0x000fe40000410000 */
[----:B------:R-:W-:Y:S01]  /*5b60*/  FMUL.FTZ R28, R28, c[0x0][0x2ec] ;  /* 0x0000bb001c1c7a20 */ /* 0x000fe20000410000 */
[----:B-1----:R-:W3:Y:S01]  /*5b70*/  LDL R17, [R1+0x40] ;  /* 0x0000400001117983 */ /* 0x002ee20000100800 */
[----:B------:R-:W-:Y:S02]  /*5b80*/  FMUL.FTZ R32, R32, c[0x0][0x2ec] ;  /* 0x0000bb0020207a20 */ /* 0x000fe40000410000 */
[----:B------:R-:W-:Y:S02]  /*5b90*/  FMUL.FTZ R34, R34, c[0x0][0x2ec] ;  /* 0x0000bb0022227a20 */ /* 0x000fe40000410000 */
[----:B------:R-:W-:Y:S01]  /*5ba0*/  FMUL.FTZ R33, R33, c[0x0][0x2ec] ;  /* 0x0000bb0021217a20 */ /* 0x000fe20000410000 */
[----:B------:R1:W-:Y:S01]  /*5bb0*/  MUFU.EX2 R189, R5 ;  /* 0x0000000500bd7308 */ /* 0x0003e20000000800 */
[----:B------:R-:W-:Y:S02]  /*5bc0*/  FMUL.FTZ R35, R35, c[0x0][0x2ec] ;  /* 0x0000bb0023237a20 */ /* 0x000fe40000410000 */
[----:B------:R-:W-:Y:S02]  /*5bd0*/  FMUL.FTZ R29, R29, c[0x0][0x2ec] ;  /* 0x0000bb001d1d7a20 */ /* 0x000fe40000410000 */
[----:B------:R-:W-:Y:S02]  /*5be0*/  FFMA.FTZ R4, R70, UR4, R118 ;  /* 0x0000000446047c23 */ /* 0x000fe40008010076 */
[----:B------:R-:W-:Y:S02]  /*5bf0*/  FMUL.FTZ R30, R30, c[0x0][0x2ec] ;  /* 0x0000bb001e1e7a20 */ /* 0x000fe40000410000 */
[----:B------:R-:W-:Y:S01]  /*5c00*/  FMUL.FTZ R31, R31, c[0x0][0x2ec] ;  /* 0x0000bb001f1f7a20 */ /* 0x000fe20000410000 */
[----:B------:R1:W-:Y:S01]  /*5c10*/  MUFU.EX2 R157, R9 ;  /* 0x00000009009d7308 */ /* 0x0003e20000000800 */
[----:B------:R-:W-:Y:S01]  /*5c20*/  FMUL.FTZ R21, R21, c[0x0][0x2ec] ;  /* 0x0000bb0015157a20 */ /* 0x000fe20000410000 */
[----:B------:R-:W-:Y:S04]  /*5c30*/  @!P0 IADD3 R10, R0, 0x40, RZ ;  /* 0x00000040000a8810 */ /* 0x000fe80007ffe0ff */
[----:B------:R-:W-:Y:S04]  /*5c40*/  @!P0 IMNMX R10, R10, UR8, PT ;  /* 0x000000080a0a8c17 */ /* 0x000fe8000b800200 */
[----:B------:R-:W-:Y:S01]  /*5c50*/  MUFU.TANH R241, R21 ;  /* 0x0000001500f17308 */ /* 0x000fe20000002400 */
[-C--:B------:R-:W-:Y:S01]  /*5c60*/  @!P0 ISETP.GE.AND P2, PT, R204, R10.reuse, PT ;  /* 0x0000000acc00820c */ /* 0x080fe20003f46270 */
[----:B-1----:R-:W-:Y:S03]  /*5c70*/  FFMA.FTZ R5, R70, UR4, R92 ;  /* 0x0000000446057c23 */ /* 0x002fe6000801005c */
[----:B------:R-:W-:Y:S05]  /*5c80*/  @!P0 FSEL R4, R4, -INF , !P2 ;  /* 0xff80000004048808 */ /* 0x000fea0005000000 */
[----:B------:R-:W1:Y:S01]  /*5c90*/  MUFU.TANH R251, R16 ;  /* 0x0000001000fb7308 */ /* 0x000e620000002400 */
[----:B------:R-:W-:Y:S01]  /*5ca0*/  @!P0 IADD3 R9, R0, 0x48, RZ ;  /* 0x0000004800098810 */ /* 0x000fe20007ffe0ff */
[----:B------:R-:W-:Y:S03]  /*5cb0*/  FFMA.FTZ R0, R68, UR4, R117 ;  /* 0x0000000444007c23 */ /* 0x000fe60008010075 */
[----:B------:R-:W-:Y:S05]  /*5cc0*/  @!P0 IMNMX R9, R9, UR8, PT ;  /* 0x0000000809098c17 */ /* 0x000fea000b800200 */
[----:B------:R-:W1:Y:S01]  /*5cd0*/  MUFU.TANH R126, R22 ;  /* 0x00000016007e7308 */ /* 0x000e620000002400 */
[-C--:B------:R-:W-:Y:S04]  /*5ce0*/  @!P0 ISETP.GE.AND P2, PT, R204, R9.reuse, PT ;  /* 0x00000009cc00820c */ /* 0x080fe80003f46270 */
[----:B------:R-:W-:Y:S02]  /*5cf0*/  @!P0 FSEL R5, R5, -INF , !P2 ;  /* 0xff80000005058808 */ /* 0x000fe40005000000 */
[-C--:B------:R-:W-:Y:S03]  /*5d00*/  @!P0 ISETP.GE.AND P2, PT, R252, R10.reuse, PT ;  /* 0x0000000afc00820c */ /* 0x080fe60003f46270 */
[----:B------:R1:W-:Y:S10]  /*5d10*/  MUFU.TANH R243, R20 ;  /* 0x0000001400f37308 */ /* 0x0003f40000002400 */
[----:B------:R-:W2:Y:S10]  /*5d20*/  MUFU.TANH R125, R23 ;  /* 0x00000017007d7308 */ /* 0x000eb40000002400 */
[----:B------:R-:W2:Y:S01]  /*5d30*/  MUFU.TANH R110, R24 ;  /* 0x00000018006e7308 */ /* 0x000ea20000002400 */
[----:B-1----:R-:W3:Y:S09]  /*5d40*/  LDL R20, [R1+0x14] ;  /* 0x0000140001147983 */ /* 0x002ef20000100800 */
[----:B------:R-:W-:Y:S10]  /*5d50*/  MUFU.TANH R217, R32 ;  /* 0x0000002000d97308 */ /* 0x000ff40000002400 */
[----:B------:R-:W1:Y:S10]  /*5d60*/  MUFU.TANH R109, R25 ;  /* 0x00000019006d7308 */ /* 0x000e740000002400 */
[----:B------:R-:W-:Y:S10]  /*5d70*/  MUFU.TANH R124, R34 ;  /* 0x00000022007c7308 */ /* 0x000ff40000002400 */
[----:B------:R-:W1:Y:S10]  /*5d80*/  MUFU.TANH R84, R26 ;  /* 0x0000001a00547308 */ /* 0x000e740000002400 */
[----:B------:R-:W-:Y:S10]  /*5d90*/  MUFU.TANH R216, R33 ;  /* 0x0000002100d87308 */ /* 0x000ff40000002400 */
[----:B------:R-:W1:Y:S10]  /*5da0*/  MUFU.TANH R83, R27 ;  /* 0x0000001b00537308 */ /* 0x000e740000002400 */
[----:B------:R-:W-:Y:S10]  /*5db0*/  MUFU.TANH R123, R35 ;  /* 0x00000023007b7308 */ /* 0x000ff40000002400 */
[----:B------:R-:W1:Y:S10]  /*5dc0*/  MUFU.TANH R108, R28 ;  /* 0x0000001c006c7308 */ /* 0x000e740000002400 */
[----:B------:R-:W1:Y:S10]  /*5dd0*/  MUFU.TANH R107, R29 ;  /* 0x0000001d006b7308 */ /* 0x000e740000002400 */
[----:B------:R-:W1:Y:S01]  /*5de0*/  MUFU.TANH R82, R30 ;  /* 0x0000001e00527308 */ /* 0x000e620000002400 */
[C---:B--2---:R-:W-:Y:S01]  /*5df0*/  FMUL.FTZ R8, R2.reuse, 1.4426950216293334961 ;  /* 0x3fb8aa3b02087820 */ /* 0x044fe20000410000 */
[----:B------:R-:W-:Y:S02]  /*5e00*/  FSETP.NEU.FTZ.AND P1, PT, R2, -INF , PT ;  /* 0xff8000000200780b */ /* 0x000fe40003f3d000 */
[----:B------:R-:W2:Y:S06]  /*5e10*/  LDL R2, [R1+0x38] ;  /* 0x0000380001027983 */ /* 0x000eac0000100800 */
[----:B------:R-:W1:Y:S01]  /*5e20*/  MUFU.TANH R81, R31 ;  /* 0x0000001f00517308 */ /* 0x000e620000002400 */
[----:B------:R-:W-:Y:S02]  /*5e30*/  FSEL R8, R8, RZ, P1 ;  /* 0x000000ff08087208 */ /* 0x000fe40000800000 */
[-C--:B------:R-:W-:Y:S03]  /*5e40*/  @!P0 ISETP.GE.AND P1, PT, R227, R10.reuse, PT ;  /* 0x0000000ae300820c */ /* 0x080fe60003f26270 */
[--C-:B------:R-:W-:Y:S01]  /*5e50*/  FFMA.FTZ R4, R4, c[0x0][0x23c], -R8.reuse ;  /* 0x00008f0004047a23 */ /* 0x100fe20000010808 */
[----:B------:R-:W-:Y:S03]  /*5e60*/  @!P0 FSEL R0, R0, -INF , !P1 ;  /* 0xff80000000008808 */ /* 0x000fe60004800000 */
[----:B------:R4:W-:Y:S02]  /*5e70*/  MUFU.EX2 R122, R4 ;  /* 0x00000004007a7308 */ /* 0x0009e40000000800 */
[C---:B----4-:R-:W-:Y:S01]  /*5e80*/  FMUL.FTZ R4, R15.reuse, 1.4426950216293334961 ;  /* 0x3fb8aa3b0f047820 */ /* 0x050fe20000410000 */
[----:B------:R-:W-:Y:S01]  /*5e90*/  FSETP.NEU.FTZ.AND P1, PT, R15, -INF , PT ;  /* 0xff8000000f00780b */ /* 0x000fe20003f3d000 */
[----:B------:R-:W-:Y:S03]  /*5ea0*/  FFMA.FTZ R15, R0, c[0x0][0x23c], -R8 ;  /* 0x00008f00000f7a23 */ /* 0x000fe60000010808 */
[----:B------:R-:W-:Y:S01]  /*5eb0*/  FSEL R0, R4, RZ, P1 ;  /* 0x000000ff04007208 */ /* 0x000fe20000800000 */
[----:B------:R-:W-:Y:S01]  /*5ec0*/  FFMA.FTZ R4, R68, UR4, R91 ;  /* 0x0000000444047c23 */ /* 0x000fe2000801005b */
[-C--:B------:R-:W-:Y:S01]  /*5ed0*/  @!P0 ISETP.GE.AND P1, PT, R227, R9.reuse, PT ;  /* 0x00000009e300820c */ /* 0x080fe20003f26270 */
[----:B------:R-:W-:Y:S02]  /*5ee0*/  MUFU.EX2 R121, R15 ;  /* 0x0000000f00797308 */ /* 0x000fe40000000800 */
[--C-:B------:R-:W-:Y:S01]  /*5ef0*/  FFMA.FTZ R5, R5, c[0x0][0x23c], -R0.reuse ;  /* 0x00008f0005057a23 */ /* 0x100fe20000010800 */
[----:B------:R-:W-:Y:S02]  /*5f00*/  @!P0 FSEL R4, R4, -INF , !P1 ;  /* 0xff80000004048808 */ /* 0x000fe40004800000 */
[-C--:B------:R-:W-:Y:S03]  /*5f10*/  @!P0 ISETP.GE.AND P1, PT, R228, R10.reuse, PT ;  /* 0x0000000ae400820c */ /* 0x080fe60003f26270 */
[----:B------:R-:W-:Y:S02]  /*5f20*/  FFMA.FTZ R4, R4, c[0x0][0x23c], -R0 ;  /* 0x00008f0004047a23 */ /* 0x000fe40000010800 */
[----:B------:R4:W-:Y:S10]  /*5f30*/  MUFU.EX2 R96, R5 ;  /* 0x0000000500607308 */ /* 0x0009f40000000800 */
[----:B------:R-:W-:Y:S01]  /*5f40*/  MUFU.EX2 R95, R4 ;  /* 0x00000004005f7308 */ /* 0x000fe20000000800 */
[C---:B----4-:R-:W-:Y:S02]  /*5f50*/  FFMA.FTZ R5, R19.reuse, UR4, R116 ;  /* 0x0000000413057c23 */ /* 0x050fe40008010074 */
[----:B------:R-:W-:Y:S03]  /*5f60*/  FFMA.FTZ R16, R19, UR4, R251 ;  /* 0x0000000413107c23 */ /* 0x000fe600080100fb */
[----:B------:R-:W-:Y:S02]  /*5f70*/  @!P0 FSEL R5, R5, -INF , !P1 ;  /* 0xff80000005058808 */ /* 0x000fe40004800000 */
[----:B------:R-:W-:Y:S03]  /*5f80*/  @!P0 ISETP.GE.AND P1, PT, R229, R10, PT ;  /* 0x0000000ae500820c */ /* 0x000fe60003f26270 */
[----:B------:R-:W-:Y:S04]  /*5f90*/  FFMA.FTZ R5, R5, c[0x0][0x23c], -R8 ;  /* 0x00008f0005057a23 */ /* 0x000fe80000010808 */
[----:B------:R4:W-:Y:S02]  /*5fa0*/  MUFU.EX2 R120, R5 ;  /* 0x0000000500787308 */ /* 0x0009e40000000800 */
[----:B----4-:R-:W-:Y:S02]  /*5fb0*/  FFMA.FTZ R5, R19, UR4, R90 ;  /* 0x0000000413057c23 */ /* 0x010fe4000801005a */
[C---:B--2---:R-:W-:Y:S02]  /*5fc0*/  FFMA.FTZ R4, R2.reuse, UR4, R115 ;  /* 0x0000000402047c23 */ /* 0x044fe40008010073 */
[----:B------:R-:W-:Y:S03]  /*5fd0*/  FFMA.FTZ R15, R2, UR4, R245 ;  /* 0x00000004020f7c23 */ /* 0x000fe600080100f5 */
[----:B------:R-:W-:Y:S02]  /*5fe0*/  @!P0 FSEL R4, R4, -INF , !P1 ;  /* 0xff80000004048808 */ /* 0x000fe40004800000 */
[-C--:B------:R-:W-:Y:S03]  /*5ff0*/  @!P0 ISETP.GE.AND P1, PT, R228, R9.reuse, PT ;  /* 0x00000009e400820c */ /* 0x080fe60003f26270 */
[----:B------:R-:W-:Y:S01]  /*6000*/  FFMA.FTZ R4, R4, c[0x0][0x23c], -R8 ;  /* 0x00008f0004047a23 */ /* 0x000fe20000010808 */
[----:B------:R-:W-:Y:S02]  /*6010*/  @!P0 FSEL R5, R5, -INF , !P1 ;  /* 0xff80000005058808 */ /* 0x000fe40004800000 */
[-C--:B------:R-:W-:Y:S01]  /*6020*/  @!P0 ISETP.GE.AND P1, PT, R229, R9.reuse, PT ;  /* 0x00000009e500820c */ /* 0x080fe20003f26270 */
[----:B------:R2:W-:Y:S02]  /*6030*/  MUFU.EX2 R119, R4 ;  /* 0x0000000400777308 */ /* 0x0005e40000000800 */
[--C-:B------:R-:W-:Y:S08]  /*6040*/  FFMA.FTZ R5, R5, c[0x0][0x23c], -R0.reuse ;  /* 0x00008f0005057a23 */ /* 0x100ff00000010800 */
[----:B------:R-:W-:Y:S01]  /*6050*/  MUFU.EX2 R94, R5 ;  /* 0x00000005005e7308 */ /* 0x000fe20000000800 */
[----:B--2---:R-:W-:Y:S05]  /*6060*/  FFMA.FTZ R4, R2, UR4, R89 ;  /* 0x0000000402047c23 */ /* 0x004fea0008010059 */
[----:B------:R-:W-:Y:S02]  /*6070*/  @!P0 FSEL R4, R4, -INF , !P1 ;  /* 0xff80000004048808 */ /* 0x000fe40004800000 */
[-C--:B------:R-:W-:Y:S03]  /*6080*/  @!P0 ISETP.GE.AND P1, PT, R228, R14.reuse, PT ;  /* 0x0000000ee400820c */ /* 0x080fe60003f26270 */
[----:B------:R-:W-:Y:S01]  /*6090*/  FFMA.FTZ R4, R4, c[0x0][0x23c], -R0 ;  /* 0x00008f0004047a23 */ /* 0x000fe20000010800 */
[----:B------:R-:W-:Y:S02]  /*60a0*/  @!P0 FSEL R16, R16, -INF , !P1 ;  /* 0xff80000010108808 */ /* 0x000fe40004800000 */
[----:B------:R-:W-:Y:S01]  /*60b0*/  @!P0 ISETP.GE.AND P1, PT, R229, R14, PT ;  /* 0x0000000ee500820c */ /* 0x000fe20003f26270 */
[----:B------:R2:W-:Y:S02]  /*60c0*/  MUFU.EX2 R93, R4 ;  /* 0x00000004005d7308 */ /* 0x0005e40000000800 */
[--C-:B------:R-:W-:Y:S01]  /*60d0*/  FFMA.FTZ R16, R16, c[0x0][0x23c], -R13.reuse ;  /* 0x00008f0010107a23 */ /* 0x100fe2000001080d */
[----:B------:R-:W-:Y:S02]  /*60e0*/  @!P0 FSEL R15, R15, -INF , !P1 ;  /* 0xff8000000f0f8808 */ /* 0x000fe40004800000 */
[-C--:B------:R-:W-:Y:S03]  /*60f0*/  @!P0 ISETP.GE.AND P1, PT, R228, R12.reuse, PT ;  /* 0x0000000ce400820c */ /* 0x080fe60003f26270 */
[----:B------:R-:W-:Y:S02]  /*6100*/  FFMA.FTZ R15, R15, c[0x0][0x23c], -R13 ;  /* 0x00008f000f0f7a23 */ /* 0x000fe4000001080d */
[----:B------:R4:W-:Y:S10]  /*6110*/  MUFU.EX2 R234, R16 ;  /* 0x0000001000ea7308 */ /* 0x0009f40000000800 */
[----:B------:R1:W-:Y:S01]  /*6120*/  MUFU.EX2 R156, R15 ;  /* 0x0000000f009c7308 */ /* 0x0003e20000000800 */
[----:B--2---:R-:W2:Y:S01]  /*6130*/  LDSM.16.M88.4 R4, [R185+0xd000] ;  /* 0x00d00000b904783b */ /* 0x004ea20000000200 */
[----:B----4-:R-:W-:Y:S07]  /*6140*/  FFMA.FTZ R16, R19, UR4, R130 ;  /* 0x0000000413107c23 */ /* 0x010fee0008010082 */
[----:B------:R-:W4:Y:S01]  /*6150*/  LDL R19, [R1+0x4] ;  /* 0x0000040001137983 */ /* 0x000f220000100800 */
[----:B------:R-:W-:Y:S02]  /*6160*/  @!P0 FSEL R16, R16, -INF , !P1 ;  /* 0xff80000010108808 */ /* 0x000fe40004800000 */
[----:B------:R-:W-:Y:S01]  /*6170*/  @!P0 ISETP.GE.AND P1, PT, R229, R12, PT ;  /* 0x0000000ce500820c */ /* 0x000fe20003f26270 */
[----:B-1----:R-:W-:Y:S02]  /*6180*/  FFMA.FTZ R15, R2, UR4, R129 ;  /* 0x00000004020f7c23 */ /* 0x002fe40008010081 */
[--C-:B------:R-:W-:Y:S01]  /*6190*/  FFMA.FTZ R16, R16, c[0x0][0x23c], -R11.reuse ;  /* 0x00008f0010107a23 */ /* 0x100fe2000001080b */
[----:B------:R-:W4:Y:S02]  /*61a0*/  LDL R2, [R1+0x8] ;  /* 0x0000080001027983 */ /* 0x000f240000100800 */
[----:B------:R-:W-:Y:S01]  /*61b0*/  @!P0 FSEL R15, R15, -INF , !P1 ;  /* 0xff8000000f0f8808 */ /* 0x000fe20004800000 */
[----:B------:R3:W-:Y:S01]  /*61c0*/  MUFU.EX2 R180, R16 ;  /* 0x0000001000b47308 */ /* 0x0007e20000000800 */
[-C--:B------:R-:W-:Y:S03]  /*61d0*/  @!P0 ISETP.GE.AND P1, PT, R230, R14.reuse, PT ;  /* 0x0000000ee600820c */ /* 0x080fe60003f26270 */
[----:B------:R-:W-:Y:S06]  /*61e0*/  FFMA.FTZ R15, R15, c[0x0][0x23c], -R11 ;  /* 0x00008f000f0f7a23 */ /* 0x000fec000001080b */
[----:B------:R1:W-:Y:S01]  /*61f0*/  MUFU.EX2 R131, R15 ;  /* 0x0000000f00837308 */ /* 0x0003e20000000800 */
[-C--:B--2---:R-:W-:Y:S08]  /*6200*/  HMMA.16816.F32.BF16 R36, R148, R4.reuse, R36 ;  /* 0x000000049424723c */ /* 0x084ff00000041824 */
[C---:B------:R-:W-:Y:S01]  /*6210*/  HMMA.16816.F32.BF16 R40, R132.reuse, R4, R40 ;  /* 0x000000048428723c */ /* 0x040fe20000041828 */
[C---:B---3--:R-:W-:Y:S06]  /*6220*/  FFMA.FTZ R16, R17.reuse, UR4, R241 ;  /* 0x0000000411107c23 */ /* 0x048fec00080100f1 */
[C---:B------:R-:W-:Y:S01]  /*6230*/  FFMA.FTZ R5, R18.reuse, UR4, R126 ;  /* 0x0000000412057c23 */ /* 0x040fe2000801007e */
[-C--:B------:R-:W-:Y:S01]  /*6240*/  HMMA.16816.F32.BF16 R44, R132, R6.reuse, R44 ;  /* 0x00000006842c723c */ /* 0x080fe2000004182c */
[----:B------:R-:W-:Y:S03]  /*6250*/  FFMA.FTZ R4, R17, UR4, R125 ;  /* 0x0000000411047c23 */ /* 0x000fe6000801007d */
[----:B-1----:R-:W-:Y:S04]  /*6260*/  FFMA.FTZ R15, R18, UR4, R243 ;  /* 0x00000004120f7c23 */ /* 0x002fe800080100f3 */
[----:B------:R-:W-:Y:S01]  /*6270*/  FMUL.FTZ R36, R36, c[0x0][0x2ec] ;  /* 0x0000bb0024247a20 */ /* 0x000fe20000410000 */
[----:B------:R-:W-:Y:S01]  /*6280*/  @!P0 FSEL R15, R15, -INF , !P1 ;  /* 0xff8000000f0f8808 */ /* 0x000fe20004800000 */
[C---:B------:R-:W-:Y:S01]  /*6290*/  HMMA.16816.F32.BF16 R48, R148.reuse, R6, R48 ;  /* 0x000000069430723c */ /* 0x040fe20000041830 */
[----:B------:R-:W-:Y:S01]  /*62a0*/  @!P0 ISETP.GE.AND P1, PT, R231, R14, PT ;  /* 0x0000000ee700820c */ /* 0x000fe20003f26270 */
[----:B------:R-:W-:Y:S01]  /*62b0*/  FMUL.FTZ R37, R37, c[0x0][0x2ec] ;  /* 0x0000bb0025257a20 */ /* 0x000fe20000410000 */
[----:B------:R-:W1:Y:S01]  /*62c0*/  MUFU.TANH R215, R36 ;  /* 0x0000002400d77308 */ /* 0x000e620000002400 */
[--C-:B------:R-:W-:Y:S01]  /*62d0*/  FFMA.FTZ R15, R15, c[0x0][0x23c], -R13.reuse ;  /* 0x00008f000f0f7a23 */ /* 0x100fe2000001080d */
[----:B------:R-:W-:Y:S01]  /*62e0*/  @!P0 FSEL R16, R16, -INF , !P1 ;  /* 0xff80000010108808 */ /* 0x000fe20004800000 */
[----:B------:R-:W-:Y:S01]  /*62f0*/  FMUL.FTZ R38, R38, c[0x0][0x2ec] ;  /* 0x0000bb0026267a20 */ /* 0x000fe20000410000 */
[-C--:B------:R-:W-:Y:S01]  /*6300*/  @!P0 ISETP.GE.AND P1, PT, R230, R12.reuse, PT ;  /* 0x0000000ce600820c */ /* 0x080fe20003f26270 */
[----:B------:R-:W-:Y:S04]  /*6310*/  FMUL.FTZ R40, R40, c[0x0][0x2ec] ;  /* 0x0000bb0028287a20 */ /* 0x000fe80000410000 */
[----:B------:R-:W-:Y:S01]  /*6320*/  FFMA.FTZ R16, R16, c[0x0][0x23c], -R13 ;  /* 0x00008f0010107a23 */ /* 0x000fe2000001080d */
[----:B------:R-:W-:Y:S01]  /*6330*/  @!P0 FSEL R5, R5, -INF , !P1 ;  /* 0xff80000005058808 */ /* 0x000fe20004800000 */
[----:B------:R-:W-:Y:S01]  /*6340*/  FMUL.FTZ R42, R42, c[0x0][0x2ec] ;  /* 0x0000bb002a2a7a20 */ /* 0x000fe20000410000 */
[----:B------:R-:W-:Y:S01]  /*6350*/  @!P0 ISETP.GE.AND P1, PT, R231, R12, PT ;  /* 0x0000000ce700820c */ /* 0x000fe20003f26270 */
[----:B------:R-:W-:Y:S01]  /*6360*/  FMUL.FTZ R39, R39, c[0x0][0x2ec] ;  /* 0x0000bb0027277a20 */ /* 0x000fe20000410000 */
[----:B------:R-:W-:Y:S01]  /*6370*/  MUFU.TANH R102, R40 ;  /* 0x0000002800667308 */ /* 0x000fe20000002400 */
[--C-:B------:R-:W-:Y:S01]  /*6380*/  FFMA.FTZ R5, R5, c[0x0][0x23c], -R11.reuse ;  /* 0x00008f0005057a23 */ /* 0x100fe2000001080b */
[----:B------:R-:W-:Y:S01]  /*6390*/  @!P0 FSEL R4, R4, -INF , !P1 ;  /* 0xff80000004048808 */ /* 0x000fe20004800000 */
[----:B------:R-:W-:Y:S01]  /*63a0*/  FMUL.FTZ R41, R41, c[0x0][0x2ec] ;  /* 0x0000bb0029297a20 */ /* 0x000fe20000410000 */
[-C--:B------:R-:W-:Y:S01]  /*63b0*/  @!P0 ISETP.GE.AND P1, PT, R230, R10.reuse, PT ;  /* 0x0000000ae600820c */ /* 0x080fe20003f26270 */
[----:B------:R-:W-:Y:S02]  /*63c0*/  FMUL.FTZ R43, R43, c[0x0][0x2ec] ;  /* 0x0000bb002b2b7a20 */ /* 0x000fe40000410000 */
[----:B------:R-:W-:Y:S02]  /*63d0*/  FMUL.FTZ R48, R48, c[0x0][0x2ec] ;  /* 0x0000bb0030307a20 */ /* 0x000fe40000410000 */
[----:B------:R-:W-:Y:S01]  /*63e0*/  FFMA.FTZ R4, R4, c[0x0][0x23c], -R11 ;  /* 0x00008f0004047a23 */ /* 0x000fe2000001080b */
[----:B------:R2:W-:Y:S01]  /*63f0*/  MUFU.EX2 R128, R5 ;  /* 0x0000000500807308 */ /* 0x0005e20000000800 */
[----:B------:R-:W-:Y:S02]  /*6400*/  FMUL.FTZ R49, R49, c[0x0][0x2ec] ;  /* 0x0000bb0031317a20 */ /* 0x000fe40000410000 */
[----:B------:R-:W-:Y:S02]  /*6410*/  FMUL.FTZ R44, R44, c[0x0][0x2ec] ;  /* 0x0000bb002c2c7a20 */ /* 0x000fe40000410000 */
[----:B------:R-:W-:Y:S02]  /*6420*/  FMUL.FTZ R50, R50, c[0x0][0x2ec] ;  /* 0x0000bb0032327a20 */ /* 0x000fe40000410000 */
[----:B------:R-:W-:Y:S02]  /*6430*/  FMUL.FTZ R45, R45, c[0x0][0x2ec] ;  /* 0x0000bb002d2d7a20 */ /* 0x000fe40000410000 */
[----:B------:R-:W-:Y:S01]  /*6440*/  FMUL.FTZ R51, R51, c[0x0][0x2ec] ;  /* 0x0000bb0033337a20 */ /* 0x000fe20000410000 */
[----:B------:R3:W-:Y:S01]  /*6450*/  MUFU.EX2 R127, R4 ;  /* 0x00000004007f7308 */ /* 0x0007e20000000800 */
[----:B------:R-:W-:Y:S02]  /*6460*/  FMUL.FTZ R46, R46, c[0x0][0x2ec] ;  /* 0x0000bb002e2e7a20 */ /* 0x000fe40000410000 */
[----:B------:R-:W-:Y:S07]  /*6470*/  FMUL.FTZ R47, R47, c[0x0][0x2ec] ;  /* 0x0000bb002f2f7a20 */ /* 0x000fee0000410000 */
[----:B------:R-:W-:Y:S01]  /*6480*/  MUFU.TANH R76, R42 ;  /* 0x0000002a004c7308 */ /* 0x000fe20000002400 */
[----:B--2---:R-:W-:Y:S05]  /*6490*/  FFMA.FTZ R5, R18, UR4, R110 ;  /* 0x0000000412057c23 */ /* 0x004fea000801006e */
[----:B------:R-:W-:Y:S04]  /*64a0*/  @!P0 FSEL R5, R5, -INF , !P1 ;  /* 0xff80000005058808 */ /* 0x000fe80004800000 */
[----:B------:R-:W-:Y:S01]  /*64b0*/  MUFU.TANH R99, R45 ;  /* 0x0000002d00637308 */ /* 0x000fe20000002400 */
[-C--:B------:R-:W-:Y:S01]  /*64c0*/  @!P0 ISETP.GE.AND P1, PT, R231, R10.reuse, PT ;  /* 0x0000000ae700820c */ /* 0x080fe20003f26270 */
[--C-:B------:R-:W-:Y:S02]  /*64d0*/  FFMA.FTZ R5, R5, c[0x0][0x23c], -R8.reuse ;  /* 0x00008f0005057a23 */ /* 0x100fe40000010808 */
[----:B---3--:R-:W-:Y:S06]  /*64e0*/  FFMA.FTZ R4, R17, UR4, R109 ;  /* 0x0000000411047c23 */ /* 0x008fec000801006d */
[----:B------:R2:W-:Y:S01]  /*64f0*/  MUFU.EX2 R114, R5 ;  /* 0x0000000500727308 */ /* 0x0005e20000000800 */
[----:B------:R-:W-:Y:S02]  /*6500*/  @!P0 FSEL R4, R4, -INF , !P1 ;  /* 0xff80000004048808 */ /* 0x000fe40004800000 */
[-C--:B------:R-:W-:Y:S03]  /*6510*/  @!P0 ISETP.GE.AND P1, PT, R230, R9.reuse, PT ;  /* 0x00000009e600820c */ /* 0x080fe60003f26270 */
[----:B------:R-:W-:Y:S04]  /*6520*/  FFMA.FTZ R4, R4, c[0x0][0x23c], -R8 ;  /* 0x00008f0004047a23 */ /* 0x000fe80000010808 */
[----:B------:R3:W-:Y:S10]  /*6530*/  MUFU.EX2 R113, R4 ;  /* 0x0000000400717308 */ /* 0x0007f40000000800 */
[----:B------:R-:W-:Y:S01]  /*6540*/  MUFU.TANH R101, R41 ;  /* 0x0000002900657308 */ /* 0x000fe20000002400 */
[----:B--2---:R-:W-:Y:S02]  /*6550*/  FFMA.FTZ R5, R18, UR4, R84 ;  /* 0x0000000412057c23 */ /* 0x004fe40008010054 */
[----:B------:R-:W1:Y:S03]  /*6560*/  LDL R18, [R1+0xc] ;  /* 0x00000c0001127983 */ /* 0x000e660000100800 */
[----:B------:R-:W-:Y:S04]  /*6570*/  @!P0 FSEL R5, R5, -INF , !P1 ;  /* 0xff80000005058808 */ /* 0x000fe80004800000 */
[----:B------:R-:W-:Y:S01]  /*6580*/  MUFU.TANH R73, R47 ;  /* 0x0000002f00497308 */ /* 0x000fe20000002400 */
[-C--:B------:R-:W-:Y:S01]  /*6590*/  @!P0 ISETP.GE.AND P1, PT, R231, R9.reuse, PT ;  /* 0x00000009e700820c */ /* 0x080fe20003f26270 */
[--C-:B------:R-:W-:Y:S02]  /*65a0*/  FFMA.FTZ R5, R5, c[0x0][0x23c], -R0.reuse ;  /* 0x00008f0005057a23 */ /* 0x100fe40000010800 */
[----:B---3--:R-:W-:Y:S02]  /*65b0*/  FFMA.FTZ R4, R17, UR4, R83 ;  /* 0x0000000411047c23 */ /* 0x008fe40008010053 */
[----:B------:R-:W2:Y:S04]  /*65c0*/  LDL R17, [R1+0x10] ;  /* 0x0000100001117983 */ /* 0x000ea80000100800 */
[----:B------:R4:W-:Y:S01]  /*65d0*/  MUFU.EX2 R88, R5 ;  /* 0x0000000500587308 */ /* 0x0009e20000000800 */
[----:B------:R-:W-:Y:S02]  /*65e0*/  @!P0 FSEL R4, R4, -INF , !P1 ;  /* 0xff80000004048808 */ /* 0x000fe40004800000 */
[-C--:B------:R-:W-:Y:S03]  /*65f0*/  @!P0 ISETP.GE.AND P1, PT, R232, R10.reuse, PT ;  /* 0x0000000ae800820c */ /* 0x080fe60003f26270 */
[----:B------:R-:W-:Y:S04]  /*6600*/  FFMA.FTZ R4, R4, c[0x0][0x23c], -R0 ;  /* 0x00008f0004047a23 */ /* 0x000fe80000010800 */
[----:B------:R-:W-:Y:S10]  /*6610*/  MUFU.EX2 R87, R4 ;  /* 0x0000000400577308 */ /* 0x000ff40000000800 */
[----:B------:R-:W-:Y:S10]  /*6620*/  MUFU.TANH R75, R43 ;  /* 0x0000002b004b7308 */ /* 0x000ff40000002400 */
[----:B------:R-:W-:Y:S10]  /*6630*/  MUFU.TANH R172, R48 ;  /* 0x0000003000ac7308 */ /* 0x000ff40000002400 */
[----:B------:R-:W-:Y:S10]  /*6640*/  MUFU.TANH R100, R44 ;  /* 0x0000002c00647308 */ /* 0x000ff40000002400 */
[----:B------:R-:W-:Y:S10]  /*6650*/  MUFU.TANH R171, R49 ;  /* 0x0000003100ab7308 */ /* 0x000ff40000002400 */
[----:B------:R-:W-:Y:S10]  /*6660*/  MUFU.TANH R74, R46 ;  /* 0x0000002e004a7308 */ /* 0x000ff40000002400 */
[----:B------:R-:W-:Y:S10]  /*6670*/  MUFU.TANH R221, R50 ;  /* 0x0000003200dd7308 */ /* 0x000ff40000002400 */
[----:B------:R-:W-:Y:S10]  /*6680*/  MUFU.TANH R220, R51 ;  /* 0x0000003300dc7308 */ /* 0x000ff40000002400 */
[----:B------:R3:W-:Y:S10]  /*6690*/  MUFU.EX2 R154, R16 ;  /* 0x00000010009a7308 */ /* 0x0007f40000000800 */
[----:B------:R3:W-:Y:S10]  /*66a0*/  MUFU.EX2 R155, R15 ;  /* 0x0000000f009b7308 */ /* 0x0007f40000000800 */
[----:B------:R-:W-:Y:S10]  /*66b0*/  MUFU.TANH R214, R37 ;  /* 0x0000002500d67308 */ /* 0x000ff40000002400 */
[----:B------:R-:W1:Y:S10]  /*66c0*/  MUFU.TANH R247, R38 ;  /* 0x0000002600f77308 */ /* 0x000e740000002400 */
[----:B------:R-:W1:Y:S01]  /*66d0*/  MUFU.TANH R244, R39 ;  /* 0x0000002700f47308 */ /* 0x000e620000002400 */
[C---:B----4-:R-:W-:Y:S02]  /*66e0*/  FFMA.FTZ R5, R19.reuse, UR4, R108 ;  /* 0x0000000413057c23 */ /* 0x050fe4000801006c */
[----:B---3--:R-:W-:Y:S03]  /*66f0*/  FFMA.FTZ R16, R19, UR4, R217 ;  /* 0x0000000413107c23 */ /* 0x008fe600080100d9 */
[----:B------:R-:W-:Y:S02]  /*6700*/  @!P0 FSEL R5, R5, -INF , !P1 ;  /* 0xff80000005058808 */ /* 0x000fe40004800000 */
[----:B------:R-:W-:Y:S03]  /*6710*/  @!P0 ISETP.GE.AND P1, PT, R235, R10, PT ;  /* 0x0000000aeb00820c */ /* 0x000fe60003f26270 */
[----:B------:R-:W-:Y:S02]  /*6720*/  FFMA.FTZ R5, R5, c[0x0][0x23c], -R8 ;  /* 0x00008f0005057a23 */ /* 0x000fe40000010808 */
[C---:B------:R-:W-:Y:S02]  /*6730*/  FFMA.FTZ R4, R2.reuse, UR4, R107 ;  /* 0x0000000402047c23 */ /* 0x040fe4000801006b */
[----:B------:R-:W-:Y:S01]  /*6740*/  FFMA.FTZ R15, R2, UR4, R216 ;  /* 0x00000004020f7c23 */ /* 0x000fe200080100d8 */
[----:B------:R3:W-:Y:S02]  /*6750*/  MUFU.EX2 R112, R5 ;  /* 0x0000000500707308 */ /* 0x0007e40000000800 */
[----:B------:R-:W-:Y:S02]  /*6760*/  @!P0 FSEL R4, R4, -INF , !P1 ;  /* 0xff80000004048808 */ /* 0x000fe40004800000 */
[-C--:B------:R-:W-:Y:S03]  /*6770*/  @!P0 ISETP.GE.AND P1, PT, R232, R9.reuse, PT ;  /* 0x00000009e800820c */ /* 0x080fe60003f26270 */
[----:B------:R-:W-:Y:S04]  /*6780*/  FFMA.FTZ R4, R4, c[0x0][0x23c], -R8 ;  /* 0x00008f0004047a23 */ /* 0x000fe80000010808 */
[----:B------:R4:W-:Y:S01]  /*6790*/  MUFU.EX2 R111, R4 ;  /* 0x00000004006f7308 */ /* 0x0009e20000000800 */
[----:B---3--:R-:W-:Y:S05]  /*67a0*/  FFMA.FTZ R5, R19, UR4, R82 ;  /* 0x0000000413057c23 */ /* 0x008fea0008010052 */
[----:B------:R-:W-:Y:S02]  /*67b0*/  @!P0 FSEL R5, R5, -INF , !P1 ;  /* 0xff80000005058808 */ /* 0x000fe40004800000 */
[----:B------:R-:W-:Y:S03]  /*67c0*/  @!P0 ISETP.GE.AND P1, PT, R235, R9, PT ;  /* 0x00000009eb00820c */ /* 0x000fe60003f26270 */
[--C-:B------:R-:W-:Y:S02]  /*67d0*/  FFMA.FTZ R5, R5, c[0x0][0x23c], -R0.reuse ;  /* 0x00008f0005057a23 */ /* 0x100fe40000010800 */
[----:B----4-:R-:W-:Y:S02]  /*67e0*/  FFMA.FTZ R4, R2, UR4, R81 ;  /* 0x0000000402047c23 */ /* 0x010fe40008010051 */
[----:B------:R-:W-:Y:S03]  /*67f0*/  MUFU.EX2 R86, R5 ;  /* 0x0000000500567308 */ /* 0x000fe60000000800 */
        /* <DEDUP_REMOVED lines=12> */
[----:B---3--:R-:W3:Y:S01]  /*68c0*/  LDSM.16.M88.4 R4, [R185+0xd800] ;  /* 0x00d80000b904783b */ /* 0x008ee20000000200 */
[----:B----4-:R-:W-:Y:S07]  /*68d0*/  FFMA.FTZ R16, R19, UR4, R124 ;  /* 0x0000000413107c23 */ /* 0x010fee000801007c */
[----:B------:R-:W4:Y:S01]  /*68e0*/  LDL R19, [R1+0x18] ;  /* 0x0000180001137983 */ /* 0x000f220000100800 */
[----:B------:R-:W-:Y:S02]  /*68f0*/  @!P0 FSEL R16, R16, -INF , !P1 ;  /* 0xff80000010108808 */ /* 0x000fe40004800000 */
[----:B------:R-:W-:Y:S01]  /*6900*/  @!P0 ISETP.GE.AND P1, PT, R235, R12, PT ;  /* 0x0000000ceb00820c */ /* 0x000fe20003f26270 */
[----:B------:R-:W-:Y:S02]  /*6910*/  FFMA.FTZ R15, R2, UR4, R123 ;  /* 0x00000004020f7c23 */ /* 0x000fe4000801007b */
[--C-:B------:R-:W-:Y:S03]  /*6920*/  FFMA.FTZ R16, R16, c[0x0][0x23c], -R11.reuse ;  /* 0x00008f0010107a23 */ /* 0x100fe6000001080b */
[----:B------:R-:W-:Y:S01]  /*6930*/  @!P0 FSEL R15, R15, -INF , !P1 ;  /* 0xff8000000f0f8808 */ /* 0x000fe20004800000 */
[----:B------:R-:W-:Y:S01]  /*6940*/  MUFU.EX2 R242, R16 ;  /* 0x0000001000f27308 */ /* 0x000fe20000000800 */
[-C--:B------:R-:W-:Y:S03]  /*6950*/  @!P0 ISETP.GE.AND P1, PT, R236, R14.reuse, PT ;  /* 0x0000000eec00820c */ /* 0x080fe60003f26270 */
[----:B------:R-:W-:Y:S06]  /*6960*/  FFMA.FTZ R15, R15, c[0x0][0x23c], -R11 ;  /* 0x00008f000f0f7a23 */ /* 0x000fec000001080b */
[----:B------:R1:W-:Y:S01]  /*6970*/  MUFU.EX2 R240, R15 ;  /* 0x0000000f00f07308 */ /* 0x0003e20000000800 */
[-C--:B---3--:R-:W-:Y:S08]  /*6980*/  HMMA.16816.F32.BF16 R52, R148, R4.reuse, R52 ;  /* 0x000000049434723c */ /* 0x088ff00000041834 */
[C---:B------:R-:W-:Y:S08]  /*6990*/  HMMA.16816.F32.BF16 R56, R132.reuse, R4, R56 ;  /* 0x000000048438723c */ /* 0x040ff00000041838 */
[-C--:B------:R-:W-:Y:S01]  /*69a0*/  HMMA.16816.F32.BF16 R60, R132, R6.reuse, R60 ;  /* 0x00000006843c723c */ /* 0x080fe2000004183c */
[C---:B-1----:R-:W-:Y:S03]  /*69b0*/  FFMA.FTZ R15, R18.reuse, UR4, R215 ;  /* 0x00000004120f7c23 */ /* 0x042fe600080100d7 */
[----:B------:R-:W-:Y:S04]  /*69c0*/  FFMA.FTZ R5, R18, UR4, R247 ;  /* 0x0000000412057c23 */ /* 0x000fe800080100f7 */
[----:B------:R-:W-:Y:S01]  /*69d0*/  FMUL.FTZ R52, R52, c[0x0][0x2ec] ;  /* 0x0000bb0034347a20 */ /* 0x000fe20000410000 */
[----:B------:R-:W-:Y:S01]  /*69e0*/  HMMA.16816.F32.BF16 R64, R148, R6, R64 ;  /* 0x000000069440723c */ /* 0x000fe20000041840 */
[----:B------:R-:W3:Y:S02]  /*69f0*/  LDL R7, [R1] ;  /* 0x0000000001077983 */ /* 0x000ee40000100800 */
[----:B------:R-:W-:Y:S01]  /*6a00*/  FMUL.FTZ R53, R53, c[0x0][0x2ec] ;  /* 0x0000bb0035357a20 */ /* 0x000fe20000410000 */
[----:B------:R-:W-:Y:S01]  /*6a10*/  @!P0 FSEL R15, R15, -INF , !P1 ;  /* 0xff8000000f0f8808 */ /* 0x000fe20004800000 */
[----:B--2---:R-:W-:Y:S01]  /*6a20*/  FFMA.FTZ R16, R17, UR4, R214 ;  /* 0x0000000411107c23 */ /* 0x004fe200080100d6 */
[----:B------:R-:W-:Y:S01]  /*6a30*/  @!P0 ISETP.GE.AND P1, PT, R237, R14, PT ;  /* 0x0000000eed00820c */ /* 0x000fe20003f26270 */
[----:B------:R-:W-:Y:S01]  /*6a40*/  FFMA.FTZ R4, R17, UR4, R244 ;  /* 0x0000000411047c23 */ /* 0x000fe200080100f4 */
[----:B------:R-:W2:Y:S01]  /*6a50*/  LDL R150, [R1+0x80] ;  /* 0x0000800001967983 */ /* 0x000ea20000100800 */
[--C-:B------:R-:W-:Y:S01]  /*6a60*/  FFMA.FTZ R15, R15, c[0x0][0x23c], -R13.reuse ;  /* 0x00008f000f0f7a23 */ /* 0x100fe2000001080d */
[----:B------:R-:W1:Y:S02]  /*6a70*/  MUFU.TANH R168, R52 ;  /* 0x0000003400a87308 */ /* 0x000e640000002400 */
[----:B------:R-:W-:Y:S01]  /*6a80*/  FMUL.FTZ R54, R54, c[0x0][0x2ec] ;  /* 0x0000bb0036367a20 */ /* 0x000fe20000410000 */
[----:B------:R-:W-:Y:S01]  /*6a90*/  @!P0 FSEL R16, R16, -INF , !P1 ;  /* 0xff80000010108808 */ /* 0x000fe20004800000 */
[----:B------:R-:W-:Y:S01]  /*6aa0*/  FMUL.FTZ R55, R55, c[0x0][0x2ec] ;  /* 0x0000bb0037377a20 */ /* 0x000fe20000410000 */
[-C--:B------:R-:W-:Y:S01]  /*6ab0*/  @!P0 ISETP.GE.AND P1, PT, R236, R12.reuse, PT ;  /* 0x0000000cec00820c */ /* 0x080fe20003f26270 */
[----:B------:R-:W-:Y:S01]  /*6ac0*/  FMUL.FTZ R56, R56, c[0x0][0x2ec] ;  /* 0x0000bb0038387a20 */ /* 0x000fe20000410000 */
[----:B------:R-:W2:Y:S01]  /*6ad0*/  LDL R149, [R1+0x7c] ;  /* 0x00007c0001957983 */ /* 0x000ea20000100800 */
[----:B------:R-:W-:Y:S01]  /*6ae0*/  FFMA.FTZ R16, R16, c[0x0][0x23c], -R13 ;  /* 0x00008f0010107a23 */ /* 0x000fe2000001080d */
[----:B------:R-:W-:Y:S01]  /*6af0*/  @!P0 FSEL R5, R5, -INF , !P1 ;  /* 0xff80000005058808 */ /* 0x000fe20004800000 */
[----:B------:R-:W-:Y:S01]  /*6b00*/  FMUL.FTZ R57, R57, c[0x0][0x2ec] ;  /* 0x0000bb0039397a20 */ /* 0x000fe20000410000 */
[----:B------:R-:W-:Y:S01]  /*6b10*/  @!P0 ISETP.GE.AND P1, PT, R237, R12, PT ;  /* 0x0000000ced00820c */ /* 0x000fe20003f26270 */
[----:B------:R-:W-:Y:S01]  /*6b20*/  FMUL.FTZ R58, R58, c[0x0][0x2ec] ;  /* 0x0000bb003a3a7a20 */ /* 0x000fe20000410000 */
[----:B------:R1:W-:Y:S01]  /*6b30*/  MUFU.EX2 R152, R16 ;  /* 0x0000001000987308 */ /* 0x0003e20000000800 */
[--C-:B------:R-:W-:Y:S01]  /*6b40*/  FFMA.FTZ R5, R5, c[0x0][0x23c], -R11.reuse ;  /* 0x00008f0005057a23 */ /* 0x100fe2000001080b */
[----:B------:R-:W-:Y:S01]  /*6b50*/  @!P0 FSEL R4, R4, -INF , !P1 ;  /* 0xff80000004048808 */ /* 0x000fe20004800000 */
[----:B------:R-:W-:Y:S01]  /*6b60*/  FMUL.FTZ R59, R59, c[0x0][0x2ec] ;  /* 0x0000bb003b3b7a20 */ /* 0x000fe20000410000 */
[----:B------:R-:W-:Y:S01]  /*6b70*/  IADD3 R148, R3, R182, RZ ;  /* 0x000000b603947210 */ /* 0x000fe20007ffe0ff */
[----:B------:R-:W-:Y:S01]  /*6b80*/  FMUL.FTZ R60, R60, c[0x0][0x2ec] ;  /* 0x0000bb003c3c7a20 */ /* 0x000fe20000410000 */
[-C--:B------:R-:W-:Y:S01]  /*6b90*/  @!P0 ISETP.GE.AND P1, PT, R236, R10.reuse, PT ;  /* 0x0000000aec00820c */ /* 0x080fe20003f26270 */
[----:B------:R-:W-:Y:S01]  /*6ba0*/  FFMA.FTZ R4, R4, c[0x0][0x23c], -R11 ;  /* 0x00008f0004047a23 */ /* 0x000fe2000001080b */
[----:B------:R-:W-:Y:S01]  /*6bb0*/  MOV R151, R69 ;  /* 0x0000004500977202 */ /* 0x000fe20000000f00 */
[----:B------:R-:W-:Y:S01]  /*6bc0*/  FMUL.FTZ R61, R61, c[0x0][0x2ec] ;  /* 0x0000bb003d3d7a20 */ /* 0x000fe20000410000 */
[----:B------:R1:W-:Y:S01]  /*6bd0*/  MUFU.EX2 R223, R5 ;  /* 0x0000000500df7308 */ /* 0x0003e20000000800 */
[----:B------:R-:W-:Y:S02]  /*6be0*/  FMUL.FTZ R62, R62, c[0x0][0x2ec] ;  /* 0x0000bb003e3e7a20 */ /* 0x000fe40000410000 */
[----:B------:R-:W-:Y:S02]  /*6bf0*/  FMUL.FTZ R64, R64, c[0x0][0x2ec] ;  /* 0x0000bb0040407a20 */ /* 0x000fe40000410000 */
[----:B------:R-:W-:Y:S02]  /*6c00*/  FMUL.FTZ R65, R65, c[0x0][0x2ec] ;  /* 0x0000bb0041417a20 */ /* 0x000fe40000410000 */
[----:B------:R-:W-:Y:S02]  /*6c10*/  FMUL.FTZ R66, R66, c[0x0][0x2ec] ;  /* 0x0000bb0042427a20 */ /* 0x000fe40000410000 */
[----:B------:R-:W-:Y:S01]  /*6c20*/  FMUL.FTZ R67, R67, c[0x0][0x2ec] ;  /* 0x0000bb0043437a20 */ /* 0x000fe20000410000 */
[----:B------:R1:W-:Y:S01]  /*6c30*/  MUFU.EX2 R222, R4 ;  /* 0x0000000400de7308 */ /* 0x0003e20000000800 */
[----:B------:R-:W-:Y:S01]  /*6c40*/  FMUL.FTZ R63, R63, c[0x0][0x2ec] ;  /* 0x0000bb003f3f7a20 */ /* 0x000fe20000410000 */
[----:B-1----:R-:W2:Y:S08]  /*6c50*/  LDL R16, [R1+0x24] ;  /* 0x0000240001107983 */ /* 0x002eb00000100800 */
[----:B------:R-:W-:Y:S01]  /*6c60*/  MUFU.TANH R68, R58 ;  /* 0x0000003a00447308 */ /* 0x000fe20000002400 */
[C---:B------:R-:W-:Y:S09]  /*6c70*/  FFMA.FTZ R5, R18.reuse, UR4, R76 ;  /* 0x0000000412057c23 */ /* 0x040ff2000801004c */
[----:B------:R-:W-:Y:S01]  /*6c80*/  MUFU.TANH R2, R59 ;  /* 0x0000003b00027308 */ /* 0x000fe20000002400 */
[----:B------:R-:W-:Y:S02]  /*6c90*/  FFMA.FTZ R4, R18, UR4, R102 ;  /* 0x0000000412047c23 */ /* 0x000fe40008010066 */
[----:B------:R-:W2:Y:S03]  /*6ca0*/  LDL R18, [R1+0x1c] ;  /* 0x00001c0001127983 */ /* 0x000ea60000100800 */
[----:B------:R-:W-:Y:S04]  /*6cb0*/  @!P0 FSEL R4, R4, -INF , !P1 ;  /* 0xff80000004048808 */ /* 0x000fe80004800000 */
[----:B------:R-:W-:Y:S01]  /*6cc0*/  MUFU.TANH R233, R60 ;  /* 0x0000003c00e97308 */ /* 0x000fe20000002400 */
[-C--:B------:R-:W-:Y:S01]  /*6cd0*/  @!P0 ISETP.GE.AND P1, PT, R237, R10.reuse, PT ;  /* 0x0000000aed00820c */ /* 0x080fe20003f26270 */
[--C-:B------:R-:W-:Y:S08]  /*6ce0*/  FFMA.FTZ R4, R4, c[0x0][0x23c], -R8.reuse ;  /* 0x00008f0004047a23 */ /* 0x100ff00000010808 */
[----:B------:R1:W-:Y:S10]  /*6cf0*/  MUFU.EX2 R106, R4 ;  /* 0x00000004006a7308 */ /* 0x0003f40000000800 */
[----:B------:R1:W-:Y:S10]  /*6d00*/  MUFU.EX2 R175, R15 ;  /* 0x0000000f00af7308 */ /* 0x0003f40000000800 */
[----:B------:R-:W-:Y:S01]  /*6d10*/  MUFU.TANH R224, R61 ;  /* 0x0000003d00e07308 */ /* 0x000fe20000002400 */
[C---:B-1----:R-:W-:Y:S09]  /*6d20*/  FFMA.FTZ R4, R17.reuse, UR4, R75 ;  /* 0x0000000411047c23 */ /* 0x042ff2000801004b */
[----:B------:R-:W-:Y:S01]  /*6d30*/  MUFU.TANH R190, R62 ;  /* 0x0000003e00be7308 */ /* 0x000fe20000002400 */
[----:B------:R-:W-:Y:S02]  /*6d40*/  FFMA.FTZ R15, R17, UR4, R101 ;  /* 0x00000004110f7c23 */ /* 0x000fe40008010065 */
[----:B------:R-:W2:Y:S03]  /*6d50*/  LDL R17, [R1+0x20] ;  /* 0x0000200001117983 */ /* 0x000ea60000100800 */
[----:B------:R-:W-:Y:S04]  /*6d60*/  @!P0 FSEL R15, R15, -INF , !P1 ;  /* 0xff8000000f0f8808 */ /* 0x000fe80004800000 */
[----:B------:R-:W-:Y:S01]  /*6d70*/  MUFU.TANH R160, R64 ;  /* 0x0000004000a07308 */ /* 0x000fe20000002400 */
[-C--:B------:R-:W-:Y:S01]  /*6d80*/  @!P0 ISETP.GE.AND P1, PT, R236, R9.reuse, PT ;  /* 0x00000009ec00820c */ /* 0x080fe20003f26270 */
[----:B------:R-:W-:Y:S03]  /*6d90*/  FFMA.FTZ R15, R15, c[0x0][0x23c], -R8 ;  /* 0x00008f000f0f7a23 */ /* 0x000fe60000010808 */
[----:B------:R-:W-:Y:S02]  /*6da0*/  @!P0 FSEL R5, R5, -INF , !P1 ;  /* 0xff80000005058808 */ /* 0x000fe40004800000 */
[-C--:B------:R-:W-:Y:S03]  /*6db0*/  @!P0 ISETP.GE.AND P1, PT, R237, R9.reuse, PT ;  /* 0x00000009ed00820c */ /* 0x080fe60003f26270 */
[--C-:B------:R-:W-:Y:S01]  /*6dc0*/  FFMA.FTZ R5, R5, c[0x0][0x23c], -R0.reuse ;  /* 0x00008f0005057a23 */ /* 0x100fe20000010800 */
[----:B------:R-:W-:Y:S01]  /*6dd0*/  @!P0 FSEL R4, R4, -INF , !P1 ;  /* 0xff80000004048808 */ /* 0x000fe20004800000 */
[----:B------:R-:W-:Y:S01]  /*6de0*/  MUFU.EX2 R105, R15 ;  /* 0x0000000f00697308 */ /* 0x000fe20000000800 */
[-C--:B------:R-:W-:Y:S03]  /*6df0*/  @!P0 ISETP.GE.AND P1, PT, R238, R10.reuse, PT ;  /* 0x0000000aee00820c */ /* 0x080fe60003f26270 */
[----:B------:R-:W-:Y:S06]  /*6e00*/  FFMA.FTZ R4, R4, c[0x0][0x23c], -R0 ;  /* 0x00008f0004047a23 */ /* 0x000fec0000010800 */
[----:B------:R1:W-:Y:S10]  /*6e10*/  MUFU.EX2 R79, R4 ;  /* 0x00000004004f7308 */ /* 0x0003f40000000800 */
[----:B------:R1:W-:Y:S10]  /*6e20*/  MUFU.EX2 R80, R5 ;  /* 0x0000000500507308 */ /* 0x0003f40000000800 */
[----:B------:R-:W-:Y:S01]  /*6e30*/  MUFU.TANH R159, R65 ;  /* 0x00000041009f7308 */ /* 0x000fe20000002400 */
[----:B-1----:R-:W-:Y:S05]  /*6e40*/  FFMA.FTZ R4, R20, UR4, R100 ;  /* 0x0000000414047c23 */ /* 0x002fea0008010064 */
[----:B------:R-:W-:Y:S04]  /*6e50*/  @!P0 FSEL R4, R4, -INF , !P1 ;  /* 0xff80000004048808 */ /* 0x000fe80004800000 */
[----:B------:R-:W-:Y:S01]  /*6e60*/  MUFU.TANH R170, R66 ;  /* 0x0000004200aa7308 */ /* 0x000fe20000002400 */
[----:B------:R-:W-:Y:S01]  /*6e70*/  @!P0 ISETP.GE.AND P1, PT, R239, R10, PT ;  /* 0x0000000aef00820c */ /* 0x000fe20003f26270 */
[----:B------:R-:W-:Y:S02]  /*6e80*/  FFMA.FTZ R4, R4, c[0x0][0x23c], -R8 ;  /* 0x00008f0004047a23 */ /* 0x000fe40000010808 */
[----:B------:R-:W-:Y:S06]  /*6e90*/  FFMA.FTZ R5, R20, UR4, R74 ;  /* 0x0000000414057c23 */ /* 0x000fec000801004a */
[----:B------:R1:W-:Y:S10]  /*6ea0*/  MUFU.EX2 R104, R4 ;  /* 0x0000000400687308 */ /* 0x0003f40000000800 */
[----:B------:R-:W-:Y:S10]  /*6eb0*/  MUFU.TANH R169, R67 ;  /* 0x0000004300a97308 */ /* 0x000ff40000002400 */
[----:B------:R-:W-:Y:S10]  /*6ec0*/  MUFU.TANH R191, R63 ;  /* 0x0000003f00bf7308 */ /* 0x000ff40000002400 */
[----:B------:R-:W-:Y:S10]  /*6ed0*/  MUFU.TANH R167, R53 ;  /* 0x0000003500a77308 */ /* 0x000ff40000002400 */
[----:B------:R-:W1:Y:S10]  /*6ee0*/  MUFU.TANH R219, R54 ;  /* 0x0000003600db7308 */ /* 0x000e740000002400 */
[----:B------:R-:W2:Y:S10]  /*6ef0*/  MUFU.TANH R218, R55 ;  /* 0x0000003700da7308 */ /* 0x000eb40000002400 */
[----:B------:R-:W2:Y:S01]  /*6f00*/  MUFU.TANH R250, R56 ;  /* 0x0000003800fa7308 */ /* 0x000ea20000002400 */
[C---:B----4-:R-:W-:Y:S02]  /*6f10*/  FFMA.FTZ R15, R19.reuse, UR4, R99 ;  /* 0x00000004130f7c23 */ /* 0x050fe40008010063 */
[----:B-1----:R-:W-:Y:S03]  /*6f20*/  FFMA.FTZ R4, R19, UR4, R73 ;  /* 0x0000000413047c23 */ /* 0x002fe60008010049 */
[----:B------:R-:W-:Y:S02]  /*6f30*/  @!P0 FSEL R15, R15, -INF , !P1 ;  /* 0xff8000000f0f8808 */ /* 0x000fe40004800000 */
[-C--:B------:R-:W-:Y:S02]  /*6f40*/  @!P0 ISETP.GE.AND P1, PT, R238, R9.reuse, PT ;  /* 0x00000009ee00820c */ /* 0x080fe40003f26270 */
[----:B------:R-:W1:Y:S01]  /*6f50*/  MUFU.TANH R248, R57 ;  /* 0x0000003900f87308 */ /* 0x000e620000002400 */
[----:B------:R-:W-:Y:S01]  /*6f60*/  FFMA.FTZ R15, R15, c[0x0][0x23c], -R8 ;  /* 0x00008f000f0f7a23 */ /* 0x000fe20000010808 */
[----:B------:R-:W-:Y:S02]  /*6f70*/  @!P0 FSEL R5, R5, -INF , !P1 ;  /* 0xff80000005058808 */ /* 0x000fe40004800000 */
[-C--:B------:R-:W-:Y:S03]  /*6f80*/  @!P0 ISETP.GE.AND P1, PT, R239, R9.reuse, PT ;  /* 0x00000009ef00820c */ /* 0x080fe60003f26270 */
[--C-:B------:R-:W-:Y:S01]  /*6f90*/  FFMA.FTZ R5, R5, c[0x0][0x23c], -R0.reuse ;  /* 0x00008f0005057a23 */ /* 0x100fe20000010800 */
[----:B------:R-:W-:Y:S02]  /*6fa0*/  @!P0 FSEL R4, R4, -INF , !P1 ;  /* 0xff80000004048808 */ /* 0x000fe40004800000 */
[----:B------:R4:W-:Y:S01]  /*6fb0*/  MUFU.EX2 R103, R15 ;  /* 0x0000000f00677308 */ /* 0x0009e20000000800 */
[-C--:B------:R-:W-:Y:S02]  /*6fc0*/  @!P0 ISETP.GE.AND P1, PT, R238, R14.reuse, PT ;  /* 0x0000000eee00820c */ /* 0x080fe40003f26270 */
[----:B------:R-:W-:Y:S07]  /*6fd0*/  FFMA.FTZ R4, R4, c[0x0][0x23c], -R0 ;  /* 0x00008f0004047a23 */ /* 0x000fee0000010800 */
[----:B------:R1:W-:Y:S10]  /*6fe0*/  MUFU.EX2 R78, R5 ;  /* 0x00000005004e7308 */ /* 0x0003f40000000800 */
[----:B------:R3:W-:Y:S01]  /*6ff0*/  MUFU.EX2 R77, R4 ;  /* 0x00000004004d7308 */ /* 0x0007e20000000800 */
[----:B----4-:R-:W4:Y:S01]  /*7000*/  LDL R15, [R1+0x28] ;  /* 0x00002800010f7983 */ /* 0x010f220000100800 */
[----:B-1----:R-:W-:Y:S01]  /*7010*/  FFMA.FTZ R5, R20, UR4, R172 ;  /* 0x0000000414057c23 */ /* 0x002fe200080100ac */
[-C--:B---3--:R-:W-:Y:S04]  /*7020*/  @!P0 ISETP.GE.AND P4, PT, R7, R14.reuse, PT ;  /* 0x0000000e0700820c */ /* 0x088fe80003f86270 */
[----:B------:R-:W-:Y:S02]  /*7030*/  @!P0 FSEL R5, R5, -INF , !P1 ;  /* 0xff80000005058808 */ /* 0x000fe40004800000 */
[----:B------:R-:W-:Y:S01]  /*7040*/  @!P0 ISETP.GE.AND P1, PT, R239, R14, PT ;  /* 0x0000000eef00820c */ /* 0x000fe20003f26270 */
[----:B------:R-:W-:Y:S02]  /*7050*/  FFMA.FTZ R4, R19, UR4, R171 ;  /* 0x0000000413047c23 */ /* 0x000fe400080100ab */
[--C-:B------:R-:W-:Y:S03]  /*7060*/  FFMA.FTZ R5, R5, c[0x0][0x23c], -R13.reuse ;  /* 0x00008f0005057a23 */ /* 0x100fe6000001080d */
[----:B------:R-:W-:Y:S01]  /*7070*/  @!P0 FSEL R4, R4, -INF , !P1 ;  /* 0xff80000004048808 */ /* 0x000fe20004800000 */
[----:B------:R1:W-:Y:S01]  /*7080*/  MUFU.EX2 R166, R5 ;  /* 0x0000000500a67308 */ /* 0x0003e20000000800 */
[-C--:B------:R-:W-:Y:S03]  /*7090*/  @!P0 ISETP.GE.AND P1, PT, R238, R12.reuse, PT ;  /* 0x0000000cee00820c */ /* 0x080fe60003f26270 */
[----:B------:R-:W-:Y:S06]  /*70a0*/  FFMA.FTZ R4, R4, c[0x0][0x23c], -R13 ;  /* 0x00008f0004047a23 */ /* 0x000fec000001080d */
[----:B------:R3:W2:Y:S01]  /*70b0*/  MUFU.EX2 R165, R4 ;  /* 0x0000000400a57308 */ /* 0x0006a20000000800 */
[----:B-1----:R-:W-:Y:S05]  /*70c0*/  FFMA.FTZ R5, R20, UR4, R221 ;  /* 0x0000000414057c23 */ /* 0x002fea00080100dd */
[----:B------:R-:W-:Y:S02]  /*70d0*/  @!P0 FSEL R5, R5, -INF , !P1 ;  /* 0xff80000005058808 */ /* 0x000fe40004800000 */
[----:B------:R-:W-:Y:S03]  /*70e0*/  @!P0 ISETP.GE.AND P1, PT, R239, R12, PT ;  /* 0x0000000cef00820c */ /* 0x000fe60003f26270 */
[--C-:B------:R-:W-:Y:S02]  /*70f0*/  FFMA.FTZ R5, R5, c[0x0][0x23c], -R11.reuse ;  /* 0x00008f0005057a23 */ /* 0x100fe4000001080b */
[----:B---3--:R-:W-:Y:S02]  /*7100*/  FFMA.FTZ R4, R19, UR4, R220 ;  /* 0x0000000413047c23 */ /* 0x008fe400080100dc */
[----:B------:R2:W-:Y:S03]  /*7110*/  MUFU.EX2 R213, R5 ;  /* 0x0000000500d57308 */ /* 0x0005e60000000800 */
[----:B------:R-:W-:Y:S02]  /*7120*/  @!P0 FSEL R4, R4, -INF , !P1 ;  /* 0xff80000004048808 */ /* 0x000fe40004800000 */
[-C--:B------:R-:W-:Y:S03]  /*7130*/  @!P0 ISETP.GE.AND P1, PT, R225, R14.reuse, PT ;  /* 0x0000000ee100820c */ /* 0x080fe60003f26270 */
[----:B------:R-:W-:Y:S04]  /*7140*/  FFMA.FTZ R4, R4, c[0x0][0x23c], -R11 ;  /* 0x00008f0004047a23 */ /* 0x000fe8000001080b */
[----:B------:R-:W1:Y:S01]  /*7150*/  MUFU.EX2 R212, R4 ;  /* 0x0000000400d47308 */ /* 0x000e620000000800 */
[----:B--2---:R-:W-:Y:S05]  /*7160*/  FFMA.FTZ R5, R18, UR4, R168 ;  /* 0x0000000412057c23 */ /* 0x004fea00080100a8 */
[----:B------:R-:W-:Y:S02]  /*7170*/  @!P0 FSEL R5, R5, -INF , !P1 ;  /* 0xff80000005058808 */ /* 0x000fe40004800000 */
[----:B------:R-:W-:Y:S03]  /*7180*/  @!P0 ISETP.GE.AND P1, PT, R226, R14, PT ;  /* 0x0000000ee200820c */ /* 0x000fe60003f26270 */
[----:B------:R-:W-:Y:S04]  /*7190*/  FFMA.FTZ R5, R5, c[0x0][0x23c], -R13 ;  /* 0x00008f0005057a23 */ /* 0x000fe8000001080d */
[----:B------:R2:W-:Y:S02]  /*71a0*/  MUFU.EX2 R164, R5 ;  /* 0x0000000500a47308 */ /* 0x0005e40000000800 */
[----:B--2---:R-:W-:Y:S02]  /*71b0*/  FFMA.FTZ R5, R18, UR4, R219 ;  /* 0x0000000412057c23 */ /* 0x004fe400080100db */
[----:B------:R-:W-:Y:S05]  /*71c0*/  FFMA.FTZ R4, R17, UR4, R167 ;  /* 0x0000000411047c23 */ /* 0x000fea00080100a7 */
[----:B------:R-:W-:Y:S02]  /*71d0*/  @!P0 FSEL R4, R4, -INF , !P1 ;  /* 0xff80000004048808 */ /* 0x000fe40004800000 */
[-C--:B------:R-:W-:Y:S03]  /*71e0*/  @!P0 ISETP.GE.AND P1, PT, R225, R12.reuse, PT ;  /* 0x0000000ce100820c */ /* 0x080fe60003f26270 */
[----:B------:R-:W-:Y:S01]  /*71f0*/  FFMA.FTZ R4, R4, c[0x0][0x23c], -R13 ;  /* 0x00008f0004047a23 */ /* 0x000fe2000001080d */
[----:B------:R-:W-:Y:S02]  /*7200*/  @!P0 FSEL R5, R5, -INF , !P1 ;  /* 0xff80000005058808 */ /* 0x000fe40004800000 */
[----:B------:R-:W-:Y:S01]  /*7210*/  @!P0 ISETP.GE.AND P1, PT, R226, R12, PT ;  /* 0x0000000ce200820c */ /* 0x000fe20003f26270 */
[----:B------:R2:W-:Y:S02]  /*7220*/  MUFU.EX2 R163, R4 ;  /* 0x0000000400a37308 */ /* 0x0005e40000000800 */
[--C-:B------:R-:W-:Y:S08]  /*7230*/  FFMA.FTZ R5, R5, c[0x0][0x23c], -R11.reuse ;  /* 0x00008f0005057a23 */ /* 0x100ff0000001080b */
[----:B------:R3:W-:Y:S01]  /*7240*/  MUFU.EX2 R179, R5 ;  /* 0x0000000500b37308 */ /* 0x0007e20000000800 */
[----:B--2---:R-:W-:Y:S05]  /*7250*/  FFMA.FTZ R4, R17, UR4, R218 ;  /* 0x0000000411047c23 */ /* 0x004fea00080100da */
[----:B------:R-:W-:Y:S02]  /*7260*/  @!P0 FSEL R4, R4, -INF , !P1 ;  /* 0xff80000004048808 */ /* 0x000fe40004800000 */
[-C--:B------:R-:W-:Y:S01]  /*7270*/  @!P0 ISETP.GE.AND P1, PT, R225, R10.reuse, PT ;  /* 0x0000000ae100820c */ /* 0x080fe20003f26270 */
[----:B---3--:R-:W-:Y:S02]  /*7280*/  FFMA.FTZ R5, R18, UR4, R250 ;  /* 0x0000000412057c23 */ /* 0x008fe400080100fa */
[----:B------:R-:W-:Y:S03]  /*7290*/  FFMA.FTZ R4, R4, c[0x0][0x23c], -R11 ;  /* 0x00008f0004047a23 */ /* 0x000fe6000001080b */
[----:B------:R-:W-:Y:S01]  /*72a0*/  @!P0 FSEL R5, R5, -INF , !P1 ;  /* 0xff80000005058808 */ /* 0x000fe20004800000 */
[----:B------:R2:W3:Y:S01]  /*72b0*/  MUFU.EX2 R178, R4 ;  /* 0x0000000400b27308 */ /* 0x0004e20000000800 */
[-C--:B------:R-:W-:Y:S03]  /*72c0*/  @!P0 ISETP.GE.AND P1, PT, R226, R10.reuse, PT ;  /* 0x0000000ae200820c */ /* 0x080fe60003f26270 */
[----:B------:R-:W-:Y:S06]  /*72d0*/  FFMA.FTZ R5, R5, c[0x0][0x23c], -R8 ;  /* 0x00008f0005057a23 */ /* 0x000fec0000010808 */
[----:B------:R1:W-:Y:S01]  /*72e0*/  MUFU.EX2 R98, R5 ;  /* 0x0000000500627308 */ /* 0x0003e20000000800 */
[----:B--2---:R-:W-:Y:S05]  /*72f0*/  FFMA.FTZ R4, R17, UR4, R248 ;  /* 0x0000000411047c23 */ /* 0x004fea00080100f8 */
[----:B------:R-:W-:Y:S02]  /*7300*/  @!P0 FSEL R4, R4, -INF , !P1 ;  /* 0xff80000004048808 */ /* 0x000fe40004800000 */
[-C--:B------:R-:W-:Y:S01]  /*7310*/  @!P0 ISETP.GE.AND P1, PT, R225, R9.reuse, PT ;  /* 0x00000009e100820c */ /* 0x080fe20003f26270 */
[----:B-1----:R-:W-:Y:S02]  /*7320*/  FFMA.FTZ R5, R18, UR4, R68 ;  /* 0x0000000412057c23 */ /* 0x002fe40008010044 */
[----:B------:R-:W-:Y:S03]  /*7330*/  FFMA.FTZ R4, R4, c[0x0][0x23c], -R8 ;  /* 0x00008f0004047a23 */ /* 0x000fe60000010808 */
[----:B------:R-:W-:Y:S01]  /*7340*/  @!P0 FSEL R5, R5, -INF , !P1 ;  /* 0xff80000005058808 */ /* 0x000fe20004800000 */
[----:B------:R1:W-:Y:S01]  /*7350*/  MUFU.EX2 R97, R4 ;  /* 0x0000000400617308 */ /* 0x0003e20000000800 */
[----:B------:R-:W-:Y:S03]  /*7360*/  @!P0 ISETP.GE.AND P1, PT, R226, R9, PT ;  /* 0x00000009e200820c */ /* 0x000fe60003f26270 */
[----:B------:R-:W-:Y:S06]  /*7370*/  FFMA.FTZ R5, R5, c[0x0][0x23c], -R0 ;  /* 0x00008f0005057a23 */ /* 0x000fec0000010800 */
[----:B------:R2:W-:Y:S01]  /*7380*/  MUFU.EX2 R72, R5 ;  /* 0x0000000500487308 */ /* 0x0005e20000000800 */
[----:B-1----:R-:W-:Y:S05]  /*7390*/  FFMA.FTZ R4, R17, UR4, R2 ;  /* 0x0000000411047c23 */ /* 0x002fea0008010002 */
[----:B------:R-:W-:Y:S02]  /*73a0*/  @!P0 FSEL R4, R4, -INF , !P1 ;  /* 0xff80000004048808 */ /* 0x000fe40004800000 */
[----:B------:R-:W-:Y:S01]  /*73b0*/  @!P0 ISETP.GE.AND P1, PT, R7, R10, PT ;  /* 0x0000000a0700820c */ /* 0x000fe20003f26270 */
[----:B--2---:R-:W-:Y:S02]  /*73c0*/  FFMA.FTZ R5, R16, UR4, R233 ;  /* 0x0000000410057c23 */ /* 0x004fe400080100e9 */
[----:B------:R-:W-:Y:S03]  /*73d0*/  FFMA.FTZ R6, R4, c[0x0][0x23c], -R0 ;  /* 0x00008f0004067a23 */ /* 0x000fe60000010800 */
[----:B------:R-:W-:Y:S01]  /*73e0*/  @!P0 FSEL R5, R5, -INF , !P2 ;  /* 0xff80000005058808 */ /* 0x000fe20005000000 */
[----:B------:R1:W-:Y:S01]  /*73f0*/  MUFU.EX2 R71, R6 ;  /* 0x0000000600477308 */ /* 0x0003e20000000800 */
[----:B------:R-:W-:Y:S03]  /*7400*/  @!P0 ISETP.GE.AND P2, PT, R7, R12, PT ;  /* 0x0000000c0700820c */ /* 0x000fe60003f46270 */
[----:B------:R-:W-:Y:S06]  /*7410*/  FFMA.FTZ R5, R5, c[0x0][0x23c], -R8 ;  /* 0x00008f0005057a23 */ /* 0x000fec0000010808 */
[----:B------:R2:W-:Y:S01]  /*7420*/  MUFU.EX2 R249, R5 ;  /* 0x0000000500f97308 */ /* 0x0005e20000000800 */
[----:B-1----:R-:W-:Y:S05]  /*7430*/  F2FP.BF16.PACK_AB R6, R188, R189 ;  /* 0x000000bdbc06723e */ /* 0x002fea00000010ff */
[----:B------:R1:W-:Y:S01]  /*7440*/  STS [R194+0x1c400], R6 ;  /* 0x01c40006c2007388 */ /* 0x0003e20000000800 */
[----:B--2---:R-:W-:Y:S02]  /*7450*/  FFMA.FTZ R5, R16, UR4, R160 ;  /* 0x0000000410057c23 */ /* 0x004fe400080100a0 */
[----:B----4-:R-:W-:Y:S03]  /*7460*/  FFMA.FTZ R4, R15, UR4, R224 ;  /* 0x000000040f047c23 */ /* 0x010fe600080100e0 */
[----:B------:R-:W-:Y:S02]  /*7470*/  @!P0 FSEL R5, R5, -INF , !P5 ;  /* 0xff80000005058808 */ /* 0x000fe40006800000 */
[----:B------:R-:W-:Y:S02]  /*7480*/  @!P0 FSEL R4, R4, -INF , !P1 ;  /* 0xff80000004048808 */ /* 0x000fe40004800000 */
[-C--:B------:R-:W-:Y:S03]  /*7490*/  @!P0 ISETP.GE.AND P1, PT, R252, R9.reuse, PT ;  /* 0x00000009fc00820c */ /* 0x080fe60003f26270 */
[----:B------:R-:W-:Y:S02]  /*74a0*/  FFMA.FTZ R8, R4, c[0x0][0x23c], -R8 ;  /* 0x00008f0004087a23 */ /* 0x000fe40000010808 */
[----:B------:R-:W-:Y:S02]  /*74b0*/  FFMA.FTZ R4, R16, UR4, R190 ;  /* 0x0000000410047c23 */ /* 0x000fe400080100be */
[----:B------:R2:W-:Y:S03]  /*74c0*/  MUFU.EX2 R246, R8 ;  /* 0x0000000800f67308 */ /* 0x0005e60000000800 */
[----:B------:R-:W-:Y:S02]  /*74d0*/  @!P0 FSEL R4, R4, -INF , !P1 ;  /* 0xff80000004048808 */ /* 0x000fe40004800000 */
[----:B------:R-:W-:Y:S02]  /*74e0*/  @!P0 ISETP.GE.AND P1, PT, R7, R9, PT ;  /* 0x000000090700820c */ /* 0x000fe40003f26270 */
[----:B------:R-:W-:Y:S02]  /*74f0*/  F2FP.BF16.PACK_AB R7, R157, R153 ;  /* 0x000000999d07723e */ /* 0x000fe400000010ff */
[----:B-1----:R-:W-:Y:S03]  /*7500*/  F2FP.BF16.PACK_AB R6, R121, R122 ;  /* 0x0000007a7906723e */ /* 0x002fe600000010ff */
[----:B------:R1:W-:Y:S01]  /*7510*/  STS [R194+0x1c000], R7 ;  /* 0x01c00007c2007388 */ /* 0x0003e20000000800 */
[----:B--2---:R-:W-:Y:S01]  /*7520*/  FFMA.FTZ R8, R4, c[0x0][0x23c], -R0 ;  /* 0x00008f0004087a23 */ /* 0x004fe20000010800 */
[----:B------:R-:W-:Y:S03]  /*7530*/  F2FP.BF16.PACK_AB R4, R156, R234 ;  /* 0x000000ea9c04723e */ /* 0x000fe600000010ff */
[----:B------:R2:W-:Y:S02]  /*7540*/  MUFU.EX2 R70, R8 ;  /* 0x0000000800467308 */ /* 0x0005e40000000800 */
[----:B------:R4:W-:Y:S01]  /*7550*/  STS [R197+0x1c000], R4 ;  /* 0x01c00004c5007388 */ /* 0x0009e20000000800 */
[----:B-1----:R-:W-:Y:S05]  /*7560*/  F2FP.BF16.PACK_AB R7, R131, R180 ;  /* 0x000000b48307723e */ /* 0x002fea00000010ff */
[----:B------:R1:W-:Y:S04]  /*7570*/  STS [R197+0x1c400], R7 ;  /* 0x01c40007c5007388 */ /* 0x0003e80000000800 */
[----:B------:R3:W-:Y:S01]  /*7580*/  STS [R194+0x1e000], R6 ;  /* 0x01e00006c2007388 */ /* 0x0007e20000000800 */
[----:B--2---:R-:W-:Y:S01]  /*7590*/  FFMA.FTZ R8, R5, c[0x0][0x23c], -R13 ;  /* 0x00008f0005087a23 */ /* 0x004fe2000001080d */
[----:B------:R-:W-:Y:S01]  /*75a0*/  F2FP.BF16.PACK_AB R5, R95, R96 ;  /* 0x000000605f05723e */ /* 0x000fe200000010ff */
[----:B----4-:R-:W-:Y:S02]  /*75b0*/  FFMA.FTZ R4, R15, UR4, R159 ;  /* 0x000000040f047c23 */ /* 0x010fe4000801009f */
[----:B------:R2:W-:Y:S02]  /*75c0*/  MUFU.EX2 R162, R8 ;  /* 0x0000000800a27308 */ /* 0x0005e40000000800 */
[----:B------:R4:W-:Y:S01]  /*75d0*/  STS [R194+0x1e400], R5 ;  /* 0x01e40005c2007388 */ /* 0x0009e20000000800 */
[----:B------:R-:W-:Y:S05]  /*75e0*/  @!P0 FSEL R4, R4, -INF , !P4 ;  /* 0xff80000004048808 */ /* 0x000fea0006000000 */
[----:B------:R-:W-:Y:S01]  /*75f0*/  FFMA.FTZ R13, R4, c[0x0][0x23c], -R13 ;  /* 0x00008f00040d7a23 */ /* 0x000fe2000001080d */
[----:B------:R-:W-:Y:S02]  /*7600*/  F2FP.BF16.PACK_AB R4, R154, R155 ;  /* 0x0000009b9a04723e */ /* 0x000fe400000010ff */
[----:B-1----:R-:W-:Y:S01]  /*7610*/  F2FP.BF16.PACK_AB R7, R119, R120 ;  /* 0x000000787707723e */ /* 0x002fe200000010ff */
[----:B------:R-:W1:Y:S01]  /*7620*/  MUFU.EX2 R161, R13 ;  /* 0x0000000d00a17308 */ /* 0x000e620000000800 */
[----:B---3--:R-:W-:Y:S03]  /*7630*/  F2FP.BF16.PACK_AB R6, R93, R94 ;  /* 0x0000005e5d06723e */ /* 0x008fe600000010ff */
[----:B------:R3:W-:Y:S04]  /*7640*/  STS [R197+0x1e000], R7 ;  /* 0x01e00007c5007388 */ /* 0x0007e80000000800 */
[----:B------:R1:W-:Y:S04]  /*7650*/  STS [R197+0x1e400], R6 ;  /* 0x01e40006c5007388 */ /* 0x0003e80000000800 */
[----:B------:R1:W-:Y:S01]  /*7660*/  STS [R201+0x1c000], R4 ;  /* 0x01c00004c9007388 */ /* 0x0003e20000000800 */
[----:B----4-:R-:W-:Y:S05]  /*7670*/  FFMA.FTZ R5, R16, UR4, R170 ;  /* 0x0000000410057c23 */ /* 0x010fea00080100aa */
[----:B------:R-:W-:Y:S05]  /*7680*/  @!P0 FSEL R5, R5, -INF , !P3 ;  /* 0xff80000005058808 */ /* 0x000fea0005800000 */
[----:B--2---:R-:W-:Y:S01]  /*7690*/  FFMA.FTZ R8, R5, c[0x0][0x23c], -R11 ;  /* 0x00008f0005087a23 */ /* 0x004fe2000001080b */
[----:B------:R-:W-:Y:S03]  /*76a0*/  F2FP.BF16.PACK_AB R5, R240, R242 ;  /* 0x000000f2f005723e */ /* 0x000fe600000010ff */
[----:B------:R2:W-:Y:S01]  /*76b0*/  MUFU.EX2 R174, R8 ;  /* 0x0000000800ae7308 */ /* 0x0005e20000000800 */
[----:B---3--:R-:W-:Y:S02]  /*76c0*/  F2FP.BF16.PACK_AB R7, R127, R128 ;  /* 0x000000807f07723e */ /* 0x008fe400000010ff */
[----:B-1----:R-:W-:Y:S03]  /*76d0*/  F2FP.BF16.PACK_AB R6, R176, R177 ;  /* 0x000000b1b006723e */ /* 0x002fe600000010ff */
[----:B------:R1:W-:Y:S01]  /*76e0*/  STS [R201+0x1c400], R7 ;  /* 0x01c40007c9007388 */ /* 0x0003e20000000800 */
[C---:B------:R-:W-:Y:S03]  /*76f0*/  FFMA.FTZ R4, R15.reuse, UR4, R169 ;  /* 0x000000040f047c23 */ /* 0x040fe600080100a9 */
[----:B------:R3:W-:Y:S04]  /*7700*/  STS [R200+0x1c000], R6 ;  /* 0x01c00006c8007388 */ /* 0x0007e80000000800 */
[----:B------:R4:W-:Y:S01]  /*7710*/  STS [R200+0x1c400], R5 ;  /* 0x01c40005c8007388 */ /* 0x0009e20000000800 */
[----:B------:R-:W-:Y:S05]  /*7720*/  @!P0 FSEL R4, R4, -INF , !P2 ;  /* 0xff80000004048808 */ /* 0x000fea0005000000 */
[----:B------:R-:W-:Y:S02]  /*7730*/  FFMA.FTZ R11, R4, c[0x0][0x23c], -R11 ;  /* 0x00008f00040b7a23 */ /* 0x000fe4000001080b */
[----:B------:R-:W-:Y:S01]  /*7740*/  FFMA.FTZ R4, R15, UR4, R191 ;  /* 0x000000040f047c23 */ /* 0x000fe200080100bf */
[----:B--2---:R-:W-:Y:S01]  /*7750*/  F2FP.BF16.PACK_AB R8, R87, R88 ;  /* 0x000000585708723e */ /* 0x004fe200000010ff */
[----:B------:R-:W2:Y:S03]  /*7760*/  MUFU.EX2 R173, R11 ;  /* 0x0000000b00ad7308 */ /* 0x000ea60000000800 */
[----:B------:R-:W-:Y:S01]  /*7770*/  @!P0 FSEL R4, R4, -INF , !P1 ;  /* 0xff80000004048808 */ /* 0x000fe20004800000 */
[----:B------:R-:W-:Y:S01]  /*7780*/  STS [R201+0x1e400], R8 ;  /* 0x01e40008c9007388 */ /* 0x000fe20000000800 */
[----:B-1----:R-:W-:Y:S03]  /*7790*/  F2FP.BF16.PACK_AB R7, R113, R114 ;  /* 0x000000727107723e */ /* 0x002fe600000010ff */
[----:B------:R-:W-:Y:S01]  /*77a0*/  FFMA.FTZ R0, R4, c[0x0][0x23c], -R0 ;  /* 0x00008f0004007a23 */ /* 0x000fe20000010800 */
[----:B------:R-:W-:Y:S02]  /*77b0*/  F2FP.BF16.PACK_AB R4, R165, R166 ;  /* 0x000000a6a504723e */ /* 0x000fe400000010ff */
[----:B---3--:R-:W-:Y:S01]  /*77c0*/  F2FP.BF16.PACK_AB R6, R85, R86 ;  /* 0x000000565506723e */ /* 0x008fe200000010ff */
[----:B------:R1:W-:Y:S01]  /*77d0*/  STS [R201+0x1e000], R7 ;  /* 0x01e00007c9007388 */ /* 0x0003e20000000800 */
[----:B------:R3:W1:Y:S01]  /*77e0*/  MUFU.EX2 R69, R0 ;  /* 0x0000000000457308 */ /* 0x0006620000000800 */
[----:B----4-:R-:W-:Y:S02]  /*77f0*/  F2FP.BF16.PACK_AB R5, R152, R175 ;  /* 0x000000af9805723e */ /* 0x010fe400000010ff */
[----:B------:R4:W-:Y:S01]  /*7800*/  STS [R200+0x1e400], R6 ;  /* 0x01e40006c8007388 */ /* 0x0009e20000000800 */
[----:B-1----:R-:W-:Y:S02]  /*7810*/  F2FP.BF16.PACK_AB R7, R111, R112 ;  /* 0x000000706f07723e */ /* 0x002fe400000010ff */
[----:B---3--:R-:W-:Y:S02]  /*7820*/  F2FP.BF16.PACK_AB R0, R212, R213 ;  /* 0x000000d5d400723e */ /* 0x008fe400000010ff */
[----:B----4-:R-:W-:Y:S01]  /*7830*/  F2FP.BF16.PACK_AB R6, R105, R106 ;  /* 0x0000006a6906723e */ /* 0x010fe200000010ff */
[----:B------:R1:W-:Y:S04]  /*7840*/  STS [R200+0x1e000], R7 ;  /* 0x01e00007c8007388 */ /* 0x0003e80000000800 */
[----:B------:R3:W-:Y:S01]  /*7850*/  STS [R195+0x1c000], R5 ;  /* 0x01c00005c3007388 */ /* 0x0007e20000000800 */
[----:B-1----:R-:W-:Y:S02]  /*7860*/  F2FP.BF16.PACK_AB R7, R222, R223 ;  /* 0x000000dfde07723e */ /* 0x002fe400000010ff */
[----:B---3--:R-:W-:Y:S03]  /*7870*/  F2FP.BF16.PACK_AB R5, R79, R80 ;  /* 0x000000504f05723e */ /* 0x008fe600000010ff */
[----:B------:R1:W-:Y:S04]  /*7880*/  STS [R195+0x1c400], R7 ;  /* 0x01c40007c3007388 */ /* 0x0003e80000000800 */
[----:B------:R3:W-:Y:S04]  /*7890*/  STS [R196+0x1c000], R4 ;  /* 0x01c00004c4007388 */ /* 0x0007e80000000800 */
[----:B------:R4:W-:Y:S04]  /*78a0*/  STS [R196+0x1c400], R0 ;  /* 0x01c40000c4007388 */ /* 0x0009e80000000800 */
[----:B------:R2:W-:Y:S04]  /*78b0*/  STS [R195+0x1e000], R6 ;  /* 0x01e00006c3007388 */ /* 0x0005e80000000800 */
[----:B------:R2:W-:Y:S01]  /*78c0*/  STS [R195+0x1e400], R5 ;  /* 0x01e40005c3007388 */ /* 0x0005e20000000800 */
[----:B-1----:R-:W-:Y:S02]  /*78d0*/  F2FP.BF16.PACK_AB R7, R103, R104 ;  /* 0x000000686707723e */ /* 0x002fe400000010ff */
[----:B---3--:R-:W-:Y:S03]  /*78e0*/  F2FP.BF16.PACK_AB R4, R178, R179 ;  /* 0x000000b3b204723e */ /* 0x008fe600000010ff */
[----:B------:R1:W-:Y:S01]  /*78f0*/  STS [R196+0x1e000], R7 ;  /* 0x01e00007c4007388 */ /* 0x0003e20000000800 */
[----:B----4-:R-:W-:Y:S02]  /*7900*/  F2FP.BF16.PACK_AB R0, R161, R162 ;  /* 0x000000a2a100723e */ /* 0x010fe400000010ff */
[----:B--2---:R-:W-:Y:S02]  /*7910*/  F2FP.BF16.PACK_AB R6, R77, R78 ;  /* 0x0000004e4d06723e */ /* 0x004fe400000010ff */
[----:B------:R-:W-:Y:S03]  /*7920*/  F2FP.BF16.PACK_AB R5, R163, R164 ;  /* 0x000000a4a305723e */ /* 0x000fe600000010ff */
        /* <DEDUP_REMOVED lines=8> */
[----:B------:R-:W-:Y:S01]  /*79b0*/  STS [R198+0x1c400], R5 ;  /* 0x01c40005c6007388 */ /* 0x000fe20000000800 */
[----:B------:R-:W-:Y:S03]  /*79c0*/  F2FP.BF16.PACK_AB R0, R69, R70 ;  /* 0x000000464500723e */ /* 0x000fe600000010ff */
        /* <DEDUP_REMOVED lines=79> */
[----:B------:R2:W4:Y:S08]  /*7ec0*/  LDSM.16.M88.4 R140, [R0+0xa000] ;  /* 0x00a00000008c783b */ /* 0x0005300000000200 */
[----:B--2---:R2:W2:Y:S01]  /*7ed0*/  LDG.E R0, [R146.64+0x120] ;  /* 0x0001200692007981 */ /* 0x0044a2000c1e1900 */
[-C--:B-1----:R-:W-:Y:S08]  /*7ee0*/  HMMA.16816.F32.BF16 R4, R136, R132.reuse, R4 ;  /* 0x000000848804723c */ /* 0x082ff00000041804 */
[C---:B----4-:R-:W-:Y:S08]  /*7ef0*/  HMMA.16816.F32.BF16 R8, R140.reuse, R132, R8 ;  /* 0x000000848c08723c */ /* 0x050ff00000041808 */
[-C--:B------:R-:W-:Y:S08]  /*7f00*/  HMMA.16816.F32.BF16 R12, R140, R134.reuse, R12 ;  /* 0x000000868c0c723c */ /* 0x080ff0000004180c */
[----:B---3--:R-:W-:Y:S01]  /*7f10*/  FADD.FTZ R4, -R145, R4 ;  /* 0x0000000491047221 */ /* 0x008fe20000010100 */
[C---:B------:R-:W-:Y:S01]  /*7f20*/  HMMA.16816.F32.BF16 R16, R136.reuse, R134, R16 ;  /* 0x000000868810723c */ /* 0x040fe20000041810 */
[----:B------:R-:W1:Y:S02]  /*7f30*/  LDSM.16.M88.4 R132, [R185+0x10800] ;  /* 0x01080000b984783b */ /* 0x000e640000000200 */
[----:B------:R-:W-:Y:S02]  /*7f40*/  FMUL.FTZ R150, R153, R4 ;  /* 0x0000000499967220 */ /* 0x000fe40000410000 */
[----:B------:R-:W-:Y:S04]  /*7f50*/  FADD.FTZ R5, -R145, R5 ;  /* 0x0000000591057221 */ /* 0x000fe80000010100 */
[----:B------:R-:W-:Y:S01]  /*7f60*/  FMUL.FTZ R149, R157, R5 ;  /* 0x000000059d957220 */ /* 0x000fe20000410000 */
[----:B------:R2:W3:Y:S02]  /*7f70*/  LDG.E R4, [R146.64+0x20] ;  /* 0x0000200692047981 */ /* 0x0004e4000c1e1900 */
[----:B------:R-:W-:Y:S04]  /*7f80*/  FFMA.FTZ R5, -R158, R158, 1 ;  /* 0x3f8000009e057423 */ /* 0x000fe8000001019e */
[----:B------:R-:W-:Y:S04]  /*7f90*/  FMUL.FTZ R5, R5, c[0x0][0x2ec] ;  /* 0x0000bb0005057a20 */ /* 0x000fe80000410000 */
[----:B------:R-:W-:Y:S02]  /*7fa0*/  FMUL.FTZ R157, R5, R149 ;  /* 0x00000095059d7220 */ /* 0x000fe40000410000 */
[----:B------:R-:W-:Y:S02]  /*7fb0*/  FFMA.FTZ R5, -R245, R245, 1 ;  /* 0x3f800000f5057423 */ /* 0x000fe400000101f5 */
[C---:B------:R-:W-:Y:S02]  /*7fc0*/  FADD.FTZ R16, -R145.reuse, R16 ;  /* 0x0000001091107221 */ /* 0x040fe40000010100 */
[----:B------:R-:W-:Y:S02]  /*7fd0*/  FADD.FTZ R17, -R145, R17 ;  /* 0x0000001191117221 */ /* 0x000fe40000010100 */
[----:B------:R-:W-:Y:S01]  /*7fe0*/  FMUL.FTZ R5, R5, c[0x0][0x2ec] ;  /* 0x0000bb0005057a20 */ /* 0x000fe20000410000 */
[-C--:B-1----:R-:W-:Y:S08]  /*7ff0*/  HMMA.16816.F32.BF16 R20, R136, R132.reuse, R20 ;  /* 0x000000848814723c */ /* 0x082ff00000041814 */
[C---:B------:R-:W-:Y:S08]  /*8000*/  HMMA.16816.F32.BF16 R24, R140.reuse, R132, R24 ;  /* 0x000000848c18723c */ /* 0x040ff00000041818 */
[-C--:B------:R-:W-:Y:S08]  /*8010*/  HMMA.16816.F32.BF16 R28, R140, R134.reuse, R28 ;  /* 0x000000868c1c723c */ /* 0x080ff0000004181c */
[C---:B------:R-:W-:Y:S01]  /*8020*/  FADD.FTZ R20, -R145.reuse, R20 ;  /* 0x0000001491147221 */ /* 0x040fe20000010100 */
[C---:B------:R-:W-:Y:S01]  /*8030*/  HMMA.16816.F32.BF16 R32, R136.reuse, R134, R32 ;  /* 0x000000868820723c */ /* 0x040fe20000041820 */
[----:B------:R-:W1:Y:S02]  /*8040*/  LDSM.16.M88.4 R132, [R185+0x11000] ;  /* 0x01100000b984783b */ /* 0x000e640000000200 */
[C---:B------:R-:W-:Y:S04]  /*8050*/  FADD.FTZ R21, -R145.reuse, R21 ;  /* 0x0000001591157221 */ /* 0x040fe80000010100 */
[----:B------:R-:W-:Y:S11]  /*8060*/  FMUL.FTZ R21, R154, R21 ;  /* 0x000000159a157220 */ /* 0x000ff60000410000 */
[----:B------:R-:W-:Y:S06]  /*8070*/  @!UPT UIADD3 URZ, URZ, URZ, URZ ;  /* 0x0000003f3f3ff290 */ /* 0x000fec000fffe03f */
[C---:B------:R-:W-:Y:S02]  /*8080*/  FADD.FTZ R32, -R145.reuse, R32 ;  /* 0x0000002091207221 */ /* 0x040fe40000010100 */
[----:B------:R-:W-:Y:S04]  /*8090*/  FADD.FTZ R33, -R145, R33 ;  /* 0x0000002191217221 */ /* 0x000fe80000010100 */
        /* <DEDUP_REMOVED lines=8> */
[----:B------:R-:W-:Y:S01]  /*8120*/  FFMA.FTZ R132, -R151, R151, 1 ;  /* 0x3f80000097847423 */ /* 0x000fe20000010197 */
[-C--:B------:R-:W-:Y:S01]  /*8130*/  HMMA.16816.F32.BF16 R60, R140, R134.reuse, R60 ;  /* 0x000000868c3c723c */ /* 0x080fe2000004183c */
[----:B------:R-:W-:Y:S03]  /*8140*/  FMUL.FTZ R133, R156, R17 ;  /* 0x000000119c857220 */ /* 0x000fe60000410000 */
[----:B------:R-:W-:Y:S02]  /*8150*/  FMUL.FTZ R132, R132, c[0x0][0x2ec] ;  /* 0x0000bb0084847a20 */ /* 0x000fe40000410000 */
[----:B------:R-:W-:Y:S02]  /*8160*/  FFMA.FTZ R17, -R243, R243, 1 ;  /* 0x3f800000f3117423 */ /* 0x000fe400000101f3 */
[----:B------:R-:W-:Y:S01]  /*8170*/  FMUL.FTZ R158, R132, R150 ;  /* 0x00000096849e7220 */ /* 0x000fe20000410000 */
[----:B------:R-:W-:Y:S03]  /*8180*/  HMMA.16816.F32.BF16 R64, R136, R134, R64 ;  /* 0x000000868840723c */ /* 0x000fe60000041840 */
[----:B------:R-:W-:Y:S02]  /*8190*/  FMUL.FTZ R132, R155, R20 ;  /* 0x000000149b847220 */ /* 0x000fe40000410000 */
[----:B------:R-:W-:Y:S02]  /*81a0*/  FFMA.FTZ R20, -R241, R241, 1 ;  /* 0x3f800000f1147423 */ /* 0x000fe400000101f1 */
[----:B------:R-:W-:Y:S02]  /*81b0*/  FMUL.FTZ R134, R234, R16 ;  /* 0x00000010ea867220 */ /* 0x000fe40000410000 */
[----:B------:R-:W-:Y:S03]  /*81c0*/  FFMA.FTZ R16, -R251, R251, 1 ;  /* 0x3f800000fb107423 */ /* 0x000fe600000101fb */
[----:B------:R-:W-:Y:S02]  /*81d0*/  FMUL.FTZ R155, R5, R133 ;  /* 0x00000085059b7220 */ /* 0x000fe40000410000 */
[----:B------:R-:W-:Y:S02]  /*81e0*/  FMUL.FTZ R16, R16, c[0x0][0x2ec] ;  /* 0x0000bb0010107a20 */ /* 0x000fe40000410000 */
[----:B------:R-:W-:Y:S02]  /*81f0*/  FMUL.FTZ R5, R20, c[0x0][0x2ec] ;  /* 0x0000bb0014057a20 */ /* 0x000fe40000410000 */
[----:B------:R-:W-:Y:S02]  /*8200*/  FMUL.FTZ R156, R16, R134 ;  /* 0x00000086109c7220 */ /* 0x000fe40000410000 */
[----:B------:R-:W-:Y:S02]  /*8210*/  FMUL.FTZ R16, R17, c[0x0][0x2ec] ;  /* 0x0000bb0011107a20 */ /* 0x000fe40000410000 */
[----:B------:R-:W-:Y:S02]  /*8220*/  FMUL.FTZ R153, R5, R21 ;  /* 0x0000001505997220 */ /* 0x000fe40000410000 */
[----:B------:R-:W-:Y:S02]  /*8230*/  FMUL.FTZ R154, R16, R132 ;  /* 0x00000084109a7220 */ /* 0x000fe40000410000 */
[----:B------:R-:W-:Y:S02]  /*8240*/  FFMA.FTZ R16, -R217, R217, 1 ;  /* 0x3f800000d9107423 */ /* 0x000fe400000101d9 */
[----:B------:R-:W-:Y:S02]  /*8250*/  FMUL.FTZ R132, R177, R32 ;  /* 0x00000020b1847220 */ /* 0x000fe40000410000 */
[C---:B------:R-:W-:Y:S02]  /*8260*/  FADD.FTZ R32, -R145.reuse, R36 ;  /* 0x0000002491207221 */ /* 0x040fe40000010100 */
        /* <DEDUP_REMOVED lines=10> */
[----:B------:R-:W-:Y:S02]  /*8310*/  FMUL.FTZ R151, R5, R33 ;  /* 0x0000002105977220 */ /* 0x000fe40000410000 */
[----:B------:R-:W-:Y:S02]  /*8320*/  FMUL.FTZ R5, R20, c[0x0][0x2ec] ;  /* 0x0000bb0014057a20 */ /* 0x000fe40000410000 */
[C---:B------:R-:W-:Y:S02]  /*8330*/  FADD.FTZ R20, -R145.reuse, R48 ;  /* 0x0000003091147221 */ /* 0x040fe40000010100 */
        /* <DEDUP_REMOVED lines=9> */
[C---:B------:R-:W-:Y:S02]  /*83d0*/  FADD.FTZ R32, -R145.reuse, R64 ;  /* 0x0000004091207221 */ /* 0x040fe40000010100 */
[----:B--2---:R-:W-:Y:S02]  /*83e0*/  FMUL.FTZ R147, R16, R20 ;  /* 0x0000001410937220 */ /* 0x004fe40000410000 */
[----:B------:R-:W-:Y:S01]  /*83f0*/  FFMA.FTZ R16, -R160, R160, 1 ;  /* 0x3f800000a0107423 */ /* 0x000fe200000101a0 */
[----:B------:R-:W-:Y:S01]  /*8400*/  MOV R160, R203 ;  /* 0x000000cb00a07202 */ /* 0x000fe20000000f00 */
[----:B------:R-:W-:Y:S02]  /*8410*/  FADD.FTZ R21, -R145, R65 ;  /* 0x0000004191157221 */ /* 0x000fe40000010100 */
[----:B------:R-:W-:Y:S02]  /*8420*/  FMUL.FTZ R146, R5, R17 ;  /* 0x0000001105927220 */ /* 0x000fe40000410000 */
[----:B------:R-:W-:Y:S02]  /*8430*/  FMUL.FTZ R32, R162, R32 ;  /* 0x00000020a2207220 */ /* 0x000fe40000410000 */
[----:B------:R-:W-:Y:S02]  /*8440*/  FFMA.FTZ R5, -R159, R159, 1 ;  /* 0x3f8000009f057423 */ /* 0x000fe4000001019f */
[----:B------:R-:W-:Y:S02]  /*8450*/  FMUL.FTZ R16, R16, c[0x0][0x2ec] ;  /* 0x0000bb0010107a20 */ /* 0x000fe40000410000 */
[----:B------:R-:W-:Y:S01]  /*8460*/  FMUL.FTZ R21, R161, R21 ;  /* 0x00000015a1157220 */ /* 0x000fe20000410000 */
[----:B------:R-:W-:Y:S01]  /*8470*/  MOV R161, R202 ;  /* 0x000000ca00a17202 */ /* 0x000fe20000000f00 */
[----:B------:R-:W-:Y:S02]  /*8480*/  FMUL.FTZ R5, R5, c[0x0][0x2ec] ;  /* 0x0000bb0005057a20 */ /* 0x000fe40000410000 */
[----:B------:R-:W-:Y:S02]  /*8490*/  FMUL.FTZ R142, R16, R32 ;  /* 0x00000020108e7220 */ /* 0x000fe40000410000 */
[----:B------:R-:W-:Y:S02]  /*84a0*/  FMUL.FTZ R141, R5, R21 ;  /* 0x00000015058d7220 */ /* 0x000fe40000410000 */
[----:B------:R-:W-:Y:S02]  /*84b0*/  FFMA.FTZ R5, -R192, R192, 1 ;  /* 0x3f800000c0057423 */ /* 0x000fe400000101c0 */
[C---:B------:R-:W-:Y:S02]  /*84c0*/  FADD.FTZ R36, -R145.reuse, R52 ;  /* 0x0000003491247221 */ /* 0x040fe40000010100 */
[----:B------:R-:W-:Y:S02]  /*84d0*/  FADD.FTZ R33, -R145, R53 ;  /* 0x0000003591217221 */ /* 0x000fe40000010100 */
[----:B------:R-:W-:Y:S02]  /*84e0*/  FFMA.FTZ R20, -R168, R168, 1 ;  /* 0x3f800000a8147423 */ /* 0x000fe400000101a8 */
[----:B------:R-:W-:Y:S02]  /*84f0*/  FFMA.FTZ R17, -R167, R167, 1 ;  /* 0x3f800000a7117423 */ /* 0x000fe400000101a7 */
[----:B------:R-:W-:Y:S02]  /*8500*/  FMUL.FTZ R5, R5, c[0x0][0x2ec] ;  /* 0x0000bb0005057a20 */ /* 0x000fe40000410000 */
[----:B------:R-:W-:Y:S02]  /*8510*/  FMUL.FTZ R36, R164, R36 ;  /* 0x00000024a4247220 */ /* 0x000fe40000410000 */
[C---:B---3--:R-:W-:Y:S02]  /*8520*/  FADD.FTZ R16, -R4.reuse, R6 ;  /* 0x0000000604107221 */ /* 0x048fe40000010100 */
[----:B------:R-:W-:Y:S02]  /*8530*/  FFMA.FTZ R6, -R193, R193, 1 ;  /* 0x3f800000c1067423 */ /* 0x000fe400000101c1 */
[----:B------:R-:W-:Y:S01]  /*8540*/  FADD.FTZ R7, -R4, R7 ;  /* 0x0000000704077221 */ /* 0x000fe20000010100 */
[----:B------:R1:W5:Y:S01]  /*8550*/  LDL.LU R193, [R1+0x1ec] ;  /* 0x0001ec0001c17983 */ /* 0x0003620000300800 */
[----:B------:R-:W-:Y:S02]  /*8560*/  FMUL.FTZ R16, R189, R16 ;  /* 0x00000010bd107220 */ /* 0x000fe40000410000 */
[----:B------:R-:W-:Y:S01]  /*8570*/  FMUL.FTZ R7, R188, R7 ;  /* 0x00000007bc077220 */ /* 0x000fe20000410000 */
[----:B------:R1:W5:Y:S01]  /*8580*/  LDL.LU R192, [R1+0x1e8] ;  /* 0x0001e80001c07983 */ /* 0x0003620000300800 */
[----:B------:R-:W-:Y:S02]  /*8590*/  FMUL.FTZ R33, R163, R33 ;  /* 0x00000021a3217220 */ /* 0x000fe40000410000 */
[----:B------:R-:W-:Y:S01]  /*85a0*/  FMUL.FTZ R20, R20, c[0x0][0x2ec] ;  /* 0x0000bb0014147a20 */ /* 0x000fe20000410000 */
[----:B------:R1:W5:Y:S01]  /*85b0*/  LDL.LU R189, [R1+0x1e4] ;  /* 0x0001e40001bd7983 */ /* 0x0003620000300800 */
[----:B------:R-:W-:Y:S02]  /*85c0*/  FMUL.FTZ R17, R17, c[0x0][0x2ec] ;  /* 0x0000bb0011117a20 */ /* 0x000fe40000410000 */
[----:B------:R-:W-:Y:S01]  /*85d0*/  FMUL.FTZ R6, R6, c[0x0][0x2ec] ;  /* 0x0000bb0006067a20 */ /* 0x000fe20000410000 */
[----:B------:R1:W5:Y:S01]  /*85e0*/  LDL.LU R188, [R1+0x1e0] ;  /* 0x0001e00001bc7983 */ /* 0x0003620000300800 */
[C---:B------:R-:W-:Y:S02]  /*85f0*/  FADD.FTZ R18, -R4.reuse, R18 ;  /* 0x0000001204127221 */ /* 0x040fe40000010100 */
[----:B------:R-:W-:Y:S02]  /*8600*/  FADD.FTZ R19, -R4, R19 ;  /* 0x0000001304137221 */ /* 0x000fe40000010100 */
[----:B------:R-:W-:Y:S02]  /*8610*/  FMUL.FTZ R139, R5, R7 ;  /* 0x00000007058b7220 */ /* 0x000fe40000410000 */
[----:B------:R-:W-:Y:S02]  /*8620*/  FFMA.FTZ R5, -R129, R129, 1 ;  /* 0x3f80000081057423 */ /* 0x000fe40000010181 */
[----:B------:R-:W-:Y:S02]  /*8630*/  FMUL.FTZ R145, R20, R36 ;  /* 0x0000002414917220 */ /* 0x000fe40000410000 */
[----:B------:R-:W-:Y:S02]  /*8640*/  FMUL.FTZ R143, R17, R33 ;  /* 0x00000021118f7220 */ /* 0x000fe40000410000 */
[----:B------:R-:W-:Y:S02]  /*8650*/  FMUL.FTZ R140, R6, R16 ;  /* 0x00000010068c7220 */ /* 0x000fe40000410000 */
[----:B------:R-:W-:Y:S02]  /*8660*/  FMUL.FTZ R20, R180, R18 ;  /* 0x00000012b4147220 */ /* 0x000fe40000410000 */
[----:B------:R-:W-:Y:S01]  /*8670*/  FMUL.FTZ R19, R131, R19 ;  /* 0x0000001383137220 */ /* 0x000fe20000410000 */
[----:B------:R1:W5:Y:S01]  /*8680*/  LDL.LU R180, [R1+0x1dc] ;  /* 0x0001dc0001b47983 */ /* 0x0003620000300800 */
[----:B------:R-:W-:Y:S02]  /*8690*/  FADD.FTZ R17, -R4, R23 ;  /* 0x0000001704117221 */ /* 0x000fe40000010100 */
[----:B------:R-:W-:Y:S01]  /*86a0*/  FFMA.FTZ R6, -R130, R130, 1 ;  /* 0x3f80000082067423 */ /* 0x000fe20000010182 */
[----:B------:R1:W5:Y:S01]  /*86b0*/  LDL.LU R131, [R1+0x1d8] ;  /* 0x0001d80001837983 */ /* 0x0003620000300800 */
[----:B------:R-:W-:Y:S02]  /*86c0*/  FMUL.FTZ R5, R5, c[0x0][0x2ec] ;  /* 0x0000bb0005057a20 */ /* 0x000fe40000410000 */
[----:B------:R-:W-:Y:S01]  /*86d0*/  FFMA.FTZ R16, -R125, R125, 1 ;  /* 0x3f8000007d107423 */ /* 0x000fe2000001017d */
[----:B------:R1:W5:Y:S01]  /*86e0*/  LDL.LU R130, [R1+0x1d4] ;  /* 0x0001d40001827983 */ /* 0x0003620000300800 */
[----:B------:R-:W-:Y:S02]  /*86f0*/  FADD.FTZ R18, -R4, R22 ;  /* 0x0000001604127221 */ /* 0x000fe40000010100 */
[----:B------:R-:W-:Y:S01]  /*8700*/  FMUL.FTZ R17, R127, R17 ;  /* 0x000000117f117220 */ /* 0x000fe20000410000 */
[----:B------:R1:W5:Y:S01]  /*8710*/  LDL.LU R129, [R1+0x1d0] ;  /* 0x0001d00001817983 */ /* 0x0003620000300800 */
        /* <DEDUP_REMOVED lines=8> */
[C---:B------:R-:W-:Y:S01]  /*87a0*/  FADD.FTZ R19, -R4.reuse, R35 ;  /* 0x0000002304137221 */ /* 0x040fe20000010100 */
[----:B------:R1:W5:Y:S01]  /*87b0*/  LDL.LU R127, [R1+0x1c8] ;  /* 0x0001c800017f7983 */ /* 0x0003620000300800 */
[----:B------:R-:W-:Y:S02]  /*87c0*/  FMUL.FTZ R136, R5, R17 ;  /* 0x0000001105887220 */ /* 0x000fe40000410000 */
[----:B------:R-:W-:Y:S01]  /*87d0*/  FFMA.FTZ R5, -R123, R123, 1 ;  /* 0x3f8000007b057423 */ /* 0x000fe2000001017b */
[----:B------:R1:W5:Y:S01]  /*87e0*/  LDL.LU R126, [R1+0x1c4] ;  /* 0x0001c400017e7983 */ /* 0x0003620000300800 */
[----:B------:R-:W-:Y:S02]  /*87f0*/  FADD.FTZ R20, -R4, R34 ;  /* 0x0000002204147221 */ /* 0x000fe40000010100 */
[----:B------:R-:W-:Y:S01]  /*8800*/  FMUL.FTZ R137, R6, R18 ;  /* 0x0000001206897220 */ /* 0x000fe20000410000 */
[----:B------:R1:W5:Y:S01]  /*8810*/  LDL.LU R125, [R1+0x1c0] ;  /* 0x0001c000017d7983 */ /* 0x0003620000300800 */
[----:B------:R-:W-:Y:S02]  /*8820*/  FMUL.FTZ R19, R240, R19 ;  /* 0x00000013f0137220 */ /* 0x000fe40000410000 */
[----:B------:R-:W-:Y:S02]  /*8830*/  FADD.FTZ R17, -R4, R39 ;  /* 0x0000002704117221 */ /* 0x000fe40000010100 */
[----:B------:R-:W-:Y:S02]  /*8840*/  FFMA.FTZ R6, -R124, R124, 1 ;  /* 0x3f8000007c067423 */ /* 0x000fe4000001017c */
[----:B------:R-:W-:Y:S01]  /*8850*/  FMUL.FTZ R5, R5, c[0x0][0x2ec] ;  /* 0x0000bb0005057a20 */ /* 0x000fe20000410000 */
[----:B------:R1:W5:Y:S01]  /*8860*/  LDL.LU R124, [R1+0x1bc] ;  /* 0x0001bc00017c7983 */ /* 0x0003620000300800 */
[----:B------:R-:W-:Y:S02]  /*8870*/  FFMA.FTZ R16, -R244, R244, 1 ;  /* 0x3f800000f4107423 */ /* 0x000fe400000101f4 */
[----:B------:R-:W-:Y:S01]  /*8880*/  FMUL.FTZ R20, R242, R20 ;  /* 0x00000014f2147220 */ /* 0x000fe20000410000 */
[----:B------:R1:W5:Y:S01]  /*8890*/  LDL.LU R123, [R1+0x1b8] ;  /* 0x0001b800017b7983 */ /* 0x0003620000300800 */
        /* <DEDUP_REMOVED lines=32> */
[C---:B------:R-:W-:Y:S02]  /*8aa0*/  FADD.FTZ R5, -R3.reuse, R8 ;  /* 0x0000000803057221 */ /* 0x040fe40000010100 */
        /* <DEDUP_REMOVED lines=101> */
[----:B------:R-:W-:Y:S02]  /*9100*/  FADD.FTZ R10, -R0, R10 ;  /* 0x0000000a000a7221 */ /* 0x000fe40000010100 */
        /* <DEDUP_REMOVED lines=110> */
[----:B------:R-:W-:Y:S01]  /*97f0*/  FFMA.FTZ R3, -R190, R190, 1 ;  /* 0x3f800000be037423 */ /* 0x000fe200000101be */
[----:B------:R-:W-:Y:S01]  /*9800*/  MOV R190, 0x40 ;  /* 0x0000004000be7802 */ /* 0x000fe20000000f00 */
[----:B------:R-:W-:Y:S01]  /*9810*/  FFMA.FTZ R0, -R191, R191, 1 ;  /* 0x3f800000bf007423 */ /* 0x000fe200000101bf */
[----:B------:R1:W5:Y:S01]  /*9820*/  LDL.LU R68, [R1+0xdc] ;  /* 0x0000dc0001447983 */ /* 0x0003620000300800 */
[----:B------:R-:W-:Y:S01]  /*9830*/  FMUL.FTZ R5, R5, c[0x0][0x2ec] ;  /* 0x0000bb0005057a20 */ /* 0x000fe20000410000 */
[----:B------:R-:W-:Y:S01]  /*9840*/  MOV R191, 0x20 ;  /* 0x0000002000bf7802 */ /* 0x000fe20000000f00 */
[----:B------:R-:W-:Y:S01]  /*9850*/  FMUL.FTZ R4, R4, c[0x0][0x2ec] ;  /* 0x0000bb0004047a20 */ /* 0x000fe20000410000 */
[----:B------:R1:W5:Y:S01]  /*9860*/  LDL.LU R2, [R1+0xd8] ;  /* 0x0000d80001027983 */ /* 0x0003620000300800 */
[----:B------:R-:W-:Y:S02]  /*9870*/  FMUL.FTZ R3, R3, c[0x0][0x2ec] ;  /* 0x0000bb0003037a20 */ /* 0x000fe40000410000 */
[----:B------:R-:W-:Y:S02]  /*9880*/  FMUL.FTZ R0, R0, c[0x0][0x2ec] ;  /* 0x0000bb0000007a20 */ /* 0x000fe40000410000 */
[----:B------:R-:W-:Y:S02]  /*9890*/  FMUL.FTZ R33, R5, R9 ;  /* 0x0000000905217220 */ /* 0x000fe40000410000 */
[----:B------:R-:W-:Y:S02]  /*98a0*/  FMUL.FTZ R30, R4, R8 ;  /* 0x00000008041e7220 */ /* 0x000fe40000410000 */
[----:B------:R-:W-:Y:S02]  /*98b0*/  FMUL.FTZ R34, R3, R7 ;  /* 0x0000000703227220 */ /* 0x000fe40000410000 */
[----:B------:R-:W-:Y:S01]  /*98c0*/  FMUL.FTZ R32, R0, R6 ;  /* 0x0000000600207220 */ /* 0x000fe20000410000 */
[----:B------:R-:W-:-:S05]  /*98d0*/  @!P0 BRA `(.L_x_1223) ;  /* 0x0000043000008947 */ /* 0x000fca0003800000 */
[----:B------:R-:W-:Y:S01]  /*98e0*/  ULOP3.LUT UR9, UR5, 0x1, URZ, 0xc0, !UPT ;  /* 0x0000000105097892 */ /* 0x000fe2000f8ec03f */
[----:B------:R-:W-:Y:S01]  /*98f0*/  ISETP.GE.AND P1, PT, R206, c[0x0][0x220], PT ;  /* 0x00008800ce007a0c */ /* 0x000fe20003f26270 */
[----:B------:R-:W-:Y:S02]  /*9900*/  IMAD.MOV.U32 R10, RZ, RZ, c[0x0][0x190] ;  /* 0x00006400ff0a7624 */ /* 0x000fe400078e00ff */
[----:B------:R-:W-:Y:S02]  /*9910*/  UISETP.NE.U32.AND UP1, UPT, UR9, 0x1, UPT ;  /* 0x000000010900788c */ /* 0x000fe4000bf25070 */
[----:B------:R-:W-:Y:S02]  /*9920*/  IMAD.U32 R4, R10, -0x80, RZ ;  /* 0xffffff800a047824 */ /* 0x000fe400078e00ff */
[----:B------:R-:W-:Y:S03]  /*9930*/  USEL UR9, UR41, 0x4000, !UP1 ;  /* 0x0000400029097887 */ /* 0x000fe6000c800000 */
[----:B------:R-:W-:Y:S02]  /*9940*/  LEA R6, P2, R4, R210, 0x1 ;  /* 0x000000d204067211 */ /* 0x000fe400078408ff */
[--C-:B------:R-:W-:Y:S01]  /*9950*/  SHF.R.S32.HI R5, RZ, 0x1f, R4.reuse ;  /* 0x0000001fff057819 */ /* 0x100fe20000011404 */
[----:B------:R-:W-:Y:S01]  /*9960*/  @!P1 IMAD.MOV.U32 R9, RZ, RZ, c[0x0][0x194] ;  /* 0x00006500ff099624 */ /* 0x000fe200078e00ff */
[----:B-----5:R-:W-:Y:S02]  /*9970*/  IADD3 R192, R192, UR9, RZ ;  /* 0x00000009c0c07c10 */ /* 0x020fe4000fffe0ff */
[----:B------:R-:W-:Y:S02]  /*9980*/  LEA.HI.X R7, R4, R209, R5, 0x1, P2 ;  /* 0x000000d104077211 */ /* 0x000fe400010f0c05 */
[----:B------:R-:W-:Y:S01]  /*9990*/  IADD3 R3, R205, UR9, RZ ;  /* 0x00000009cd037c10 */ /* 0x000fe2000fffe0ff */
[----:B------:R2:W-:Y:S01]  /*99a0*/  @P1 STS [R192], RZ ;  /* 0x000000ffc0001388 */ /* 0x0005e20000000800 */
[C---:B------:R-:W-:Y:S02]  /*99b0*/  @!P1 LEA R0, P2, R10.reuse, R4, 0x5 ;  /* 0x000000040a009211 */ /* 0x040fe400078428ff */
[----:B------:R-:W-:Y:S01]  /*99c0*/  IADD3 R187, R187, UR9, RZ ;  /* 0x00000009bbbb7c10 */ /* 0x000fe2000fffe0ff */
[----:B------:R2:W-:Y:S01]  /*99d0*/  @P1 STS [R192+0x4], RZ ;  /* 0x000004ffc0001388 */ /* 0x0005e20000000800 */
[----:B------:R-:W-:Y:S02]  /*99e0*/  @!P1 LEA.HI.X R9, R10, R5, R9, 0x5, P2 ;  /* 0x000000050a099211 */ /* 0x000fe400010f2c09 */
[C---:B------:R-:W-:Y:S01]  /*99f0*/  @!P1 LEA R8, P2, R0.reuse, R210, 0x1 ;  /* 0x000000d200089211 */ /* 0x040fe200078408ff */
[----:B------:R2:W-:Y:S03]  /*9a00*/  @P1 STS [R192+0x8], RZ ;  /* 0x000008ffc0001388 */ /* 0x0005e60000000800 */
[----:B------:R-:W-:Y:S01]  /*9a10*/  @!P1 LEA.HI.X R9, R0, R209, R9, 0x1, P2 ;  /* 0x000000d100099211 */ /* 0x000fe200010f0c09 */
[----:B------:R2:W-:Y:S01]  /*9a20*/  @P1 STS [R192+0xc], RZ ;  /* 0x00000cffc0001388 */ /* 0x0005e20000000800 */
[C---:B------:R-:W-:Y:S03]  /*9a30*/  @!P1 IADD3 R0, R205.reuse, UR9, RZ ;  /* 0x00000009cd009c10 */ /* 0x040fe6000fffe0ff */
        /* <DEDUP_REMOVED lines=15> */
[----:B------:R2:W-:Y:S01]  /*9b30*/  @P1 STS [R192+0x200c], RZ ;  /* 0x00200cffc0001388 */ /* 0x0005e20000000800 */
[----:B---3--:R-:W-:Y:S01]  /*9b40*/  @!P1 IMAD.MOV.U32 R9, RZ, RZ, c[0x0][0x194] ;  /* 0x00006500ff099624 */ /* 0x008fe200078e00ff */
[C---:B------:R-:W-:Y:S04]  /*9b50*/  @!P1 LEA R0, P2, R10.reuse, R4, 0x6 ;  /* 0x000000040a009211 */ /* 0x040fe800078430ff */
[C---:B------:R-:W-:Y:S01]  /*9b60*/  @!P1 LEA.HI.X R9, R10.reuse, R5, R9, 0x6, P2 ;  /* 0x000000050a099211 */ /* 0x040fe200010f3409 */
[----:B------:R-:W-:Y:S01]  /*9b70*/  @!P1 IMAD.WIDE.U32 R4, R10, 0x60, R4 ;  /* 0x000000600a049825 */ /* 0x000fe200078e0004 */
[CC--:B------:R-:W-:Y:S04]  /*9b80*/  @!P1 LEA R8, P2, R0.reuse, R210.reuse, 0x1 ;  /* 0x000000d200089211 */ /* 0x0c0fe800078408ff */
[-C--:B------:R-:W-:Y:S02]  /*9b90*/  @!P1 LEA.HI.X R9, R0, R209.reuse, R9, 0x1, P2 ;  /* 0x000000d100099211 */ /* 0x080fe400010f0c09 */
[----:B------:R-:W-:Y:S05]  /*9ba0*/  @!P1 IADD3 R0, R205, UR9, RZ ;  /* 0x00000009cd009c10 */ /* 0x000fea000fffe0ff */
        /* <DEDUP_REMOVED lines=9> */
[----:B------:R-:W-:Y:S01]  /*9c40*/  @!P1 LEA R8, P2, R4, R210, 0x1 ;  /* 0x000000d204089211 */ /* 0x000fe200078408ff */
[----:B------:R-:W-:Y:S02]  /*9c50*/  IMAD.MOV.U32 R210, RZ, RZ, R6 ;  /* 0x000000ffffd27224 */ /* 0x000fe400078e0006 */
[----:B------:R-:W-:Y:S04]  /*9c60*/  @!P1 IMAD R0, R0, 0x60, RZ ;  /* 0x0000006000009824 */ /* 0x000fe800078e02ff */
[----:B------:R-:W-:Y:S05]  /*9c70*/  @!P1 IMAD.IADD R0, R5, 0x1, R0 ;  /* 0x0000000105009824 */ /* 0x000fea00078e0200 */
[----:B------:R-:W-:Y:S01]  /*9c80*/  @!P1 LEA.HI.X R9, R4, R209, R0, 0x1, P2 ;  /* 0x000000d104099211 */ /* 0x000fe200010f0c00 */
[----:B------:R-:W-:Y:S01]  /*9c90*/  IMAD.MOV.U32 R209, RZ, RZ, R7 ;  /* 0x000000ffffd17224 */ /* 0x000fe200078e0007 */
[----:B------:R-:W-:Y:S01]  /*9ca0*/  @!P1 IADD3 R0, R205, UR9, RZ ;  /* 0x00000009cd009c10 */ /* 0x000fe2000fffe0ff */
[----:B------:R-:W-:Y:S04]  /*9cb0*/  IMAD.MOV.U32 R205, RZ, RZ, R3 ;  /* 0x000000ffffcd7224 */ /* 0x000fe800078e0003 */
[----:B------:R-:W-:Y:S01]  /*9cc0*/  @!PT LDS RZ, [RZ] ;  /* 0x00000000fffff984 */ /* 0x000fe20000000800 */
[----:B------:R-:W-:Y:S01]  /*9cd0*/  @!PT LDS RZ, [RZ] ;  /* 0x00000000fffff984 */ /* 0x000fe20000000800 */
[----:B------:R-:W-:Y:S01]  /*9ce0*/  @!PT LDS RZ, [RZ] ;  /* 0x00000000fffff984 */ /* 0x000fe20000000800 */
[----:B------:R2:W-:Y:S04]  /*9cf0*/  @!P1 LDGSTS.E.BYPASS.LTC128B.128 [R0+0x3000], [R8.64] ;  /* 0x0300000008009fae */ /* 0x0005e8000b901d46 */
[----:B------:R-:W0:Y:S02]  /*9d00*/  LDGDEPBAR ;  /* 0x00000000000079af */ /* 0x000e240000000000 */
.L_x_1223:
        /* <DEDUP_REMOVED lines=26> */
[----:B--2---:R-:W-:Y:S01]  /*9eb0*/  F2FP.BF16.PACK_AB R8, R146, R147 ;  /* 0x000000939208723e */ /* 0x004fe200000010ff */
        /* <DEDUP_REMOVED lines=38> */
[----:B--2--5:R-:W-:Y:S04]  /*a120*/  IMAD.SHL.U32 R0, R188, 0x2, RZ ;  /* 0x00000002bc007824 */ /* 0x024fe800078e00ff */
[----:B------:R-:W-:Y:S01]  /*a130*/  IMAD.IADD R64, R0, 0x1, R181 ;  /* 0x0000000100407824 */ /* 0x000fe200078e02b5 */
[----:B------:R-:W-:Y:S04]  /*a140*/  LDSM.16.MT88.4 R4, [R2+0x1c000] ;  /* 0x01c000000204783b */ /* 0x000fe80000004200 */
[----:B------:R-:W2:Y:S04]  /*a150*/  LDSM.16.MT88.4 R8, [R0+0x8000] ;  /* 0x008000000008783b */ /* 0x000ea80000004200 */
[----:B------:R-:W3:Y:S04]  /*a160*/  LDSM.16.MT88.4 R12, [R2+0x20000] ;  /* 0x02000000020c783b */ /* 0x000ee80000004200 */
[----:B------:R-:W4:Y:S04]  /*a170*/  LDSM.16.MT88.4 R16, [R64+0x8000] ;  /* 0x008000004010783b */ /* 0x000f280000004200 */
[----:B------:R-:W-:Y:S04]  /*a180*/  LDSM.16.MT88.4 R20, [R2+0x1c800] ;  /* 0x01c800000214783b */ /* 0x000fe80000004200 */
[----:B------:R-:W1:Y:S04]  /*a190*/  LDSM.16.MT88.4 R24, [R0+0x8800] ;  /* 0x008800000018783b */ /* 0x000e680000004200 */
        /* <DEDUP_REMOVED lines=14> */
[-C--:B-1----:R-:W-:Y:S08]  /*a280*/  HMMA.16816.F32.BF16 R68, R20, R24.reuse, R68 ;  /* 0x000000181444723c */ /* 0x082ff00000041844 */
        /* <DEDUP_REMOVED lines=11> */
[-C--:B--2---:R-:W-:Y:S08]  /*a340*/  HMMA.16816.F32.BF16 R68, R4, R8.reuse, R68 ;  /* 0x000000080444723c */ /* 0x084ff00000041844 */
        /* <DEDUP_REMOVED lines=110> */
.L_x_1224:
        /* <DEDUP_REMOVED lines=28> */
[----:B------:R-:W-:Y:S04]  /*abf0*/  LDSM.16.MT88.4 R56, [R0+0xd000] ;  /* 0x00d000000038783b */ /* 0x000fe80000004200 */
[----:B------:R3:W2:Y:S02]  /*ac00*/  LDL R136, [R1+0x4c] ;  /* 0x00004c0001887983 */ /* 0x0006a40000100800 */
[-C--:B------:R-:W-:Y:S02]  /*ac10*/  HMMA.16816.F32.BF16 R12, R28, R18.reuse, RZ ;  /* 0x000000121c0c723c */ /* 0x080fe400000418ff */
[----:B------:R-:W-:Y:S06]  /*ac20*/  LDSM.16.M88.4 R60, [R144+0x16000] ;  /* 0x01600000903c783b */ /* 0x000fec0000000200 */
[C---:B------:R-:W-:Y:S08]  /*ac30*/  HMMA.16816.F32.BF16 R16, R32.reuse, R18, RZ ;  /* 0x000000122010723c */ /* 0x040ff000000418ff */
[-C--:B----4-:R-:W-:Y:S08]  /*ac40*/  HMMA.16816.F32.BF16 R20, R32, R36.reuse, RZ ;  /* 0x000000242014723c */ /* 0x090ff000000418ff */
        /* <DEDUP_REMOVED lines=14> */
[----:B------:R-:W1:Y:S04]  /*ad30*/  LDSM.16.M88.4 R40, [R3+0x14000] ;  /* 0x014000000328783b */ /* 0x000e680000000200 */
[----:B------:R-:W1:Y:S03]  /*ad40*/  LDSM.16.M88.4 R52, [R3+0x16000] ;  /* 0x016000000334783b */ /* 0x000e660000000200 */
[-C--:B----4-:R-:W-:Y:S08]  /*ad50*/  HMMA.16816.F32.BF16 R4, R36, R56.reuse, R4 ;  /* 0x000000382404723c */ /* 0x090ff00000041804 */
[C---:B------:R-:W-:Y:S08]  /*ad60*/  HMMA.16816.F32.BF16 R8, R60.reuse, R56, R8 ;  /* 0x000000383c08723c */ /* 0x040ff00000041808 */
[-C--:B------:R-:W-:Y:S08]  /*ad70*/  HMMA.16816.F32.BF16 R12, R60, R58.reuse, R12 ;  /* 0x0000003a3c0c723c */ /* 0x080ff0000004180c */
[C---:B------:R-:W-:Y:S01]  /*ad80*/  HMMA.16816.F32.BF16 R16, R36.reuse, R58, R16 ;  /* 0x0000003a2410723c */ /* 0x040fe20000041810 */
[----:B------:R-:W4:Y:S07]  /*ad90*/  LDSM.16.MT88.4 R56, [R64+0xd800] ;  /* 0x00d800004038783b */ /* 0x000f2e0000004200 */
[-C--:B---3--:R-:W-:Y:S08]  /*ada0*/  HMMA.16816.F32.BF16 R20, R36, R44.reuse, R20 ;  /* 0x0000002c2414723c */ /* 0x088ff00000041814 */
[C---:B------:R-:W-:Y:S08]  /*adb0*/  HMMA.16816.F32.BF16 R24, R60.reuse, R44, R24 ;  /* 0x0000002c3c18723c */ /* 0x040ff00000041818 */
[-C--:B------:R-:W-:Y:S01]  /*adc0*/  HMMA.16816.F32.BF16 R28, R60, R46.reuse, R28 ;  /* 0x0000002e3c1c723c */ /* 0x080fe2000004181c */
[----:B------:R-:W-:Y:S07]  /*add0*/  LDSM.16.M88.4 R60, [R182+0x1a000] ;  /* 0x01a00000b63c783b */ /* 0x000fee0000000200 */
[----:B------:R-:W-:Y:S01]  /*ade0*/  HMMA.16816.F32.BF16 R32, R36, R46, R32 ;  /* 0x0000002e2420723c */ /* 0x000fe20000041820 */
[----:B------:R-:W-:Y:S04]  /*adf0*/  LDSM.16.M88.4 R36, [R182+0x18000] ;  /* 0x01800000b624783b */ /* 0x000fe80000000200 */
[----:B------:R-:W3:Y:S03]  /*ae00*/  LDSM.16.MT88.4 R44, [R0+0xe000] ;  /* 0x00e00000002c783b */ /* 0x000ee60000004200 */
[-C--:B-1----:R-:W-:Y:S08]  /*ae10*/  HMMA.16816.F32.BF16 R4, R40, R48.reuse, R4 ;  /* 0x000000302804723c */ /* 0x082ff00000041804 */
[C---:B------:R-:W-:Y:S08]  /*ae20*/  HMMA.16816.F32.BF16 R8, R52.reuse, R48, R8 ;  /* 0x000000303408723c */ /* 0x040ff00000041808 */
[-C--:B------:R-:W-:Y:S08]  /*ae30*/  HMMA.16816.F32.BF16 R12, R52, R50.reuse, R12 ;  /* 0x00000032340c723c */ /* 0x080ff0000004180c */
[C---:B------:R-:W-:Y:S01]  /*ae40*/  HMMA.16816.F32.BF16 R16, R40.reuse, R50, R16 ;  /* 0x000000322810723c */ /* 0x040fe20000041810 */
[----:B------:R-:W1:Y:S07]  /*ae50*/  LDSM.16.MT88.4 R48, [R64+0xe000] ;  /* 0x00e000004030783b */ /* 0x000e6e0000004200 */
[-C--:B----4-:R-:W-:Y:S08]  /*ae60*/  HMMA.16816.F32.BF16 R20, R40, R56.reuse, R20 ;  /* 0x000000382814723c */ /* 0x090ff00000041814 */
[C---:B------:R-:W-:Y:S08]  /*ae70*/  HMMA.16816.F32.BF16 R24, R52.reuse, R56, R24 ;  /* 0x000000383418723c */ /* 0x040ff00000041818 */
[-C--:B------:R-:W-:Y:S01]  /*ae80*/  HMMA.16816.F32.BF16 R28, R52, R58.reuse, R28 ;  /* 0x0000003a341c723c */ /* 0x080fe2000004181c */
[----:B------:R-:W-:Y:S07]  /*ae90*/  LDSM.16.MT88.4 R52, [R0+0xe800] ;  /* 0x00e800000034783b */ /* 0x000fee0000004200 */
[----:B------:R-:W-:Y:S01]  /*aea0*/  HMMA.16816.F32.BF16 R32, R40, R58, R32 ;  /* 0x0000003a2820723c */ /* 0x000fe20000041820 */
[----:B------:R-:W4:Y:S04]  /*aeb0*/  LDSM.16.M88.4 R40, [R148+0x18000] ;  /* 0x018000009428783b */ /* 0x000f280000000200 */
[----:B------:R-:W2:Y:S03]  /*aec0*/  LDSM.16.M88.4 R56, [R148+0x1a000] ;  /* 0x01a000009438783b */ /* 0x000ea60000000200 */
[-C--:B---3--:R-:W-:Y:S08]  /*aed0*/  HMMA.16816.F32.BF16 R4, R36, R44.reuse, R4 ;  /* 0x0000002c2404723c */ /* 0x088ff00000041804 */
[C---:B------:R-:W-:Y:S08]  /*aee0*/  HMMA.16816.F32.BF16 R8, R60.reuse, R44, R8 ;  /* 0x0000002c3c08723c */ /* 0x040ff00000041808 */
[-C--:B------:R-:W-:Y:S08]  /*aef0*/  HMMA.16816.F32.BF16 R12, R60, R46.reuse, R12 ;  /* 0x0000002e3c0c723c */ /* 0x080ff0000004180c */
[C---:B------:R-:W-:Y:S01]  /*af00*/  HMMA.16816.F32.BF16 R16, R36.reuse, R46, R16 ;  /* 0x0000002e2410723c */ /* 0x040fe20000041810 */
[----:B------:R-:W3:Y:S07]  /*af10*/  LDSM.16.MT88.4 R44, [R64+0xe800] ;  /* 0x00e80000402c783b */ /* 0x000eee0000004200 */
[-C--:B-1----:R-:W-:Y:S08]  /*af20*/  HMMA.16816.F32.BF16 R20, R36, R48.reuse, R20 ;  /* 0x000000302414723c */ /* 0x082ff00000041814 */
[C---:B------:R-:W-:Y:S08]  /*af30*/  HMMA.16816.F32.BF16 R24, R60.reuse, R48, R24 ;  /* 0x000000303c18723c */ /* 0x040ff00000041818 */
[-C--:B------:R-:W-:Y:S01]  /*af40*/  HMMA.16816.F32.BF16 R28, R60, R50.reuse, R28 ;  /* 0x000000323c1c723c */ /* 0x080fe2000004181c */
[----:B------:R-:W-:Y:S07]  /*af50*/  LDSM.16.M88.4 R60, [R144+0x1a000] ;  /* 0x01a00000903c783b */ /* 0x000fee0000000200 */
[----:B------:R-:W-:Y:S01]  /*af60*/  HMMA.16816.F32.BF16 R32, R36, R50, R32 ;  /* 0x000000322420723c */ /* 0x000fe20000041820 */
[----:B------:R-:W-:Y:S04]  /*af70*/  LDSM.16.M88.4 R36, [R144+0x18000] ;  /* 0x018000009024783b */ /* 0x000fe80000000200 */
[----:B------:R-:W1:Y:S03]  /*af80*/  LDSM.16.MT88.4 R48, [R0+0xf000] ;  /* 0x00f000000030783b */ /* 0x000e660000004200 */
[-C--:B----4-:R-:W-:Y:S08]  /*af90*/  HMMA.16816.F32.BF16 R4, R40, R52.reuse, R4 ;  /* 0x000000342804723c */ /* 0x090ff00000041804 */
[C---:B--2---:R-:W-:Y:S08]  /*afa0*/  HMMA.16816.F32.BF16 R8, R56.reuse, R52, R8 ;  /* 0x000000343808723c */ /* 0x044ff00000041808 */
[-C--:B------:R-:W-:Y:S08]  /*afb0*/  HMMA.16816.F32.BF16 R12, R56, R54.reuse, R12 ;  /* 0x00000036380c723c */ /* 0x080ff0000004180c */
[C---:B------:R-:W-:Y:S01]  /*afc0*/  HMMA.16816.F32.BF16 R16, R40.reuse, R54, R16 ;  /* 0x000000362810723c */ /* 0x040fe20000041810 */
[----:B------:R-:W2:Y:S04]  /*afd0*/  LDSM.16.MT88.4 R52, [R64+0xf000] ;  /* 0x00f000004034783b */ /* 0x000ea80000004200 */
[----:B------:R-:W-:Y:S03]  /*afe0*/  LDSM.16.MT88.4 R64, [R64+0xf800] ;  /* 0x00f800004040783b */ /* 0x000fe60000004200 */
[-C--:B---3--:R-:W-:Y:S08]  /*aff0*/  HMMA.16816.F32.BF16 R20, R40, R44.reuse, R20 ;  /* 0x0000002c2814723c */ /* 0x088ff00000041814 */
[C---:B------:R-:W-:Y:S08]  /*b000*/  HMMA.16816.F32.BF16 R24, R56.reuse, R44, R24 ;  /* 0x0000002c3818723c */ /* 0x040ff00000041818 */
[-C--:B------:R-:W-:Y:S01]  /*b010*/  HMMA.16816.F32.BF16 R28, R56, R46.reuse, R28 ;  /* 0x0000002e381c723c */ /* 0x080fe2000004181c */
[----:B------:R-:W-:Y:S07]  /*b020*/  LDSM.16.M88.4 R56, [R3+0x1a000] ;  /* 0x01a000000338783b */ /* 0x000fee0000000200 */
[----:B------:R-:W-:Y:S01]  /*b030*/  HMMA.16816.F32.BF16 R32, R40, R46, R32 ;  /* 0x0000002e2820723c */ /* 0x000fe20000041820 */
[----:B------:R3:W-:Y:S04]  /*b040*/  LDSM.16.MT88.4 R44, [R0+0xf800] ;  /* 0x00f80000002c783b */ /* 0x0007e80000004200 */
[----:B------:R4:W5:Y:S03]  /*b050*/  LDSM.16.M88.4 R40, [R3+0x18000] ;  /* 0x018000000328783b */ /* 0x0009660000000200 */
[-C--:B-1----:R-:W-:Y:S08]  /*b060*/  HMMA.16816.F32.BF16 R4, R36, R48.reuse, R4 ;  /* 0x000000302404723c */ /* 0x082ff00000041804 */
[C---:B------:R-:W-:Y:S07]  /*b070*/  HMMA.16816.F32.BF16 R8, R60.reuse, R48, R8 ;  /* 0x000000303c08723c */ /* 0x040fee0000041808 */
[----:B------:R-:W-:Y:S01]  /*b080*/  IMAD.MOV.U32 R48, RZ, RZ, c[0x0][0x22c] ;  /* 0x00008b00ff307624 */ /* 0x000fe200078e00ff */
[-C--:B------:R-:W-:Y:S01]  /*b090*/  HMMA.16816.F32.BF16 R12, R60, R50.reuse, R12 ;  /* 0x000000323c0c723c */ /* 0x080fe2000004180c */
[----:B---3--:R-:W-:Y:S03]  /*b0a0*/  IMAD.MOV.U32 R0, RZ, RZ, c[0x0][0x22c] ;  /* 0x00008b00ff007624 */ /* 0x008fe600078e00ff */
[----:B------:R-:W-:Y:S02]  /*b0b0*/  IMAD R48, R48, c[0x0][0x1c0], RZ ;  /* 0x0000700030307a24 */ /* 0x000fe400078e02ff */
[----:B------:R-:W-:Y:S02]  /*b0c0*/  IMAD R0, R0, c[0x0][0x1c0], RZ ;  /* 0x0000700000007a24 */ /* 0x000fe400078e02ff */
[C---:B------:R-:W-:Y:S01]  /*b0d0*/  HMMA.16816.F32.BF16 R16, R36.reuse, R50, R16 ;  /* 0x000000322410723c */ /* 0x040fe20000041810 */
[----:B----4-:R-:W-:Y:S03]  /*b0e0*/  IMAD.MOV.U32 R3, RZ, RZ, c[0x0][0x22c] ;  /* 0x00008b00ff037624 */ /* 0x010fe600078e00ff */
[----:B------:R-:W-:Y:S02]  /*b0f0*/  IMAD R0, R0, 0x30, RZ ;  /* 0x0000003000007824 */ /* 0x000fe400078e02ff */
[----:B------:R-:W-:Y:S02]  /*b100*/  IMAD R48, R48, 0x48, RZ ;  /* 0x0000004830307824 */ /* 0x000fe400078e02ff */
[-C--:B--2---:R-:W-:Y:S04]  /*b110*/  HMMA.16816.F32.BF16 R20, R36, R52.reuse, R20 ;  /* 0x000000342414723c */ /* 0x084fe80000041814 */
[----:B------:R-:W-:Y:S04]  /*b120*/  IMAD R3, R3, c[0x0][0x1c0], RZ ;  /* 0x0000700003037a24 */ /* 0x000fe800078e02ff */
[C---:B------:R-:W-:Y:S04]  /*b130*/  HMMA.16816.F32.BF16 R24, R60.reuse, R52, R24 ;  /* 0x000000343c18723c */ /* 0x040fe80000041818 */
[----:B------:R-:W-:Y:S04]  /*b140*/  IMAD R3, R3, 0x38, RZ ;  /* 0x0000003803037824 */ /* 0x000fe800078e02ff */
[-C--:B------:R-:W-:Y:S08]  /*b150*/  HMMA.16816.F32.BF16 R28, R60, R54.reuse, R28 ;  /* 0x000000363c1c723c */ /* 0x080ff0000004181c */
[----:B------:R-:W-:Y:S07]  /*b160*/  HMMA.16816.F32.BF16 R32, R36, R54, R32 ;  /* 0x000000362420723c */ /* 0x000fee0000041820 */
[----:B-----5:R-:W-:Y:S01]  /*b170*/  @P0 IADD3 R38, P2, R138, UR11, RZ ;  /* 0x0000000b8a260c10 */ /* 0x020fe2000ff5e0ff */
[-C--:B------:R-:W-:Y:S01]  /*b180*/  HMMA.16816.F32.BF16 R4, R40, R44.reuse, R4 ;  /* 0x0000002c2804723c */ /* 0x080fe20000041804 */
[----:B------:R-:W-:Y:S04]  /*b190*/  @UP0 UIADD3 UR11, UP2, UR11, -0x200, URZ ;  /* 0xfffffe000b0b0890 */ /* 0x000fe8000ff5e03f */
[----:B------:R-:W-:Y:S01]  /*b1a0*/  @P0 IADD3.X R39, R137, UR10, RZ, P2, !PT ;  /* 0x0000000a89270c10 */ /* 0x000fe200097fe4ff */
[----:B------:R-:W-:Y:S01]  /*b1b0*/  IMAD.MOV.U32 R36, RZ, RZ, R203 ;  /* 0x000000ffff247224 */ /* 0x000fe200078e00cb */
[----:B------:R-:W-:Y:S01]  /*b1c0*/  @UP0 UIADD3.X UR10, UR10, -0x1, URZ, UP2, !UPT ;  /* 0xffffffff0a0a0890 */ /* 0x000fe200097fe43f */
[C---:B------:R-:W-:Y:S02]  /*b1d0*/  HMMA.16816.F32.BF16 R8, R56.reuse, R44, R8 ;  /* 0x0000002c3808723c */ /* 0x040fe40000041808 */
[----:B------:R-:W2:Y:S02]  /*b1e0*/  @P0 LDG.E R133, [R38.64+0x20] ;  /* 0x0000200626850981 */ /* 0x000ea4000c1e1900 */
[----:B------:R-:W-:Y:S02]  /*b1f0*/  IMAD.MOV.U32 R37, RZ, RZ, R202 ;  /* 0x000000ffff257224 */ /* 0x000fe400078e00ca */
[----:B------:R-:W3:Y:S01]  /*b200*/  @P0 LDG.E R134, [R38.64+0x120] ;  /* 0x0001200626860981 */ /* 0x000ee2000c1e1900 */
[CC--:B------:R-:W-:Y:S01]  /*b210*/  LEA R44, P1, R132.reuse, R36.reuse, 0x2 ;  /* 0x00000024842c7211 */ /* 0x0c0fe200078210ff */
        /* <DEDUP_REMOVED lines=56> */
[C---:B------:R-:W-:Y:S01]  /*b5a0*/  IMAD.IADD R60, R132.reuse, 0x1, R60 ;  /* 0x00000001843c7824 */ /* 0x040fe200078e023c */
[CC--:B------:R-:W-:Y:S01]  /*b5b0*/  LEA R50, P6, R63.reuse, R36.reuse, 0x2 ;  /* 0x000000243f327211 */ /* 0x0c0fe200078c10ff */
[C---:B------:R-:W-:Y:S02]  /*b5c0*/  IMAD.IADD R61, R132.reuse, 0x1, R61 ;  /* 0x00000001843d7824 */ /* 0x040fe400078e023d */
[----:B------:R-:W-:Y:S01]  /*b5d0*/  IMAD.IADD R60, R132, 0x1, R60 ;  /* 0x00000001843c7824 */ /* 0x000fe200078e023c */
[-C--:B------:R-:W-:Y:S02]  /*b5e0*/  LEA.HI.X.SX32 R51, R63, R37.reuse, 0x2, P6 ;  /* 0x000000253f337211 */ /* 0x080fe400030f16ff */
[-C--:B-1----:R-:W-:Y:S01]  /*b5f0*/  LEA R6, P0, R0, R36.reuse, 0x2 ;  /* 0x0000002400067211 */ /* 0x082fe200078010ff */
[----:B------:R-:W-:Y:S01]  /*b600*/  IMAD.IADD R60, R132, 0x1, R60 ;  /* 0x00000001843c7824 */ /* 0x000fe200078e023c */
[CC--:B------:R-:W-:Y:S04]  /*b610*/  LEA R46, P4, R61.reuse, R36.reuse, 0x2 ;  /* 0x000000243d2e7211 */ /* 0x0c0fe800078810ff */
[-C--:B------:R-:W-:Y:S02]  /*b620*/  LEA.HI.X.SX32 R47, R61, R37.reuse, 0x2, P4 ;  /* 0x000000253d2f7211 */ /* 0x080fe400020f16ff */
[-C--:B------:R-:W-:Y:S01]  /*b630*/  LEA.HI.X.SX32 R7, R0, R37.reuse, 0x2, P0 ;  /* 0x0000002500077211 */ /* 0x080fe200000f16ff */
[----:B------:R-:W-:Y:S02]  /*b640*/  IMAD.MOV.U32 R0, RZ, RZ, c[0x0][0x22c] ;  /* 0x00008b00ff007624 */ /* 0x000fe400078e00ff */
[----:B------:R-:W-:Y:S01]  /*b650*/  IMAD.MOV.U32 R41, RZ, RZ, c[0x0][0x22c] ;  /* 0x00008b00ff297624 */ /* 0x000fe200078e00ff */
[CC--:B------:R-:W-:Y:S01]  /*b660*/  LEA R4, P1, R3.reuse, R36.reuse, 0x2 ;  /* 0x0000002403047211 */ /* 0x0c0fe200078210ff */
[----:B------:R1:W-:Y:S01]  /*b670*/  RED.E.ADD.F32.FTZ.RN.STRONG.GPU [R6.64], R10 ;  /* 0x0000000a0600798e */ /* 0x0003e2000c10e786 */
[----:B------:R-:W-:Y:S02]  /*b680*/  IMAD R0, R0, c[0x0][0x1c0], RZ ;  /* 0x0000700000007a24 */ /* 0x000fe400078e02ff */
[-C--:B------:R-:W-:Y:S01]  /*b690*/  LEA.HI.X.SX32 R5, R3, R37.reuse, 0x2, P1 ;  /* 0x0000002503057211 */ /* 0x080fe200008f16ff */
[----:B------:R-:W-:Y:S02]  /*b6a0*/  IMAD.MOV.U32 R3, RZ, RZ, c[0x0][0x22c] ;  /* 0x00008b00ff037624 */ /* 0x000fe400078e00ff */
[----:B------:R-:W-:Y:S02]  /*b6b0*/  IMAD.SHL.U32 R0, R0, 0x40, RZ ;  /* 0x0000004000007824 */ /* 0x000fe400078e00ff */
[----:B------:R1:W-:Y:S01]  /*b6c0*/  RED.E.ADD.F32.FTZ.RN.STRONG.GPU [R4.64], R11 ;  /* 0x0000000b0400798e */ /* 0x0003e2000c10e786 */
[----:B------:R-:W-:Y:S02]  /*b6d0*/  IMAD R3, R3, c[0x0][0x1c0], RZ ;  /* 0x0000700003037a24 */ /* 0x000fe400078e02ff */
[CC--:B------:R-:W-:Y:S01]  /*b6e0*/  LEA R8, P0, R0.reuse, R36.reuse, 0x2 ;  /* 0x0000002400087211 */ /* 0x0c0fe200078010ff */
[----:B------:R-:W-:Y:S02]  /*b6f0*/  IMAD R41, R41, c[0x0][0x1c0], RZ ;  /* 0x0000700029297a24 */ /* 0x000fe400078e02ff */
[----:B------:R-:W-:Y:S01]  /*b700*/  IMAD R3, R3, 0x58, RZ ;  /* 0x0000005803037824 */ /* 0x000fe200078e02ff */
[-C--:B------:R-:W-:Y:S01]  /*b710*/  LEA.HI.X.SX32 R9, R0, R37.reuse, 0x2, P0 ;  /* 0x0000002500097211 */ /* 0x080fe200000f16ff */
[----:B------:R-:W-:Y:S02]  /*b720*/  IMAD.MOV.U32 R0, RZ, RZ, c[0x0][0x22c] ;  /* 0x00008b00ff007624 */ /* 0x000fe400078e00ff */
[----:B------:R-:W-:Y:S02]  /*b730*/  IMAD.MOV.U32 R40, RZ, RZ, c[0x0][0x22c] ;  /* 0x00008b00ff287624 */ /* 0x000fe400078e00ff */
[----:B------:R1:W-:Y:S01]  /*b740*/  RED.E.ADD.F32.FTZ.RN.STRONG.GPU [R8.64], R16 ;  /* 0x000000100800798e */ /* 0x0003e2000c10e786 */
[----:B------:R-:W-:Y:S02]  /*b750*/  IMAD R0, R0, c[0x0][0x1c0], RZ ;  /* 0x0000700000007a24 */ /* 0x000fe400078e02ff */
[----:B------:R-:W-:Y:S02]  /*b760*/  IMAD R41, R41, 0x70, RZ ;  /* 0x0000007029297824 */ /* 0x000fe400078e02ff */
[----:B------:R-:W-:Y:S01]  /*b770*/  IMAD R0, R0, 0x50, RZ ;  /* 0x0000005000007824 */ /* 0x000fe200078e02ff */
[-C--:B-1----:R-:W-:Y:S01]  /*b780*/  LEA R6, P1, R48, R36.reuse, 0x2 ;  /* 0x0000002430067211 */ /* 0x082fe200078210ff */
[----:B------:R-:W-:Y:S03]  /*b790*/  IMAD R40, R40, c[0x0][0x1c0], RZ ;  /* 0x0000700028287a24 */ /* 0x000fe600078e02ff */
[-C--:B------:R-:W-:Y:S01]  /*b7a0*/  LEA.HI.X.SX32 R7, R48, R37.reuse, 0x2, P1 ;  /* 0x0000002530077211 */ /* 0x080fe200008f16ff */
[----:B------:R-:W-:Y:S01]  /*b7b0*/  IMAD R40, R40, 0x78, RZ ;  /* 0x0000007828287824 */ /* 0x000fe200078e02ff */
[-C--:B------:R-:W-:Y:S02]  /*b7c0*/  LEA R48, P5, R62, R36.reuse, 0x2 ;  /* 0x000000243e307211 */ /* 0x080fe400078a10ff */
[-C--:B------:R-:W-:Y:S01]  /*b7d0*/  LEA R4, P0, R0, R36.reuse, 0x2 ;  /* 0x0000002400047211 */ /* 0x080fe200078010ff */
[----:B------:R1:W-:Y:S01]  /*b7e0*/  RED.E.ADD.F32.FTZ.RN.STRONG.GPU [R6.64], R17 ;  /* 0x000000110600798e */ /* 0x0003e2000c10e786 */
[-C--:B------:R-:W-:Y:S02]  /*b7f0*/  LEA.HI.X.SX32 R49, R62, R37.reuse, 0x2, P5 ;  /* 0x000000253e317211 */ /* 0x080fe400028f16ff */
[-C--:B------:R-:W-:Y:S01]  /*b800*/  LEA.HI.X.SX32 R5, R0, R37.reuse, 0x2, P0 ;  /* 0x0000002500057211 */ /* 0x080fe200000f16ff */
[----:B------:R-:W-:Y:S04]  /*b810*/  IMAD.MOV.U32 R0, RZ, RZ, c[0x0][0x22c] ;  /* 0x00008b00ff007624 */ /* 0x000fe800078e00ff */
[----:B------:R-:W-:Y:S01]  /*b820*/  IMAD R0, R0, c[0x0][0x1c0], RZ ;  /* 0x0000700000007a24 */ /* 0x000fe200078e02ff */
[----:B------:R1:W-:Y:S01]  /*b830*/  RED.E.ADD.F32.FTZ.RN.STRONG.GPU [R4.64], R18 ;  /* 0x000000120400798e */ /* 0x0003e2000c10e786 */
[CC--:B------:R-:W-:Y:S02]  /*b840*/  LEA R16, P1, R3.reuse, R36.reuse, 0x2 ;  /* 0x0000002403107211 */ /* 0x0c0fe400078210ff */
[----:B------:R-:W-:Y:S01]  /*b850*/  IMAD R0, R0, 0x60, RZ ;  /* 0x0000006000007824 */ /* 0x000fe200078e02ff */
[-C--:B------:R-:W-:Y:S04]  /*b860*/  LEA R8, P2, R42, R36.reuse, 0x2 ;  /* 0x000000242a087211 */ /* 0x080fe800078410ff */
[-C--:B------:R-:W-:Y:S02]  /*b870*/  LEA R10, P0, R0, R36.reuse, 0x2 ;  /* 0x00000024000a7211 */ /* 0x080fe400078010ff */
[-C--:B------:R-:W-:Y:S02]  /*b880*/  LEA.HI.X.SX32 R9, R42, R37.reuse, 0x2, P2 ;  /* 0x000000252a097211 */ /* 0x080fe400010f16ff */
[-C--:B------:R-:W-:Y:S02]  /*b890*/  LEA.HI.X.SX32 R11, R0, R37.reuse, 0x2, P0 ;  /* 0x00000025000b7211 */ /* 0x080fe400000f16ff */
[----:B------:R-:W4:Y:S01]  /*b8a0*/  LDL R0, [R1+0x78] ;  /* 0x0000780001007983 */ /* 0x000f220000100800 */
[CC--:B------:R-:W-:Y:S02]  /*b8b0*/  LEA R42, P3, R60.reuse, R36.reuse, 0x2 ;  /* 0x000000243c2a7211 */ /* 0x0c0fe400078610ff */
[-C--:B-1----:R-:W-:Y:S02]  /*b8c0*/  LEA.HI.X.SX32 R17, R3, R37.reuse, 0x2, P1 ;  /* 0x0000002503117211 */ /* 0x082fe400008f16ff */
[----:B------:R-:W4:Y:S01]  /*b8d0*/  LDL R3, [R1+0x54] ;  /* 0x0000540001037983 */ /* 0x000f220000100800 */
[CC--:B------:R-:W-:Y:S02]  /*b8e0*/  LEA R6, P1, R41.reuse, R36.reuse, 0x2 ;  /* 0x0000002429067211 */ /* 0x0c0fe400078210ff */
[-C--:B------:R-:W-:Y:S01]  /*b8f0*/  LEA.HI.X.SX32 R43, R60, R37.reuse, 0x2, P3 ;  /* 0x000000253c2b7211 */ /* 0x080fe200018f16ff */
[----:B------:R1:W-:Y:S01]  /*b900*/  RED.E.ADD.F32.FTZ.RN.STRONG.GPU [R16.64], R19 ;  /* 0x000000131000798e */ /* 0x0003e2000c10e786 */
[-C--:B------:R-:W-:Y:S02]  /*b910*/  LEA.HI.X.SX32 R7, R41, R37.reuse, 0x2, P1 ;  /* 0x0000002529077211 */ /* 0x080fe400008f16ff */
[CC--:B------:R-:W-:Y:S01]  /*b920*/  LEA R4, P0, R40.reuse, R36.reuse, 0x2 ;  /* 0x0000002428047211 */ /* 0x0c0fe200078010ff */
[----:B------:R-:W-:Y:S03]  /*b930*/  RED.E.ADD.F32.FTZ.RN.STRONG.GPU [R10.64], R12 ;  /* 0x0000000c0a00798e */ /* 0x000fe6000c10e786 */
[-C--:B------:R-:W-:Y:S01]  /*b940*/  LEA.HI.X.SX32 R5, R40, R37.reuse, 0x2, P0 ;  /* 0x0000002528057211 */ /* 0x080fe200000f16ff */
[----:B------:R-:W-:Y:S04]  /*b950*/  RED.E.ADD.F32.FTZ.RN.STRONG.GPU [R8.64], R13 ;  /* 0x0000000d0800798e */ /* 0x000fe8000c10e786 */
[----:B------:R2:W-:Y:S04]  /*b960*/  RED.E.ADD.F32.FTZ.RN.STRONG.GPU [R6.64], R14 ;  /* 0x0000000e0600798e */ /* 0x0005e8000c10e786 */
[----:B------:R1:W-:Y:S04]  /*b970*/  RED.E.ADD.F32.FTZ.RN.STRONG.GPU [R4.64], R15 ;  /* 0x0000000f0400798e */ /* 0x0003e8000c10e786 */
        /* <DEDUP_REMOVED lines=37> */
[----:B------:R-:W-:Y:S01]  /*bbd0*/  IMAD.IADD R0, R181, 0x1, R180 ;  /* 0x00000001b5007824 */ /* 0x000fe200078e02b4 */
[C---:B------:R-:W-:Y:S02]  /*bbe0*/  LEA R6, P1, R3.reuse, R36, 0x2 ;  /* 0x0000002403067211 */ /* 0x040fe400078210ff */
[----:B------:R-:W-:Y:S02]  /*bbf0*/  PLOP3.LUT P0, PT, PT, PT, UP3, 0x80, 0x0 ;  /* 0x000000000000781c */ /* 0x000fe40003f0f038 */
[----:B------:R-:W-:Y:S01]  /*bc00*/  LEA.HI.X.SX32 R7, R3, R37, 0x2, P1 ;  /* 0x0000002503077211 */ /* 0x000fe200008f16ff */
[----:B------:R-:W-:Y:S01]  /*bc10*/  LDSM.16.MT88.4 R16, [R0] ;  /* 0x000000000010783b */ /* 0x000fe20000004200 */
[----:B------:R-:W-:Y:S01]  /*bc20*/  PLOP3.LUT P1, PT, PT, PT, UP1, 0x80, 0x0 ;  /* 0x000000000000781c */ /* 0x000fe20003f2f018 */
[----:B------:R-:W-:Y:S02]  /*bc30*/  @UP0 UIADD3 UR13, UP1, UR13, -0x200, URZ ;  /* 0xfffffe000d0d0890 */ /* 0x000fe4000ff3e03f */
[----:B------:R-:W-:Y:S02]  /*bc40*/  RED.E.ADD.F32.FTZ.RN.STRONG.GPU [R6.64], R30 ;  /* 0x0000001e0600798e */ /* 0x000fe4000c10e786 */
[----:B------:R-:W-:Y:S02]  /*bc50*/  @UP0 UIADD3.X UR12, UR12, -0x1, URZ, UP1, !UPT ;  /* 0xffffffff0c0c0890 */ /* 0x000fe40008ffe43f */
[----:B------:R-:W-:Y:S04]  /*bc60*/  RED.E.ADD.F32.FTZ.RN.STRONG.GPU [R4.64], R31 ;  /* 0x0000001f0400798e */ /* 0x000fe8000c10e786 */
[----:B------:R-:W1:Y:S04]  /*bc70*/  LDSM.16.MT88.4 R4, [R2+0x14000] ;  /* 0x014000000204783b */ /* 0x000e680000004200 */
[----:B------:R-:W2:Y:S04]  /*bc80*/  LDSM.16.MT88.4 R28, [R0+0x800] ;  /* 0x00080000001c783b */ /* 0x000ea80000004200 */
[----:B------:R-:W-:Y:S04]  /*bc90*/  LDSM.16.MT88.4 R36, [R2+0x19000] ;  /* 0x019000000224783b */ /* 0x000fe80000004200 */
[----:B------:R-:W-:Y:S01]  /*bca0*/  LDSM.16.MT88.4 R40, [R0+0x1000] ;  /* 0x001000000028783b */ /* 0x000fe20000004200 */
        /* <DEDUP_REMOVED lines=11> */
[----:B------:R-:W3:Y:S03]  /*bd60*/  LDSM.16.MT88.4 R16, [R180+0x1800] ;  /* 0x00180000b410783b */ /* 0x000ee60000004200 */
[-C--:B------:R-:W-:Y:S08]  /*bd70*/  HMMA.16816.F32.BF16 R100, R20, R24.reuse, R100 ;  /* 0x000000181464723c */ /* 0x080ff00000041864 */
[C---:B------:R-:W-:Y:S08]  /*bd80*/  HMMA.16816.F32.BF16 R104, R32.reuse, R24, R104 ;  /* 0x000000182068723c */ /* 0x040ff00000041868 */
[-C--:B------:R-:W-:Y:S08]  /*bd90*/  HMMA.16816.F32.BF16 R108, R32, R26.reuse, R108 ;  /* 0x0000001a206c723c */ /* 0x080ff0000004186c */
[C---:B------:R-:W-:Y:S01]  /*bda0*/  HMMA.16816.F32.BF16 R112, R20.reuse, R26, R112 ;  /* 0x0000001a1470723c */ /* 0x040fe20000041870 */
[----:B------:R-:W4:Y:S07]  /*bdb0*/  LDSM.16.MT88.4 R24, [R2+0x19800] ;  /* 0x019800000218783b */ /* 0x000f2e0000004200 */
[-C--:B--2---:R-:W-:Y:S08]  /*bdc0*/  HMMA.16816.F32.BF16 R116, R20, R28.reuse, R116 ;  /* 0x0000001c1474723c */ /* 0x084ff00000041874 */
[C---:B------:R-:W-:Y:S08]  /*bdd0*/  HMMA.16816.F32.BF16 R120, R32.reuse, R28, R120 ;  /* 0x0000001c2078723c */ /* 0x040ff00000041878 */
[-C--:B------:R-:W-:Y:S01]  /*bde0*/  HMMA.16816.F32.BF16 R124, R32, R30.reuse, R124 ;  /* 0x0000001e207c723c */ /* 0x080fe2000004187c */
[----:B------:R-:W2:Y:S07]  /*bdf0*/  LDSM.16.MT88.4 R32, [R0+0x1800] ;  /* 0x001800000020783b */ /* 0x000eae0000004200 */
        /* <DEDUP_REMOVED lines=15> */
[-C--:B---3--:R-:W-:Y:S08]  /*bef0*/  HMMA.16816.F32.BF16 R100, R4, R16.reuse, R100 ;  /* 0x000000100464723c */ /* 0x088ff00000041864 */
[C---:B----4-:R-:W-:Y:S08]  /*bf00*/  HMMA.16816.F32.BF16 R104, R24.reuse, R16, R104 ;  /* 0x000000101868723c */ /* 0x050ff00000041868 */
[-C--:B------:R-:W-:Y:S08]  /*bf10*/  HMMA.16816.F32.BF16 R108, R24, R18.reuse, R108 ;  /* 0x00000012186c723c */ /* 0x080ff0000004186c */
[C---:B------:R-:W-:Y:S01]  /*bf20*/  HMMA.16816.F32.BF16 R112, R4.reuse, R18, R112 ;  /* 0x000000120470723c */ /* 0x040fe20000041870 */
[----:B------:R-:W3:Y:S07]  /*bf30*/  LDSM.16.MT88.4 R16, [R180+0x2800] ;  /* 0x00280000b410783b */ /* 0x000eee0000004200 */
        /* <DEDUP_REMOVED lines=19> */
[-C--:B---3--:R-:W-:Y:S08]  /*c070*/  HMMA.16816.F32.BF16 R100, R8, R16.reuse, R100 ;  /* 0x000000100864723c */ /* 0x088ff00000041864 */
[C---:B--2---:R-:W-:Y:S08]  /*c080*/  HMMA.16816.F32.BF16 R104, R24.reuse, R16, R104 ;  /* 0x000000101868723c */ /* 0x044ff00000041868 */
        /* <DEDUP_REMOVED lines=159> */
.L_x_1226:
        /* <DEDUP_REMOVED lines=19> */
.L_x_1227:
[----:B------:R-:W-:Y:S01]  /*cbb0*/  BAR.SYNC.DEFER_BLOCKING 0x0 ;  /* 0x0000000000007b1d */ /* 0x000fe20000010000 */
[----:B------:R-:W-:Y:S01]  /*cbc0*/  USHF.R.S32.HI UR9, URZ, 0x1f, UR22 ;  /* 0x0000001f3f097899 */ /* 0x000fe20008011416 */
[--C-:B-1----:R-:W-:Y:S01]  /*cbd0*/  SHF.R.S32.HI R7, RZ, 0x1f, R206.reuse ;  /* 0x0000001fff077819 */ /* 0x102fe200000114ce */
[----:B------:R-:W-:Y:S01]  /*cbe0*/  IMAD.U32 R0, RZ, RZ, UR22 ;  /* 0x00000016ff007e24 */ /* 0x000fe2000f8e00ff */
[----:B------:R-:W-:Y:S01]  /*cbf0*/  UIMAD UR8, UR34, -0x80, UR8 ;  /* 0xffffff80220878a4 */ /* 0x000fe2000f8e0208 */
[----:B------:R-:W-:Y:S01]  /*cc00*/  IMAD.MOV.U32 R6, RZ, RZ, R206 ;  /* 0x000000ffff067224 */ /* 0x000fe200078e00ce */
[----:B------:R-:W1:Y:S01]  /*cc10*/  S2R R18, SR_TID.X ;  /* 0x0000000000127919 */ /* 0x000e620000002100 */
[----:B------:R-:W-:Y:S01]  /*cc20*/  ULDC.64 UR4, c[0x0][0x3a0] ;  /* 0x0000e80000047ab9 */ /* 0x000fe20000000a00 */
[----:B------:R-:W-:Y:S01]  /*cc30*/  ISETP.GE.AND P1, PT, R206, c[0x0][0x220], PT ;  /* 0x00008800ce007a0c */ /* 0x000fe20003f26270 */
[----:B------:R-:W-:Y:S01]  /*cc40*/  UIMAD UR4, UR9, UR4, URZ ;  /* 0x00000004090472a4 */ /* 0x000fe2000f8e023f */
[----:B------:R-:W2:Y:S01]  /*cc50*/  S2R R19, SR_TID.X ;  /* 0x0000000000137919 */ /* 0x000ea20000002100 */
[----:B------:R-:W-:Y:S01]  /*cc60*/  IMAD.WIDE.U32 R4, R0, c[0x0][0x3a0], R6 ;  /* 0x0000e80000047a25 */ /* 0x000fe200078e0006 */
[----:B------:R-:W-:Y:S01]  /*cc70*/  BSSY B0, `(.L_x_1228) ;  /* 0x0000022000007945 */ /* 0x000fe20003800000 */
[----:B------:R-:W-:-:S03]  /*cc80*/  UIMAD UR4, UR22, UR5, UR4 ;  /* 0x00000005160472a4 */ /* 0x000fc6000f8e0204 */
[----:B------:R-:W-:-:S03]  /*cc90*/  IADD3 R4, P0, R4, UR14, RZ ;  /* 0x0000000e04047c10 */ /* 0x000fc6000ff1e0ff */
[----:B------:R-:W-:Y:S01]  /*cca0*/  IMAD.U32 R0, RZ, RZ, UR4 ;  /* 0x00000004ff007e24 */ /* 0x000fe2000f8e00ff */
[----:B------:R-:W-:Y:S02]  /*ccb0*/  ULDC.64 UR4, c[0x0][0x3b8] ;  /* 0x0000ee0000047ab9 */ /* 0x000fe40000000a00 */
[----:B------:R-:W-:Y:S01]  /*ccc0*/  UIMAD UR4, UR61, UR4, URZ ;  /* 0x000000043d0472a4 */ /* 0x000fe2000f8e023f */
[----:B------:R3:W4:Y:S01]  /*ccd0*/  LDS.128 R20, [R193+0xd000] ;  /* 0x00d00000c1147984 */ /* 0x0007220000000c00 */
[----:B------:R-:W-:Y:S01]  /*cce0*/  IADD3.X R5, R5, UR15, R0, P0, !PT ;  /* 0x0000000f05057c10 */ /* 0x000fe200087fe400 */
[----:B------:R-:W-:Y:S01]  /*ccf0*/  IMAD.U32 R0, RZ, RZ, UR36 ;  /* 0x00000024ff007e24 */ /* 0x000fe2000f8e00ff */
[----:B------:R-:W-:Y:S01]  /*cd00*/  UIMAD UR4, UR36, UR5, UR4 ;  /* 0x00000005240472a4 */ /* 0x000fe2000f8e0204 */
[----:B------:R3:W3:Y:S01]  /*cd10*/  LDS.128 R24, [R193+0xe000] ;  /* 0x00e00000c1187984 */ /* 0x0006e20000000c00 */
[----:B-1----:R-:W-:Y:S01]  /*cd20*/  SHF.R.S32.HI R18, RZ, 0x1f, R18 ;  /* 0x0000001fff127819 */ /* 0x002fe20000011412 */
[----:B------:R-:W-:-:S02]  /*cd30*/  IMAD.WIDE.U32 R4, R0, c[0x0][0x3b8], R4 ;  /* 0x0000ee0000047a25 */ /* 0x000fc400078e0004 */
[----:B------:R1:W1:Y:S01]  /*cd40*/  LDS.128 R28, [R193+0xf000] ;  /* 0x00f00000c11c7984 */ /* 0x0002620000000c00 */
[----:B--2---:R-:W-:-:S03]  /*cd50*/  LEA.HI R18, R18, R19, RZ, 0x3 ;  /* 0x0000001312127211 */ /* 0x004fc600078f18ff */
        /* <DEDUP_REMOVED lines=19> */
.L_x_1229:
[----:B------:R-:W-:Y:S05]  /*ce90*/  BSYNC B0 ;  /* 0x0000000000007941 */ /* 0x000fea0003800000 */
.L_x_1228:
        /* <DEDUP_REMOVED lines=15> */
.L_x_1231:
[----:B------:R-:W-:Y:S05]  /*cf90*/  BSYNC B0 ;  /* 0x0000000000007941 */ /* 0x000fea0003800000 */
.L_x_1230:
        /* <DEDUP_REMOVED lines=15> */
.L_x_1233:
[----:B------:R-:W-:Y:S05]  /*d090*/  BSYNC B0 ;  /* 0x0000000000007941 */ /* 0x000fea0003800000 */
.L_x_1232:
        /* <DEDUP_REMOVED lines=14> */
.L_x_1235:
[----:B------:R-:W-:Y:S05]  /*d180*/  BSYNC B0 ;  /* 0x0000000000007941 */ /* 0x000fea0003800000 */
.L_x_1234:
[----:B------:R-:W-:Y:S01]  /*d190*/  ULDC.64 UR4, c[0x0][0x3a8] ;  /* 0x0000ea0000047ab9 */ /* 0x000fe20000000a00 */
[----:B------:R-:W-:Y:S01]  /*d1a0*/  IMAD.U32 R0, RZ, RZ, UR22 ;  /* 0x00000016ff007e24 */ /* 0x000fe2000f8e00ff */
[----:B------:R-:W-:Y:S01]  /*d1b0*/  UIMAD UR4, UR9, UR4, URZ ;  /* 0x00000004090472a4 */ /* 0x000fe2000f8e023f */
[----:B------:R-:W-:Y:S02]  /*d1c0*/  BSSY B0, `(.L_x_1236) ;  /* 0x0000016000007945 */ /* 0x000fe40003800000 */
[----:B------:R-:W-:Y:S01]  /*d1d0*/  IMAD.WIDE.U32 R6, R0, c[0x0][0x3a8], R6 ;  /* 0x0000ea0000067a25 */ /* 0x000fe200078e0006 */
[----:B------:R-:W-:-:S04]  /*d1e0*/  UIMAD UR4, UR22, UR5, UR4 ;  /* 0x00000005160472a4 */ /* 0x000fc8000f8e0204 */
[----:B-1----:R-:W-:Y:S02]  /*d1f0*/  IADD3 R4, P0, R6, UR10, RZ ;  /* 0x0000000a06047c10 */ /* 0x002fe4000ff1e0ff */
[----:B------:R-:W-:Y:S01]  /*d200*/  MOV R0, UR4 ;  /* 0x0000000400007c02 */ /* 0x000fe20008000f00 */
[----:B------:R-:W-:Y:S02]  /*d210*/  ULDC.64 UR4, c[0x0][0x3c0] ;  /* 0x0000f00000047ab9 */ /* 0x000fe40000000a00 */
[----:B------:R-:W-:Y:S01]  /*d220*/  UIMAD UR4, UR61, UR4, URZ ;  /* 0x000000043d0472a4 */ /* 0x000fe2000f8e023f */
[----:B------:R-:W-:Y:S01]  /*d230*/  IADD3.X R5, R7, UR11, R0, P0, !PT ;  /* 0x0000000b07057c10 */ /* 0x000fe200087fe400 */
[----:B------:R-:W-:Y:S02]  /*d240*/  IMAD.U32 R0, RZ, RZ, UR36 ;  /* 0x00000024ff007e24 */ /* 0x000fe4000f8e00ff */
[----:B------:R-:W-:Y:S02]  /*d250*/  UIMAD UR4, UR36, UR5, UR4 ;  /* 0x00000005240472a4 */ /* 0x000fe4000f8e0204 */
        /* <DEDUP_REMOVED lines=12> */
.L_x_1237:
[----:B------:R-:W-:Y:S05]  /*d320*/  BSYNC B0 ;  /* 0x0000000000007941 */ /* 0x000fea0003800000 */
.L_x_1236:
        /* <DEDUP_REMOVED lines=13> */
.L_x_1239:
[----:B------:R-:W-:Y:S05]  /*d400*/  BSYNC B0 ;  /* 0x0000000000007941 */ /* 0x000fea0003800000 */
.L_x_1238:
        /* <DEDUP_REMOVED lines=13> */
.L_x_1241:
[----:B------:R-:W-:Y:S05]  /*d4e0*/  BSYNC B0 ;  /* 0x0000000000007941 */ /* 0x000fea0003800000 */
.L_x_1240:
        /* <DEDUP_REMOVED lines=11> */
.L_x_1190:
[----:B------:R-:W-:Y:S05]  /*d5a0*/  BSYNC B1 ;  /* 0x0000000000017941 */ /* 0x000fea0003800000 */
.L_x_1168:
        /* <DEDUP_REMOVED lines=11> */
.L_x_1242:
[----:B------:R-:W-:Y:S05]  /*d660*/  EXIT ;  /* 0x000000000000794d */ /* 0x000fea0003800000 */
.L_x_1244:
        /* <DEDUP_REMOVED lines=9> */
.L_x_1278:


//--------------------- .text._ZN5flash25flash_bwd_dot_do_o_kernelILb0E23Flash_bwd_kernel_traitsILi64ELi128ELi128ELi8ELi4ELi4ELi4ELb0ELb0EN7cutlass10bfloat16_tE19Flash_kernel_traitsILi64ELi128ELi128ELi8ES3_EEEEvNS_16Flash_bwd_paramsE --------------------------
	.section	.text._ZN5flash25flash_bwd_dot_do_o_kernelILb0E23Flash_bwd_kernel_traitsILi64ELi128ELi128ELi8ELi4ELi4ELi4ELb0ELb0EN7cutlass10bfloat16_tE19Flash_kernel_traitsILi64ELi128ELi128ELi8ES3_EEEEvNS_16Flash_bwd_paramsE,"ax",@progbits
	.sectioninfo	@"SHI_REGISTERS=32"
	.align	128
        .global         _ZN5flash25flash_bwd_dot_do_o_kernelILb0E23Flash_bwd_kernel_traitsILi64ELi128ELi128ELi8ELi4ELi4ELi4ELb0ELb0EN7cutlass10bfloat16_tE19Flash_kernel_traitsILi64ELi128ELi128ELi8ES3_EEEEvNS_16Flash_bwd_paramsE
        .type           _ZN5flash25flash_bwd_dot_do_o_kernelILb0E23Flash_bwd_kernel_traitsILi64ELi128ELi128ELi8ELi4ELi4ELi4ELb0ELb0EN7cutlass10bfloat16_tE19Flash_kernel_traitsILi64ELi128ELi128ELi8ES3_EEEEvNS_16Flash_bwd_paramsE,@function
        .size           _ZN5flash25flash_bwd_dot_do_o_kernelILb0E23Flash_bwd_kernel_traitsILi64ELi128ELi128ELi8ELi4ELi4ELi4ELb0ELb0EN7cutlass10bfloat16_tE19Flash_kernel_traitsILi64ELi128ELi128ELi8ES3_EEEEvNS_16Flash_bwd_paramsE,(.L_x_1279 - _ZN5flash25flash_bwd_dot_do_o_kernelILb0E23Flash_bwd_kernel_traitsILi64ELi128ELi128ELi8ELi4ELi4ELi4ELb0ELb0EN7cutlass10bfloat16_tE19Flash_kernel_traitsILi64ELi128ELi128ELi8ES3_EEEEvNS_16Flash_bwd_paramsE)
        .other          _ZN5flash25flash_bwd_dot_do_o_kernelILb0E23Flash_bwd_kernel_traitsILi64ELi128ELi128ELi8ELi4ELi4ELi4ELb0ELb0EN7cutlass10bfloat16_tE19Flash_kernel_traitsILi64ELi128ELi128ELi8ES3_EEEEvNS_16Flash_bwd_paramsE,@"STO_CUDA_ENTRY STV_DEFAULT"
_ZN5flash25flash_bwd_dot_do_o_kernelILb0E23Flash_bwd_kernel_traitsILi64ELi128ELi128ELi8ELi4ELi4ELi4ELb0ELb0EN7cutlass10bfloat16_tE19Flash_kernel_traitsILi64ELi128ELi128ELi8ES3_EEEEvNS_16Flash_bwd_paramsE:
.text._ZN5flash25flash_bwd_dot_do_o_kernelILb0E23Flash_bwd_kernel_traitsILi64ELi128ELi128ELi8ELi4ELi4ELi4ELb0ELb0EN7cutlass10bfloat16_tE19Flash_kernel_traitsILi64ELi128ELi128ELi8ES3_EEEEvNS_16Flash_bwd_paramsE:
        /* <DEDUP_REMOVED lines=24> */
[--C-:B------:R-:W-:Y:S01]  /*0180*/  @!P1 SHF.R.S32.HI R9, RZ, 0x1f, R7.reuse ;  /* 0x0000001fff099819 */ /* 0x100fe20000011407 */
[----:B------:R-:W-:Y:S01]  /*0190*/  @P1 IMAD.WIDE.U32 R12, R0, c[0x0][0x1e8], RZ ;  /* 0x00007a00000c1a25 */ /* 0x000fe200078e00ff */
[----:B------:R-:W-:-:S03]  /*01a0*/  @!P1 SHF.R.S32.HI R16, RZ, 0x1f, R7 ;  /* 0x0000001fff109819 */ /* 0x000fc60000011407 */
[----:B------:R-:W-:Y:S02]  /*01b0*/  @!P1 IMAD R14, R9, c[0x0][0x368], RZ ;  /* 0x0000da00090e9a24 */ /* 0x000fe400078e02ff */
[----:B------:R-:W-:-:S04]  /*01c0*/  @P1 IMAD.WIDE.U32 R10, R0, c[0x0][0x370], RZ ;  /* 0x0000dc00000a1a25 */ /* 0x000fc800078e00ff */
[----:B------:R-:W-:Y:S02]  /*01d0*/  @!P1 IMAD R16, R16, c[0x0][0x1e0], RZ ;  /* 0x0000780010109a24 */ /* 0x000fe400078e02ff */
[C---:B------:R-:W-:Y:S02]  /*01e0*/  @P1 IMAD R5, R0.reuse, c[0x0][0x1ec], R13 ;  /* 0x00007b0000051a24 */ /* 0x040fe400078e020d */
[----:B------:R-:W-:Y:S02]  /*01f0*/  @P1 IMAD.MOV.U32 R6, RZ, RZ, R12 ;  /* 0x000000ffff061224 */ /* 0x000fe400078e000c */
[C---:B------:R-:W-:Y:S02]  /*0200*/  @!P1 IMAD R9, R7.reuse, c[0x0][0x36c], R14 ;  /* 0x0000db0007099a24 */ /* 0x040fe400078e020e */
[----:B------:R-:W-:Y:S02]  /*0210*/  @P1 IMAD R4, R0, c[0x0][0x374], R11 ;  /* 0x0000dd0000041a24 */ /* 0x000fe400078e020b */
[----:B------:R-:W-:-:S04]  /*0220*/  @!P1 IMAD.WIDE.U32 R12, R7, c[0x0][0x368], RZ ;  /* 0x0000da00070c9a25 */ /* 0x000fc800078e00ff */
[----:B------:R-:W-:Y:S01]  /*0230*/  @!P1 IMAD.WIDE.U32 R14, R7, c[0x0][0x1e0], RZ ;  /* 0x00007800070e9a25 */ /* 0x000fe200078e00ff */
[----:B------:R-:W-:-:S03]  /*0240*/  @!P1 MOV R10, R12 ;  /* 0x0000000c000a9202 */ /* 0x000fc60000000f00 */
[----:B------:R-:W-:Y:S01]  /*0250*/  @!P1 IMAD R11, R7, c[0x0][0x1e4], R16 ;  /* 0x00007900070b9a24 */ /* 0x000fe200078e0210 */
[----:B------:R-:W-:Y:S01]  /*0260*/  @!P1 MOV R6, R14 ;  /* 0x0000000e00069202 */ /* 0x000fe20000000f00 */
        /* <DEDUP_REMOVED lines=10> */
.L_x_1245:
[----:B01----:R-:W-:-:S04]  /*0310*/  IMAD R0, R7, c[0x0][0x1c0], R20 ;  /* 0x0000700007007a24 */ /* 0x003fc800078e0214 */
[----:B------:R-:W-:Y:S02]  /*0320*/  IMAD R0, R0, c[0x0][0x224], RZ ;  /* 0x0000890000007a24 */ /* 0x000fe400078e02ff */
.L_x_1246:
[----:B------:R-:W-:Y:S01]  /*0330*/  SHF.R.S32.HI R7, RZ, 0x1f, R2 ;  /* 0x0000001fff077819 */ /* 0x000fe20000011402 */
[--C-:B------:R-:W-:Y:S01]  /*0340*/  IMAD.IADD R8, R8, 0x1, -R3.reuse ;  /* 0x0000000108087824 */ /* 0x100fe200078e0a03 */
[----:B------:R-:W-:Y:S02]  /*0350*/  SHF.R.S32.HI R11, RZ, 0x1f, R3 ;  /* 0x0000001fff0b7819 */ /* 0x000fe40000011403 */
[----:B------:R-:W-:-:S03]  /*0360*/  LEA.HI R7, R7, R2, RZ, 0x3 ;  /* 0x0000000207077211 */ /* 0x000fc600078f18ff */
[----:B------:R-:W-:Y:S01]  /*0370*/  IMAD R16, R11, c[0x0][0x370], RZ ;  /* 0x0000dc000b107a24 */ /* 0x000fe200078e02ff */
[----:B------:R-:W-:Y:S01]  /*0380*/  LOP3.LUT R9, R7, 0x1ffffff8, RZ, 0xc0, !PT ;  /* 0x1ffffff807097812 */ /* 0x000fe200078ec0ff */
[----:B------:R-:W-:Y:S01]  /*0390*/  IMAD R18, R11, c[0x0][0x1e8], RZ ;  /* 0x00007a000b127a24 */ /* 0x000fe200078e02ff */
[----:B------:R-:W-:Y:S01]  /*03a0*/  SHF.R.S32.HI R27, RZ, 0x3, R7 ;  /* 0x00000003ff1b7819 */ /* 0x000fe20000011407 */
[C---:B------:R-:W-:Y:S02]  /*03b0*/  IMAD R7, R3.reuse, c[0x0][0x374], R16 ;  /* 0x0000dd0003077a24 */ /* 0x040fe400078e0210 */
[----:B------:R-:W-:Y:S01]  /*03c0*/  IMAD.IADD R9, R2, 0x1, -R9 ;  /* 0x0000000102097824 */ /* 0x000fe200078e0a09 */
[----:B------:R-:W-:Y:S01]  /*03d0*/  SHF.R.S32.HI R26, RZ, 0x1f, R27 ;  /* 0x0000001fff1a7819 */ /* 0x000fe2000001141b */
[----:B------:R-:W-:Y:S01]  /*03e0*/  IMAD R18, R3, c[0x0][0x1ec], R18 ;  /* 0x00007b0003127a24 */ /* 0x000fe200078e0212 */
[----:B------:R-:W-:Y:S02]  /*03f0*/  CS2R R16, SRZ ;  /* 0x0000000000107805 */ /* 0x000fe4000001ff00 */
[----:B------:R-:W-:-:S02]  /*0400*/  SHF.L.U32 R12, R9, 0x3, RZ ;  /* 0x00000003090c7819 */ /* 0x000fc400000006ff */
[----:B------:R-:W-:Y:S02]  /*0410*/  SHF.R.S32.HI R9, RZ, 0x1f, R20 ;  /* 0x0000001fff097819 */ /* 0x000fe40000011414 */
[--C-:B------:R-:W-:Y:S02]  /*0420*/  SHF.R.S32.HI R13, RZ, 0x1f, R12.reuse ;  /* 0x0000001fff0d7819 */ /* 0x100fe4000001140c */
[----:B------:R-:W-:Y:S01]  /*0430*/  ISETP.GE.AND P0, PT, R12, c[0x0][0x220], PT ;  /* 0x000088000c007a0c */ /* 0x000fe20003f06270 */
[----:B------:R-:W-:Y:S02]  /*0440*/  IMAD R11, R9, c[0x0][0x378], RZ ;  /* 0x0000de00090b7a24 */ /* 0x000fe400078e02ff */
[----:B------:R-:W-:Y:S01]  /*0450*/  IMAD.WIDE.U32 R14, R3, c[0x0][0x370], R12 ;  /* 0x0000dc00030e7a25 */ /* 0x000fe200078e000c */
[----:B------:R-:W-:-:S03]  /*0460*/  ISETP.LT.AND P1, PT, R27, R8, !P0 ;  /* 0x000000081b00720c */ /* 0x000fc60004721270 */
[----:B------:R-:W-:Y:S01]  /*0470*/  IMAD.WIDE.U32 R12, R3, c[0x0][0x1e8], R12 ;  /* 0x00007a00030c7a25 */ /* 0x000fe200078e000c */
[----:B------:R-:W-:-:S03]  /*0480*/  IADD3 R22, P2, R10, R14, RZ ;  /* 0x0000000e0a167210 */ /* 0x000fc60007f5e0ff */
[----:B------:R-:W-:Y:S01]  /*0490*/  IMAD R9, R9, c[0x0][0x1f0], RZ ;  /* 0x00007c0009097a24 */ /* 0x000fe200078e02ff */
[----:B------:R-:W-:Y:S01]  /*04a0*/  IADD3 R6, P3, R6, R12, RZ ;  /* 0x0000000c06067210 */ /* 0x000fe20007f7e0ff */
[----:B------:R-:W-:Y:S01]  /*04b0*/  IMAD R11, R20, c[0x0][0x37c], R11 ;  /* 0x0000df00140b7a24 */ /* 0x000fe200078e020b */
[----:B------:R-:W-:Y:S01]  /*04c0*/  IADD3.X R23, R4, R15, R7, P2, !PT ;  /* 0x0000000f04177210 */ /* 0x000fe200017fe407 */
[----:B------:R-:W-:Y:S01]  /*04d0*/  IMAD R9, R20, c[0x0][0x1f4], R9 ;  /* 0x00007d0014097a24 */ /* 0x000fe200078e0209 */
[----:B------:R-:W-:Y:S01]  /*04e0*/  IADD3.X R7, R5, R13, R18, P3, !PT ;  /* 0x0000000d05077210 */ /* 0x000fe20001ffe412 */
[----:B------:R-:W-:Y:S01]  /*04f0*/  @P1 IMAD R4, R26, c[0x0][0x370], RZ ;  /* 0x0000dc001a041a24 */ /* 0x000fe200078e02ff */
[----:B------:R-:W-:Y:S01]  /*0500*/  CS2R R14, SRZ ;  /* 0x00000000000e7805 */ /* 0x000fe2000001ff00 */
[----:B------:R-:W-:Y:S01]  /*0510*/  IMAD.WIDE.U32 R22, R20, c[0x0][0x378], R22 ;  /* 0x0000de0014167a25 */ /* 0x000fe200078e0016 */
[----:B------:R-:W-:-:S03]  /*0520*/  CS2R R18, SRZ ;  /* 0x0000000000127805 */ /* 0x000fc6000001ff00 */
[----:B------:R-:W-:Y:S01]  /*0530*/  IMAD.WIDE.U32 R20, R20, c[0x0][0x1f0], R6 ;  /* 0x00007c0014147a25 */ /* 0x000fe200078e0006 */
[----:B------:R-:W-:-:S03]  /*0540*/  IADD3 R23, R23, R11, RZ ;  /* 0x0000000b17177210 */ /* 0x000fc60007ffe0ff */
[----:B------:R-:W-:Y:S02]  /*0550*/  @P1 IMAD R6, R26, c[0x0][0x1e8], RZ ;  /* 0x00007a001a061a24 */ /* 0x000fe400078e02ff */
[----:B------:R-:W-:Y:S02]  /*0560*/  IMAD.IADD R21, R21, 0x1, R9 ;  /* 0x0000000115157824 */ /* 0x000fe400078e0209 */
[C---:B------:R-:W-:Y:S02]  /*0570*/  @P1 IMAD R7, R27.reuse, c[0x0][0x374], R4 ;  /* 0x0000dd001b071a24 */ /* 0x040fe400078e0204 */
[----:B------:R-:W-:-:S04]  /*0580*/  @P1 IMAD.WIDE.U32 R12, R27, c[0x0][0x370], R22 ;  /* 0x0000dc001b0c1a25 */ /* 0x000fc800078e0016 */
[----:B------:R-:W-:Y:S01]  /*0590*/  @P1 IMAD R9, R27, c[0x0][0x1ec], R6 ;  /* 0x00007b001b091a24 */ /* 0x000fe200078e0206 */
[----:B------:R-:W-:Y:S01]  /*05a0*/  @P1 IADD3 R7, R13, R7, RZ ;  /* 0x000000070d071210 */ /* 0x000fe20007ffe0ff */
[----:B------:R-:W-:Y:S01]  /*05b0*/  @P1 IMAD.WIDE.U32 R4, R27, c[0x0][0x1e8], R20 ;  /* 0x00007a001b041a25 */ /* 0x000fe200078e0014 */
[----:B------:R-:W-:-:S03]  /*05c0*/  @P1 LEA R10, P2, R12, c[0x0][0x330], 0x1 ;  /* 0x0000cc000c0a1a11 */ /* 0x000fc600078408ff */
[----:B------:R-:W-:Y:S01]  /*05d0*/  @P1 IMAD.IADD R5, R5, 0x1, R9 ;  /* 0x0000000105051824 */ /* 0x000fe200078e0209 */
[----:B------:R-:W-:Y:S02]  /*05e0*/  @P1 LEA R6, P3, R4, c[0x0][0x1d0], 0x1 ;  /* 0x0000740004061a11 */ /* 0x000fe400078608ff */
[----:B------:R-:W-:Y:S02]  /*05f0*/  @P1 LEA.HI.X R11, R12, c[0x0][0x334], R7, 0x1, P2 ;  /* 0x0000cd000c0b1a11 */ /* 0x000fe400010f0c07 */
[----:B------:R-:W-:Y:S01]  /*0600*/  CS2R R12, SRZ ;  /* 0x00000000000c7805 */ /* 0x000fe2000001ff00 */
[----:B------:R-:W-:-:S05]  /*0610*/  @P1 LEA.HI.X R7, R4, c[0x0][0x1d4], R5, 0x1, P3 ;  /* 0x0000750004071a11 */ /* 0x000fca00018f0c05 */
[----:B------:R0:W2:Y:S04]  /*0620*/  @P1 LDG.E.128 R12, [R10.64] ;  /* 0x000000040a0c1981 */ /* 0x0000a8000c1e1d00 */
[----:B------:R1:W3:Y:S01]  /*0630*/  @P1 LDG.E.128 R16, [R6.64] ;  /* 0x0000000406101981 */ /* 0x0002e2000c1e1d00 */
[C---:B------:R-:W-:Y:S02]  /*0640*/  IADD3 R5, R27.reuse, 0x20, RZ ;  /* 0x000000201b057810 */ /* 0x040fe40007ffe0ff */
[----:B------:R-:W-:Y:S02]  /*0650*/  IADD3 R25, R27, 0x40, RZ ;  /* 0x000000401b197810 */ /* 0x000fe40007ffe0ff */
[----:B------:R-:W-:Y:S02]  /*0660*/  ISETP.LT.AND P2, PT, R5, R8, !P0 ;  /* 0x000000080500720c */ /* 0x000fe40004741270 */
[----:B-1----:R-:W-:-:S11]  /*0670*/  IADD3 R7, R27, 0x60, RZ ;  /* 0x000000601b077810 */ /* 0x002fd60007ffe0ff */
[----:B------:R-:W-:Y:S02]  /*0680*/  @P2 IADD3 R29, P1, R27, 0x20, RZ ;  /* 0x000000201b1d2810 */ /* 0x000fe40007f3e0ff */
[----:B------:R-:W-:Y:S02]  /*0690*/  @P2 MOV R5, R23 ;  /* 0x0000001700052202 */ /* 0x000fe40000000f00 */
[----:B------:R-:W-:Y:S02]  /*06a0*/  @P2 IADD3.X R4, RZ, R26, RZ, P1, !PT ;  /* 0x0000001aff042210 */ /* 0x000fe40000ffe4ff */
[-C--:B------:R-:W-:Y:S02]  /*06b0*/  ISETP.LT.AND P1, PT, R25, R8.reuse, !P0 ;  /* 0x000000081900720c */ /* 0x080fe40004721270 */
[----:B------:R-:W-:Y:S01]  /*06c0*/  ISETP.LT.AND P0, PT, R7, R8, !P0 ;  /* 0x000000080700720c */ /* 0x000fe20004701270 */
[----:B------:R-:W-:-:S04]  /*06d0*/  @P2 IMAD R4, R4, c[0x0][0x370], RZ ;  /* 0x0000dc0004042a24 */ /* 0x000fc800078e02ff */
[----:B------:R-:W-:Y:S02]  /*06e0*/  @P2 IMAD R9, R29, c[0x0][0x374], R4 ;  /* 0x0000dd001d092a24 */ /* 0x000fe400078e0204 */
[----:B------:R-:W-:-:S04]  /*06f0*/  @P2 IMAD.MOV.U32 R4, RZ, RZ, R22 ;  /* 0x000000ffff042224 */ /* 0x000fc800078e0016 */
[----:B------:R-:W-:-:S04]  /*0700*/  @P2 IMAD.WIDE.U32 R4, R29, c[0x0][0x370], R4 ;  /* 0x0000dc001d042a25 */ /* 0x000fc800078e0004 */
[----:B------:R-:W-:Y:S01]  /*0710*/  @P2 IMAD.IADD R9, R5, 0x1, R9 ;  /* 0x0000000105092824 */ /* 0x000fe200078e0209 */
[----:B------:R-:W-:-:S04]  /*0720*/  @P2 LEA R24, P3, R4, c[0x0][0x330], 0x1 ;  /* 0x0000cc0004182a11 */ /* 0x000fc800078608ff */
[----:B------:R-:W-:Y:S02]  /*0730*/  @P2 LEA.HI.X R25, R4, c[0x0][0x334], R9, 0x1, P3 ;  /* 0x0000cd0004192a11 */ /* 0x000fe400018f0c09 */
[----:B------:R-:W-:-:S04]  /*0740*/  @P2 IADD3 R7, P3, R27, 0x20, RZ ;  /* 0x000000201b072810 */ /* 0x000fc80007f7e0ff */
[----:B------:R-:W-:-:S05]  /*0750*/  @P2 IADD3.X R4, RZ, R26, RZ, P3, !PT ;  /* 0x0000001aff042210 */ /* 0x000fca0001ffe4ff */
[----:B------:R-:W-:-:S04]  /*0760*/  @P2 IMAD R4, R4, c[0x0][0x1e8], RZ ;  /* 0x00007a0004042a24 */ /* 0x000fc800078e02ff */
[----:B------:R-:W-:Y:S02]  /*0770*/  @P2 IMAD R9, R7, c[0x0][0x1ec], R4 ;  /* 0x00007b0007092a24 */ /* 0x000fe400078e0204 */
[----:B------:R-:W-:Y:S01]  /*0780*/  @P2 IMAD.MOV.U32 R4, RZ, RZ, R20 ;  /* 0x000000ffff042224 */ /* 0x000fe200078e0014 */
[----:B0-----:R-:W-:Y:S01]  /*0790*/  CS2R R10, SRZ ;  /* 0x00000000000a7805 */ /* 0x001fe2000001ff00 */
[----:B--2---:R-:W-:Y:S02]  /*07a0*/  LOP3.LUT R5, R12, 0xffff0000, RZ, 0xc0, !PT ;  /* 0xffff00000c057812 */ /* 0x004fe400078ec0ff */
[----:B---3--:R-:W-:-:S05]  /*07b0*/  LOP3.LUT R6, R16, 0xffff0000, RZ, 0xc0, !PT ;  /* 0xffff000010067812 */ /* 0x008fca00078ec0ff */
[----:B------:R-:W-:Y:S01]  /*07c0*/  FMUL.FTZ R8, R5, R6 ;  /* 0x0000000605087220 */ /* 0x000fe20000410000 */
[----:B------:R-:W-:Y:S01]  /*07d0*/  SHF.L.U32 R5, R16, 0x10, RZ ;  /* 0x0000001010057819 */ /* 0x000fe200000006ff */
[----:B------:R-:W-:Y:S01]  /*07e0*/  IMAD.U32 R6, R12, 0x10000, RZ ;  /* 0x000100000c067824 */ /* 0x000fe200078e00ff */
[----:B------:R-:W-:-:S03]  /*07f0*/  SHF.L.U32 R16, R14, 0x10, RZ ;  /* 0x000000100e107819 */ /* 0x000fc600000006ff */
[----:B------:R-:W-:Y:S01]  /*0800*/  FFMA.FTZ R6, R6, R5, R8 ;  /* 0x0000000506067223 */ /* 0x000fe20000010008 */
[----:B------:R-:W-:Y:S02]  /*0810*/  @P2 MOV R5, R21 ;  /* 0x0000001500052202 */ /* 0x000fe40000000f00 */
[C---:B------:R-:W-:Y:S02]  /*0820*/  SHF.L.U32 R8, R17.reuse, 0x10, RZ ;  /* 0x0000001011087819 */ /* 0x040fe400000006ff */
[----:B------:R-:W-:Y:S01]  /*0830*/  LOP3.LUT R17, R17, 0xffff0000, RZ, 0xc0, !PT ;  /* 0xffff000011117812 */ /* 0x000fe200078ec0ff */
[----:B------:R-:W-:-:S04]  /*0840*/  @P2 IMAD.WIDE.U32 R4, R7, c[0x0][0x1e8], R4 ;  /* 0x00007a0007042a25 */ /* 0x000fc800078e0004 */
[----:B------:R-:W-:Y:S01]  /*0850*/  IMAD.U32 R7, R13, 0x10000, RZ ;  /* 0x000100000d077824 */ /* 0x000fe200078e00ff */
[----:B------:R-:W-:Y:S01]  /*0860*/  @P2 LEA R12, P3, R4, c[0x0][0x1d0], 0x1 ;  /* 0x00007400040c2a11 */ /* 0x000fe200078608ff */
[----:B------:R-:W-:Y:S01]  /*0870*/  @P2 IMAD.IADD R9, R5, 0x1, R9 ;  /* 0x0000000105092824 */ /* 0x000fe200078e0209 */
[----:B------:R-:W-:Y:S01]  /*0880*/  LOP3.LUT R5, R13, 0xffff0000, RZ, 0xc0, !PT ;  /* 0xffff00000d057812 */ /* 0x000fe200078ec0ff */
[----:B------:R-:W-:-:S03]  /*0890*/  FFMA.FTZ R6, R7, R8, R6 ;  /* 0x0000000807067223 */ /* 0x000fc60000010006 */
[----:B------:R-:W-:Y:S01]  /*08a0*/  @P2 LEA.HI.X R13, R4, c[0x0][0x1d4], R9, 0x1, P3 ;  /* 0x00007500040d2a11 */ /* 0x000fe200018f0c09 */
[----:B------:R-:W-:Y:S01]  /*08b0*/  FFMA.FTZ R17, R5, R17, R6 ;  /* 0x0000001105117223 */ /* 0x000fe20000010006 */
[----:B------:R-:W-:Y:S01]  /*08c0*/  SHF.L.U32 R9, R18, 0x10, RZ ;  /* 0x0000001012097819 */ /* 0x000fe200000006ff */
[----:B------:R-:W-:Y:S01]  /*08d0*/  CS2R R6, SRZ ;  /* 0x0000000000067805 */ /* 0x000fe2000001ff00 */
[----:B------:R-:W-:-:S03]  /*08e0*/  CS2R R4, SRZ ;  /* 0x0000000000047805 */ /* 0x000fc6000001ff00 */
[----:B------:R-:W-:Y:S02]  /*08f0*/  FFMA.FTZ R16, R16, R9, R17 ;  /* 0x0000000910107223 */ /* 0x000fe40000010011 */
[----:B------:R-:W-:Y:S01]  /*0900*/  CS2R R8, SRZ ;  /* 0x0000000000087805 */ /* 0x000fe2000001ff00 */
[----:B------:R-:W2:Y:S05]  /*0910*/  @P2 LDG.E.128 R4, [R24.64] ;  /* 0x0000000418042981 */ /* 0x000eaa000c1e1d00 */
[----:B------:R0:W3:Y:S01]  /*0920*/  @P2 LDG.E.128 R8, [R12.64] ;  /* 0x000000040c082981 */ /* 0x0000e2000c1e1d00 */
[----:B------:R-:W-:Y:S02]  /*0930*/  LOP3.LUT R29, R14, 0xffff0000, RZ, 0xc0, !PT ;  /* 0xffff00000e1d7812 */ /* 0x000fe400078ec0ff */
[----:B------:R-:W-:-:S02]  /*0940*/  LOP3.LUT R18, R18, 0xffff0000, RZ, 0xc0, !PT ;  /* 0xffff000012127812 */ /* 0x000fc400078ec0ff */
[C---:B0-----:R-:W-:Y:S02]  /*0950*/  SHF.L.U32 R13, R15.reuse, 0x10, RZ ;  /* 0x000000100f0d7819 */ /* 0x041fe400000006ff */
[----:B------:R-:W-:Y:S02]  /*0960*/  LOP3.LUT R15, R15, 0xffff0000, RZ, 0xc0, !PT ;  /* 0xffff00000f0f7812 */ /* 0x000fe400078ec0ff */
[C---:B--2---:R-:W-:Y:S01]  /*0970*/  LOP3.LUT R28, R4.reuse, 0xffff0000, RZ, 0xc0, !PT ;  /* 0xffff0000041c7812 */ /* 0x044fe200078ec0ff */
[----:B------:R-:W-:Y:S02]  /*0980*/  IMAD.U32 R14, R4, 0x10000, RZ ;  /* 0x00010000040e7824 */ /* 0x000fe400078e00ff */
[----:B------:R-:W-:Y:S01]  /*0990*/  FFMA.FTZ R4, R29, R18, R16 ;  /* 0x000000121d047223 */ /* 0x000fe20000010010 */
[----:B------:R-:W-:Y:S02]  /*09a0*/  @P1 MOV R16, R20 ;  /* 0x0000001400101202 */ /* 0x000fe40000000f00 */
[----:B---3--:R-:W-:-:S02]  /*09b0*/  LOP3.LUT R17, R8, 0xffff0000, RZ, 0xc0, !PT ;  /* 0xffff000008117812 */ /* 0x008fc400078ec0ff */
[----:B------:R-:W-:-:S03]  /*09c0*/  SHF.L.U32 R8, R8, 0x10, RZ ;  /* 0x0000001008087819 */ /* 0x000fc600000006ff */
[----:B------:R-:W-:-:S04]  /*09d0*/  FMUL.FTZ R17, R17, R28 ;  /* 0x0000001c11117220 */ /* 0x000fc80000410000 */
[----:B------:R-:W-:Y:S01]  /*09e0*/  FFMA.FTZ R8, R8, R14, R17 ;  /* 0x0000000e08087223 */ /* 0x000fe20000010011 */
[----:B------:R-:W-:Y:S01]  /*09f0*/  @P1 IADD3 R17, P2, R27, 0x40, RZ ;  /* 0x000000401b111810 */ /* 0x000fe20007f5e0ff */
[C---:B------:R-:W-:Y:S01]  /*0a00*/  IMAD.U32 R14, R19.reuse, 0x10000, RZ ;  /* 0x00010000130e7824 */ /* 0x040fe200078e00ff */
[----:B------:R-:W-:Y:S02]  /*0a10*/  LOP3.LUT R19, R19, 0xffff0000, RZ, 0xc0, !PT ;  /* 0xffff000013137812 */ /* 0x000fe400078ec0ff */
[----:B------:R-:W-:Y:S01]  /*0a20*/  @P1 IADD3.X R12, RZ, R26, RZ, P2, !PT ;  /* 0x0000001aff0c1210 */ /* 0x000fe200017fe4ff */
[----:B------:R-:W-:Y:S01]  /*0a30*/  FFMA.FTZ R4, R13, R14, R4 ;  /* 0x0000000e0d047223 */ /* 0x000fe20000010004 */
[----:B------:R-:W-:Y:S01]  /*0a40*/  SHF.L.U32 R14, R5, 0x10, RZ ;  /* 0x00000010050e7819 */ /* 0x000fe200000006ff */
[C---:B------:R-:W-:Y:S01]  /*0a50*/  IMAD.U32 R13, R9.reuse, 0x10000, RZ ;  /* 0x00010000090d7824 */ /* 0x040fe200078e00ff */
[----:B------:R-:W-:Y:S01]  /*0a60*/  LOP3.LUT R9, R9, 0xffff0000, RZ, 0xc0, !PT ;  /* 0xffff000009097812 */ /* 0x000fe200078ec0ff */
[----:B------:R-:W-:-:S02]  /*0a70*/  @P1 IMAD R12, R12, c[0x0][0x370], RZ ;  /* 0x0000dc000c0c1a24 */ /* 0x000fc400078e02ff */
[----:B------:R-:W-:Y:S01]  /*0a80*/  FFMA.FTZ R8, R13, R14, R8 ;  /* 0x0000000e0d087223 */ /* 0x000fe20000010008 */
[----:B------:R-:W-:Y:S01]  /*0a90*/  @P1 MOV R13, R23 ;  /* 0x00000017000d1202 */ /* 0x000fe20000000f00 */
[----:B------:R-:W-:Y:S01]  /*0aa0*/  @P1 IMAD R25, R17, c[0x0][0x374], R12 ;  /* 0x0000dd0011191a24 */ /* 0x000fe200078e020c */
[----:B------:R-:W-:Y:S01]  /*0ab0*/  @P1 MOV R12, R22 ;  /* 0x00000016000c1202 */ /* 0x000fe20000000f00 */
[----:B------:R-:W-:Y:S02]  /*0ac0*/  FFMA.FTZ R4, R15, R19, R4 ;  /* 0x000000130f047223 */ /* 0x000fe40000010004 */
[----:B------:R-:W-:Y:S01]  /*0ad0*/  CS2R R18, SRZ ;  /* 0x0000000000127805 */ /* 0x000fe2000001ff00 */
[----:B------:R-:W-:Y:S01]  /*0ae0*/  CS2R R14, SRZ ;  /* 0x00000000000e7805 */ /* 0x000fe2000001ff00 */
[----:B------:R-:W-:-:S04]  /*0af0*/  @P1 IMAD.WIDE.U32 R12, R17, c[0x0][0x370], R12 ;  /* 0x0000dc00110c1a25 */ /* 0x000fc800078e000c */
[----:B------:R-:W-:Y:S01]  /*0b00*/  @P1 IMAD.IADD R13, R13, 0x1, R25 ;  /* 0x000000010d0d1824 */ /* 0x000fe200078e0219 */
[----:B------:R-:W-:Y:S01]  /*0b10*/  @P1 LEA R28, P2, R12, c[0x0][0x330], 0x1 ;  /* 0x0000cc000c1c1a11 */ /* 0x000fe200078408ff */
[----:B------:R-:W-:-:S03]  /*0b20*/  @P1 IMAD.MOV.U32 R17, RZ, RZ, R21 ;  /* 0x000000ffff111224 */ /* 0x000fc600078e0015 */
[----:B------:R-:W-:Y:S02]  /*0b30*/  @P1 LEA.HI.X R29, R12, c[0x0][0x334], R13, 0x1, P2 ;  /* 0x0000cd000c1d1a11 */ /* 0x000fe400010f0c0d */
[----:B------:R-:W-:-:S04]  /*0b40*/  @P1 IADD3 R12, P2, R27, 0x40, RZ ;  /* 0x000000401b0c1810 */ /* 0x000fc80007f5e0ff */
[----:B------:R-:W-:-:S05]  /*0b50*/  @P1 IADD3.X R13, RZ, R26, RZ, P2, !PT ;  /* 0x0000001aff0d1210 */ /* 0x000fca00017fe4ff */
[----:B------:R-:W-:-:S04]  /*0b60*/  @P1 IMAD R13, R13, c[0x0][0x1e8], RZ ;  /* 0x00007a000d0d1a24 */ /* 0x000fc800078e02ff */
[C---:B------:R-:W-:Y:S02]  /*0b70*/  @P1 IMAD R25, R12.reuse, c[0x0][0x1ec], R13 ;  /* 0x00007b000c191a24 */ /* 0x040fe400078e020d */
[----:B------:R-:W-:Y:S01]  /*0b80*/  @P1 IMAD.WIDE.U32 R12, R12, c[0x0][0x1e8], R16 ;  /* 0x00007a000c0c1a25 */ /* 0x000fe200078e0010 */
[----:B------:R-:W-:-:S04]  /*0b90*/  LOP3.LUT R17, R5, 0xffff0000, RZ, 0xc0, !PT ;  /* 0xffff000005117812 */ /* 0x000fc800078ec0ff */
[----:B------:R-:W-:Y:S01]  /*0ba0*/  @P1 IADD3 R13, R13, R25, RZ ;  /* 0x000000190d0d1210 */ /* 0x000fe20007ffe0ff */
[----:B------:R-:W-:Y:S01]  /*0bb0*/  FFMA.FTZ R8, R9, R17, R8 ;  /* 0x0000001109087223 */ /* 0x000fe20000010008 */
[----:B------:R-:W-:Y:S01]  /*0bc0*/  @P1 LEA R24, P2, R12, c[0x0][0x1d0], 0x1 ;  /* 0x000074000c181a11 */ /* 0x000fe200078408ff */
[----:B------:R-:W-:-:S03]  /*0bd0*/  CS2R R16, SRZ ;  /* 0x0000000000107805 */ /* 0x000fc6000001ff00 */
[----:B------:R-:W-:Y:S02]  /*0be0*/  @P1 LEA.HI.X R25, R12, c[0x0][0x1d4], R13, 0x1, P2 ;  /* 0x000075000c191a11 */ /* 0x000fe400010f0c0d */
[C---:B------:R-:W-:Y:S02]  /*0bf0*/  @P0 IADD3 R13, P2, R27.reuse, 0x60, RZ ;  /* 0x000000601b0d0810 */ /* 0x040fe40007f5e0ff */
[----:B------:R-:W-:Y:S01]  /*0c00*/  @P0 IADD3 R27, P3, R27, 0x60, RZ ;  /* 0x000000601b1b0810 */ /* 0x000fe20007f7e0ff */
[----:B------:R0:W2:Y:S01]  /*0c10*/  @P1 LDG.E.128 R16, [R24.64] ;  /* 0x0000000418101981 */ /* 0x0000a2000c1e1d00 */
[----:B------:R-:W-:Y:S01]  /*0c20*/  @P0 IADD3.X R12, RZ, R26, RZ, P2, !PT ;  /* 0x0000001aff0c0210 */ /* 0x000fe200017fe4ff */
[----:B------:R-:W-:-:S04]  /*0c30*/  @P0 IMAD.WIDE.U32 R22, R13, c[0x0][0x370], R22 ;  /* 0x0000dc000d160a25 */ /* 0x000fc800078e0016 */
[----:B------:R-:W-:Y:S02]  /*0c40*/  @P0 IMAD.X R26, RZ, RZ, R26, P3 ;  /* 0x000000ffff1a0224 */ /* 0x000fe400018e061a */
[----:B------:R-:W-:Y:S02]  /*0c50*/  @P0 IMAD R12, R12, c[0x0][0x370], RZ ;  /* 0x0000dc000c0c0a24 */ /* 0x000fe400078e02ff */
[----:B------:R-:W-:Y:S02]  /*0c60*/  @P0 IMAD R26, R26, c[0x0][0x1e8], RZ ;  /* 0x00007a001a1a0a24 */ /* 0x000fe400078e02ff */
[----:B------:R-:W-:Y:S01]  /*0c70*/  @P0 IMAD R5, R13, c[0x0][0x374], R12 ;  /* 0x0000dd000d050a24 */ /* 0x000fe200078e020c */
[----:B------:R-:W-:Y:S01]  /*0c80*/  SHF.L.U32 R12, R6, 0x10, RZ ;  /* 0x00000010060c7819 */ /* 0x000fe200000006ff */
[C---:B------:R-:W-:Y:S01]  /*0c90*/  @P0 IMAD R9, R27.reuse, c[0x0][0x1ec], R26 ;  /* 0x00007b001b090a24 */ /* 0x040fe200078e021a */
[----:B------:R-:W-:Y:S01]  /*0ca0*/  SHF.L.U32 R13, R10, 0x10, RZ ;  /* 0x000000100a0d7819 */ /* 0x000fe200000006ff */
[----:B------:R-:W-:Y:S01]  /*0cb0*/  @P0 IMAD.WIDE.U32 R20, R27, c[0x0][0x1e8], R20 ;  /* 0x00007a001b140a25 */ /* 0x000fe200078e0014 */
[----:B------:R-:W-:-:S02]  /*0cc0*/  @P0 LEA R26, P2, R22, c[0x0][0x330], 0x1 ;  /* 0x0000cc00161a0a11 */ /* 0x000fc400078408ff */
[----:B------:R-:W-:Y:S01]  /*0cd0*/  LOP3.LUT R6, R6, 0xffff0000, RZ, 0xc0, !PT ;  /* 0xffff000006067812 */ /* 0x000fe200078ec0ff */
[----:B------:R-:W-:Y:S01]  /*0ce0*/  FFMA.FTZ R12, R13, R12, R8 ;  /* 0x0000000c0d0c7223 */ /* 0x000fe20000010008 */
[----:B------:R-:W-:Y:S01]  /*0cf0*/  @P0 IADD3 R9, R21, R9, RZ ;  /* 0x0000000915090210 */ /* 0x000fe20007ffe0ff */
[----:B------:R-:W-:Y:S01]  /*0d00*/  @P0 IMAD.IADD R13, R23, 0x1, R5 ;  /* 0x00000001170d0824 */ /* 0x000fe200078e0205 */
[----:B------:R-:W-:Y:S02]  /*0d10*/  @P0 LEA R8, P3, R20, c[0x0][0x1d0], 0x1 ;  /* 0x0000740014080a11 */ /* 0x000fe400078608ff */
[----:B------:R-:W-:Y:S02]  /*0d20*/  LOP3.LUT R5, R10, 0xffff0000, RZ, 0xc0, !PT ;  /* 0xffff00000a057812 */ /* 0x000fe400078ec0ff */
[----:B------:R-:W-:Y:S02]  /*0d30*/  @P0 LEA.HI.X R27, R22, c[0x0][0x334], R13, 0x1, P2 ;  /* 0x0000cd00161b0a11 */ /* 0x000fe400010f0c0d */
[----:B------:R-:W-:Y:S01]  /*0d40*/  @P0 LEA.HI.X R9, R20, c[0x0][0x1d4], R9, 0x1, P3 ;  /* 0x0000750014090a11 */ /* 0x000fe200018f0c09 */
[----:B------:R-:W-:Y:S01]  /*0d50*/  FFMA.FTZ R5, R5, R6, R12 ;  /* 0x0000000605057223 */ /* 0x000fe2000001000c */
[----:B------:R-:W-:Y:S01]  /*0d60*/  CS2R R22, SRZ ;  /* 0x0000000000167805 */ /* 0x000fe2000001ff00 */
[----:B------:R-:W-:Y:S01]  /*0d70*/  CS2R R20, SRZ ;  /* 0x0000000000147805 */ /* 0x000fe2000001ff00 */
[----:B------:R-:W-:Y:S01]  /*0d80*/  CS2R R12, SRZ ;  /* 0x00000000000c7805 */ /* 0x000fe2000001ff00 */
[----:B0-----:R-:W-:-:S04]  /*0d90*/  CS2R R24, SRZ ;  /* 0x0000000000187805 */ /* 0x001fc8000001ff00 */
[----:B------:R0:W3:Y:S04]  /*0da0*/  @P0 LDG.E.128 R20, [R26.64] ;  /* 0x000000041a140981 */ /* 0x0000e8000c1e1d00 */
[----:B------:R2:W4:Y:S01]  /*0db0*/  @P1 LDG.E.128 R12, [R28.64] ;  /* 0x000000041c0c1981 */ /* 0x000522000c1e1d00 */
[----:B0-----:R-:W-:-:S06]  /*0dc0*/  CS2R R26, SRZ ;  /* 0x00000000001a7805 */ /* 0x001fcc000001ff00 */
[----:B------:R0:W5:Y:S01]  /*0dd0*/  @P0 LDG.E.128 R24, [R8.64] ;  /* 0x0000000408180981 */ /* 0x000162000c1e1d00 */
[----:B------:R-:W-:Y:S01]  /*0de0*/  SHF.L.U32 R10, R7, 0x10, RZ ;  /* 0x00000010070a7819 */ /* 0x000fe200000006ff */
[----:B------:R-:W-:-:S04]  /*0df0*/  IMAD.U32 R6, R11, 0x10000, RZ ;  /* 0x000100000b067824 */ /* 0x000fc800078e00ff */
[----:B------:R-:W-:Y:S01]  /*0e00*/  FFMA.FTZ R5, R6, R10, R5 ;  /* 0x0000000a06057223 */ /* 0x000fe20000010005 */
[----:B------:R-:W-:Y:S02]  /*0e10*/  LOP3.LUT R11, R11, 0xffff0000, RZ, 0xc0, !PT ;  /* 0xffff00000b0b7812 */ /* 0x000fe400078ec0ff */
[----:B------:R-:W-:Y:S02]  /*0e20*/  LOP3.LUT P0, RZ, R2, 0x7, RZ, 0xc0, !PT ;  /* 0x0000000702ff7812 */ /* 0x000fe4000780c0ff */
[C---:B--2---:R-:W-:Y:S02]  /*0e30*/  LOP3.LUT R29, R16.reuse, 0xffff0000, RZ, 0xc0, !PT ;  /* 0xffff0000101d7812 */ /* 0x044fe400078ec0ff */
[----:B------:R-:W-:Y:S01]  /*0e40*/  SHF.L.U32 R16, R16, 0x10, RZ ;  /* 0x0000001010107819 */ /* 0x000fe200000006ff */
[C---:B0-----:R-:W-:Y:S01]  /*0e50*/  IMAD.U32 R8, R17.reuse, 0x10000, RZ ;  /* 0x0001000011087824 */ /* 0x041fe200078e00ff */
[----:B------:R-:W-:Y:S02]  /*0e60*/  LOP3.LUT R17, R17, 0xffff0000, RZ, 0xc0, !PT ;  /* 0xffff000011117812 */ /* 0x000fe400078ec0ff */
[----:B----4-:R-:W-:-:S05]  /*0e70*/  LOP3.LUT R6, R12, 0xffff0000, RZ, 0xc0, !PT ;  /* 0xffff00000c067812 */ /* 0x010fca00078ec0ff */
[----:B------:R-:W-:Y:S01]  /*0e80*/  FMUL.FTZ R6, R6, R29 ;  /* 0x0000001d06067220 */ /* 0x000fe20000410000 */
[----:B---3--:R-:W-:Y:S02]  /*0e90*/  LOP3.LUT R29, R20, 0xffff0000, RZ, 0xc0, !PT ;  /* 0xffff0000141d7812 */ /* 0x008fe400078ec0ff */
[----:B-----5:R-:W-:Y:S01]  /*0ea0*/  LOP3.LUT R10, R24, 0xffff0000, RZ, 0xc0, !PT ;  /* 0xffff0000180a7812 */ /* 0x020fe200078ec0ff */
[----:B------:R-:W-:Y:S01]  /*0eb0*/  IMAD.U32 R20, R20, 0x10000, RZ ;  /* 0x0001000014147824 */ /* 0x000fe200078e00ff */
[----:B------:R-:W-:-:S03]  /*0ec0*/  SHF.L.U32 R24, R24, 0x10, RZ ;  /* 0x0000001018187819 */ /* 0x000fc600000006ff */
[----:B------:R-:W-:Y:S01]  /*0ed0*/  FMUL.FTZ R10, R10, R29 ;  /* 0x0000001d0a0a7220 */ /* 0x000fe20000410000 */
[----:B------:R-:W-:Y:S02]  /*0ee0*/  SHF.L.U32 R29, R12, 0x10, RZ ;  /* 0x000000100c1d7819 */ /* 0x000fe400000006ff */
[----:B------:R-:W-:Y:S01]  /*0ef0*/  SHF.L.U32 R9, R13, 0x10, RZ ;  /* 0x000000100d097819 */ /* 0x000fe200000006ff */
[----:B------:R-:W-:Y:S01]  /*0f00*/  FFMA.FTZ R10, R24, R20, R10 ;  /* 0x00000014180a7223 */ /* 0x000fe2000001000a */
[----:B------:R-:W-:Y:S01]  /*0f10*/  SHF.L.U32 R12, R21, 0x10, RZ ;  /* 0x00000010150c7819 */ /* 0x000fe200000006ff */
[----:B------:R-:W-:Y:S01]  /*0f20*/  FFMA.FTZ R6, R29, R16, R6 ;  /* 0x000000101d067223 */ /* 0x000fe20000010006 */
[----:B------:R-:W-:-:S03]  /*0f30*/  SHF.L.U32 R29, R25, 0x10, RZ ;  /* 0x00000010191d7819 */ /* 0x000fc600000006ff */
[----:B------:R-:W-:Y:S01]  /*0f40*/  FFMA.FTZ R8, R9, R8, R6 ;  /* 0x0000000809087223 */ /* 0x000fe20000010006 */
[----:B------:R-:W-:Y:S01]  /*0f50*/  LOP3.LUT R21, R21, 0xffff0000, RZ, 0xc0, !PT ;  /* 0xffff000015157812 */ /* 0x000fe200078ec0ff */
[----:B------:R-:W-:Y:S01]  /*0f60*/  FFMA.FTZ R9, R29, R12, R10 ;  /* 0x0000000c1d097223 */ /* 0x000fe2000001000a */
[----:B------:R-:W-:Y:S02]  /*0f70*/  LOP3.LUT R12, R25, 0xffff0000, RZ, 0xc0, !PT ;  /* 0xffff0000190c7812 */ /* 0x000fe400078ec0ff */
[----:B------:R-:W-:Y:S01]  /*0f80*/  LOP3.LUT R13, R13, 0xffff0000, RZ, 0xc0, !PT ;  /* 0xffff00000d0d7812 */ /* 0x000fe200078ec0ff */
[----:B------:R-:W-:Y:S02]  /*0f90*/  IMAD.U32 R10, R14, 0x10000, RZ ;  /* 0x000100000e0a7824 */ /* 0x000fe400078e00ff */
[----:B------:R-:W-:Y:S01]  /*0fa0*/  FFMA.FTZ R21, R12, R21, R9 ;  /* 0x000000150c157223 */ /* 0x000fe20000010009 */
[----:B------:R-:W-:Y:S01]  /*0fb0*/  SHF.L.U32 R9, R18, 0x10, RZ ;  /* 0x0000001012097819 */ /* 0x000fe200000006ff */
[----:B------:R-:W-:Y:S01]  /*0fc0*/  FFMA.FTZ R13, R13, R17, R8 ;  /* 0x000000110d0d7223 */ /* 0x000fe20000010008 */
[----:B------:R-:W-:-:S02]  /*0fd0*/  LOP3.LUT R14, R14, 0xffff0000, RZ, 0xc0, !PT ;  /* 0xffff00000e0e7812 */ /* 0x000fc400078ec0ff */
[----:B------:R-:W-:Y:S01]  /*0fe0*/  LOP3.LUT R18, R18, 0xffff0000, RZ, 0xc0, !PT ;  /* 0xffff000012127812 */ /* 0x000fe200078ec0ff */
[----:B------:R-:W-:Y:S01]  /*0ff0*/  FFMA.FTZ R9, R10, R9, R13 ;  /* 0x000000090a097223 */ /* 0x000fe2000001000d */
[----:B------:R-:W-:Y:S02]  /*1000*/  SHF.L.U32 R17, R22, 0x10, RZ ;  /* 0x0000001016117819 */ /* 0x000fe400000006ff */
[----:B------:R-:W-:Y:S02]  /*1010*/  SHF.L.U32 R16, R26, 0x10, RZ ;  /* 0x000000101a107819 */ /* 0x000fe400000006ff */
[----:B------:R-:W-:Y:S01]  /*1020*/  LOP3.LUT R6, R7, 0xffff0000, RZ, 0xc0, !PT ;  /* 0xffff000007067812 */ /* 0x000fe200078ec0ff */
[----:B------:R-:W-:Y:S01]  /*1030*/  IMAD.U32 R12, R19, 0x10000, RZ ;  /* 0x00010000130c7824 */ /* 0x000fe200078e00ff */
[----:B------:R-:W-:Y:S01]  /*1040*/  SHF.L.U32 R7, R15, 0x10, RZ ;  /* 0x000000100f077819 */ /* 0x000fe200000006ff */
[----:B------:R-:W-:Y:S01]  /*1050*/  FFMA.FTZ R16, R16, R17, R21 ;  /* 0x0000001110107223 */ /* 0x000fe20000010015 */
[----:B------:R-:W-:Y:S01]  /*1060*/  LOP3.LUT R22, R22, 0xffff0000, RZ, 0xc0, !PT ;  /* 0xffff000016167812 */ /* 0x000fe200078ec0ff */
[----:B------:R-:W-:Y:S01]  /*1070*/  FFMA.FTZ R9, R14, R18, R9 ;  /* 0x000000120e097223 */ /* 0x000fe20000010009 */
[----:B------:R-:W-:Y:S01]  /*1080*/  LOP3.LUT R13, R26, 0xffff0000, RZ, 0xc0, !PT ;  /* 0xffff00001a0d7812 */ /* 0x000fe200078ec0ff */
[----:B------:R-:W-:Y:S01]  /*1090*/  IMAD.U32 R14, R23, 0x10000, RZ ;  /* 0x00010000170e7824 */ /* 0x000fe200078e00ff */
[----:B------:R-:W-:Y:S01]  /*10a0*/  LOP3.LUT R15, R15, 0xffff0000, RZ, 0xc0, !PT ;  /* 0xffff00000f0f7812 */ /* 0x000fe200078ec0ff */
[----:B------:R-:W-:Y:S01]  /*10b0*/  FFMA.FTZ R7, R7, R12, R9 ;  /* 0x0000000c07077223 */ /* 0x000fe20000010009 */
[----:B------:R-:W-:Y:S01]  /*10c0*/  LOP3.LUT R8, R19, 0xffff0000, RZ, 0xc0, !PT ;  /* 0xffff000013087812 */ /* 0x000fe200078ec0ff */
[----:B------:R-:W-:Y:S01]  /*10d0*/  FFMA.FTZ R13, R13, R22, R16 ;  /* 0x000000160d0d7223 */ /* 0x000fe20000010010 */
[----:B------:R-:W-:Y:S01]  /*10e0*/  SHF.L.U32 R10, R27, 0x10, RZ ;  /* 0x000000101b0a7819 */ /* 0x000fe200000006ff */
[----:B------:R-:W-:Y:S01]  /*10f0*/  FFMA.FTZ R11, R11, R6, R5 ;  /* 0x000000060b0b7223 */ /* 0x000fe20000010005 */
[----:B------:R-:W-:Y:S01]  /*1100*/  LOP3.LUT R23, R23, 0xffff0000, RZ, 0xc0, !PT ;  /* 0xffff000017177812 */ /* 0x000fe200078ec0ff */
[----:B------:R-:W-:Y:S01]  /*1110*/  FFMA.FTZ R15, R15, R8, R7 ;  /* 0x000000080f0f7223 */ /* 0x000fe20000010007 */
[----:B------:R-:W-:Y:S01]  /*1120*/  LOP3.LUT R27, R27, 0xffff0000, RZ, 0xc0, !PT ;  /* 0xffff00001b1b7812 */ /* 0x000fe200078ec0ff */
[----:B------:R-:W-:Y:S01]  /*1130*/  FFMA.FTZ R10, R10, R14, R13 ;  /* 0x0000000e0a0a7223 */ /* 0x000fe2000001000d */
[----:B------:R-:W0:Y:S03]  /*1140*/  SHFL.BFLY PT, R5, R4, 0x4, 0x1f ;  /* 0x0c801f0004057f89 */ /* 0x000e2600000e0000 */
[----:B------:R-:W-:Y:S01]  /*1150*/  FFMA.FTZ R23, R27, R23, R10 ;  /* 0x000000171b177223 */ /* 0x000fe2000001000a */
[----:B------:R-:W1:Y:S04]  /*1160*/  SHFL.BFLY PT, R6, R11, 0x4, 0x1f ;  /* 0x0c801f000b067f89 */ /* 0x000e6800000e0000 */
[----:B------:R-:W2:Y:S04]  /*1170*/  SHFL.BFLY PT, R8, R15, 0x4, 0x1f ;  /* 0x0c801f000f087f89 */ /* 0x000ea800000e0000 */
[----:B------:R-:W3:Y:S01]  /*1180*/  SHFL.BFLY PT, R10, R23, 0x4, 0x1f ;  /* 0x0c801f00170a7f89 */ /* 0x000ee200000e0000 */
[----:B0-----:R-:W-:-:S02]  /*1190*/  FADD.FTZ R5, R4, R5 ;  /* 0x0000000504057221 */ /* 0x001fc40000010000 */
[----:B-1----:R-:W-:Y:S02]  /*11a0*/  FADD.FTZ R7, R11, R6 ;  /* 0x000000060b077221 */ /* 0x002fe40000010000 */
[----:B--2---:R-:W-:Y:S01]  /*11b0*/  FADD.FTZ R9, R15, R8 ;  /* 0x000000080f097221 */ /* 0x004fe20000010000 */
[----:B------:R-:W0:Y:S01]  /*11c0*/  SHFL.BFLY PT, R6, R5, 0x2, 0x1f ;  /* 0x0c401f0005067f89 */ /* 0x000e2200000e0000 */
[----:B---3--:R-:W-:-:S03]  /*11d0*/  FADD.FTZ R12, R23, R10 ;  /* 0x0000000a170c7221 */ /* 0x008fc60000010000 */
[----:B------:R-:W1:Y:S04]  /*11e0*/  SHFL.BFLY PT, R8, R7, 0x2, 0x1f ;  /* 0x0c401f0007087f89 */ /* 0x000e6800000e0000 */
[----:B------:R-:W2:Y:S04]  /*11f0*/  SHFL.BFLY PT, R10, R9, 0x2, 0x1f ;  /* 0x0c401f00090a7f89 */ /* 0x000ea800000e0000 */
[----:B------:R-:W3:Y:S01]  /*1200*/  SHFL.BFLY PT, R13, R12, 0x2, 0x1f ;  /* 0x0c401f000c0d7f89 */ /* 0x000ee200000e0000 */
[----:B0-----:R-:W-:Y:S02]  /*1210*/  FADD.FTZ R6, R5, R6 ;  /* 0x0000000605067221 */ /* 0x001fe40000010000 */
[----:B-1----:R-:W-:-:S02]  /*1220*/  FADD.FTZ R14, R7, R8 ;  /* 0x00000008070e7221 */ /* 0x002fc40000010000 */
[----:B--2---:R-:W-:Y:S01]  /*1230*/  FADD.FTZ R16, R9, R10 ;  /* 0x0000000a09107221 */ /* 0x004fe20000010000 */
[----:B------:R-:W0:Y:S04]  /*1240*/  SHFL.BFLY PT, R11, R6, 0x1, 0x1f ;  /* 0x0c201f00060b7f89 */ /* 0x000e2800000e0000 */
[----:B------:R-:W1:Y:S04]  /*1250*/  SHFL.BFLY PT, R15, R14, 0x1, 0x1f ;  /* 0x0c201f000e0f7f89 */ /* 0x000e6800000e0000 */
[----:B------:R-:W2:Y:S01]  /*1260*/  SHFL.BFLY PT, R17, R16, 0x1, 0x1f ;  /* 0x0c201f0010117f89 */ /* 0x000ea200000e0000 */
[----:B---3--:R-:W-:Y:S01]  /*1270*/  FADD.FTZ R13, R12, R13 ;  /* 0x0000000d0c0d7221 */ /* 0x008fe20000010000 */
[----:B------:R-:W-:-:S04]  /*1280*/  IADD3 R5, R3, R0, RZ ;  /* 0x0000000003057210 */ /* 0x000fc80007ffe0ff */
[----:B------:R-:W3:Y:S01]  /*1290*/  SHFL.BFLY PT, R8, R13, 0x1, 0x1f ;  /* 0x0c201f000d087f89 */ /* 0x000ee200000e0000 */
[----:B------:R-:W-:-:S04]  /*12a0*/  LEA.HI R3, P1, R2, R5, RZ, 0x1d ;  /* 0x0000000502037211 */ /* 0x000fc8000783e8ff */
[----:B------:R-:W-:Y:S02]  /*12b0*/  LEA.HI.X.SX32 R10, R5, RZ, 0x1, P1 ;  /* 0x000000ff050a7211 */ /* 0x000fe400008f0eff */
[C---:B------:R-:W-:Y:S01]  /*12c0*/  LEA R2, P1, R3.reuse, c[0x0][0x3c8], 0x2 ;  /* 0x0000f20003027a11 */ /* 0x040fe200078210ff */
[----:B0-----:R-:W-:Y:S02]  /*12d0*/  @!P0 FADD.FTZ R0, R6, R11 ;  /* 0x0000000b06008221 */ /* 0x001fe40000010000 */
[----:B-1----:R-:W-:Y:S02]  /*12e0*/  @!P0 FADD.FTZ R4, R14, R15 ;  /* 0x0000000f0e048221 */ /* 0x002fe40000010000 */
[----:B--2---:R-:W-:Y:S01]  /*12f0*/  @!P0 FADD.FTZ R6, R16, R17 ;  /* 0x0000001110068221 */ /* 0x004fe20000010000 */
[----:B------:R-:W-:Y:S01]  /*1300*/  LEA.HI.X R3, R3, c[0x0][0x3cc], R10, 0x2, P1 ;  /* 0x0000f30003037a11 */ /* 0x000fe200008f140a */
[----:B------:R-:W-:Y:S02]  /*1310*/  @!P0 FMUL.FTZ R5, R0, c[0x0][0x2d4] ;  /* 0x0000b50000058a20 */ /* 0x000fe40000410000 */
[----:B------:R-:W-:-:S02]  /*1320*/  @!P0 FMUL.FTZ R7, R4, c[0x0][0x2d4] ;  /* 0x0000b50004078a20 */ /* 0x000fc40000410000 */
[----:B------:R-:W-:Y:S01]  /*1330*/  @!P0 FMUL.FTZ R9, R6, c[0x0][0x2d4] ;  /* 0x0000b50006098a20 */ /* 0x000fe20000410000 */
[----:B------:R0:W-:Y:S01]  /*1340*/  @!P0 STG.E [R2.64], R5 ;  /* 0x0000000502008986 */ /* 0x0001e2000c101904 */
[----:B---3--:R-:W-:-:S03]  /*1350*/  FADD.FTZ R8, R13, R8 ;  /* 0x000000080d087221 */ /* 0x008fc60000010000 */
[----:B------:R0:W-:Y:S04]  /*1360*/  @!P0 STG.E [R2.64+0x80], R7 ;  /* 0x0000800702008986 */ /* 0x0001e8000c101904 */
[----:B------:R0:W-:Y:S01]  /*1370*/  @!P0 STG.E [R2.64+0x100], R9 ;  /* 0x0001000902008986 */ /* 0x0001e2000c101904 */
[----:B------:R-:W-:Y:S05]  /*1380*/  @P0 EXIT ;  /* 0x000000000000094d */ /* 0x000fea0003800000 */
[----:B0-----:R-:W-:-:S05]  /*1390*/  FMUL.FTZ R5, R8, c[0x0][0x2d4] ;  /* 0x0000b50008057a20 */ /* 0x001fca0000410000 */
[----:B------:R-:W-:Y:S01]  /*13a0*/  STG.E [R2.64+0x180], R5 ;  /* 0x0001800502007986 */ /* 0x000fe2000c101904 */
[----:B------:R-:W-:Y:S05]  /*13b0*/  EXIT ;  /* 0x000000000000794d */ /* 0x000fea0003800000 */
.L_x_1247:
        /* <DEDUP_REMOVED lines=12> */
.L_x_1279:


//--------------------- .text._ZN5flash25flash_bwd_dot_do_o_kernelILb1E23Flash_bwd_kernel_traitsILi64ELi128ELi128ELi8ELi4ELi4ELi4ELb0ELb0EN7cutlass10bfloat16_tE19Flash_kernel_traitsILi64ELi128ELi128ELi8ES3_EEEEvNS_16Flash_bwd_paramsE --------------------------
	.section	.text._ZN5flash25flash_bwd_dot_do_o_kernelILb1E23Flash_bwd_kernel_traitsILi64ELi128ELi128ELi8ELi4ELi4ELi4ELb0ELb0EN7cutlass10bfloat16_tE19Flash_kernel_traitsILi64ELi128ELi128ELi8ES3_EEEEvNS_16Flash_bwd_paramsE,"ax",@progbits
	.sectioninfo	@"SHI_REGISTERS=32"
	.align	128
        .global         _ZN5flash25flash_bwd_dot_do_o_kernelILb1E23Flash_bwd_kernel_traitsILi64ELi128ELi128ELi8ELi4ELi4ELi4ELb0ELb0EN7cutlass10bfloat16_tE19Flash_kernel_traitsILi64ELi128ELi128ELi8ES3_EEEEvNS_16Flash_bwd_paramsE
        .type           _ZN5flash25flash_bwd_dot_do_o_kernelILb1E23Flash_bwd_kernel_traitsILi64ELi128ELi128ELi8ELi4ELi4ELi4ELb0ELb0EN7cutlass10bfloat16_tE19Flash_kernel_traitsILi64ELi128ELi128ELi8ES3_EEEEvNS_16Flash_bwd_paramsE,@function
        .size           _ZN5flash25flash_bwd_dot_do_o_kernelILb1E23Flash_bwd_kernel_traitsILi64ELi128ELi128ELi8ELi4ELi4ELi4ELb0ELb0EN7cutlass10bfloat16_tE19Flash_kernel_traitsILi64ELi128ELi128ELi8ES3_EEEEvNS_16Flash_bwd_paramsE,(.L_x_1280 - _ZN5flash25flash_bwd_dot_do_o_kernelILb1E23Flash_bwd_kernel_traitsILi64ELi128ELi128ELi8ELi4ELi4ELi4ELb0ELb0EN7cutlass10bfloat16_tE19Flash_kernel_traitsILi64ELi128ELi128ELi8ES3_EEEEvNS_16Flash_bwd_paramsE)
        .other          _ZN5flash25flash_bwd_dot_do_o_kernelILb1E23Flash_bwd_kernel_traitsILi64ELi128ELi128ELi8ELi4ELi4ELi4ELb0ELb0EN7cutlass10bfloat16_tE19Flash_kernel_traitsILi64ELi128ELi128ELi8ES3_EEEEvNS_16Flash_bwd_paramsE,@"STO_CUDA_ENTRY STV_DEFAULT"
_ZN5flash25flash_bwd_dot_do_o_kernelILb1E23Flash_bwd_kernel_traitsILi64ELi128ELi128ELi8ELi4ELi4ELi4ELb0ELb0EN7cutlass10bfloat16_tE19Flash_kernel_traitsILi64ELi128ELi128ELi8ES3_EEEEvNS_16Flash_bwd_paramsE:
.text._ZN5flash25flash_bwd_dot_do_o_kernelILb1E23Flash_bwd_kernel_traitsILi64ELi128ELi128ELi8ELi4ELi4ELi4ELb0ELb0EN7cutlass10bfloat16_tE19Flash_kernel_traitsILi64ELi128ELi128ELi8ES3_EEEEvNS_16Flash_bwd_paramsE:
        /* <DEDUP_REMOVED lines=20> */
[----:B------:R-:W-:Y:S01]  /*0140*/  IMAD.WIDE R6, R0, 0x80, RZ ;  /* 0x0000008000067825 */ /* 0x000fe200078e02ff */
[----:B------:R-:W-:Y:S01]  /*0150*/  MOV R10, c[0x0][0x22c] ;  /* 0x00008b00000a7a02 */ /* 0x000fe20000000f00 */
[----:B------:R-:W-:Y:S02]  /*0160*/  ULDC.U8 UR6, c[0x0][0x328] ;  /* 0x0000ca0000067ab9 */ /* 0x000fe40000000000 */
[----:B------:R-:W-:Y:S01]  /*0170*/  IMAD.MOV.U32 R20, RZ, RZ, c[0x0][0x1c0] ;  /* 0x00007000ff147624 */ /* 0x000fe200078e00ff */
[----:B------:R-:W-:Y:S01]  /*0180*/  SEL R15, R6, RZ, P0 ;  /* 0x000000ff060f7207 */ /* 0x000fe20000000000 */
[----:B------:R-:W-:Y:S01]  /*0190*/  IMAD.WIDE R4, R0, c[0x0][0x224], RZ ;  /* 0x0000890000047a25 */ /* 0x000fe200078e02ff */
[----:B------:R-:W-:-:S05]  /*01a0*/  SEL R6, R7, RZ, P0 ;  /* 0x000000ff07067207 */ /* 0x000fca0000000000 */
[C---:B------:R-:W-:Y:S01]  /*01b0*/  @P1 IMAD.WIDE.U32 R2, R19.reuse, c[0x0][0x1e8], RZ ;  /* 0x00007a0013021a25 */ /* 0x040fe200078e00ff */
[--C-:B------:R-:W-:Y:S02]  /*01c0*/  @!P1 SHF.R.S32.HI R7, RZ, 0x1f, R0.reuse ;  /* 0x0000001fff079819 */ /* 0x100fe40000011400 */
[----:B------:R-:W-:Y:S01]  /*01d0*/  @!P1 SHF.R.S32.HI R8, RZ, 0x1f, R0 ;  /* 0x0000001fff089819 */ /* 0x000fe20000011400 */
[----:B------:R-:W-:Y:S01]  /*01e0*/  @P1 IMAD R9, R19, c[0x0][0x1ec], R3 ;  /* 0x00007b0013091a24 */ /* 0x000fe200078e0203 */
[----:B------:R-:W-:Y:S01]  /*01f0*/  @P1 MOV R14, R2 ;  /* 0x00000002000e1202 */ /* 0x000fe20000000f00 */
[----:B------:R-:W-:Y:S01]  /*0200*/  @!P1 IMAD R7, R7, c[0x0][0x368], RZ ;  /* 0x0000da0007079a24 */ /* 0x000fe200078e02ff */
[----:B------:R-:W-:Y:S01]  /*0210*/  SHF.R.S32.HI R3, RZ, 0x1f, R20 ;  /* 0x0000001fff037819 */ /* 0x000fe20000011414 */
[----:B------:R-:W-:Y:S02]  /*0220*/  IMAD R2, R5, c[0x0][0x1c0], RZ ;  /* 0x0000700005027a24 */ /* 0x000fe400078e02ff */
[----:B------:R-:W-:-:S02]  /*0230*/  @!P1 IMAD R5, R8, c[0x0][0x1e0], RZ ;  /* 0x0000780008059a24 */ /* 0x000fc400078e02ff */
[----:B------:R-:W-:-:S04]  /*0240*/  @P1 IMAD.WIDE.U32 R22, R19, c[0x0][0x370], RZ ;  /* 0x0000dc0013161a25 */ /* 0x000fc800078e00ff */
[----:B------:R-:W-:-:S04]  /*0250*/  @!P1 IMAD.WIDE.U32 R12, R0, c[0x0][0x368], RZ ;  /* 0x0000da00000c9a25 */ /* 0x000fc800078e00ff */
[----:B------:R-:W-:Y:S02]  /*0260*/  @!P1 IMAD R7, R0, c[0x0][0x36c], R7 ;  /* 0x0000db0000079a24 */ /* 0x000fe400078e0207 */
[----:B------:R-:W-:Y:S02]  /*0270*/  IMAD R25, R4, R3, R2 ;  /* 0x0000000304197224 */ /* 0x000fe400078e0202 */
[----:B------:R-:W-:-:S04]  /*0280*/  @!P1 IMAD.WIDE.U32 R2, R0, c[0x0][0x1e0], RZ ;  /* 0x0000780000029a25 */ /* 0x000fc800078e00ff */
[----:B------:R-:W-:Y:S02]  /*0290*/  @!P1 IMAD R5, R0, c[0x0][0x1e4], R5 ;  /* 0x0000790000059a24 */ /* 0x000fe400078e0205 */
[----:B------:R-:W-:Y:S01]  /*02a0*/  @P1 IMAD R11, R19, c[0x0][0x374], R23 ;  /* 0x0000dd00130b1a24 */ /* 0x000fe200078e0217 */
[----:B------:R-:W-:Y:S01]  /*02b0*/  @!P1 IADD3 R11, R13, R7, RZ ;  /* 0x000000070d0b9210 */ /* 0x000fe20007ffe0ff */
[----:B------:R-:W-:Y:S01]  /*02c0*/  @P1 IMAD.MOV.U32 R17, RZ, RZ, R19 ;  /* 0x000000ffff111224 */ /* 0x000fe200078e0013 */
[----:B------:R-:W0:Y:S01]  /*02d0*/  S2R R7, SR_CTAID.Z ;  /* 0x0000000000077919 */ /* 0x000e220000002700 */
[----:B------:R-:W-:Y:S01]  /*02e0*/  @!P1 IADD3 R9, R3, R5, RZ ;  /* 0x0000000503099210 */ /* 0x000fe20007ffe0ff */
[----:B------:R-:W-:Y:S01]  /*02f0*/  IMAD.WIDE.U32 R4, R4, c[0x0][0x1c0], RZ ;  /* 0x0000700004047a25 */ /* 0x000fe200078e00ff */
[----:B------:R-:W-:Y:S02]  /*0300*/  @!P1 MOV R17, 0xffffffff ;  /* 0xffffffff00119802 */ /* 0x000fe40000000f00 */
[----:B------:R-:W-:Y:S01]  /*0310*/  SHF.R.S32.HI R13, RZ, 0x1f, R18 ;  /* 0x0000001fff0d7819 */ /* 0x000fe20000011412 */
[----:B------:R-:W-:-:S02]  /*0320*/  @!P1 IMAD.MOV.U32 R14, RZ, RZ, R2 ;  /* 0x000000ffff0e9224 */ /* 0x000fc400078e0002 */
[----:B------:R-:W-:-:S04]  /*0330*/  IMAD.WIDE R2, R20, c[0x0][0x22c], RZ ;  /* 0x00008b0014027a25 */ /* 0x000fc800078e02ff */
[----:B------:R-:W-:Y:S01]  /*0340*/  IMAD.IADD R8, R5, 0x1, R25 ;  /* 0x0000000105087824 */ /* 0x000fe200078e0219 */
[----:B------:R-:W-:Y:S01]  /*0350*/  SHF.R.S32.HI R5, RZ, 0x1f, R10 ;  /* 0x0000001fff057819 */ /* 0x000fe2000001140a */
[----:B------:R-:W-:Y:S01]  /*0360*/  @!P1 IMAD.MOV.U32 R22, RZ, RZ, R12 ;  /* 0x000000ffff169224 */ /* 0x000fe200078e000c */
[----:B------:R-:W-:Y:S01]  /*0370*/  IADD3 R25, P0, R18, R15, RZ ;  /* 0x0000000f12197210 */ /* 0x000fe20007f1e0ff */
[----:B------:R-:W-:Y:S01]  /*0380*/  IMAD.MOV.U32 R23, RZ, RZ, RZ ;  /* 0x000000ffff177224 */ /* 0x000fe200078e00ff */
[----:B------:R-:W1:Y:S01]  /*0390*/  S2R R12, SR_TID.X ;  /* 0x00000000000c7919 */ /* 0x000e620000002100 */
[----:B------:R-:W-:Y:S02]  /*03a0*/  IMAD R10, R3, R17, RZ ;  /* 0x00000011030a7224 */ /* 0x000fe400078e02ff */
[----:B------:R-:W-:Y:S02]  /*03b0*/  IMAD R8, R8, c[0x0][0x22c], RZ ;  /* 0x00008b0008087a24 */ /* 0x000fe400078e02ff */
[----:B------:R-:W-:Y:S01]  /*03c0*/  IMAD R15, R2, R23, R10 ;  /* 0x00000017020f7224 */ /* 0x000fe200078e020a */
[----:B------:R-:W-:Y:S01]  /*03d0*/  IADD3.X R23, R13, R6, RZ, P0, !PT ;  /* 0x000000060d177210 */ /* 0x000fe200007fe4ff */
[----:B------:R-:W-:Y:S01]  /*03e0*/  IMAD R27, R5, R4, R8 ;  /* 0x00000004051b7224 */ /* 0x000fe200078e0208 */
[----:B------:R-:W-:Y:S01]  /*03f0*/  ISETP.NE.AND P0, PT, RZ, UR6, PT ;  /* 0x00000006ff007c0c */ /* 0x000fe2000bf05270 */
[----:B------:R-:W-:Y:S01]  /*0400*/  IMAD.WIDE.U32 R4, R4, c[0x0][0x22c], RZ ;  /* 0x00008b0004047a25 */ /* 0x000fe200078e00ff */
[----:B0-----:R-:W-:-:S03]  /*0410*/  SHF.R.S32.HI R8, RZ, 0x1f, R7 ;  /* 0x0000001fff087819 */ /* 0x001fc60000011407 */
[----:B------:R-:W-:Y:S01]  /*0420*/  IMAD R6, R23, R2, RZ ;  /* 0x0000000217067224 */ /* 0x000fe200078e02ff */
[----:B------:R-:W-:Y:S01]  /*0430*/  IADD3 R10, R5, R27, RZ ;  /* 0x0000001b050a7210 */ /* 0x000fe20007ffe0ff */
[----:B------:R-:W-:-:S04]  /*0440*/  IMAD.WIDE.U32 R16, R2, R17, RZ ;  /* 0x0000001102107225 */ /* 0x000fc800078e00ff */
[----:B------:R-:W-:Y:S01]  /*0450*/  IMAD R27, R3, R25, R6 ;  /* 0x00000019031b7224 */ /* 0x000fe200078e0206 */
[----:B------:R-:W-:Y:S01]  /*0460*/  SEL R5, R4, R16, !P1 ;  /* 0x0000001004057207 */ /* 0x000fe20004800000 */
[----:B------:R-:W-:Y:S02]  /*0470*/  IMAD R23, R7, c[0x0][0x22c], RZ ;  /* 0x00008b0007177a24 */ /* 0x000fe400078e02ff */
[----:B------:R-:W-:-:S04]  /*0480*/  IMAD.WIDE.U32 R2, R25, R2, RZ ;  /* 0x0000000219027225 */ /* 0x000fc800078e00ff */
[----:B------:R-:W-:Y:S01]  /*0490*/  @P1 IMAD.IADD R10, R17, 0x1, R15 ;  /* 0x00000001110a1824 */ /* 0x000fe200078e020f */
[----:B------:R-:W-:Y:S02]  /*04a0*/  SHF.R.S32.HI R15, RZ, 0x1f, R23 ;  /* 0x0000001fff0f7819 */ /* 0x000fe40000011417 */
[----:B------:R-:W-:Y:S01]  /*04b0*/  IADD3 R16, R3, R27, RZ ;  /* 0x0000001b03107210 */ /* 0x000fe20007ffe0ff */
[----:B------:R-:W-:Y:S05]  /*04c0*/  @!P0 BRA `(.L_x_1248) ;  /* 0x0000007000008947 */ /* 0x000fea0003800000 */
[----:B-1----:R-:W-:Y:S01]  /*04d0*/  HFMA2.MMA R4, -RZ, RZ, 0, 7.62939453125e-06 ;  /* 0x00000080ff047435 */ /* 0x002fe200000001ff */
[----:B------:R-:W-:Y:S02]  /*04e0*/  @!P1 IMAD R19, R0, c[0x0][0x224], RZ ;  /* 0x0000890000139a24 */ /* 0x000fe400078e02ff */
[----:B------:R-:W-:-:S03]  /*04f0*/  IMAD.MOV.U32 R25, RZ, RZ, c[0x0][0x210] ;  /* 0x00008400ff197624 */ /* 0x000fc600078e00ff */
[----:B------:R-:W-:-:S04]  /*0500*/  LEA R17, R0, R19, 0x7 ;  /* 0x0000001300117211 */ /* 0x000fc800078e38ff */
[----:B------:R-:W-:-:S04]  /*0510*/  IMAD R0, R4, R25, c[0x0][0x234] ;  /* 0x00008d0004007624 */ /* 0x000fc800078e0219 */
[----:B------:R-:W-:Y:S01]  /*0520*/  IMAD R17, R0, R7, R17 ;  /* 0x0000000700117224 */ /* 0x000fe200078e0211 */
[----:B------:R-:W-:Y:S05]  /*0530*/  BRA `(.L_x_1249) ;  /* 0x0000002000007947 */ /* 0x000fea0003800000 */
.L_x_1248:
[----:B-1----:R-:W-:-:S04]  /*0540*/  IMAD R0, R0, c[0x0][0x1c0], R7 ;  /* 0x0000700000007a24 */ /* 0x002fc800078e0207 */
[----:B------:R-:W-:Y:S02]  /*0550*/  IMAD R17, R0, c[0x0][0x224], RZ ;  /* 0x0000890000117a24 */ /* 0x000fe400078e02ff */
.L_x_1249:
[----:B------:R-:W-:Y:S02]  /*0560*/  SHF.R.S32.HI R19, RZ, 0x1f, R12 ;  /* 0x0000001fff137819 */ /* 0x000fe4000001140c */
[----:B------:R-:W-:Y:S01]  /*0570*/  IADD3 R0, P2, P3, R2, R5, R23 ;  /* 0x0000000502007210 */ /* 0x000fe20007b5e017 */
[----:B------:R-:W-:Y:S01]  /*0580*/  IMAD R23, R13, c[0x0][0x1e8], RZ ;  /* 0x00007a000d177a24 */ /* 0x000fe200078e02ff */
[-C--:B------:R-:W-:Y:S02]  /*0590*/  LEA.HI R3, R19, R12.reuse, RZ, 0x3 ;  /* 0x0000000c13037211 */ /* 0x080fe400078f18ff */
[C---:B------:R-:W-:Y:S01]  /*05a0*/  IADD3 R6, -R18.reuse, R21, RZ ;  /* 0x0000001512067210 */ /* 0x040fe20007ffe1ff */
[----:B------:R-:W-:Y:S01]  /*05b0*/  IMAD R21, R13, c[0x0][0x370], RZ ;  /* 0x0000dc000d157a24 */ /* 0x000fe200078e02ff */
[----:B------:R-:W-:Y:S01]  /*05c0*/  LOP3.LUT R25, R3, 0x1ffffff8, RZ, 0xc0, !PT ;  /* 0x1ffffff803197812 */ /* 0x000fe200078ec0ff */
[C---:B------:R-:W-:Y:S01]  /*05d0*/  IMAD R24, R18.reuse, c[0x0][0x1ec], R23 ;  /* 0x00007b0012187a24 */ /* 0x040fe200078e0217 */
[----:B------:R-:W-:Y:S01]  /*05e0*/  SHF.R.S32.HI R13, RZ, 0x3, R3 ;  /* 0x00000003ff0d7819 */ /* 0x000fe20000011403 */
[----:B------:R-:W-:Y:S01]  /*05f0*/  IMAD R21, R18, c[0x0][0x374], R21 ;  /* 0x0000dd0012157a24 */ /* 0x000fe200078e0215 */
[----:B------:R-:W-:-:S05]  /*0600*/  IADD3 R25, -R25, R12, RZ ;  /* 0x0000000c19197210 */ /* 0x000fca0007ffe1ff */
[----:B------:R-:W-:-:S05]  /*0610*/  IMAD.SHL.U32 R4, R25, 0x8, RZ ;  /* 0x0000000819047824 */ /* 0x000fca00078e00ff */
[----:B------:R-:W-:Y:S02]  /*0620*/  SHF.R.S32.HI R5, RZ, 0x1f, R4 ;  /* 0x0000001fff057819 */ /* 0x000fe40000011404 */
[----:B------:R-:W-:-:S03]  /*0630*/  ISETP.GE.AND P0, PT, R4, c[0x0][0x220], PT ;  /* 0x0000880004007a0c */ /* 0x000fc60003f06270 */
[----:B------:R-:W-:Y:S01]  /*0640*/  IMAD.WIDE.U32 R2, R18, c[0x0][0x370], R4 ;  /* 0x0000dc0012027a25 */ /* 0x000fe200078e0004 */
[----:B------:R-:W-:-:S03]  /*0650*/  ISETP.LT.AND P1, PT, R13, R6, !P0 ;  /* 0x000000060d00720c */ /* 0x000fc60004721270 */
[----:B------:R-:W-:Y:S01]  /*0660*/  IMAD.WIDE.U32 R4, R18, c[0x0][0x1e8], R4 ;  /* 0x00007a0012047a25 */ /* 0x000fe200078e0004 */
[----:B------:R-:W-:Y:S02]  /*0670*/  IADD3 R22, P4, R22, R2, RZ ;  /* 0x0000000216167210 */ /* 0x000fe40007f9e0ff */
[----:B------:R-:W-:Y:S02]  /*0680*/  IADD3.X R2, R16, R10, R15, P2, P3 ;  /* 0x0000000a10027210 */ /* 0x000fe400017e640f */
[----:B------:R-:W-:Y:S01]  /*0690*/  IADD3 R14, P5, R14, R4, RZ ;  /* 0x000000040e0e7210 */ /* 0x000fe20007fbe0ff */
[C---:B------:R-:W-:Y:S01]  /*06a0*/  IMAD R4, R8.reuse, c[0x0][0x378], RZ ;  /* 0x0000de0008047a24 */ /* 0x040fe200078e02ff */
[----:B------:R-:W-:Y:S01]  /*06b0*/  IADD3.X R23, R11, R3, R21, P4, !PT ;  /* 0x000000030b177210 */ /* 0x000fe200027fe415 */
[----:B------:R-:W-:Y:S01]  /*06c0*/  IMAD R8, R8, c[0x0][0x1f0], RZ ;  /* 0x00007c0008087a24 */ /* 0x000fe200078e02ff */
[----:B------:R-:W-:Y:S01]  /*06d0*/  IADD3.X R15, R9, R5, R24, P5, !PT ;  /* 0x00000005090f7210 */ /* 0x000fe20002ffe418 */
[C---:B------:R-:W-:Y:S01]  /*06e0*/  IMAD R5, R7.reuse, c[0x0][0x37c], R4 ;  /* 0x0000df0007057a24 */ /* 0x040fe200078e0204 */
[----:B------:R-:W-:Y:S01]  /*06f0*/  SHF.R.S32.HI R16, RZ, 0x1f, R13 ;  /* 0x0000001fff107819 */ /* 0x000fe2000001140d */
[----:B------:R-:W-:Y:S01]  /*0700*/  IMAD.WIDE.U32 R22, R7, c[0x0][0x378], R22 ;  /* 0x0000de0007167a25 */ /* 0x000fe200078e0016 */
[----:B------:R-:W-:-:S03]  /*0710*/  IADD3 R3, R13, 0x20, RZ ;  /* 0x000000200d037810 */ /* 0x000fc60007ffe0ff */
[----:B------:R-:W-:Y:S01]  /*0720*/  @P1 IMAD R4, R16, c[0x0][0x370], RZ ;  /* 0x0000dc0010041a24 */ /* 0x000fe200078e02ff */
[----:B------:R-:W-:Y:S01]  /*0730*/  IADD3 R23, R23, R5, RZ ;  /* 0x0000000517177210 */ /* 0x000fe20007ffe0ff */
[----:B------:R-:W-:Y:S01]  /*0740*/  IMAD R11, R7, c[0x0][0x1f4], R8 ;  /* 0x00007d00070b7a24 */ /* 0x000fe200078e0208 */
[-C--:B------:R-:W-:Y:S01]  /*0750*/  ISETP.LT.AND P3, PT, R3, R6.reuse, !P0 ;  /* 0x000000060300720c */ /* 0x080fe20004761270 */
[----:B------:R-:W-:Y:S01]  /*0760*/  IMAD.WIDE.U32 R14, R7, c[0x0][0x1f0], R14 ;  /* 0x00007c00070e7a25 */ /* 0x000fe200078e000e */
[C---:B------:R-:W-:Y:S02]  /*0770*/  IADD3 R3, R13.reuse, 0x40, RZ ;  /* 0x000000400d037810 */ /* 0x040fe40007ffe0ff */
[C---:B------:R-:W-:Y:S01]  /*0780*/  IADD3 R7, R13.reuse, 0x60, RZ ;  /* 0x000000600d077810 */ /* 0x040fe20007ffe0ff */
[----:B------:R-:W-:Y:S01]  /*0790*/  @P1 IMAD R9, R13, c[0x0][0x374], R4 ;  /* 0x0000dd000d091a24 */ /* 0x000fe200078e0204 */
[-C--:B------:R-:W-:Y:S01]  /*07a0*/  ISETP.LT.AND P2, PT, R3, R6.reuse, !P0 ;  /* 0x000000060300720c */ /* 0x080fe20004741270 */
[----:B------:R-:W-:Y:S01]  /*07b0*/  @P1 IMAD.WIDE.U32 R4, R13, c[0x0][0x370], R22 ;  /* 0x0000dc000d041a25 */ /* 0x000fe200078e0016 */
[----:B------:R-:W-:-:S03]  /*07c0*/  ISETP.LT.AND P0, PT, R7, R6, !P0 ;  /* 0x000000060700720c */ /* 0x000fc60004701270 */
[----:B------:R-:W-:Y:S01]  /*07d0*/  @P1 IMAD R8, R16, c[0x0][0x1e8], RZ ;  /* 0x00007a0010081a24 */ /* 0x000fe200078e02ff */
[----:B------:R-:W-:Y:S01]  /*07e0*/  @P1 IADD3 R3, R5, R9, RZ ;  /* 0x0000000905031210 */ /* 0x000fe20007ffe0ff */
[----:B------:R-:W-:Y:S01]  /*07f0*/  IMAD.IADD R15, R15, 0x1, R11 ;  /* 0x000000010f0f7824 */ /* 0x000fe200078e020b */
[C---:B------:R-:W-:Y:S01]  /*0800*/  @P1 LEA R26, P4, R4.reuse, c[0x0][0x330], 0x1 ;  /* 0x0000cc00041a1a11 */ /* 0x040fe200078808ff */
[C---:B------:R-:W-:Y:S02]  /*0810*/  @P1 IMAD R7, R13.reuse, c[0x0][0x1ec], R8 ;  /* 0x00007b000d071a24 */ /* 0x040fe400078e0208 */
[----:B------:R-:W-:Y:S01]  /*0820*/  @P1 IMAD.WIDE.U32 R8, R13, c[0x0][0x1e8], R14 ;  /* 0x00007a000d081a25 */ /* 0x000fe200078e000e */
[----:B------:R-:W-:Y:S01]  /*0830*/  @P1 LEA.HI.X R27, R4, c[0x0][0x334], R3, 0x1, P4 ;  /* 0x0000cd00041b1a11 */ /* 0x000fe200020f0c03 */
[----:B------:R-:W-:Y:S01]  /*0840*/  CS2R R10, SRZ ;  /* 0x00000000000a7805 */ /* 0x000fe2000001ff00 */
[----:B------:R-:W-:Y:S02]  /*0850*/  CS2R R4, SRZ ;  /* 0x0000000000047805 */ /* 0x000fe4000001ff00 */
[----:B------:R-:W-:-:S02]  /*0860*/  @P1 IADD3 R3, R9, R7, RZ ;  /* 0x0000000709031210 */ /* 0x000fc40007ffe0ff */
[----:B------:R-:W-:Y:S01]  /*0870*/  @P1 LEA R24, P4, R8, c[0x0][0x1d0], 0x1 ;  /* 0x0000740008181a11 */ /* 0x000fe200078808ff */
[----:B------:R-:W-:-:S03]  /*0880*/  CS2R R6, SRZ ;  /* 0x0000000000067805 */ /* 0x000fc6000001ff00 */
[----:B------:R-:W-:Y:S02]  /*0890*/  @P1 LEA.HI.X R25, R8, c[0x0][0x1d4], R3, 0x1, P4 ;  /* 0x0000750008191a11 */ /* 0x000fe400020f0c03 */
[----:B------:R-:W-:Y:S01]  /*08a0*/  CS2R R8, SRZ ;  /* 0x0000000000087805 */ /* 0x000fe2000001ff00 */
[----:B------:R0:W2:Y:S05]  /*08b0*/  @P1 LDG.E.128 R4, [R26.64] ;  /* 0x000000041a041981 */ /* 0x0000aa000c1e1d00 */
[----:B------:R1:W3:Y:S01]  /*08c0*/  @P1 LDG.E.128 R8, [R24.64] ;  /* 0x0000000418081981 */ /* 0x0002e2000c1e1d00 */
[----:B0-----:R-:W-:Y:S02]  /*08d0*/  @P3 IADD3 R27, P1, R13, 0x20, RZ ;  /* 0x000000200d1b3810 */ /* 0x001fe40007f3e0ff */
[----:B-1----:R-:W-:Y:S01]  /*08e0*/  @P3 MOV R24, R22 ;  /* 0x0000001600183202 */ /* 0x002fe20000000f00 */
[----:B------:R-:W-:-:S04]  /*08f0*/  @P3 IMAD.MOV.U32 R25, RZ, RZ, R23 ;  /* 0x000000ffff193224 */ /* 0x000fc800078e0017 */
[----:B------:R-:W-:Y:S01]  /*0900*/  @P3 IMAD.WIDE.U32 R24, R27, c[0x0][0x370], R24 ;  /* 0x0000dc001b183a25 */ /* 0x000fe200078e0018 */
[----:B--2---:R-:W-:-:S03]  /*0910*/  LOP3.LUT R3, R4, 0xffff0000, RZ, 0xc0, !PT ;  /* 0xffff000004037812 */ /* 0x004fc600078ec0ff */
[----:B------:R-:W-:Y:S01]  /*0920*/  IMAD.U32 R4, R4, 0x10000, RZ ;  /* 0x0001000004047824 */ /* 0x000fe200078e00ff */
[----:B---3--:R-:W-:-:S05]  /*0930*/  LOP3.LUT R28, R8, 0xffff0000, RZ, 0xc0, !PT ;  /* 0xffff0000081c7812 */ /* 0x008fca00078ec0ff */
[----:B------:R-:W-:Y:S01]  /*0940*/  FMUL.FTZ R28, R3, R28 ;  /* 0x0000001c031c7220 */ /* 0x000fe20000410000 */
[----:B------:R-:W-:Y:S02]  /*0950*/  SHF.L.U32 R3, R8, 0x10, RZ ;  /* 0x0000001008037819 */ /* 0x000fe400000006ff */
[----:B------:R-:W-:Y:S02]  /*0960*/  @P3 IADD3.X R8, RZ, R16, RZ, P1, !PT ;  /* 0x00000010ff083210 */ /* 0x000fe40000ffe4ff */
[----:B------:R-:W-:Y:S01]  /*0970*/  @P3 LEA R26, P1, R24, c[0x0][0x330], 0x1 ;  /* 0x0000cc00181a3a11 */ /* 0x000fe200078208ff */
[----:B------:R-:W-:Y:S01]  /*0980*/  FFMA.FTZ R28, R4, R3, R28 ;  /* 0x00000003041c7223 */ /* 0x000fe2000001001c */
[C---:B------:R-:W-:Y:S01]  /*0990*/  SHF.L.U32 R4, R9.reuse, 0x10, RZ ;  /* 0x0000001009047819 */ /* 0x040fe200000006ff */
[----:B------:R-:W-:Y:S01]  /*09a0*/  @P3 IMAD R8, R8, c[0x0][0x370], RZ ;  /* 0x0000dc0008083a24 */ /* 0x000fe200078e02ff */
[----:B------:R-:W-:Y:S01]  /*09b0*/  LOP3.LUT R9, R9, 0xffff0000, RZ, 0xc0, !PT ;  /* 0xffff000009097812 */ /* 0x000fe200078ec0ff */
[----:B------:R-:W-:-:S02]  /*09c0*/  IMAD.U32 R3, R5, 0x10000, RZ ;  /* 0x0001000005037824 */ /* 0x000fc400078e00ff */
[----:B------:R-:W-:Y:S02]  /*09d0*/  @P3 IMAD R21, R27, c[0x0][0x374], R8 ;  /* 0x0000dd001b153a24 */ /* 0x000fe400078e0208 */
[----:B------:R-:W-:Y:S01]  /*09e0*/  FFMA.FTZ R3, R3, R4, R28 ;  /* 0x0000000403037223 */ /* 0x000fe2000001001c */
[----:B------:R-:W-:Y:S01]  /*09f0*/  LOP3.LUT R4, R5, 0xffff0000, RZ, 0xc0, !PT ;  /* 0xffff000005047812 */ /* 0x000fe200078ec0ff */
[C---:B------:R-:W-:Y:S01]  /*0a00*/  IMAD.U32 R8, R10.reuse, 0x10000, RZ ;  /* 0x000100000a087824 */ /* 0x040fe200078e00ff */
[----:B------:R-:W-:Y:S02]  /*0a10*/  @P3 IADD3 R21, R25, R21, RZ ;  /* 0x0000001519153210 */ /* 0x000fe40007ffe0ff */
[----:B------:R-:W-:Y:S01]  /*0a20*/  LOP3.LUT R10, R10, 0xffff0000, RZ, 0xc0, !PT ;  /* 0xffff00000a0a7812 */ /* 0x000fe200078ec0ff */
[----:B------:R-:W-:Y:S01]  /*0a30*/  FFMA.FTZ R9, R4, R9, R3 ;  /* 0x0000000904097223 */ /* 0x000fe20000010003 */
[----:B------:R-:W-:Y:S02]  /*0a40*/  SHF.L.U32 R3, R6, 0x10, RZ ;  /* 0x0000001006037819 */ /* 0x000fe400000006ff */
[----:B------:R-:W-:-:S02]  /*0a50*/  @P3 LEA.HI.X R27, R24, c[0x0][0x334], R21, 0x1, P1 ;  /* 0x0000cd00181b3a11 */ /* 0x000fc400008f0c15 */
[----:B------:R-:W-:Y:S01]  /*0a60*/  @P3 IADD3 R4, P1, R13, 0x20, RZ ;  /* 0x000000200d043810 */ /* 0x000fe20007f3e0ff */
[----:B------:R-:W-:Y:S01]  /*0a70*/  FFMA.FTZ R8, R3, R8, R9 ;  /* 0x0000000803087223 */ /* 0x000fe20000010009 */
[----:B------:R-:W-:Y:S02]  /*0a80*/  LOP3.LUT R3, R6, 0xffff0000, RZ, 0xc0, !PT ;  /* 0xffff000006037812 */ /* 0x000fe400078ec0ff */
[----:B------:R-:W-:Y:S02]  /*0a90*/  @P3 IADD3.X R9, RZ, R16, RZ, P1, !PT ;  /* 0x00000010ff093210 */ /* 0x000fe40000ffe4ff */
[----:B------:R-:W-:Y:S01]  /*0aa0*/  SHF.L.U32 R6, R7, 0x10, RZ ;  /* 0x0000001007067819 */ /* 0x000fe200000006ff */
[----:B------:R-:W-:Y:S02]  /*0ab0*/  FFMA.FTZ R3, R3, R10, R8 ;  /* 0x0000000a03037223 */ /* 0x000fe40000010008 */
[----:B------:R-:W-:Y:S02]  /*0ac0*/  @P3 IMAD R9, R9, c[0x0][0x1e8], RZ ;  /* 0x00007a0009093a24 */ /* 0x000fe400078e02ff */
[C---:B------:R-:W-:Y:S01]  /*0ad0*/  IMAD.U32 R8, R11.reuse, 0x10000, RZ ;  /* 0x000100000b087824 */ /* 0x040fe200078e00ff */
[----:B------:R-:W-:Y:S01]  /*0ae0*/  LOP3.LUT R11, R11, 0xffff0000, RZ, 0xc0, !PT ;  /* 0xffff00000b0b7812 */ /* 0x000fe200078ec0ff */
[----:B------:R-:W-:-:S02]  /*0af0*/  @P3 IMAD R9, R4, c[0x0][0x1ec], R9 ;  /* 0x00007b0004093a24 */ /* 0x000fc400078e0209 */
[----:B------:R-:W-:-:S04]  /*0b00*/  @P3 IMAD.WIDE.U32 R4, R4, c[0x0][0x1e8], R14 ;  /* 0x00007a0004043a25 */ /* 0x000fc800078e000e */
[----:B------:R-:W-:Y:S01]  /*0b10*/  FFMA.FTZ R3, R6, R8, R3 ;  /* 0x0000000806037223 */ /* 0x000fe20000010003 */
[----:B------:R-:W-:Y:S02]  /*0b20*/  LOP3.LUT R6, R7, 0xffff0000, RZ, 0xc0, !PT ;  /* 0xffff000007067812 */ /* 0x000fe400078ec0ff */
[----:B------:R-:W-:Y:S02]  /*0b30*/  @P3 IADD3 R9, R5, R9, RZ ;  /* 0x0000000905093210 */ /* 0x000fe40007ffe0ff */
[----:B------:R-:W-:Y:S01]  /*0b40*/  @P3 LEA R24, P1, R4, c[0x0][0x1d0], 0x1 ;  /* 0x0000740004183a11 */ /* 0x000fe200078208ff */
[----:B------:R-:W-:Y:S02]  /*0b50*/  FFMA.FTZ R3, R6, R11, R3 ;  /* 0x0000000b06037223 */ /* 0x000fe40000010003 */
[----:B------:R-:W-:Y:S01]  /*0b60*/  CS2R R6, SRZ ;  /* 0x0000000000067805 */ /* 0x000fe2000001ff00 */
[----:B------:R-:W-:Y:S01]  /*0b70*/  @P3 LEA.HI.X R25, R4, c[0x0][0x1d4], R9, 0x1, P1 ;  /* 0x0000750004193a11 */ /* 0x000fe200008f0c09 */
[----:B------:R-:W-:Y:S01]  /*0b80*/  CS2R R10, SRZ ;  /* 0x00000000000a7805 */ /* 0x000fe2000001ff00 */
[----:B------:R-:W-:Y:S01]  /*0b90*/  CS2R R4, SRZ ;  /* 0x0000000000047805 */ /* 0x000fe2000001ff00 */
[----:B------:R-:W-:-:S05]  /*0ba0*/  CS2R R8, SRZ ;  /* 0x0000000000087805 */ /* 0x000fca000001ff00 */
[----:B------:R-:W2:Y:S04]  /*0bb0*/  @P3 LDG.E.128 R4, [R26.64] ;  /* 0x000000041a043981 */ /* 0x000ea8000c1e1d00 */
[----:B------:R0:W3:Y:S01]  /*0bc0*/  @P3 LDG.E.128 R8, [R24.64] ;  /* 0x0000000418083981 */ /* 0x0000e2000c1e1d00 */
[----:B------:R-:W-:Y:S01]  /*0bd0*/  IADD3 R17, R18, R17, RZ ;  /* 0x0000001112117210 */ /* 0x000fe20007ffe0ff */
[----:B------:R-:W-:Y:S01]  /*0be0*/  IMAD R20, R20, c[0x0][0x22c], RZ ;  /* 0x00008b0014147a24 */ /* 0x000fe200078e02ff */
[----:B------:R-:W-:Y:S02]  /*0bf0*/  @P0 IADD3 R29, P3, R13, 0x60, RZ ;  /* 0x000000600d1d0810 */ /* 0x000fe40007f7e0ff */
[----:B0-----:R-:W-:Y:S02]  /*0c00*/  @P2 MOV R25, R15 ;  /* 0x0000000f00192202 */ /* 0x001fe40000000f00 */
[----:B--2---:R-:W-:-:S02]  /*0c10*/  LOP3.LUT R28, R4, 0xffff0000, RZ, 0xc0, !PT ;  /* 0xffff0000041c7812 */ /* 0x004fc400078ec0ff */
[----:B------:R-:W-:Y:S02]  /*0c20*/  SHF.L.U32 R4, R4, 0x10, RZ ;  /* 0x0000001004047819 */ /* 0x000fe400000006ff */
[C---:B---3--:R-:W-:Y:S01]  /*0c30*/  LOP3.LUT R21, R8.reuse, 0xffff0000, RZ, 0xc0, !PT ;  /* 0xffff000008157812 */ /* 0x048fe200078ec0ff */
[----:B------:R-:W-:-:S04]  /*0c40*/  IMAD.U32 R8, R8, 0x10000, RZ ;  /* 0x0001000008087824 */ /* 0x000fc800078e00ff */
[----:B------:R-:W-:-:S04]  /*0c50*/  FMUL.FTZ R21, R21, R28 ;  /* 0x0000001c15157220 */ /* 0x000fc80000410000 */
[----:B------:R-:W-:Y:S01]  /*0c60*/  FFMA.FTZ R4, R8, R4, R21 ;  /* 0x0000000408047223 */ /* 0x000fe20000010015 */
[----:B------:R-:W-:Y:S02]  /*0c70*/  SHF.L.U32 R8, R5, 0x10, RZ ;  /* 0x0000001005087819 */ /* 0x000fe400000006ff */
[C---:B------:R-:W-:Y:S02]  /*0c80*/  SHF.L.U32 R21, R9.reuse, 0x10, RZ ;  /* 0x0000001009157819 */ /* 0x040fe400000006ff */
[----:B------:R-:W-:-:S03]  /*0c90*/  LOP3.LUT R9, R9, 0xffff0000, RZ, 0xc0, !PT ;  /* 0xffff000009097812 */ /* 0x000fc600078ec0ff */
[----:B------:R-:W-:Y:S01]  /*0ca0*/  FFMA.FTZ R4, R21, R8, R4 ;  /* 0x0000000815047223 */ /* 0x000fe20000010004 */
[----:B------:R-:W-:Y:S02]  /*0cb0*/  LOP3.LUT R8, R5, 0xffff0000, RZ, 0xc0, !PT ;  /* 0xffff000005087812 */ /* 0x000fe400078ec0ff */
[----:B------:R-:W-:-:S03]  /*0cc0*/  @P2 IADD3 R5, P1, R13, 0x40, RZ ;  /* 0x000000400d052810 */ /* 0x000fc60007f3e0ff */
[----:B------:R-:W-:Y:S01]  /*0cd0*/  FFMA.FTZ R4, R9, R8, R4 ;  /* 0x0000000809047223 */ /* 0x000fe20000010004 */
[----:B------:R-:W-:Y:S01]  /*0ce0*/  SHF.L.U32 R8, R6, 0x10, RZ ;  /* 0x0000001006087819 */ /* 0x000fe200000006ff */
[----:B------:R-:W-:Y:S01]  /*0cf0*/  @P2 IMAD.X R21, RZ, RZ, R16, P1 ;  /* 0x000000ffff152224 */ /* 0x000fe200008e0610 */
[----:B------:R-:W-:Y:S02]  /*0d00*/  SHF.L.U32 R9, R10, 0x10, RZ ;  /* 0x000000100a097819 */ /* 0x000fe400000006ff */
[----:B------:R-:W-:Y:S01]  /*0d10*/  LOP3.LUT R6, R6, 0xffff0000, RZ, 0xc0, !PT ;  /* 0xffff000006067812 */ /* 0x000fe200078ec0ff */
[----:B------:R-:W-:Y:S01]  /*0d20*/  @P2 IMAD R24, R21, c[0x0][0x370], RZ ;  /* 0x0000dc0015182a24 */ /* 0x000fe200078e02ff */
[----:B------:R-:W-:Y:S01]  /*0d30*/  LOP3.LUT R10, R10, 0xffff0000, RZ, 0xc0, !PT ;  /* 0xffff00000a0a7812 */ /* 0x000fe200078ec0ff */
[----:B------:R-:W-:Y:S01]  /*0d40*/  FFMA.FTZ R4, R9, R8, R4 ;  /* 0x0000000809047223 */ /* 0x000fe20000010004 */
[----:B------:R-:W-:Y:S01]  /*0d50*/  @P2 MOV R9, R23 ;  /* 0x0000001700092202 */ /* 0x000fe20000000f00 */
[----:B------:R-:W-:-:S02]  /*0d60*/  @P2 IMAD.MOV.U32 R8, RZ, RZ, R22 ;  /* 0x000000ffff082224 */ /* 0x000fc400078e0016 */
[C---:B------:R-:W-:Y:S01]  /*0d70*/  @P2 IMAD R21, R5.reuse, c[0x0][0x374], R24 ;  /* 0x0000dd0005152a24 */ /* 0x040fe200078e0218 */
[----:B------:R-:W-:Y:S01]  /*0d80*/  @P2 MOV R24, R14 ;  /* 0x0000000e00182202 */ /* 0x000fe20000000f00 */
[----:B------:R-:W-:Y:S01]  /*0d90*/  @P2 IMAD.WIDE.U32 R8, R5, c[0x0][0x370], R8 ;  /* 0x0000dc0005082a25 */ /* 0x000fe200078e0008 */
[----:B------:R-:W-:-:S03]  /*0da0*/  LEA.HI R5, R19, R12, RZ, 0x4 ;  /* 0x0000000c13057211 */ /* 0x000fc600078f20ff */
[----:B------:R-:W-:Y:S01]  /*0db0*/  @P2 IMAD.IADD R21, R9, 0x1, R21 ;  /* 0x0000000109152824 */ /* 0x000fe200078e0215 */
[----:B------:R-:W-:Y:S01]  /*0dc0*/  @P2 LEA R18, P1, R8, c[0x0][0x330], 0x1 ;  /* 0x0000cc0008122a11 */ /* 0x000fe200078208ff */
[----:B------:R-:W-:Y:S01]  /*0dd0*/  FFMA.FTZ R6, R10, R6, R4 ;  /* 0x000000060a067223 */ /* 0x000fe20000010004 */
[----:B------:R-:W-:Y:S01]  /*0de0*/  LOP3.LUT R9, R5, 0x3ffffff0, RZ, 0xc0, !PT ;  /* 0x3ffffff005097812 */ /* 0x000fe200078ec0ff */
[----:B------:R-:W-:Y:S01]  /*0df0*/  @P0 IMAD.WIDE.U32 R14, R29, c[0x0][0x1e8], R14 ;  /* 0x00007a001d0e0a25 */ /* 0x000fe200078e000e */
[----:B------:R-:W-:Y:S02]  /*0e00*/  @P2 LEA.HI.X R19, R8, c[0x0][0x334], R21, 0x1, P1 ;  /* 0x0000cd0008132a11 */ /* 0x000fe400008f0c15 */
[----:B------:R-:W-:Y:S02]  /*0e10*/  @P2 IADD3 R8, P1, R13, 0x40, RZ ;  /* 0x000000400d082810 */ /* 0x000fe40007f3e0ff */
[----:B------:R-:W-:Y:S02]  /*0e20*/  IADD3 R9, -R9, R12, RZ ;  /* 0x0000000c09097210 */ /* 0x000fe40007ffe1ff */
[----:B------:R-:W-:Y:S01]  /*0e30*/  SHF.R.S32.HI R21, RZ, 0x4, R5 ;  /* 0x00000004ff157819 */ /* 0x000fe20000011405 */
[----:B------:R-:W-:Y:S01]  /*0e40*/  @P2 IMAD.X R5, RZ, RZ, R16, P1 ;  /* 0x000000ffff052224 */ /* 0x000fe200008e0610 */
[----:B------:R-:W-:-:S02]  /*0e50*/  @P0 IADD3 R27, P1, R13, 0x60, RZ ;  /* 0x000000600d1b0810 */ /* 0x000fc40007f3e0ff */
[----:B------:R-:W-:Y:S01]  /*0e60*/  SHF.L.U32 R9, R9, 0x2, RZ ;  /* 0x0000000209097819 */ /* 0x000fe200000006ff */
[----:B------:R-:W-:Y:S01]  /*0e70*/  @P2 IMAD R5, R5, c[0x0][0x1e8], RZ ;  /* 0x00007a0005052a24 */ /* 0x000fe200078e02ff */
[----:B------:R-:W-:Y:S01]  /*0e80*/  SHF.L.U32 R10, R7, 0x10, RZ ;  /* 0x00000010070a7819 */ /* 0x000fe200000006ff */
[----:B------:R-:W-:Y:S01]  /*0e90*/  @P0 IMAD.X R13, RZ, RZ, R16, P1 ;  /* 0x000000ffff0d0224 */ /* 0x000fe200008e0610 */
[----:B------:R-:W-:Y:S01]  /*0ea0*/  @P0 IADD3.X R16, RZ, R16, RZ, P3, !PT ;  /* 0x00000010ff100210 */ /* 0x000fe20001ffe4ff */
[----:B------:R-:W-:Y:S01]  /*0eb0*/  IMAD R21, R21, R20, R9 ;  /* 0x0000001415157224 */ /* 0x000fe200078e0209 */
[----:B------:R-:W-:Y:S01]  /*0ec0*/  LOP3.LUT R7, R7, 0xffff0000, RZ, 0xc0, !PT ;  /* 0xffff000007077812 */ /* 0x000fe200078ec0ff */
[C---:B------:R-:W-:Y:S01]  /*0ed0*/  @P2 IMAD R5, R8.reuse, c[0x0][0x1ec], R5 ;  /* 0x00007b0008052a24 */ /* 0x040fe200078e0205 */
[----:B------:R-:W-:Y:S01]  /*0ee0*/  LOP3.LUT R4, R11, 0xffff0000, RZ, 0xc0, !PT ;  /* 0xffff00000b047812 */ /* 0x000fe200078ec0ff */
[----:B------:R-:W-:-:S04]  /*0ef0*/  @P2 IMAD.WIDE.U32 R8, R8, c[0x0][0x1e8], R24 ;  /* 0x00007a0008082a25 */ /* 0x000fc800078e0018 */
[----:B------:R-:W-:Y:S01]  /*0f00*/  @P0 IMAD R24, R13, c[0x0][0x370], RZ ;  /* 0x0000dc000d180a24 */ /* 0x000fe200078e02ff */
[----:B------:R-:W-:Y:S01]  /*0f10*/  @P2 IADD3 R5, R9, R5, RZ ;  /* 0x0000000509052210 */ /* 0x000fe20007ffe0ff */
[----:B------:R-:W-:Y:S01]  /*0f20*/  @P0 IMAD R16, R16, c[0x0][0x1e8], RZ ;  /* 0x00007a0010100a24 */ /* 0x000fe200078e02ff */
[----:B------:R-:W-:Y:S01]  /*0f30*/  @P2 LEA R28, P3, R8, c[0x0][0x1d0], 0x1 ;  /* 0x00007400081c2a11 */ /* 0x000fe200078608ff */
[C---:B------:R-:W-:Y:S02]  /*0f40*/  @P0 IMAD R13, R27.reuse, c[0x0][0x374], R24 ;  /* 0x0000dd001b0d0a24 */ /* 0x040fe400078e0218 */
[----:B------:R-:W-:Y:S01]  /*0f50*/  @P0 IMAD.WIDE.U32 R24, R27, c[0x0][0x370], R22 ;  /* 0x0000dc001b180a25 */ /* 0x000fe200078e0016 */
[----:B------:R-:W-:-:S03]  /*0f60*/  @P0 LEA R22, P4, R14, c[0x0][0x1d0], 0x1 ;  /* 0x000074000e160a11 */ /* 0x000fc600078808ff */
[----:B------:R-:W-:Y:S01]  /*0f70*/  IMAD.U32 R27, R11, 0x10000, RZ ;  /* 0x000100000b1b7824 */ /* 0x000fe200078e00ff */
[----:B------:R-:W-:Y:S01]  /*0f80*/  @P0 IADD3 R13, R25, R13, RZ ;  /* 0x0000000d190d0210 */ /* 0x000fe20007ffe0ff */
[----:B------:R-:W-:Y:S01]  /*0f90*/  @P0 IMAD R23, R29, c[0x0][0x1ec], R16 ;  /* 0x00007b001d170a24 */ /* 0x000fe200078e0210 */
[----:B------:R-:W-:Y:S01]  /*0fa0*/  @P0 LEA R26, P1, R24, c[0x0][0x330], 0x1 ;  /* 0x0000cc00181a0a11 */ /* 0x000fe200078208ff */
[----:B------:R-:W-:Y:S01]  /*0fb0*/  FFMA.FTZ R6, R27, R10, R6 ;  /* 0x0000000a1b067223 */ /* 0x000fe20000010006 */
[----:B------:R-:W-:Y:S01]  /*0fc0*/  @P2 LEA.HI.X R29, R8, c[0x0][0x1d4], R5, 0x1, P3 ;  /* 0x00007500081d2a11 */ /* 0x000fe200018f0c05 */
[----:B------:R-:W-:Y:S01]  /*0fd0*/  CS2R R10, SRZ ;  /* 0x00000000000a7805 */ /* 0x000fe2000001ff00 */
[----:B------:R-:W-:Y:S01]  /*0fe0*/  @P0 LEA.HI.X R27, R24, c[0x0][0x334], R13, 0x1, P1 ;  /* 0x0000cd00181b0a11 */ /* 0x000fe200008f0c0d */
[----:B------:R-:W-:Y:S01]  /*0ff0*/  FFMA.FTZ R24, R4, R7, R6 ;  /* 0x0000000704187223 */ /* 0x000fe20000010006 */
[----:B------:R-:W-:Y:S01]  /*1000*/  CS2R R8, SRZ ;  /* 0x0000000000087805 */ /* 0x000fe2000001ff00 */
[----:B------:R-:W-:Y:S01]  /*1010*/  CS2R R4, SRZ ;  /* 0x0000000000047805 */ /* 0x000fe2000001ff00 */
[----:B------:R-:W-:Y:S01]  /*1020*/  CS2R R6, SRZ ;  /* 0x0000000000067805 */ /* 0x000fe2000001ff00 */
[----:B------:R-:W-:-:S03]  /*1030*/  @P0 IMAD.IADD R23, R15, 0x1, R23 ;  /* 0x000000010f170824 */ /* 0x000fc600078e0217 */
[----:B------:R0:W2:Y:S01]  /*1040*/  @P2 LDG.E.128 R8, [R28.64] ;  /* 0x000000041c082981 */ /* 0x0000a2000c1e1d00 */
[----:B------:R-:W-:Y:S02]  /*1050*/  LOP3.LUT P1, RZ, R12, 0x7, RZ, 0xc0, !PT ;  /* 0x000000070cff7812 */ /* 0x000fe4000782c0ff */
[----:B------:R-:W-:Y:S01]  /*1060*/  @P0 LEA.HI.X R23, R14, c[0x0][0x1d4], R23, 0x1, P4 ;  /* 0x000075000e170a11 */ /* 0x000fe200020f0c17 */
[----:B------:R1:W3:Y:S01]  /*1070*/  @P2 LDG.E.128 R4, [R18.64] ;  /* 0x0000000412042981 */ /* 0x0002e2000c1e1d00 */
[----:B------:R-:W-:-:S04]  /*1080*/  LEA.HI R16, P2, R12, R17, RZ, 0x1d ;  /* 0x000000110c107211 */ /* 0x000fc8000785e8ff */
[----:B------:R-:W-:Y:S02]  /*1090*/  LEA.HI.X.SX32 R17, R17, RZ, 0x1, P2 ;  /* 0x000000ff11117211 */ /* 0x000fe400010f0eff */
[C---:B0-----:R-:W-:Y:S01]  /*10a0*/  LEA R28, P2, R16.reuse, c[0x0][0x3c8], 0x2 ;  /* 0x0000f200101c7a11 */ /* 0x041fe200078410ff */
[----:B------:R-:W-:Y:S01]  /*10b0*/  CS2R R12, SRZ ;  /* 0x00000000000c7805 */ /* 0x000fe2000001ff00 */
[----:B------:R-:W-:Y:S01]  /*10c0*/  CS2R R14, SRZ ;  /* 0x00000000000e7805 */ /* 0x000fe2000001ff00 */
[----:B-1----:R-:W-:Y:S01]  /*10d0*/  CS2R R18, SRZ ;  /* 0x0000000000127805 */ /* 0x002fe2000001ff00 */
[----:B------:R-:W-:Y:S02]  /*10e0*/  LEA.HI.X R29, R16, c[0x0][0x3cc], R17, 0x2, P2 ;  /* 0x0000f300101d7a11 */ /* 0x000fe400010f1411 */
[----:B------:R-:W-:Y:S02]  /*10f0*/  CS2R R16, SRZ ;  /* 0x0000000000107805 */ /* 0x000fe4000001ff00 */
[----:B------:R-:W4:Y:S04]  /*1100*/  @P0 LDG.E.128 R12, [R26.64] ;  /* 0x000000041a0c0981 */ /* 0x000f28000c1e1d00 */
[----:B------:R0:W5:Y:S01]  /*1110*/  @P0 LDG.E.128 R16, [R22.64] ;  /* 0x0000000416100981 */ /* 0x000162000c1e1d00 */
[----:B------:R-:W-:-:S04]  /*1120*/  IADD3 R0, P0, R21, R0, RZ ;  /* 0x0000000015007210 */ /* 0x000fc80007f1e0ff */
[----:B------:R-:W-:Y:S02]  /*1130*/  LEA.HI.X.SX32 R21, R21, R2, 0x1, P0 ;  /* 0x0000000215157211 */ /* 0x000fe400000f0eff */
[----:B------:R-:W1:Y:S02]  /*1140*/  SHFL.BFLY PT, R2, R3, 0x4, 0x1f ;  /* 0x0c801f0003027f89 */ /* 0x000e6400000e0000 */
[----:B-1----:R-:W-:Y:S02]  /*1150*/  FADD.FTZ R2, R3, R2 ;  /* 0x0000000203027221 */ /* 0x002fe40000010000 */
[----:B0-----:R-:W0:Y:S01]  /*1160*/  SHFL.BFLY PT, R23, R24, 0x4, 0x1f ;  /* 0x0c801f0018177f89 */ /* 0x001e2200000e0000 */
[----:B--2---:R-:W-:Y:S02]  /*1170*/  LOP3.LUT R22, R8, 0xffff0000, RZ, 0xc0, !PT ;  /* 0xffff000008167812 */ /* 0x004fe400078ec0ff */
[C---:B---3--:R-:W-:Y:S02]  /*1180*/  LOP3.LUT R25, R4.reuse, 0xffff0000, RZ, 0xc0, !PT ;  /* 0xffff000004197812 */ /* 0x048fe400078ec0ff */
[----:B------:R-:W-:-:S02]  /*1190*/  SHF.L.U32 R4, R4, 0x10, RZ ;  /* 0x0000001004047819 */ /* 0x000fc400000006ff */
[----:B------:R-:W-:Y:S01]  /*11a0*/  SHF.L.U32 R8, R8, 0x10, RZ ;  /* 0x0000001008087819 */ /* 0x000fe200000006ff */
[----:B------:R-:W-:-:S04]  /*11b0*/  FMUL.FTZ R25, R25, R22 ;  /* 0x0000001619197220 */ /* 0x000fc80000410000 */
[----:B------:R-:W-:Y:S01]  /*11c0*/  FFMA.FTZ R4, R4, R8, R25 ;  /* 0x0000000804047223 */ /* 0x000fe20000010019 */
[----:B------:R-:W-:Y:S01]  /*11d0*/  SHF.L.U32 R8, R9, 0x10, RZ ;  /* 0x0000001009087819 */ /* 0x000fe200000006ff */
[----:B------:R-:W-:-:S04]  /*11e0*/  IMAD.U32 R25, R5, 0x10000, RZ ;  /* 0x0001000005197824 */ /* 0x000fc800078e00ff */
[----:B------:R-:W-:Y:S01]  /*11f0*/  FFMA.FTZ R3, R25, R8, R4 ;  /* 0x0000000819037223 */ /* 0x000fe20000010004 */
[----:B----4-:R-:W-:Y:S02]  /*1200*/  LOP3.LUT R25, R12, 0xffff0000, RZ, 0xc0, !PT ;  /* 0xffff00000c197812 */ /* 0x010fe400078ec0ff */
[----:B-----5:R-:W-:Y:S02]  /*1210*/  LOP3.LUT R4, R16, 0xffff0000, RZ, 0xc0, !PT ;  /* 0xffff000010047812 */ /* 0x020fe400078ec0ff */
[----:B------:R-:W-:-:S03]  /*1220*/  SHF.L.U32 R12, R12, 0x10, RZ ;  /* 0x000000100c0c7819 */ /* 0x000fc600000006ff */
[----:B------:R-:W-:Y:S02]  /*1230*/  FMUL.FTZ R4, R4, R25 ;  /* 0x0000001904047220 */ /* 0x000fe40000410000 */
[----:B------:R-:W-:-:S04]  /*1240*/  IMAD.U32 R25, R16, 0x10000, RZ ;  /* 0x0001000010197824 */ /* 0x000fc800078e00ff */
[----:B------:R-:W-:Y:S01]  /*1250*/  FFMA.FTZ R8, R25, R12, R4 ;  /* 0x0000000c19087223 */ /* 0x000fe20000010004 */
[----:B------:R-:W-:Y:S02]  /*1260*/  SHF.L.U32 R12, R13, 0x10, RZ ;  /* 0x000000100d0c7819 */ /* 0x000fe400000006ff */
[----:B------:R-:W-:Y:S02]  /*1270*/  SHF.L.U32 R25, R17, 0x10, RZ ;  /* 0x0000001011197819 */ /* 0x000fe400000006ff */
[----:B------:R-:W-:-:S03]  /*1280*/  LOP3.LUT R16, R9, 0xffff0000, RZ, 0xc0, !PT ;  /* 0xffff000009107812 */ /* 0x000fc600078ec0ff */
[----:B------:R-:W-:Y:S01]  /*1290*/  FFMA.FTZ R8, R25, R12, R8 ;  /* 0x0000000c19087223 */ /* 0x000fe20000010008 */
[----:B------:R-:W-:Y:S02]  /*12a0*/  LOP3.LUT R12, R5, 0xffff0000, RZ, 0xc0, !PT ;  /* 0xffff0000050c7812 */ /* 0x000fe400078ec0ff */
[----:B------:R-:W-:Y:S02]  /*12b0*/  LOP3.LUT R13, R13, 0xffff0000, RZ, 0xc0, !PT ;  /* 0xffff00000d0d7812 */ /* 0x000fe400078ec0ff */
[----:B------:R-:W-:Y:S01]  /*12c0*/  LOP3.LUT R17, R17, 0xffff0000, RZ, 0xc0, !PT ;  /* 0xffff000011117812 */ /* 0x000fe200078ec0ff */
[----:B------:R-:W-:Y:S01]  /*12d0*/  FFMA.FTZ R12, R12, R16, R3 ;  /* 0x000000100c0c7223 */ /* 0x000fe20000010003 */
[----:B------:R-:W-:Y:S01]  /*12e0*/  SHF.L.U32 R3, R10, 0x10, RZ ;  /* 0x000000100a037819 */ /* 0x000fe200000006ff */
[----:B------:R-:W-:Y:S01]  /*12f0*/  IMAD.U32 R9, R6, 0x10000, RZ ;  /* 0x0001000006097824 */ /* 0x000fe200078e00ff */
[----:B------:R-:W-:Y:S01]  /*1300*/  SHF.L.U32 R16, R18, 0x10, RZ ;  /* 0x0000001012107819 */ /* 0x000fe200000006ff */
[----:B------:R-:W-:Y:S01]  /*1310*/  FFMA.FTZ R17, R17, R13, R8 ;  /* 0x0000000d11117223 */ /* 0x000fe20000010008 */
[----:B------:R-:W-:Y:S01]  /*1320*/  LOP3.LUT R6, R6, 0xffff0000, RZ, 0xc0, !PT ;  /* 0xffff000006067812 */ /* 0x000fe200078ec0ff */
[----:B------:R-:W-:Y:S01]  /*1330*/  IMAD.U32 R22, R14, 0x10000, RZ ;  /* 0x000100000e167824 */ /* 0x000fe200078e00ff */
[----:B------:R-:W-:Y:S01]  /*1340*/  LOP3.LUT R13, R10, 0xffff0000, RZ, 0xc0, !PT ;  /* 0xffff00000a0d7812 */ /* 0x000fe200078ec0ff */
[----:B------:R-:W-:Y:S01]  /*1350*/  FFMA.FTZ R9, R9, R3, R12 ;  /* 0x0000000309097223 */ /* 0x000fe2000001000c */
[----:B------:R-:W-:-:S02]  /*1360*/  SHF.L.U32 R10, R11, 0x10, RZ ;  /* 0x000000100b0a7819 */ /* 0x000fc400000006ff */
[----:B------:R-:W-:Y:S01]  /*1370*/  LOP3.LUT R8, R11, 0xffff0000, RZ, 0xc0, !PT ;  /* 0xffff00000b087812 */ /* 0x000fe200078ec0ff */
[----:B------:R-:W-:Y:S01]  /*1380*/  FFMA.FTZ R16, R16, R22, R17 ;  /* 0x0000001610107223 */ /* 0x000fe20000010011 */
        /* <DEDUP_REMOVED lines=12> */
[----:B------:R-:W-:-:S04]  /*1450*/  FFMA.FTZ R5, R7, R8, R5 ;  /* 0x0000000807057223 */ /* 0x000fc80000010005 */
[----:B------:R-:W-:Y:S02]  /*1460*/  FFMA.FTZ R9, R6, R15, R9 ;  /* 0x0000000f06097223 */ /* 0x000fe40000010009 */
[----:B------:R-:W1:Y:S04]  /*1470*/  SHFL.BFLY PT, R6, R5, 0x4, 0x1f ;  /* 0x0c801f0005067f89 */ /* 0x000e6800000e0000 */
[----:B------:R-:W2:Y:S04]  /*1480*/  SHFL.BFLY PT, R8, R9, 0x4, 0x1f ;  /* 0x0c801f0009087f89 */ /* 0x000ea800000e0000 */
[----:B------:R-:W3:Y:S01]  /*1490*/  SHFL.BFLY PT, R3, R2, 0x2, 0x1f ;  /* 0x0c401f0002037f89 */ /* 0x000ee200000e0000 */
[----:B0-----:R-:W-:-:S02]  /*14a0*/  FADD.FTZ R4, R24, R23 ;  /* 0x0000001718047221 */ /* 0x001fc40000010000 */
[----:B-1----:R-:W-:Y:S02]  /*14b0*/  FADD.FTZ R6, R5, R6 ;  /* 0x0000000605067221 */ /* 0x002fe40000010000 */
[----:B--2---:R-:W-:-:S03]  /*14c0*/  FADD.FTZ R8, R9, R8 ;  /* 0x0000000809087221 */ /* 0x004fc60000010000 */
[----:B------:R-:W0:Y:S01]  /*14d0*/  SHFL.BFLY PT, R7, R6, 0x2, 0x1f ;  /* 0x0c401f0006077f89 */ /* 0x000e2200000e0000 */
[----:B---3--:R-:W-:-:S03]  /*14e0*/  FADD.FTZ R10, R2, R3 ;  /* 0x00000003020a7221 */ /* 0x008fc60000010000 */
[----:B------:R-:W1:Y:S04]  /*14f0*/  SHFL.BFLY PT, R11, R8, 0x2, 0x1f ;  /* 0x0c401f00080b7f89 */ /* 0x000e6800000e0000 */
[----:B------:R-:W2:Y:S04]  /*1500*/  SHFL.BFLY PT, R3, R4, 0x2, 0x1f ;  /* 0x0c401f0004037f89 */ /* 0x000ea800000e0000 */
[----:B------:R-:W3:Y:S01]  /*1510*/  SHFL.BFLY PT, R15, R10, 0x1, 0x1f ;  /* 0x0c201f000a0f7f89 */ /* 0x000ee200000e0000 */
[----:B------:R-:W-:Y:S02]  /*1520*/  LEA R2, P0, R0, c[0x0][0x350], 0x2 ;  /* 0x0000d40000027a11 */ /* 0x000fe400078010ff */
[----:B------:R-:W-:Y:S01]  /*1530*/  SHF.L.U32 R13, R20, 0x2, RZ ;  /* 0x00000002140d7819 */ /* 0x000fe200000006ff */
[----:B0-----:R-:W-:-:S02]  /*1540*/  FADD.FTZ R19, R6, R7 ;  /* 0x0000000706137221 */ /* 0x001fc40000010000 */
[----:B-1----:R-:W-:Y:S02]  /*1550*/  FADD.FTZ R22, R8, R11 ;  /* 0x0000000b08167221 */ /* 0x002fe40000010000 */
[----:B--2---:R-:W-:Y:S01]  /*1560*/  FADD.FTZ R16, R4, R3 ;  /* 0x0000000304107221 */ /* 0x004fe20000010000 */
[----:B------:R-:W-:Y:S01]  /*1570*/  LEA.HI.X R3, R0, c[0x0][0x354], R21, 0x2, P0 ;  /* 0x0000d50000037a11 */ /* 0x000fe200000f1415 */
[----:B------:R-:W0:Y:S01]  /*1580*/  SHFL.BFLY PT, R14, R19, 0x1, 0x1f ;  /* 0x0c201f00130e7f89 */ /* 0x000e2200000e0000 */
[----:B---3--:R-:W-:-:S03]  /*1590*/  @!P1 FADD.FTZ R0, R10, R15 ;  /* 0x0000000f0a009221 */ /* 0x008fc60000010000 */
[----:B------:R-:W-:Y:S01]  /*15a0*/  IMAD.WIDE R12, R13, 0x10, R2 ;  /* 0x000000100d0c7825 */ /* 0x000fe200078e0202 */
[----:B------:R-:W1:Y:S04]  /*15b0*/  SHFL.BFLY PT, R17, R16, 0x1, 0x1f ;  /* 0x0c201f0010117f89 */ /* 0x000e6800000e0000 */
[----:B------:R-:W2:Y:S01]  /*15c0*/  SHFL.BFLY PT, R15, R22, 0x1, 0x1f ;  /* 0x0c201f00160f7f89 */ /* 0x000ea200000e0000 */
[----:B------:R-:W-:-:S06]  /*15d0*/  IMAD.WIDE R10, R20, 0x40, R12 ;  /* 0x00000040140a7825 */ /* 0x000fcc00078e020c */
[----:B------:R-:W-:-:S06]  /*15e0*/  IMAD.WIDE R8, R20, 0x40, R10 ;  /* 0x0000004014087825 */ /* 0x000fcc00078e020a */
[----:B------:R-:W-:-:S04]  /*15f0*/  IMAD.WIDE R6, R20, 0x40, R8 ;  /* 0x0000004014067825 */ /* 0x000fc800078e0208 */
[----:B0-----:R-:W-:Y:S02]  /*1600*/  @!P1 FADD.FTZ R21, R19, R14 ;  /* 0x0000000e13159221 */ /* 0x001fe40000010000 */
[----:B------:R-:W-:-:S04]  /*1610*/  IMAD.WIDE R4, R20, 0x40, R6 ;  /* 0x0000004014047825 */ /* 0x000fc800078e0206 */
[----:B-1----:R-:W-:Y:S02]  /*1620*/  @!P1 FADD.FTZ R18, R16, R17 ;  /* 0x0000001110129221 */ /* 0x002fe40000010000 */
[----:B--2---:R-:W-:Y:S02]  /*1630*/  FADD.FTZ R24, R22, R15 ;  /* 0x0000000f16187221 */ /* 0x004fe40000010000 */
[----:B------:R-:W-:Y:S02]  /*1640*/  @!P1 FMUL.FTZ R17, R0, c[0x0][0x2d4] ;  /* 0x0000b50000119a20 */ /* 0x000fe40000410000 */
[----:B------:R-:W-:Y:S02]  /*1650*/  @!P1 FMUL.FTZ R19, R18, c[0x0][0x2d4] ;  /* 0x0000b50012139a20 */ /* 0x000fe40000410000 */
[----:B------:R-:W-:Y:S02]  /*1660*/  @!P1 FMUL.FTZ R23, R21, c[0x0][0x2d4] ;  /* 0x0000b50015179a20 */ /* 0x000fe40000410000 */
[----:B------:R-:W-:-:S02]  /*1670*/  FMUL.FTZ R25, R24, c[0x0][0x2d4] ;  /* 0x0000b50018197a20 */ /* 0x000fc40000410000 */
[C---:B------:R-:W-:Y:S01]  /*1680*/  IMAD.WIDE R14, R20.reuse, 0x40, R4 ;  /* 0x00000040140e7825 */ /* 0x040fe200078e0204 */
[----:B------:R-:W-:Y:S04]  /*1690*/  @!P1 STG.E [R28.64], R17 ;  /* 0x000000111c009986 */ /* 0x000fe8000c101904 */
[----:B------:R-:W-:Y:S01]  /*16a0*/  @!P1 STG.E [R28.64+0x80], R19 ;  /* 0x000080131c009986 */ /* 0x000fe2000c101904 */
[----:B------:R-:W-:-:S03]  /*16b0*/  IMAD.WIDE R20, R20, 0x40, R14 ;  /* 0x0000004014147825 */ /* 0x000fc600078e020e */
[----:B------:R-:W-:Y:S04]  /*16c0*/  @!P1 STG.E [R28.64+0x100], R23 ;  /* 0x000100171c009986 */ /* 0x000fe8000c101904 */
[----:B------:R-:W-:Y:S04]  /*16d0*/  @!P1 STG.E [R28.64+0x180], R25 ;  /* 0x000180191c009986 */ /* 0x000fe8000c101904 */
[----:B------:R-:W-:Y:S04]  /*16e0*/  STG.E.128 [R2.64], RZ ;  /* 0x000000ff02007986 */ /* 0x000fe8000c101d04 */
[----:B------:R-:W-:Y:S04]  /*16f0*/  STG.E.128 [R12.64], RZ ;  /* 0x000000ff0c007986 */ /* 0x000fe8000c101d04 */
[----:B------:R-:W-:Y:S04]  /*1700*/  STG.E.128 [R10.64], RZ ;  /* 0x000000ff0a007986 */ /* 0x000fe8000c101d04 */
[----:B------:R-:W-:Y:S04]  /*1710*/  STG.E.128 [R8.64], RZ ;  /* 0x000000ff08007986 */ /* 0x000fe8000c101d04 */
[----:B------:R-:W-:Y:S04]  /*1720*/  STG.E.128 [R6.64], RZ ;  /* 0x000000ff06007986 */ /* 0x000fe8000c101d04 */
[----:B------:R-:W-:Y:S04]  /*1730*/  STG.E.128 [R4.64], RZ ;  /* 0x000000ff04007986 */ /* 0x000fe8000c101d04 */
[----:B------:R-:W-:Y:S04]  /*1740*/  STG.E.128 [R14.64], RZ ;  /* 0x000000ff0e007986 */ /* 0x000fe8000c101d04 */
[----:B------:R-:W-:Y:S01]  /*1750*/  STG.E.128 [R20.64], RZ ;  /* 0x000000ff14007986 */ /* 0x000fe2000c101d04 */
[----:B------:R-:W-:Y:S05]  /*1760*/  EXIT ;  /* 0x000000000000794d */ /* 0x000fea0003800000 */
.L_x_1250:
        /* <DEDUP_REMOVED lines=9> */
.L_x_1280:


//--------------------- .nv.shared._ZN5flash44flash_bwd_dq_dk_dv_loop_seqk_parallel_kernelI23Flash_bwd_kernel_traitsILi64ELi64ELi128ELi8ELi2ELi4ELi4ELb1ELb0EN7cutlass10bfloat16_tE19Flash_kernel_traitsILi64ELi64ELi128ELi8ES3_EELb0ELb1ELb0ELb0ELb0ELb0ELb0EEEvNS_16Flash_bwd_paramsE --------------------------
	.section	.nv.shared._ZN5flash44flash_bwd_dq_dk_dv_loop_seqk_parallel_kernelI23Flash_bwd_kernel_traitsILi64ELi64ELi128ELi8ELi2ELi4ELi4ELb1ELb0EN7cutlass10bfloat16_tE19Flash_kernel_traitsILi64ELi64ELi128ELi8ES3_EELb0ELb1ELb0ELb0ELb0ELb0ELb0EEEvNS_16Flash_bwd_paramsE,"aw",@nobits
	.sectionflags	@""
	.align	16


//--------------------- .nv.global                --------------------------
	.section	.nv.global,"aw",@nobits
.nv.global:
	.type		_ZN72_INTERNAL_926edd0b_36_flash_bwd_hdim64_bf16_causal_sm80_cu_21e1f8cb_28684cute1_E,@object
	.size		_ZN72_INTERNAL_926edd0b_36_flash_bwd_hdim64_bf16_causal_sm80_cu_21e1f8cb_28684cute1_E,(_ZN72_INTERNAL_926edd0b_36_flash_bwd_hdim64_bf16_causal_sm80_cu_21e1f8cb_28684cuda3std3__45__cpo6cbeginE - _ZN72_INTERNAL_926edd0b_36_flash_bwd_hdim64_bf16_causal_sm80_cu_21e1f8cb_28684cute1_E)
_ZN72_INTERNAL_926edd0b_36_flash_bwd_hdim64_bf16_causal_sm80_cu_21e1f8cb_28684cute1_E:
	.zero		1
	.type		_ZN72_INTERNAL_926edd0b_36_flash_bwd_hdim64_bf16_causal_sm80_cu_21e1f8cb_28684cuda3std3__45__cpo6cbeginE,@object
	.size		_ZN72_INTERNAL_926edd0b_36_flash_bwd_hdim64_bf16_causal_sm80_cu_21e1f8cb_28684cuda3std3__45__cpo6cbeginE,(_ZN72_INTERNAL_926edd0b_36_flash_bwd_hdim64_bf16_causal_sm80_cu_21e1f8cb_28684cuda3std3__48in_placeE - _ZN72_INTERNAL_926edd0b_36_flash_bwd_hdim64_bf16_causal_sm80_cu_21e1f8cb_28684cuda3std3__45__cpo6cbeginE)
_ZN72_INTERNAL_926edd0b_36_flash_bwd_hdim64_bf16_causal_sm80_cu_21e1f8cb_28684cuda3std3__45__cpo6cbeginE:
	.zero		1
	.type		_ZN72_INTERNAL_926edd0b_36_flash_bwd_hdim64_bf16_causal_sm80_cu_21e1f8cb_28684cuda3std3__48in_placeE,@object
	.size		_ZN72_INTERNAL_926edd0b_36_flash_bwd_hdim64_bf16_causal_sm80_cu_21e1f8cb_28684cuda3std3__48in_placeE,(_ZN72_INTERNAL_926edd0b_36_flash_bwd_hdim64_bf16_causal_sm80_cu_21e1f8cb_28684cuda3std6ranges3__45__cpo9iter_moveE - _ZN72_INTERNAL_926edd0b_36_flash_bwd_hdim64_bf16_causal_sm80_cu_21e1f8cb_28684cuda3std3__48in_placeE)
_ZN72_INTERNAL_926edd0b_36_flash_bwd_hdim64_bf16_causal_sm80_cu_21e1f8cb_28684cuda3std3__48in_placeE:
	.zero		1
	.type		_ZN72_INTERNAL_926edd0b_36_flash_bwd_hdim64_bf16_causal_sm80_cu_21e1f8cb_28684cuda3std6ranges3__45__cpo9iter_moveE,@object
	.size		_ZN72_INTERNAL_926edd0b_36_flash_bwd_hdim64_bf16_causal_sm80_cu_21e1f8cb_28684cuda3std6ranges3__45__cpo9iter_moveE,(_ZN72_INTERNAL_926edd0b_36_flash_bwd_hdim64_bf16_causal_sm80_cu_21e1f8cb_28684cuda3std3__45__cpo5beginE - _ZN72_INTERNAL_926edd0b_36_flash_bwd_hdim64_bf16_causal_sm80_cu_21e1f8cb_28684cuda3std6ranges3__45__cpo9iter_moveE)
_ZN72_INTERNAL_926edd0b_36_flash_bwd_hdim64_bf16_causal_sm80_cu_21e1f8cb_28684cuda3std6ranges3__45__cpo9iter_moveE:
	.zero		1
	.type		_ZN72_INTERNAL_926edd0b_36_flash_bwd_hdim64_bf16_causal_sm80_cu_21e1f8cb_28684cuda3std3__45__cpo5beginE,@object
	.size		_ZN72_INTERNAL_926edd0b_36_flash_bwd_hdim64_bf16_causal_sm80_cu_21e1f8cb_28684cuda3std3__45__cpo5beginE,(_ZN72_INTERNAL_926edd0b_36_flash_bwd_hdim64_bf16_causal_sm80_cu_21e1f8cb_28684cuda3std3__474_GLOBAL__N__926edd0b_36_flash_bwd_hdim64_bf16_causal_sm80_cu_21e1f8cb_28686ignoreE - _ZN72_INTERNAL_926edd0b_36_flash_bwd_hdim64_bf16_causal_sm80_cu_21e1f8cb_28684cuda3std3__45__cpo5beginE)
_ZN72_INTERNAL_926edd0b_36_flash_bwd_hdim64_bf16_causal_sm80_cu_21e1f8cb_28684cuda3std3__45__cpo5beginE:
	.zero		1
	.type		_ZN72_INTERNAL_926edd0b_36_flash_bwd_hdim64_bf16_causal_sm80_cu_21e1f8cb_28684cuda3std3__474_GLOBAL__N__926edd0b_36_flash_bwd_hdim64_bf16_causal_sm80_cu_21e1f8cb_28686ignoreE,@object
	.size		_ZN72_INTERNAL_926edd0b_36_flash_bwd_hdim64_bf16_causal_sm80_cu_21e1f8cb_28684cuda3std3__474_GLOBAL__N__926edd0b_36_flash_bwd_hdim64_bf16_causal_sm80_cu_21e1f8cb_28686ignoreE,(_ZN72_INTERNAL_926edd0b_36_flash_bwd_hdim64_bf16_causal_sm80_cu_21e1f8cb_28684cute7productE - _ZN72_INTERNAL_926edd0b_36_flash_bwd_hdim64_bf16_causal_sm80_cu_21e1f8cb_28684cuda3std3__474_GLOBAL__N__926edd0b_36_flash_bwd_hdim64_bf16_causal_sm80_cu_21e1f8cb_28686ignoreE)
_ZN72_INTERNAL_926edd0b_36_flash_bwd_hdim64_bf16_causal_sm80_cu_21e1f8cb_28684cuda3std3__474_GLOBAL__N__926edd0b_36_flash_bwd_hdim64_bf16_causal_sm80_cu_21e1f8cb_28686ignoreE:
	.zero		1
	.type		_ZN72_INTERNAL_926edd0b_36_flash_bwd_hdim64_bf16_causal_sm80_cu_21e1f8cb_28684cute7productE,@object
	.size		_ZN72_INTERNAL_926edd0b_36_flash_bwd_hdim64_bf16_causal_sm80_cu_21e1f8cb_28684cute7productE,(_ZN72_INTERNAL_926edd0b_36_flash_bwd_hdim64_bf16_causal_sm80_cu_21e1f8cb_28684cuda3std3__45__cpo3endE - _ZN72_INTERNAL_926edd0b_36_flash_bwd_hdim64_bf16_causal_sm80_cu_21e1f8cb_28684cute7productE)
_ZN72_INTERNAL_926edd0b_36_flash_bwd_hdim64_bf16_causal_sm80_cu_21e1f8cb_28684cute7productE:
	.zero		1
	.type		_ZN72_INTERNAL_926edd0b_36_flash_bwd_hdim64_bf16_causal_sm80_cu_21e1f8cb_28684cuda3std3__45__cpo3endE,@object
	.size		_ZN72_INTERNAL_926edd0b_36_flash_bwd_hdim64_bf16_causal_sm80_cu_21e1f8cb_28684cuda3std3__45__cpo3endE,(_ZN72_INTERNAL_926edd0b_36_flash_bwd_hdim64_bf16_causal_sm80_cu_21e1f8cb_28684cuda3std3__419piecewise_constructE - _ZN72_INTERNAL_926edd0b_36_flash_bwd_hdim64_bf16_causal_sm80_cu_21e1f8cb_28684cuda3std3__45__cpo3endE)
_ZN72_INTERNAL_926edd0b_36_flash_bwd_hdim64_bf16_causal_sm80_cu_21e1f8cb_28684cuda3std3__45__cpo3endE:
	.zero		1
	.type		_ZN72_INTERNAL_926edd0b_36_flash_bwd_hdim64_bf16_causal_sm80_cu_21e1f8cb_28684cuda3std3__419piecewise_constructE,@object
	.size		_ZN72_INTERNAL_926edd0b_36_flash_bwd_hdim64_bf16_causal_sm80_cu_21e1f8cb_28684cuda3std3__419piecewise_constructE,(_ZN72_INTERNAL_926edd0b_36_flash_bwd_hdim64_bf16_causal_sm80_cu_21e1f8cb_28684cuda3std3__45__cpo4cendE - _ZN72_INTERNAL_926edd0b_36_flash_bwd_hdim64_bf16_causal_sm80_cu_21e1f8cb_28684cuda3std3__419piecewise_constructE)
_ZN72_INTERNAL_926edd0b_36_flash_bwd_hdim64_bf16_causal_sm80_cu_21e1f8cb_28684cuda3std3__419piecewise_constructE:
	.zero		1
	.type		_ZN72_INTERNAL_926edd0b_36_flash_bwd_hdim64_bf16_causal_sm80_cu_21e1f8cb_28684cuda3std3__45__cpo4cendE,@object
	.size		_ZN72_INTERNAL_926edd0b_36_flash_bwd_hdim64_bf16_causal_sm80_cu_21e1f8cb_28684cuda3std3__45__cpo4cendE,(_ZN72_INTERNAL_926edd0b_36_flash_bwd_hdim64_bf16_causal_sm80_cu_21e1f8cb_28684cuda3std6ranges3__45__cpo4swapE - _ZN72_INTERNAL_926edd0b_36_flash_bwd_hdim64_bf16_causal_sm80_cu_21e1f8cb_28684cuda3std3__45__cpo4cendE)
_ZN72_INTERNAL_926edd0b_36_flash_bwd_hdim64_bf16_causal_sm80_cu_21e1f8cb_28684cuda3std3__45__cpo4cendE:
	.zero		1
	.type		_ZN72_INTERNAL_926edd0b_36_flash_bwd_hdim64_bf16_causal_sm80_cu_21e1f8cb_28684cuda3std6ranges3__45__cpo4swapE,@object
	.size		_ZN72_INTERNAL_926edd0b_36_flash_bwd_hdim64_bf16_causal_sm80_cu_21e1f8cb_28684cuda3std6ranges3__45__cpo4swapE,(.L_7 - _ZN72_INTERNAL_926edd0b_36_flash_bwd_hdim64_bf16_causal_sm80_cu_21e1f8cb_28684cuda3std6ranges3__45__cpo4swapE)
_ZN72_INTERNAL_926edd0b_36_flash_bwd_hdim64_bf16_causal_sm80_cu_21e1f8cb_28684cuda3std6ranges3__45__cpo4swapE:
	.zero		1
.L_7:


//--------------------- .nv.shared._ZN5flash44flash_bwd_dq_dk_dv_loop_seqk_parallel_kernelI23Flash_bwd_kernel_traitsILi64ELi64ELi128ELi8ELi2ELi4ELi4ELb1ELb0EN7cutlass10bfloat16_tE19Flash_kernel_traitsILi64ELi64ELi128ELi8ES3_EELb0ELb1ELb0ELb0ELb1ELb1ELb0EEEvNS_16Flash_bwd_paramsE --------------------------
	.section	.nv.shared._ZN5flash44flash_bwd_dq_dk_dv_loop_seqk_parallel_kernelI23Flash_bwd_kernel_traitsILi64ELi64ELi128ELi8ELi2ELi4ELi4ELb1ELb0EN7cutlass10bfloat16_tE19Flash_kernel_traitsILi64ELi64ELi128ELi8ES3_EELb0ELb1ELb0ELb0ELb1ELb1ELb0EEEvNS_16Flash_bwd_paramsE,"aw",@nobits
	.sectionflags	@""
	.align	16


//--------------------- .nv.shared._ZN5flash44flash_bwd_dq_dk_dv_loop_seqk_parallel_kernelI23Flash_bwd_kernel_traitsILi64ELi64ELi128ELi8ELi2ELi4ELi4ELb1ELb0EN7cutlass10bfloat16_tE19Flash_kernel_traitsILi64ELi64ELi128ELi8ES3_EELb0ELb1ELb0ELb0ELb0ELb1ELb0EEEvNS_16Flash_bwd_paramsE --------------------------
	.section	.nv.shared._ZN5flash44flash_bwd_dq_dk_dv_loop_seqk_parallel_kernelI23Flash_bwd_kernel_traitsILi64ELi64ELi128ELi8ELi2ELi4ELi4ELb1ELb0EN7cutlass10bfloat16_tE19Flash_kernel_traitsILi64ELi64ELi128ELi8ES3_EELb0ELb1ELb0ELb0ELb0ELb1ELb0EEEvNS_16Flash_bwd_paramsE,"aw",@nobits
	.sectionflags	@""
	.align	16


//--------------------- .nv.shared._ZN5flash44flash_bwd_dq_dk_dv_loop_seqk_parallel_kernelI23Flash_bwd_kernel_traitsILi64ELi64ELi128ELi8ELi2ELi4ELi4ELb1ELb0EN7cutlass10bfloat16_tE19Flash_kernel_traitsILi64ELi64ELi128ELi8ES3_EELb0ELb1ELb0ELb1ELb0ELb0ELb0EEEvNS_16Flash_bwd_paramsE --------------------------
	.section	.nv.shared._ZN5flash44flash_bwd_dq_dk_dv_loop_seqk_parallel_kernelI23Flash_bwd_kernel_traitsILi64ELi64ELi128ELi8ELi2ELi4ELi4ELb1ELb0EN7cutlass10bfloat16_tE19Flash_kernel_traitsILi64ELi64ELi128ELi8ES3_EELb0ELb1ELb0ELb1ELb0ELb0ELb0EEEvNS_16Flash_bwd_paramsE,"aw",@nobits
	.sectionflags	@""
	.align	16


//--------------------- .nv.shared._ZN5flash44flash_bwd_dq_dk_dv_loop_seqk_parallel_kernelI23Flash_bwd_kernel_traitsILi64ELi128ELi128ELi8ELi4ELi4ELi4ELb0ELb0EN7cutlass10bfloat16_tE19Flash_kernel_traitsILi64ELi128ELi128ELi8ES3_EELb0ELb1ELb0ELb0ELb0ELb0ELb0EEEvNS_16Flash_bwd_paramsE --------------------------
	.section	.nv.shared._ZN5flash44flash_bwd_dq_dk_dv_loop_seqk_parallel_kernelI23Flash_bwd_kernel_traitsILi64ELi128ELi128ELi8ELi4ELi4ELi4ELb0ELb0EN7cutlass10bfloat16_tE19Flash_kernel_traitsILi64ELi128ELi128ELi8ES3_EELb0ELb1ELb0ELb0ELb0ELb0ELb0EEEvNS_16Flash_bwd_paramsE,"aw",@nobits
	.sectionflags	@""
	.align	16


//--------------------- .nv.shared._ZN5flash44flash_bwd_dq_dk_dv_loop_seqk_parallel_kernelI23Flash_bwd_kernel_traitsILi64ELi128ELi128ELi8ELi4ELi4ELi4ELb0ELb0EN7cutlass10bfloat16_tE19Flash_kernel_traitsILi64ELi128ELi128ELi8ES3_EELb0ELb1ELb0ELb0ELb1ELb1ELb0EEEvNS_16Flash_bwd_paramsE --------------------------
	.section	.nv.shared._ZN5flash44flash_bwd_dq_dk_dv_loop_seqk_parallel_kernelI23Flash_bwd_kernel_traitsILi64ELi128ELi128ELi8ELi4ELi4ELi4ELb0ELb0EN7cutlass10bfloat16_tE19Flash_kernel_traitsILi64ELi128ELi128ELi8ES3_EELb0ELb1ELb0ELb0ELb1ELb1ELb0EEEvNS_16Flash_bwd_paramsE,"aw",@nobits
	.sectionflags	@""
	.align	16


//--------------------- .nv.shared._ZN5flash44flash_bwd_dq_dk_dv_loop_seqk_parallel_kernelI23Flash_bwd_kernel_traitsILi64ELi128ELi128ELi8ELi4ELi4ELi4ELb0ELb0EN7cutlass10bfloat16_tE19Flash_kernel_traitsILi64ELi128ELi128ELi8ES3_EELb0ELb1ELb0ELb0ELb0ELb1ELb0EEEvNS_16Flash_bwd_paramsE --------------------------
	.section	.nv.shared._ZN5flash44flash_bwd_dq_dk_dv_loop_seqk_parallel_kernelI23Flash_bwd_kernel_traitsILi64ELi128ELi128ELi8ELi4ELi4ELi4ELb0ELb0EN7cutlass10bfloat16_tE19Flash_kernel_traitsILi64ELi128ELi128ELi8ES3_EELb0ELb1ELb0ELb0ELb0ELb1ELb0EEEvNS_16Flash_bwd_paramsE,"aw",@nobits
	.sectionflags	@""
	.align	16


//--------------------- .nv.shared._ZN5flash44flash_bwd_dq_dk_dv_loop_seqk_parallel_kernelI23Flash_bwd_kernel_traitsILi64ELi128ELi128ELi8ELi4ELi4ELi4ELb0ELb0EN7cutlass10bfloat16_tE19Flash_kernel_traitsILi64ELi128ELi128ELi8ES3_EELb0ELb1ELb0ELb1ELb0ELb0ELb0EEEvNS_16Flash_bwd_paramsE --------------------------
	.section	.nv.shared._ZN5flash44flash_bwd_dq_dk_dv_loop_seqk_parallel_kernelI23Flash_bwd_kernel_traitsILi64ELi128ELi128ELi8ELi4ELi4ELi4ELb0ELb0EN7cutlass10bfloat16_tE19Flash_kernel_traitsILi64ELi128ELi128ELi8ES3_EELb0ELb1ELb0ELb1ELb0ELb0ELb0EEEvNS_16Flash_bwd_paramsE,"aw",@nobits
	.sectionflags	@""
	.align	16


//--------------------- .nv.shared._ZN5flash27flash_bwd_convert_dq_kernelI23Flash_bwd_kernel_traitsILi64ELi64ELi128ELi8ELi2ELi4ELi4ELb1ELb0EN7cutlass10bfloat16_tE19Flash_kernel_traitsILi64ELi64ELi128ELi8ES3_EEEEvNS_16Flash_bwd_paramsEi --------------------------
	.section	.nv.shared._ZN5flash27flash_bwd_convert_dq_kernelI23Flash_bwd_kernel_traitsILi64ELi64ELi128ELi8ELi2ELi4ELi4ELb1ELb0EN7cutlass10bfloat16_tE19Flash_kernel_traitsILi64ELi64ELi128ELi8ES3_EEEEvNS_16Flash_bwd_paramsEi,"aw",@nobits
	.sectionflags	@""
	.align	16


//--------------------- .nv.shared._ZN5flash44flash_bwd_dq_dk_dv_loop_seqk_parallel_kernelI23Flash_bwd_kernel_traitsILi64ELi64ELi128ELi8ELi2ELi4ELi4ELb1ELb0EN7cutlass10bfloat16_tE19Flash_kernel_traitsILi64ELi64ELi128ELi8ES3_EELb1ELb1ELb0ELb0ELb0ELb0ELb0EEEvNS_16Flash_bwd_paramsE --------------------------
	.section	.nv.shared._ZN5flash44flash_bwd_dq_dk_dv_loop_seqk_parallel_kernelI23Flash_bwd_kernel_traitsILi64ELi64ELi128ELi8ELi2ELi4ELi4ELb1ELb0EN7cutlass10bfloat16_tE19Flash_kernel_traitsILi64ELi64ELi128ELi8ES3_EELb1ELb1ELb0ELb0ELb0ELb0ELb0EEEvNS_16Flash_bwd_paramsE,"aw",@nobits
	.sectionflags	@""
	.align	16


//--------------------- .nv.shared._ZN5flash44flash_bwd_dq_dk_dv_loop_seqk_parallel_kernelI23Flash_bwd_kernel_traitsILi64ELi64ELi128ELi8ELi2ELi4ELi4ELb1ELb0EN7cutlass10bfloat16_tE19Flash_kernel_traitsILi64ELi64ELi128ELi8ES3_EELb0ELb1ELb0ELb0ELb0ELb0ELb1EEEvNS_16Flash_bwd_paramsE --------------------------
	.section	.nv.shared._ZN5flash44flash_bwd_dq_dk_dv_loop_seqk_parallel_kernelI23Flash_bwd_kernel_traitsILi64ELi64ELi128ELi8ELi2ELi4ELi4ELb1ELb0EN7cutlass10bfloat16_tE19Flash_kernel_traitsILi64ELi64ELi128ELi8ES3_EELb0ELb1ELb0ELb0ELb0ELb0ELb1EEEvNS_16Flash_bwd_paramsE,"aw",@nobits
	.sectionflags	@""
	.align	16


//--------------------- .nv.shared._ZN5flash44flash_bwd_dq_dk_dv_loop_seqk_parallel_kernelI23Flash_bwd_kernel_traitsILi64ELi64ELi128ELi8ELi2ELi4ELi4ELb1ELb0EN7cutlass10bfloat16_tE19Flash_kernel_traitsILi64ELi64ELi128ELi8ES3_EELb1ELb1ELb0ELb0ELb1ELb1ELb0EEEvNS_16Flash_bwd_paramsE --------------------------
	.section	.nv.shared._ZN5flash44flash_bwd_dq_dk_dv_loop_seqk_parallel_kernelI23Flash_bwd_kernel_traitsILi64ELi64ELi128ELi8ELi2ELi4ELi4ELb1ELb0EN7cutlass10bfloat16_tE19Flash_kernel_traitsILi64ELi64ELi128ELi8ES3_EELb1ELb1ELb0ELb0ELb1ELb1ELb0EEEvNS_16Flash_bwd_paramsE,"aw",@nobits
	.sectionflags	@""
	.align	16


//--------------------- .nv.shared._ZN5flash44flash_bwd_dq_dk_dv_loop_seqk_parallel_kernelI23Flash_bwd_kernel_traitsILi64ELi64ELi128ELi8ELi2ELi4ELi4ELb1ELb0EN7cutlass10bfloat16_tE19Flash_kernel_traitsILi64ELi64ELi128ELi8ES3_EELb0ELb1ELb0ELb0ELb1ELb1ELb1EEEvNS_16Flash_bwd_paramsE --------------------------
	.section	.nv.shared._ZN5flash44flash_bwd_dq_dk_dv_loop_seqk_parallel_kernelI23Flash_bwd_kernel_traitsILi64ELi64ELi128ELi8ELi2ELi4ELi4ELb1ELb0EN7cutlass10bfloat16_tE19Flash_kernel_traitsILi64ELi64ELi128ELi8ES3_EELb0ELb1ELb0ELb0ELb1ELb1ELb1EEEvNS_16Flash_bwd_paramsE,"aw",@nobits
	.sectionflags	@""
	.align	16


//--------------------- .nv.shared._ZN5flash44flash_bwd_dq_dk_dv_loop_seqk_parallel_kernelI23Flash_bwd_kernel_traitsILi64ELi64ELi128ELi8ELi2ELi4ELi4ELb1ELb0EN7cutlass10bfloat16_tE19Flash_kernel_traitsILi64ELi64ELi128ELi8ES3_EELb1ELb1ELb0ELb0ELb0ELb1ELb0EEEvNS_16Flash_bwd_paramsE --------------------------
	.section	.nv.shared._ZN5flash44flash_bwd_dq_dk_dv_loop_seqk_parallel_kernelI23Flash_bwd_kernel_traitsILi64ELi64ELi128ELi8ELi2ELi4ELi4ELb1ELb0EN7cutlass10bfloat16_tE19Flash_kernel_traitsILi64ELi64ELi128ELi8ES3_EELb1ELb1ELb0ELb0ELb0ELb1ELb0EEEvNS_16Flash_bwd_paramsE,"aw",@nobits
	.sectionflags	@""
	.align	16


//--------------------- .nv.shared._ZN5flash44flash_bwd_dq_dk_dv_loop_seqk_parallel_kernelI23Flash_bwd_kernel_traitsILi64ELi64ELi128ELi8ELi2ELi4ELi4ELb1ELb0EN7cutlass10bfloat16_tE19Flash_kernel_traitsILi64ELi64ELi128ELi8ES3_EELb0ELb1ELb0ELb0ELb0ELb1ELb1EEEvNS_16Flash_bwd_paramsE --------------------------
	.section	.nv.shared._ZN5flash44flash_bwd_dq_dk_dv_loop_seqk_parallel_kernelI23Flash_bwd_kernel_traitsILi64ELi64ELi128ELi8ELi2ELi4ELi4ELb1ELb0EN7cutlass10bfloat16_tE19Flash_kernel_traitsILi64ELi64ELi128ELi8ES3_EELb0ELb1ELb0ELb0ELb0ELb1ELb1EEEvNS_16Flash_bwd_paramsE,"aw",@nobits
	.sectionflags	@""
	.align	16


//--------------------- .nv.shared._ZN5flash44flash_bwd_dq_dk_dv_loop_seqk_parallel_kernelI23Flash_bwd_kernel_traitsILi64ELi64ELi128ELi8ELi2ELi4ELi4ELb1ELb0EN7cutlass10bfloat16_tE19Flash_kernel_traitsILi64ELi64ELi128ELi8ES3_EELb1ELb1ELb0ELb1ELb0ELb0ELb0EEEvNS_16Flash_bwd_paramsE --------------------------
	.section	.nv.shared._ZN5flash44flash_bwd_dq_dk_dv_loop_seqk_parallel_kernelI23Flash_bwd_kernel_traitsILi64ELi64ELi128ELi8ELi2ELi4ELi4ELb1ELb0EN7cutlass10bfloat16_tE19Flash_kernel_traitsILi64ELi64ELi128ELi8ES3_EELb1ELb1ELb0ELb1ELb0ELb0ELb0EEEvNS_16Flash_bwd_paramsE,"aw",@nobits
	.sectionflags	@""
	.align	16


//--------------------- .nv.shared._ZN5flash44flash_bwd_dq_dk_dv_loop_seqk_parallel_kernelI23Flash_bwd_kernel_traitsILi64ELi64ELi128ELi8ELi2ELi4ELi4ELb1ELb0EN7cutlass10bfloat16_tE19Flash_kernel_traitsILi64ELi64ELi128ELi8ES3_EELb0ELb1ELb0ELb1ELb0ELb0ELb1EEEvNS_16Flash_bwd_paramsE --------------------------
	.section	.nv.shared._ZN5flash44flash_bwd_dq_dk_dv_loop_seqk_parallel_kernelI23Flash_bwd_kernel_traitsILi64ELi64ELi128ELi8ELi2ELi4ELi4ELb1ELb0EN7cutlass10bfloat16_tE19Flash_kernel_traitsILi64ELi64ELi128ELi8ES3_EELb0ELb1ELb0ELb1ELb0ELb0ELb1EEEvNS_16Flash_bwd_paramsE,"aw",@nobits
	.sectionflags	@""
	.align	16


//--------------------- .nv.shared._ZN5flash25flash_bwd_dot_do_o_kernelILb0E23Flash_bwd_kernel_traitsILi64ELi64ELi128ELi8ELi2ELi4ELi4ELb1ELb0EN7cutlass10bfloat16_tE19Flash_kernel_traitsILi64ELi64ELi128ELi8ES3_EEEEvNS_16Flash_bwd_paramsE --------------------------
	.section	.nv.shared._ZN5flash25flash_bwd_dot_do_o_kernelILb0E23Flash_bwd_kernel_traitsILi64ELi64ELi128ELi8ELi2ELi4ELi4ELb1ELb0EN7cutlass10bfloat16_tE19Flash_kernel_traitsILi64ELi64ELi128ELi8ES3_EEEEvNS_16Flash_bwd_paramsE,"aw",@nobits
	.sectionflags	@""
	.align	16


//--------------------- .nv.shared._ZN5flash25flash_bwd_dot_do_o_kernelILb1E23Flash_bwd_kernel_traitsILi64ELi64ELi128ELi8ELi2ELi4ELi4ELb1ELb0EN7cutlass10bfloat16_tE19Flash_kernel_traitsILi64ELi64ELi128ELi8ES3_EEEEvNS_16Flash_bwd_paramsE --------------------------
	.section	.nv.shared._ZN5flash25flash_bwd_dot_do_o_kernelILb1E23Flash_bwd_kernel_traitsILi64ELi64ELi128ELi8ELi2ELi4ELi4ELb1ELb0EN7cutlass10bfloat16_tE19Flash_kernel_traitsILi64ELi64ELi128ELi8ES3_EEEEvNS_16Flash_bwd_paramsE,"aw",@nobits
	.sectionflags	@""
	.align	16


//--------------------- .nv.shared._ZN5flash27flash_bwd_convert_dq_kernelI23Flash_bwd_kernel_traitsILi64ELi128ELi128ELi8ELi4ELi4ELi4ELb0ELb0EN7cutlass10bfloat16_tE19Flash_kernel_traitsILi64ELi128ELi128ELi8ES3_EEEEvNS_16Flash_bwd_paramsEi --------------------------
	.section	.nv.shared._ZN5flash27flash_bwd_convert_dq_kernelI23Flash_bwd_kernel_traitsILi64ELi128ELi128ELi8ELi4ELi4ELi4ELb0ELb0EN7cutlass10bfloat16_tE19Flash_kernel_traitsILi64ELi128ELi128ELi8ES3_EEEEvNS_16Flash_bwd_paramsEi,"aw",@nobits
	.sectionflags	@""
	.align	16


//--------------------- .nv.shared._ZN5flash44flash_bwd_dq_dk_dv_loop_seqk_parallel_kernelI23Flash_bwd_kernel_traitsILi64ELi128ELi128ELi8ELi4ELi4ELi4ELb0ELb0EN7cutlass10bfloat16_tE19Flash_kernel_traitsILi64ELi128ELi128ELi8ES3_EELb1ELb1ELb0ELb0ELb0ELb0ELb0EEEvNS_16Flash_bwd_paramsE --------------------------
	.section	.nv.shared._ZN5flash44flash_bwd_dq_dk_dv_loop_seqk_parallel_kernelI23Flash_bwd_kernel_traitsILi64ELi128ELi128ELi8ELi4ELi4ELi4ELb0ELb0EN7cutlass10bfloat16_tE19Flash_kernel_traitsILi64ELi128ELi128ELi8ES3_EELb1ELb1ELb0ELb0ELb0ELb0ELb0EEEvNS_16Flash_bwd_paramsE,"aw",@nobits
	.sectionflags	@""
	.align	16


//--------------------- .nv.shared._ZN5flash44flash_bwd_dq_dk_dv_loop_seqk_parallel_kernelI23Flash_bwd_kernel_traitsILi64ELi128ELi128ELi8ELi4ELi4ELi4ELb0ELb0EN7cutlass10bfloat16_tE19Flash_kernel_traitsILi64ELi128ELi128ELi8ES3_EELb0ELb1ELb0ELb0ELb0ELb0ELb1EEEvNS_16Flash_bwd_paramsE --------------------------
	.section	.nv.shared._ZN5flash44flash_bwd_dq_dk_dv_loop_seqk_parallel_kernelI23Flash_bwd_kernel_traitsILi64ELi128ELi128ELi8ELi4ELi4ELi4ELb0ELb0EN7cutlass10bfloat16_tE19Flash_kernel_traitsILi64ELi128ELi128ELi8ES3_EELb0ELb1ELb0ELb0ELb0ELb0ELb1EEEvNS_16Flash_bwd_paramsE,"aw",@nobits
	.sectionflags	@""
	.align	16


//--------------------- .nv.shared._ZN5flash44flash_bwd_dq_dk_dv_loop_seqk_parallel_kernelI23Flash_bwd_kernel_traitsILi64ELi128ELi128ELi8ELi4ELi4ELi4ELb0ELb0EN7cutlass10bfloat16_tE19Flash_kernel_traitsILi64ELi128ELi128ELi8ES3_EELb1ELb1ELb0ELb0ELb1ELb1ELb0EEEvNS_16Flash_bwd_paramsE --------------------------
	.section	.nv.shared._ZN5flash44flash_bwd_dq_dk_dv_loop_seqk_parallel_kernelI23Flash_bwd_kernel_traitsILi64ELi128ELi128ELi8ELi4ELi4ELi4ELb0ELb0EN7cutlass10bfloat16_tE19Flash_kernel_traitsILi64ELi128ELi128ELi8ES3_EELb1ELb1ELb0ELb0ELb1ELb1ELb0EEEvNS_16Flash_bwd_paramsE,"aw",@nobits
	.sectionflags	@""
	.align	16


//--------------------- .nv.shared._ZN5flash44flash_bwd_dq_dk_dv_loop_seqk_parallel_kernelI23Flash_bwd_kernel_traitsILi64ELi128ELi128ELi8ELi4ELi4ELi4ELb0ELb0EN7cutlass10bfloat16_tE19Flash_kernel_traitsILi64ELi128ELi128ELi8ES3_EELb0ELb1ELb0ELb0ELb1ELb1ELb1EEEvNS_16Flash_bwd_paramsE --------------------------
	.section	.nv.shared._ZN5flash44flash_bwd_dq_dk_dv_loop_seqk_parallel_kernelI23Flash_bwd_kernel_traitsILi64ELi128ELi128ELi8ELi4ELi4ELi4ELb0ELb0EN7cutlass10bfloat16_tE19Flash_kernel_traitsILi64ELi128ELi128ELi8ES3_EELb0ELb1ELb0ELb0ELb1ELb1ELb1EEEvNS_16Flash_bwd_paramsE,"aw",@nobits
	.sectionflags	@""
	.align	16


//--------------------- .nv.shared._ZN5flash44flash_bwd_dq_dk_dv_loop_seqk_parallel_kernelI23Flash_bwd_kernel_traitsILi64ELi128ELi128ELi8ELi4ELi4ELi4ELb0ELb0EN7cutlass10bfloat16_tE19Flash_kernel_traitsILi64ELi128ELi128ELi8ES3_EELb1ELb1ELb0ELb0ELb0ELb1ELb0EEEvNS_16Flash_bwd_paramsE --------------------------
	.section	.nv.shared._ZN5flash44flash_bwd_dq_dk_dv_loop_seqk_parallel_kernelI23Flash_bwd_kernel_traitsILi64ELi128ELi128ELi8ELi4ELi4ELi4ELb0ELb0EN7cutlass10bfloat16_tE19Flash_kernel_traitsILi64ELi128ELi128ELi8ES3_EELb1ELb1ELb0ELb0ELb0ELb1ELb0EEEvNS_16Flash_bwd_paramsE,"aw",@nobits
	.sectionflags	@""
	.align	16


//--------------------- .nv.shared._ZN5flash44flash_bwd_dq_dk_dv_loop_seqk_parallel_kernelI23Flash_bwd_kernel_traitsILi64ELi128ELi128ELi8ELi4ELi4ELi4ELb0ELb0EN7cutlass10bfloat16_tE19Flash_kernel_traitsILi64ELi128ELi128ELi8ES3_EELb0ELb1ELb0ELb0ELb0ELb1ELb1EEEvNS_16Flash_bwd_paramsE --------------------------
	.section	.nv.shared._ZN5flash44flash_bwd_dq_dk_dv_loop_seqk_parallel_kernelI23Flash_bwd_kernel_traitsILi64ELi128ELi128ELi8ELi4ELi4ELi4ELb0ELb0EN7cutlass10bfloat16_tE19Flash_kernel_traitsILi64ELi128ELi128ELi8ES3_EELb0ELb1ELb0ELb0ELb0ELb1ELb1EEEvNS_16Flash_bwd_paramsE,"aw",@nobits
	.sectionflags	@""
	.align	16


//--------------------- .nv.shared._ZN5flash44flash_bwd_dq_dk_dv_loop_seqk_parallel_kernelI23Flash_bwd_kernel_traitsILi64ELi128ELi128ELi8ELi4ELi4ELi4ELb0ELb0EN7cutlass10bfloat16_tE19Flash_kernel_traitsILi64ELi128ELi128ELi8ES3_EELb1ELb1ELb0ELb1ELb0ELb0ELb0EEEvNS_16Flash_bwd_paramsE --------------------------
	.section	.nv.shared._ZN5flash44flash_bwd_dq_dk_dv_loop_seqk_parallel_kernelI23Flash_bwd_kernel_traitsILi64ELi128ELi128ELi8ELi4ELi4ELi4ELb0ELb0EN7cutlass10bfloat16_tE19Flash_kernel_traitsILi64ELi128ELi128ELi8ES3_EELb1ELb1ELb0ELb1ELb0ELb0ELb0EEEvNS_16Flash_bwd_paramsE,"aw",@nobits
	.sectionflags	@""
	.align	16


//--------------------- .nv.shared._ZN5flash44flash_bwd_dq_dk_dv_loop_seqk_parallel_kernelI23Flash_bwd_kernel_traitsILi64ELi128ELi128ELi8ELi4ELi4ELi4ELb0ELb0EN7cutlass10bfloat16_tE19Flash_kernel_traitsILi64ELi128ELi128ELi8ES3_EELb0ELb1ELb0ELb1ELb0ELb0ELb1EEEvNS_16Flash_bwd_paramsE --------------------------
	.section	.nv.shared._ZN5flash44flash_bwd_dq_dk_dv_loop_seqk_parallel_kernelI23Flash_bwd_kernel_traitsILi64ELi128ELi128ELi8ELi4ELi4ELi4ELb0ELb0EN7cutlass10bfloat16_tE19Flash_kernel_traitsILi64ELi128ELi128ELi8ES3_EELb0ELb1ELb0ELb1ELb0ELb0ELb1EEEvNS_16Flash_bwd_paramsE,"aw",@nobits
	.sectionflags	@""
	.align	16


//--------------------- .nv.shared._ZN5flash25flash_bwd_dot_do_o_kernelILb0E23Flash_bwd_kernel_traitsILi64ELi128ELi128ELi8ELi4ELi4ELi4ELb0ELb0EN7cutlass10bfloat16_tE19Flash_kernel_traitsILi64ELi128ELi128ELi8ES3_EEEEvNS_16Flash_bwd_paramsE --------------------------
	.section	.nv.shared._ZN5flash25flash_bwd_dot_do_o_kernelILb0E23Flash_bwd_kernel_traitsILi64ELi128ELi128ELi8ELi4ELi4ELi4ELb0ELb0EN7cutlass10bfloat16_tE19Flash_kernel_traitsILi64ELi128ELi128ELi8ES3_EEEEvNS_16Flash_bwd_paramsE,"aw",@nobits
	.sectionflags	@""
	.align	16


//--------------------- .nv.shared._ZN5flash25flash_bwd_dot_do_o_kernelILb1E23Flash_bwd_kernel_traitsILi64ELi128ELi128ELi8ELi4ELi4ELi4ELb0ELb0EN7cutlass10bfloat16_tE19Flash_kernel_traitsILi64ELi128ELi128ELi8ES3_EEEEvNS_16Flash_bwd_paramsE --------------------------
	.section	.nv.shared._ZN5flash25flash_bwd_dot_do_o_kernelILb1E23Flash_bwd_kernel_traitsILi64ELi128ELi128ELi8ELi4ELi4ELi4ELb0ELb0EN7cutlass10bfloat16_tE19Flash_kernel_traitsILi64ELi128ELi128ELi8ES3_EEEEvNS_16Flash_bwd_paramsE,"aw",@nobits
	.sectionflags	@""
	.align	16
